	.target	sm_90a

	.elftype	@"ET_EXEC"


//--------------------- .note.nv.tkinfo           --------------------------
	.section	.note.nv.tkinfo,"",@"SHT_NOTE"
	.sectionflags	@"SHF_NOTE_NV_TKINFO"
	.tkinfo
        /*0018*/ 	.word	0x00000002
        /*0030*/ 	.string	""
        /*0030*/ 	.string	"ptxas"
        /*0030*/ 	.string	"Cuda compilation tools, release 13.0, V13.0.88"
        /*0030*/ 	.string	"Build cuda_13.0.r13.0/compiler.36424714_0"
        /*0030*/ 	.string	"-arch sm_90a -m 64 "



//--------------------- .note.nv.cuinfo           --------------------------
	.section	.note.nv.cuinfo,"",@"SHT_NOTE"
	.sectionflags	@"SHF_NOTE_NV_CUINFO"
        /*0018*/ 	.short	0x0002
        /*001a*/ 	.short	0x005a
        /*001c*/ 	.short	0x0082
	.zero		2


//--------------------- .nv.info                  --------------------------
	.section	.nv.info,"",@"SHT_CUDA_INFO"
	.align	4


	//----- nvinfo : EIATTR_REGCOUNT
	.align		4
        /*0000*/ 	.byte	0x04, 0x2f
        /*0002*/ 	.short	(.L_23 - .L_22)
	.align		4
.L_22:
        /*0004*/ 	.word	index@(_ZN7cutlass13device_kernelIN5flash11enable_sm90INS1_16FlashAttnFwdSm90INS1_25CollectiveMainloopFwdSm90ILi2EN4cute5tupleIJNS5_1CILi1EEES8_S8_EEENS6_IJNS7_ILi128EEENS7_ILi80EEENS7_ILi256EEEEEELi256ENS_6half_tEfNS_4arch4Sm90ELb1ELb0ELb0ELb1ELb0ELb1ELb0ELb1ELb1ELb1ELb0ELb0EEENS1_21CollectiveEpilogueFwdINS6_IJSA_SC_SB_EEES9_SE_SG_Li256ELb1ELb1ELb0ELb0EEENS1_36VarlenDynamicPersistentTileSchedulerILi128ELi80ELi256ELi128ELb0ELb1ELb1ELb1ELb1ELb1EEEEEEEEEvNT_6ParamsE)
        /*0008*/ 	.word	0x000000a8


	//----- nvinfo : EIATTR_FRAME_SIZE
	.align		4
.L_23:
        /*000c*/ 	.byte	0x04, 0x11
        /*000e*/ 	.short	(.L_25 - .L_24)
	.align		4
.L_24:
        /*0010*/ 	.word	index@(_ZN7cutlass13device_kernelIN5flash11enable_sm90INS1_16FlashAttnFwdSm90INS1_25CollectiveMainloopFwdSm90ILi2EN4cute5tupleIJNS5_1CILi1EEES8_S8_EEENS6_IJNS7_ILi128EEENS7_ILi80EEENS7_ILi256EEEEEELi256ENS_6half_tEfNS_4arch4Sm90ELb1ELb0ELb0ELb1ELb0ELb1ELb0ELb1ELb1ELb1ELb0ELb0EEENS1_21CollectiveEpilogueFwdINS6_IJSA_SC_SB_EEES9_SE_SG_Li256ELb1ELb1ELb0ELb0EEENS1_36VarlenDynamicPersistentTileSchedulerILi128ELi80ELi256ELi128ELb0ELb1ELb1ELb1ELb1ELb1EEEEEEEEEvNT_6ParamsE)
        /*0014*/ 	.word	0x00000090


	//----- nvinfo : EIATTR_REGCOUNT
	.align		4
.L_25:
        /*0018*/ 	.byte	0x04, 0x2f
        /*001a*/ 	.short	(.L_27 - .L_26)
	.align		4
.L_26:
        /*001c*/ 	.word	index@(_ZN7cutlass13device_kernelIN5flash11enable_sm90INS1_16FlashAttnFwdSm90INS1_25CollectiveMainloopFwdSm90ILi2EN4cute5tupleIJNS5_1CILi1EEES8_S8_EEENS6_IJNS7_ILi128EEENS7_ILi80EEENS7_ILi256EEEEEELi256ENS_6half_tEfNS_4arch4Sm90ELb1ELb0ELb0ELb1ELb0ELb0ELb0ELb1ELb1ELb1ELb0ELb0EEENS1_21CollectiveEpilogueFwdINS6_IJSA_SC_SB_EEES9_SE_SG_Li256ELb1ELb1ELb0ELb0EEENS1_36VarlenDynamicPersistentTileSchedulerILi128ELi80ELi256ELi128ELb0ELb1ELb1ELb1ELb1ELb1EEEEEEEEEvNT_6ParamsE)
        /*0020*/ 	.word	0x000000a8


	//----- nvinfo : EIATTR_FRAME_SIZE
	.align		4
.L_27:
        /*0024*/ 	.byte	0x04, 0x11
        /*0026*/ 	.short	(.L_29 - .L_28)
	.align		4
.L_28:
        /*0028*/ 	.word	index@(_ZN7cutlass13device_kernelIN5flash11enable_sm90INS1_16FlashAttnFwdSm90INS1_25CollectiveMainloopFwdSm90ILi2EN4cute5tupleIJNS5_1CILi1EEES8_S8_EEENS6_IJNS7_ILi128EEENS7_ILi80EEENS7_ILi256EEEEEELi256ENS_6half_tEfNS_4arch4Sm90ELb1ELb0ELb0ELb1ELb0ELb0ELb0ELb1ELb1ELb1ELb0ELb0EEENS1_21CollectiveEpilogueFwdINS6_IJSA_SC_SB_EEES9_SE_SG_Li256ELb1ELb1ELb0ELb0EEENS1_36VarlenDynamicPersistentTileSchedulerILi128ELi80ELi256ELi128ELb0ELb1ELb1ELb1ELb1ELb1EEEEEEEEEvNT_6ParamsE)
        /*002c*/ 	.word	0x00000058


	//----- nvinfo : EIATTR_REGCOUNT
	.align		4
.L_29:
        /*0030*/ 	.byte	0x04, 0x2f
        /*0032*/ 	.short	(.L_31 - .L_30)
	.align		4
.L_30:
        /*0034*/ 	.word	index@(_ZN7cutlass13device_kernelIN5flash11enable_sm90INS1_16FlashAttnFwdSm90INS1_25CollectiveMainloopFwdSm90ILi2EN4cute5tupleIJNS5_1CILi1EEES8_S8_EEENS6_IJNS7_ILi128EEENS7_ILi80EEENS7_ILi256EEEEEELi256ENS_6half_tEfNS_4arch4Sm90ELb1ELb0ELb0ELb0ELb0ELb0ELb0ELb1ELb1ELb1ELb0ELb0EEENS1_21CollectiveEpilogueFwdINS6_IJSA_SC_SB_EEES9_SE_SG_Li256ELb0ELb1ELb0ELb0EEENS1_30DynamicPersistentTileSchedulerILi256ELi128ELb0ELb1ELb1EEEEEEEEEvNT_6ParamsE)
        /*0038*/ 	.word	0x000000a8


	//----- nvinfo : EIATTR_FRAME_SIZE
	.align		4
.L_31:
        /*003c*/ 	.byte	0x04, 0x11
        /*003e*/ 	.short	(.L_33 - .L_32)
	.align		4
.L_32:
        /*0040*/ 	.word	index@(_ZN7cutlass13device_kernelIN5flash11enable_sm90INS1_16FlashAttnFwdSm90INS1_25CollectiveMainloopFwdSm90ILi2EN4cute5tupleIJNS5_1CILi1EEES8_S8_EEENS6_IJNS7_ILi128EEENS7_ILi80EEENS7_ILi256EEEEEELi256ENS_6half_tEfNS_4arch4Sm90ELb1ELb0ELb0ELb0ELb0ELb0ELb0ELb1ELb1ELb1ELb0ELb0EEENS1_21CollectiveEpilogueFwdINS6_IJSA_SC_SB_EEES9_SE_SG_Li256ELb0ELb1ELb0ELb0EEENS1_30DynamicPersistentTileSchedulerILi256ELi128ELb0ELb1ELb1EEEEEEEEEvNT_6ParamsE)
        /*0044*/ 	.word	0x00000028


	//----- nvinfo : EIATTR_REGCOUNT
	.align		4
.L_33:
        /*0048*/ 	.byte	0x04, 0x2f
        /*004a*/ 	.short	(.L_35 - .L_34)
	.align		4
.L_34:
        /*004c*/ 	.word	index@(_ZN7cutlass13device_kernelIN5flash11enable_sm90INS1_16FlashAttnFwdSm90INS1_25CollectiveMainloopFwdSm90ILi2EN4cute5tupleIJNS5_1CILi1EEES8_S8_EEENS6_IJNS7_ILi128EEENS7_ILi64EEENS7_ILi256EEEEEELi256ENS_6half_tEfNS_4arch4Sm90ELb0ELb1ELb0ELb1ELb0ELb1ELb0ELb1ELb1ELb1ELb0ELb0EEENS1_21CollectiveEpilogueFwdINS6_IJSA_SC_SB_EEES9_SE_SG_Li256ELb1ELb1ELb0ELb0EEENS1_36VarlenDynamicPersistentTileSchedulerILi128ELi64ELi256ELi128ELb0ELb1ELb1ELb1ELb0ELb1EEEEEEEEEvNT_6ParamsE)
        /*0050*/ 	.word	0x000000a8


	//----- nvinfo : EIATTR_FRAME_SIZE
	.align		4
.L_35:
        /*0054*/ 	.byte	0x04, 0x11
        /*0056*/ 	.short	(.L_37 - .L_36)
	.align		4
.L_36:
        /*0058*/ 	.word	index@(_ZN7cutlass13device_kernelIN5flash11enable_sm90INS1_16FlashAttnFwdSm90INS1_25CollectiveMainloopFwdSm90ILi2EN4cute5tupleIJNS5_1CILi1EEES8_S8_EEENS6_IJNS7_ILi128EEENS7_ILi64EEENS7_ILi256EEEEEELi256ENS_6half_tEfNS_4arch4Sm90ELb0ELb1ELb0ELb1ELb0ELb1ELb0ELb1ELb1ELb1ELb0ELb0EEENS1_21CollectiveEpilogueFwdINS6_IJSA_SC_SB_EEES9_SE_SG_Li256ELb1ELb1ELb0ELb0EEENS1_36VarlenDynamicPersistentTileSchedulerILi128ELi64ELi256ELi128ELb0ELb1ELb1ELb1ELb0ELb1EEEEEEEEEvNT_6ParamsE)
        /*005c*/ 	.word	0x00000098


	//----- nvinfo : EIATTR_REGCOUNT
	.align		4
.L_37:
        /*0060*/ 	.byte	0x04, 0x2f
        /*0062*/ 	.short	(.L_39 - .L_38)
	.align		4
.L_38:
        /*0064*/ 	.word	index@(_ZN7cutlass13device_kernelIN5flash11enable_sm90INS1_16FlashAttnFwdSm90INS1_25CollectiveMainloopFwdSm90ILi2EN4cute5tupleIJNS5_1CILi1EEES8_S8_EEENS6_IJNS7_ILi128EEENS7_ILi64EEENS7_ILi256EEEEEELi256ENS_6half_tEfNS_4arch4Sm90ELb0ELb1ELb0ELb1ELb0ELb0ELb0ELb1ELb1ELb1ELb0ELb0EEENS1_21CollectiveEpilogueFwdINS6_IJSA_SC_SB_EEES9_SE_SG_Li256ELb1ELb1ELb0ELb0EEENS1_36VarlenDynamicPersistentTileSchedulerILi128ELi64ELi256ELi128ELb0ELb1ELb1ELb1ELb0ELb1EEEEEEEEEvNT_6ParamsE)
        /*0068*/ 	.word	0x000000a8


	//----- nvinfo : EIATTR_FRAME_SIZE
	.align		4
.L_39:
        /*006c*/ 	.byte	0x04, 0x11
        /*006e*/ 	.short	(.L_41 - .L_40)
	.align		4
.L_40:
        /*0070*/ 	.word	index@(_ZN7cutlass13device_kernelIN5flash11enable_sm90INS1_16FlashAttnFwdSm90INS1_25CollectiveMainloopFwdSm90ILi2EN4cute5tupleIJNS5_1CILi1EEES8_S8_EEENS6_IJNS7_ILi128EEENS7_ILi64EEENS7_ILi256EEEEEELi256ENS_6half_tEfNS_4arch4Sm90ELb0ELb1ELb0ELb1ELb0ELb0ELb0ELb1ELb1ELb1ELb0ELb0EEENS1_21CollectiveEpilogueFwdINS6_IJSA_SC_SB_EEES9_SE_SG_Li256ELb1ELb1ELb0ELb0EEENS1_36VarlenDynamicPersistentTileSchedulerILi128ELi64ELi256ELi128ELb0ELb1ELb1ELb1ELb0ELb1EEEEEEEEEvNT_6ParamsE)
        /*0074*/ 	.word	0x00000050


	//----- nvinfo : EIATTR_REGCOUNT
	.align		4
.L_41:
        /*0078*/ 	.byte	0x04, 0x2f
        /*007a*/ 	.short	(.L_43 - .L_42)
	.align		4
.L_42:
        /*007c*/ 	.word	index@(_ZN7cutlass13device_kernelIN5flash11enable_sm90INS1_16FlashAttnFwdSm90INS1_25CollectiveMainloopFwdSm90ILi2EN4cute5tupleIJNS5_1CILi1EEES8_S8_EEENS6_IJNS7_ILi128EEENS7_ILi64EEENS7_ILi256EEEEEELi256ENS_6half_tEfNS_4arch4Sm90ELb0ELb1ELb0ELb0ELb0ELb0ELb0ELb1ELb1ELb1ELb0ELb0EEENS1_21CollectiveEpilogueFwdINS6_IJSA_SC_SB_EEES9_SE_SG_Li256ELb0ELb1ELb0ELb0EEENS1_30DynamicPersistentTileSchedulerILi256ELi128ELb0ELb1ELb1EEEEEEEEEvNT_6ParamsE)
        /*0080*/ 	.word	0x000000a8


	//----- nvinfo : EIATTR_FRAME_SIZE
	.align		4
.L_43:
        /*0084*/ 	.byte	0x04, 0x11
        /*0086*/ 	.short	(.L_45 - .L_44)
	.align		4
.L_44:
        /*0088*/ 	.word	index@(_ZN7cutlass13device_kernelIN5flash11enable_sm90INS1_16FlashAttnFwdSm90INS1_25CollectiveMainloopFwdSm90ILi2EN4cute5tupleIJNS5_1CILi1EEES8_S8_EEENS6_IJNS7_ILi128EEENS7_ILi64EEENS7_ILi256EEEEEELi256ENS_6half_tEfNS_4arch4Sm90ELb0ELb1ELb0ELb0ELb0ELb0ELb0ELb1ELb1ELb1ELb0ELb0EEENS1_21CollectiveEpilogueFwdINS6_IJSA_SC_SB_EEES9_SE_SG_Li256ELb0ELb1ELb0ELb0EEENS1_30DynamicPersistentTileSchedulerILi256ELi128ELb0ELb1ELb1EEEEEEEEEvNT_6ParamsE)
        /*008c*/ 	.word	0x00000020


	//----- nvinfo : EIATTR_REGCOUNT
	.align		4
.L_45:
        /*0090*/ 	.byte	0x04, 0x2f
        /*0092*/ 	.short	(.L_47 - .L_46)
	.align		4
.L_46:
        /*0094*/ 	.word	index@(_ZN7cutlass13device_kernelIN5flash11enable_sm90INS1_16FlashAttnFwdSm90INS1_25CollectiveMainloopFwdSm90ILi2EN4cute5tupleIJNS5_1CILi1EEES8_S8_EEENS6_IJNS7_ILi128EEENS7_ILi80EEENS7_ILi256EEEEEELi256ENS_6half_tEfNS_4arch4Sm90ELb0ELb0ELb0ELb1ELb0ELb1ELb0ELb1ELb1ELb1ELb0ELb0EEENS1_21CollectiveEpilogueFwdINS6_IJSA_SC_SB_EEES9_SE_SG_Li256ELb1ELb1ELb0ELb0EEENS1_36VarlenDynamicPersistentTileSchedulerILi128ELi80ELi256ELi128ELb0ELb1ELb1ELb0ELb1ELb1EEEEEEEEEvNT_6ParamsE)
        /*0098*/ 	.word	0x000000a8


	//----- nvinfo : EIATTR_FRAME_SIZE
	.align		4
.L_47:
        /*009c*/ 	.byte	0x04, 0x11
        /*009e*/ 	.short	(.L_49 - .L_48)
	.align		4
.L_48:
        /*00a0*/ 	.word	index@(_ZN7cutlass13device_kernelIN5flash11enable_sm90INS1_16FlashAttnFwdSm90INS1_25CollectiveMainloopFwdSm90ILi2EN4cute5tupleIJNS5_1CILi1EEES8_S8_EEENS6_IJNS7_ILi128EEENS7_ILi80EEENS7_ILi256EEEEEELi256ENS_6half_tEfNS_4arch4Sm90ELb0ELb0ELb0ELb1ELb0ELb1ELb0ELb1ELb1ELb1ELb0ELb0EEENS1_21CollectiveEpilogueFwdINS6_IJSA_SC_SB_EEES9_SE_SG_Li256ELb1ELb1ELb0ELb0EEENS1_36VarlenDynamicPersistentTileSchedulerILi128ELi80ELi256ELi128ELb0ELb1ELb1ELb0ELb1ELb1EEEEEEEEEvNT_6ParamsE)
        /*00a4*/ 	.word	0x00000090


	//----- nvinfo : EIATTR_REGCOUNT
	.align		4
.L_49:
        /*00a8*/ 	.byte	0x04, 0x2f
        /*00aa*/ 	.short	(.L_51 - .L_50)
	.align		4
.L_50:
        /*00ac*/ 	.word	index@(_ZN7cutlass13device_kernelIN5flash11enable_sm90INS1_16FlashAttnFwdSm90INS1_25CollectiveMainloopFwdSm90ILi2EN4cute5tupleIJNS5_1CILi1EEES8_S8_EEENS6_IJNS7_ILi128EEENS7_ILi80EEENS7_ILi256EEEEEELi256ENS_6half_tEfNS_4arch4Sm90ELb0ELb0ELb0ELb1ELb0ELb0ELb0ELb1ELb1ELb1ELb0ELb0EEENS1_21CollectiveEpilogueFwdINS6_IJSA_SC_SB_EEES9_SE_SG_Li256ELb1ELb1ELb0ELb0EEENS1_36VarlenDynamicPersistentTileSchedulerILi128ELi80ELi256ELi128ELb0ELb1ELb1ELb0ELb1ELb1EEEEEEEEEvNT_6ParamsE)
        /*00b0*/ 	.word	0x000000a8


	//----- nvinfo : EIATTR_FRAME_SIZE
	.align		4
.L_51:
        /*00b4*/ 	.byte	0x04, 0x11
        /*00b6*/ 	.short	(.L_53 - .L_52)
	.align		4
.L_52:
        /*00b8*/ 	.word	index@(_ZN7cutlass13device_kernelIN5flash11enable_sm90INS1_16FlashAttnFwdSm90INS1_25CollectiveMainloopFwdSm90ILi2EN4cute5tupleIJNS5_1CILi1EEES8_S8_EEENS6_IJNS7_ILi128EEENS7_ILi80EEENS7_ILi256EEEEEELi256ENS_6half_tEfNS_4arch4Sm90ELb0ELb0ELb0ELb1ELb0ELb0ELb0ELb1ELb1ELb1ELb0ELb0EEENS1_21CollectiveEpilogueFwdINS6_IJSA_SC_SB_EEES9_SE_SG_Li256ELb1ELb1ELb0ELb0EEENS1_36VarlenDynamicPersistentTileSchedulerILi128ELi80ELi256ELi128ELb0ELb1ELb1ELb0ELb1ELb1EEEEEEEEEvNT_6ParamsE)
        /*00bc*/ 	.word	0x00000060


	//----- nvinfo : EIATTR_REGCOUNT
	.align		4
.L_53:
        /*00c0*/ 	.byte	0x04, 0x2f
        /*00c2*/ 	.short	(.L_55 - .L_54)
	.align		4
.L_54:
        /*00c4*/ 	.word	index@(_ZN7cutlass13device_kernelIN5flash11enable_sm90INS1_16FlashAttnFwdSm90INS1_25CollectiveMainloopFwdSm90ILi2EN4cute5tupleIJNS5_1CILi2EEENS7_ILi1EEES9_EEENS6_IJNS7_ILi128EEENS7_ILi80EEENS7_ILi256EEEEEELi256ENS_6half_tEfNS_4arch4Sm90ELb0ELb0ELb0ELb0ELb0ELb0ELb0ELb1ELb1ELb1ELb0ELb0EEENS1_21CollectiveEpilogueFwdINS6_IJSB_SD_SC_EEESA_SF_SH_Li256ELb0ELb1ELb0ELb0EEENS1_29StaticPersistentTileSchedulerILb0EEEEEEEEEvNT_6ParamsE)
        /*00c8*/ 	.word	0x000000a8


	//----- nvinfo : EIATTR_FRAME_SIZE
	.align		4
.L_55:
        /*00cc*/ 	.byte	0x04, 0x11
        /*00ce*/ 	.short	(.L_57 - .L_56)
	.align		4
.L_56:
        /*00d0*/ 	.word	index@(_ZN7cutlass13device_kernelIN5flash11enable_sm90INS1_16FlashAttnFwdSm90INS1_25CollectiveMainloopFwdSm90ILi2EN4cute5tupleIJNS5_1CILi2EEENS7_ILi1EEES9_EEENS6_IJNS7_ILi128EEENS7_ILi80EEENS7_ILi256EEEEEELi256ENS_6half_tEfNS_4arch4Sm90ELb0ELb0ELb0ELb0ELb0ELb0ELb0ELb1ELb1ELb1ELb0ELb0EEENS1_21CollectiveEpilogueFwdINS6_IJSB_SD_SC_EEESA_SF_SH_Li256ELb0ELb1ELb0ELb0EEENS1_29StaticPersistentTileSchedulerILb0EEEEEEEEEvNT_6ParamsE)
        /*00d4*/ 	.word	0x00000038


	//----- nvinfo : EIATTR_REGCOUNT
	.align		4
.L_57:
        /*00d8*/ 	.byte	0x04, 0x2f
        /*00da*/ 	.short	(.L_59 - .L_58)
	.align		4
.L_58:
        /*00dc*/ 	.word	index@(_ZN7cutlass13device_kernelIN5flash11enable_sm90INS1_16FlashAttnFwdSm90INS1_25CollectiveMainloopFwdSm90ILi2EN4cute5tupleIJNS5_1CILi1EEES8_S8_EEENS6_IJNS7_ILi128EEENS7_ILi80EEENS7_ILi256EEEEEELi256ENS_6half_tEfNS_4arch4Sm90ELb0ELb0ELb0ELb0ELb0ELb0ELb0ELb1ELb1ELb1ELb0ELb0EEENS1_21CollectiveEpilogueFwdINS6_IJSA_SC_SB_EEES9_SE_SG_Li256ELb0ELb1ELb0ELb0EEENS1_29StaticPersistentTileSchedulerILb0EEEEEEEEEvNT_6ParamsE)
        /*00e0*/ 	.word	0x000000a8


	//----- nvinfo : EIATTR_FRAME_SIZE
	.align		4
.L_59:
        /*00e4*/ 	.byte	0x04, 0x11
        /*00e6*/ 	.short	(.L_61 - .L_60)
	.align		4
.L_60:
        /*00e8*/ 	.word	index@(_ZN7cutlass13device_kernelIN5flash11enable_sm90INS1_16FlashAttnFwdSm90INS1_25CollectiveMainloopFwdSm90ILi2EN4cute5tupleIJNS5_1CILi1EEES8_S8_EEENS6_IJNS7_ILi128EEENS7_ILi80EEENS7_ILi256EEEEEELi256ENS_6half_tEfNS_4arch4Sm90ELb0ELb0ELb0ELb0ELb0ELb0ELb0ELb1ELb1ELb1ELb0ELb0EEENS1_21CollectiveEpilogueFwdINS6_IJSA_SC_SB_EEES9_SE_SG_Li256ELb0ELb1ELb0ELb0EEENS1_29StaticPersistentTileSchedulerILb0EEEEEEEEEvNT_6ParamsE)
        /*00ec*/ 	.word	0x00000038


	//----- nvinfo : EIATTR_MIN_STACK_SIZE
	.align		4
.L_61:
        /*00f0*/ 	.byte	0x04, 0x12
        /*00f2*/ 	.short	(.L_63 - .L_62)
	.align		4
.L_62:
        /*00f4*/ 	.word	index@(_ZN7cutlass13device_kernelIN5flash11enable_sm90INS1_16FlashAttnFwdSm90INS1_25CollectiveMainloopFwdSm90ILi2EN4cute5tupleIJNS5_1CILi1EEES8_S8_EEENS6_IJNS7_ILi128EEENS7_ILi80EEENS7_ILi256EEEEEELi256ENS_6half_tEfNS_4arch4Sm90ELb0ELb0ELb0ELb0ELb0ELb0ELb0ELb1ELb1ELb1ELb0ELb0EEENS1_21CollectiveEpilogueFwdINS6_IJSA_SC_SB_EEES9_SE_SG_Li256ELb0ELb1ELb0ELb0EEENS1_29StaticPersistentTileSchedulerILb0EEEEEEEEEvNT_6ParamsE)
        /*00f8*/ 	.word	0x00000038


	//----- nvinfo : EIATTR_MIN_STACK_SIZE
	.align		4
.L_63:
        /*00fc*/ 	.byte	0x04, 0x12
        /*00fe*/ 	.short	(.L_65 - .L_64)
	.align		4
.L_64:
        /*0100*/ 	.word	index@(_ZN7cutlass13device_kernelIN5flash11enable_sm90INS1_16FlashAttnFwdSm90INS1_25CollectiveMainloopFwdSm90ILi2EN4cute5tupleIJNS5_1CILi2EEENS7_ILi1EEES9_EEENS6_IJNS7_ILi128EEENS7_ILi80EEENS7_ILi256EEEEEELi256ENS_6half_tEfNS_4arch4Sm90ELb0ELb0ELb0ELb0ELb0ELb0ELb0ELb1ELb1ELb1ELb0ELb0EEENS1_21CollectiveEpilogueFwdINS6_IJSB_SD_SC_EEESA_SF_SH_Li256ELb0ELb1ELb0ELb0EEENS1_29StaticPersistentTileSchedulerILb0EEEEEEEEEvNT_6ParamsE)
        /*0104*/ 	.word	0x00000038


	//----- nvinfo : EIATTR_MIN_STACK_SIZE
	.align		4
.L_65:
        /*0108*/ 	.byte	0x04, 0x12
        /*010a*/ 	.short	(.L_67 - .L_66)
	.align		4
.L_66:
        /*010c*/ 	.word	index@(_ZN7cutlass13device_kernelIN5flash11enable_sm90INS1_16FlashAttnFwdSm90INS1_25CollectiveMainloopFwdSm90ILi2EN4cute5tupleIJNS5_1CILi1EEES8_S8_EEENS6_IJNS7_ILi128EEENS7_ILi80EEENS7_ILi256EEEEEELi256ENS_6half_tEfNS_4arch4Sm90ELb0ELb0ELb0ELb1ELb0ELb0ELb0ELb1ELb1ELb1ELb0ELb0EEENS1_21CollectiveEpilogueFwdINS6_IJSA_SC_SB_EEES9_SE_SG_Li256ELb1ELb1ELb0ELb0EEENS1_36VarlenDynamicPersistentTileSchedulerILi128ELi80ELi256ELi128ELb0ELb1ELb1ELb0ELb1ELb1EEEEEEEEEvNT_6ParamsE)
        /*0110*/ 	.word	0x00000060


	//----- nvinfo : EIATTR_MIN_STACK_SIZE
	.align		4
.L_67:
        /*0114*/ 	.byte	0x04, 0x12
        /*0116*/ 	.short	(.L_69 - .L_68)
	.align		4
.L_68:
        /*0118*/ 	.word	index@(_ZN7cutlass13device_kernelIN5flash11enable_sm90INS1_16FlashAttnFwdSm90INS1_25CollectiveMainloopFwdSm90ILi2EN4cute5tupleIJNS5_1CILi1EEES8_S8_EEENS6_IJNS7_ILi128EEENS7_ILi80EEENS7_ILi256EEEEEELi256ENS_6half_tEfNS_4arch4Sm90ELb0ELb0ELb0ELb1ELb0ELb1ELb0ELb1ELb1ELb1ELb0ELb0EEENS1_21CollectiveEpilogueFwdINS6_IJSA_SC_SB_EEES9_SE_SG_Li256ELb1ELb1ELb0ELb0EEENS1_36VarlenDynamicPersistentTileSchedulerILi128ELi80ELi256ELi128ELb0ELb1ELb1ELb0ELb1ELb1EEEEEEEEEvNT_6ParamsE)
        /*011c*/ 	.word	0x00000090


	//----- nvinfo : EIATTR_MIN_STACK_SIZE
	.align		4
.L_69:
        /*0120*/ 	.byte	0x04, 0x12
        /*0122*/ 	.short	(.L_71 - .L_70)
	.align		4
.L_70:
        /*0124*/ 	.word	index@(_ZN7cutlass13device_kernelIN5flash11enable_sm90INS1_16FlashAttnFwdSm90INS1_25CollectiveMainloopFwdSm90ILi2EN4cute5tupleIJNS5_1CILi1EEES8_S8_EEENS6_IJNS7_ILi128EEENS7_ILi64EEENS7_ILi256EEEEEELi256ENS_6half_tEfNS_4arch4Sm90ELb0ELb1ELb0ELb0ELb0ELb0ELb0ELb1ELb1ELb1ELb0ELb0EEENS1_21CollectiveEpilogueFwdINS6_IJSA_SC_SB_EEES9_SE_SG_Li256ELb0ELb1ELb0ELb0EEENS1_30DynamicPersistentTileSchedulerILi256ELi128ELb0ELb1ELb1EEEEEEEEEvNT_6ParamsE)
        /*0128*/ 	.word	0x00000020


	//----- nvinfo : EIATTR_MIN_STACK_SIZE
	.align		4
.L_71:
        /*012c*/ 	.byte	0x04, 0x12
        /*012e*/ 	.short	(.L_73 - .L_72)
	.align		4
.L_72:
        /*0130*/ 	.word	index@(_ZN7cutlass13device_kernelIN5flash11enable_sm90INS1_16FlashAttnFwdSm90INS1_25CollectiveMainloopFwdSm90ILi2EN4cute5tupleIJNS5_1CILi1EEES8_S8_EEENS6_IJNS7_ILi128EEENS7_ILi64EEENS7_ILi256EEEEEELi256ENS_6half_tEfNS_4arch4Sm90ELb0ELb1ELb0ELb1ELb0ELb0ELb0ELb1ELb1ELb1ELb0ELb0EEENS1_21CollectiveEpilogueFwdINS6_IJSA_SC_SB_EEES9_SE_SG_Li256ELb1ELb1ELb0ELb0EEENS1_36VarlenDynamicPersistentTileSchedulerILi128ELi64ELi256ELi128ELb0ELb1ELb1ELb1ELb0ELb1EEEEEEEEEvNT_6ParamsE)
        /*0134*/ 	.word	0x00000050


	//----- nvinfo : EIATTR_MIN_STACK_SIZE
	.align		4
.L_73:
        /*0138*/ 	.byte	0x04, 0x12
        /*013a*/ 	.short	(.L_75 - .L_74)
	.align		4
.L_74:
        /*013c*/ 	.word	index@(_ZN7cutlass13device_kernelIN5flash11enable_sm90INS1_16FlashAttnFwdSm90INS1_25CollectiveMainloopFwdSm90ILi2EN4cute5tupleIJNS5_1CILi1EEES8_S8_EEENS6_IJNS7_ILi128EEENS7_ILi64EEENS7_ILi256EEEEEELi256ENS_6half_tEfNS_4arch4Sm90ELb0ELb1ELb0ELb1ELb0ELb1ELb0ELb1ELb1ELb1ELb0ELb0EEENS1_21CollectiveEpilogueFwdINS6_IJSA_SC_SB_EEES9_SE_SG_Li256ELb1ELb1ELb0ELb0EEENS1_36VarlenDynamicPersistentTileSchedulerILi128ELi64ELi256ELi128ELb0ELb1ELb1ELb1ELb0ELb1EEEEEEEEEvNT_6ParamsE)
        /*0140*/ 	.word	0x00000098


	//----- nvinfo : EIATTR_MIN_STACK_SIZE
	.align		4
.L_75:
        /*0144*/ 	.byte	0x04, 0x12
        /*0146*/ 	.short	(.L_77 - .L_76)
	.align		4
.L_76:
        /*0148*/ 	.word	index@(_ZN7cutlass13device_kernelIN5flash11enable_sm90INS1_16FlashAttnFwdSm90INS1_25CollectiveMainloopFwdSm90ILi2EN4cute5tupleIJNS5_1CILi1EEES8_S8_EEENS6_IJNS7_ILi128EEENS7_ILi80EEENS7_ILi256EEEEEELi256ENS_6half_tEfNS_4arch4Sm90ELb1ELb0ELb0ELb0ELb0ELb0ELb0ELb1ELb1ELb1ELb0ELb0EEENS1_21CollectiveEpilogueFwdINS6_IJSA_SC_SB_EEES9_SE_SG_Li256ELb0ELb1ELb0ELb0EEENS1_30DynamicPersistentTileSchedulerILi256ELi128ELb0ELb1ELb1EEEEEEEEEvNT_6ParamsE)
        /*014c*/ 	.word	0x00000028


	//----- nvinfo : EIATTR_MIN_STACK_SIZE
	.align		4
.L_77:
        /*0150*/ 	.byte	0x04, 0x12
        /*0152*/ 	.short	(.L_79 - .L_78)
	.align		4
.L_78:
        /*0154*/ 	.word	index@(_ZN7cutlass13device_kernelIN5flash11enable_sm90INS1_16FlashAttnFwdSm90INS1_25CollectiveMainloopFwdSm90ILi2EN4cute5tupleIJNS5_1CILi1EEES8_S8_EEENS6_IJNS7_ILi128EEENS7_ILi80EEENS7_ILi256EEEEEELi256ENS_6half_tEfNS_4arch4Sm90ELb1ELb0ELb0ELb1ELb0ELb0ELb0ELb1ELb1ELb1ELb0ELb0EEENS1_21CollectiveEpilogueFwdINS6_IJSA_SC_SB_EEES9_SE_SG_Li256ELb1ELb1ELb0ELb0EEENS1_36VarlenDynamicPersistentTileSchedulerILi128ELi80ELi256ELi128ELb0ELb1ELb1ELb1ELb1ELb1EEEEEEEEEvNT_6ParamsE)
        /*0158*/ 	.word	0x00000058


	//----- nvinfo : EIATTR_MIN_STACK_SIZE
	.align		4
.L_79:
        /*015c*/ 	.byte	0x04, 0x12
        /*015e*/ 	.short	(.L_81 - .L_80)
	.align		4
.L_80:
        /*0160*/ 	.word	index@(_ZN7cutlass13device_kernelIN5flash11enable_sm90INS1_16FlashAttnFwdSm90INS1_25CollectiveMainloopFwdSm90ILi2EN4cute5tupleIJNS5_1CILi1EEES8_S8_EEENS6_IJNS7_ILi128EEENS7_ILi80EEENS7_ILi256EEEEEELi256ENS_6half_tEfNS_4arch4Sm90ELb1ELb0ELb0ELb1ELb0ELb1ELb0ELb1ELb1ELb1ELb0ELb0EEENS1_21CollectiveEpilogueFwdINS6_IJSA_SC_SB_EEES9_SE_SG_Li256ELb1ELb1ELb0ELb0EEENS1_36VarlenDynamicPersistentTileSchedulerILi128ELi80ELi256ELi128ELb0ELb1ELb1ELb1ELb1ELb1EEEEEEEEEvNT_6ParamsE)
        /*0164*/ 	.word	0x00000090
.L_81:


//--------------------- .nv.compat                --------------------------
	.section	.nv.compat,"",@"SHT_CUDA_COMPAT_INFO"
	.align	4
        /*0000*/ 	.byte	0x02, 0x09, 0x01, 0x00, 0x02, 0x02, 0x04, 0x00, 0x02, 0x05, 0x05, 0x00, 0x03, 0x07, 0x01, 0x01
        /*0010*/ 	.byte	0x02, 0x03, 0x01, 0x00, 0x02, 0x06, 0x01, 0x00, 0x04, 0x0b, 0x08, 0x00, 0x00, 0x00, 0x00, 0x00
        /*0020*/ 	.byte	0x00, 0x00, 0x00, 0x00


//--------------------- .nv.info._ZN7cutlass13device_kernelIN5flash11enable_sm90INS1_16FlashAttnFwdSm90INS1_25CollectiveMainloopFwdSm90ILi2EN4cute5tupleIJNS5_1CILi1EEES8_S8_EEENS6_IJNS7_ILi128EEENS7_ILi80EEENS7_ILi256EEEEEELi256ENS_6half_tEfNS_4arch4Sm90ELb0ELb0ELb0ELb0ELb0ELb0ELb0ELb1ELb1ELb1ELb0ELb0EEENS1_21CollectiveEpilogueFwdINS6_IJSA_SC_SB_EEES9_SE_SG_Li256ELb0ELb1ELb0ELb0EEENS1_29StaticPersistentTileSchedulerILb0EEEEEEEEEvNT_6ParamsE --------------------------
	.section	.nv.info._ZN7cutlass13device_kernelIN5flash11enable_sm90INS1_16FlashAttnFwdSm90INS1_25CollectiveMainloopFwdSm90ILi2EN4cute5tupleIJNS5_1CILi1EEES8_S8_EEENS6_IJNS7_ILi128EEENS7_ILi80EEENS7_ILi256EEEEEELi256ENS_6half_tEfNS_4arch4Sm90ELb0ELb0ELb0ELb0ELb0ELb0ELb0ELb1ELb1ELb1ELb0ELb0EEENS1_21CollectiveEpilogueFwdINS6_IJSA_SC_SB_EEES9_SE_SG_Li256ELb0ELb1ELb0ELb0EEENS1_29StaticPersistentTileSchedulerILb0EEEEEEEEEvNT_6ParamsE,"",@"SHT_CUDA_INFO"
	.sectionflags	@""
	.align	4


	//----- nvinfo : EIATTR_CUDA_API_VERSION
	.align		4
        /*0000*/ 	.byte	0x04, 0x37
        /*0002*/ 	.short	(.L_83 - .L_82)
.L_82:
        /*0004*/ 	.word	0x00000082


	//----- nvinfo : EIATTR_KPARAM_INFO
	.align		4
.L_83:
        /*0008*/ 	.byte	0x04, 0x17
        /*000a*/ 	.short	(.L_85 - .L_84)
.L_84:
        /*000c*/ 	.word	0x00000000
        /*0010*/ 	.short	0x0000
        /*0012*/ 	.short	0x0070
        /*0014*/ 	.byte	0x00, 0xf0, 0x01, 0x28


	//----- nvinfo : EIATTR_SPARSE_MMA_MASK
	.align		4
.L_85:
        /*0018*/ 	.byte	0x03, 0x50
        /*001a*/ 	.short	0x0000


	//----- nvinfo : EIATTR_MAXREG_COUNT
	.align		4
        /*001c*/ 	.byte	0x03, 0x1b
        /*001e*/ 	.short	0x00a8


	//----- nvinfo : EIATTR_NUM_BARRIERS
	.align		4
        /*0020*/ 	.byte	0x02, 0x4c
        /*0022*/ 	.byte	0x09
	.zero		1


	//----- nvinfo : EIATTR_EXTERNS
	.align		4
        /*0024*/ 	.byte	0x04, 0x0f
        /*0026*/ 	.short	(.L_87 - .L_86)


	//   ....[0]....
	.align		4
.L_86:
        /*0028*/ 	.word	index@(__assertfail)


	//----- nvinfo : EIATTR_ANNOTATIONS
	.align		4
.L_87:
        /*002c*/ 	.byte	0x04, 0x55
        /*002e*/ 	.short	(.L_89 - .L_88)


	//   ....[0]....
.L_88:
        /*0030*/ 	.word	0x00000001
        /*0034*/ 	.byte	0x50, 0x09, 0x00, 0x00, 0x01, 0x00, 0x00, 0x00, 0x10, 0x0a, 0x00, 0x00, 0x01, 0x00, 0x00, 0x00
        /* <DEDUP_REMOVED lines=30> */
        /*0224*/ 	.byte	0x20, 0x0b, 0x01, 0x00


	//----- nvinfo : EIATTR_MERCURY_ISA_VERSION
	.align		4
.L_89:
        /*0228*/ 	.byte	0x03, 0x5f
        /*022a*/ 	.short	0x0101


	//----- nvinfo : EIATTR_INT_WARP_WIDE_INSTR_OFFSETS
	.align		4
        /*022c*/ 	.byte	0x04, 0x31
        /*022e*/ 	.short	(.L_91 - .L_90)


	//   ....[0]....
.L_90:
        /*0230*/ 	.word	0x00000130


	//   ....[1]....
        /*0234*/ 	.word	0x00000170


	//   ....[2]....
        /*0238*/ 	.word	0x000001e0


	//----- nvinfo : EIATTR_COOP_GROUP_MASK_REGIDS
	.align		4
.L_91:
        /*023c*/ 	.byte	0x04, 0x29
        /*023e*/ 	.short	(.L_93 - .L_92)


	//   ....[0]....
.L_92:
        /*0240*/ 	.word	0xffffffff


	//   ....[1]....
        /*0244*/ 	.word	0xffffffff


	//   ....[2]....
        /*0248*/ 	.word	0xffffffff


	//   ....[3]....
        /*024c*/ 	.word	0xffffffff


	//   ....[4]....
        /*0250*/ 	.word	0xffffffff


	//   ....[5]....
        /*0254*/ 	.word	0xffffffff


	//   ....[6]....
        /*0258*/ 	.word	0xffffffff


	//   ....[7]....
        /*025c*/ 	.word	0xffffffff


	//   ....[8]....
        /*0260*/ 	.word	0xffffffff


	//   ....[9]....
        /*0264*/ 	.word	0xffffffff


	//   ....[10]....
        /*0268*/ 	.word	0xffffffff


	//   ....[11]....
        /*026c*/ 	.word	0xffffffff


	//   ....[12]....
        /*0270*/ 	.word	0xffffffff


	//   ....[13]....
        /*0274*/ 	.word	0xffffffff


	//   ....[14]....
        /*0278*/ 	.word	0xffffffff


	//   ....[15]....
        /*027c*/ 	.word	0xffffffff


	//   ....[16]....
        /*0280*/ 	.word	0xffffffff


	//   ....[17]....
        /*0284*/ 	.word	0xffffffff


	//   ....[18]....
        /*0288*/ 	.word	0xffffffff


	//   ....[19]....
        /*028c*/ 	.word	0xffffffff


	//   ....[20]....
        /*0290*/ 	.word	0xffffffff


	//   ....[21]....
        /*0294*/ 	.word	0xffffffff


	//   ....[22]....
        /*0298*/ 	.word	0xffffffff


	//   ....[23]....
        /*029c*/ 	.word	0xffffffff


	//   ....[24]....
        /*02a0*/ 	.word	0xffffffff


	//   ....[25]....
        /*02a4*/ 	.word	0xffffffff


	//   ....[26]....
        /*02a8*/ 	.word	0xffffffff


	//   ....[27]....
        /*02ac*/ 	.word	0xffffffff


	//   ....[28]....
        /*02b0*/ 	.word	0xffffffff


	//   ....[29]....
        /*02b4*/ 	.word	0xffffffff


	//   ....[30]....
        /*02b8*/ 	.word	0xffffffff


	//   ....[31]....
        /*02bc*/ 	.word	0xffffffff


	//   ....[32]....
        /*02c0*/ 	.word	0xffffffff


	//   ....[33]....
        /*02c4*/ 	.word	0xffffffff


	//   ....[34]....
        /*02c8*/ 	.word	0xffffffff


	//   ....[35]....
        /*02cc*/ 	.word	0xffffffff


	//   ....[36]....
        /*02d0*/ 	.word	0xffffffff


	//   ....[37]....
        /*02d4*/ 	.word	0xffffffff


	//   ....[38]....
        /*02d8*/ 	.word	0xffffffff


	//   ....[39]....
        /*02dc*/ 	.word	0xffffffff


	//   ....[40]....
        /*02e0*/ 	.word	0xffffffff


	//   ....[41]....
        /*02e4*/ 	.word	0xffffffff


	//   ....[42]....
        /*02e8*/ 	.word	0xffffffff


	//   ....[43]....
        /*02ec*/ 	.word	0xffffffff


	//   ....[44]....
        /*02f0*/ 	.word	0xffffffff


	//   ....[45]....
        /*02f4*/ 	.word	0xffffffff


	//   ....[46]....
        /*02f8*/ 	.word	0xffffffff


	//   ....[47]....
        /*02fc*/ 	.word	0xffffffff


	//   ....[48]....
        /*0300*/ 	.word	0xffffffff


	//   ....[49]....
        /*0304*/ 	.word	0xffffffff


	//   ....[50]....
        /*0308*/ 	.word	0x0500000f


	//   ....[51]....
        /*030c*/ 	.word	0x0500000f


	//   ....[52]....
        /*0310*/ 	.word	0x0500000f


	//   ....[53]....
        /*0314*/ 	.word	0x0500000f


	//   ....[54]....
        /*0318*/ 	.word	0x0500000f


	//   ....[55]....
        /*031c*/ 	.word	0x0500000f


	//   ....[56]....
        /*0320*/ 	.word	0x0500000f


	//   ....[57]....
        /*0324*/ 	.word	0x0500000f


	//   ....[58]....
        /*0328*/ 	.word	0x0500000f


	//   ....[59]....
        /*032c*/ 	.word	0x0500000f


	//   ....[60]....
        /*0330*/ 	.word	0x0500000f


	//   ....[61]....
        /*0334*/ 	.word	0x0500000f


	//   ....[62]....
        /*0338*/ 	.word	0x0500000f


	//   ....[63]....
        /*033c*/ 	.word	0x0500000f


	//   ....[64]....
        /*0340*/ 	.word	0x0500000f


	//   ....[65]....
        /*0344*/ 	.word	0x0500000f


	//   ....[66]....
        /*0348*/ 	.word	0x0500000f


	//   ....[67]....
        /*034c*/ 	.word	0x0500000f


	//----- nvinfo : EIATTR_COOP_GROUP_INSTR_OFFSETS
	.align		4
.L_93:
        /*0350*/ 	.byte	0x04, 0x28
        /*0352*/ 	.short	(.L_95 - .L_94)


	//   ....[0]....
.L_94:
        /*0354*/ 	.word	0x00000060


	//   ....[1]....
        /*0358*/ 	.word	0x00000140


	//   ....[2]....
        /*035c*/ 	.word	0x00000190


	//   ....[3]....
        /*0360*/ 	.word	0x000003c0


	//   ....[4]....
        /*0364*/ 	.word	0x00000520


	//   ....[5]....
        /*0368*/ 	.word	0x00000640


	//   ....[6]....
        /*036c*/ 	.word	0x000007a0


	//   ....[7]....
        /*0370*/ 	.word	0x00000e00


	//   ....[8]....
        /*0374*/ 	.word	0x00003e50


	//   ....[9]....
        /*0378*/ 	.word	0x00003e80


	//   ....[10]....
        /*037c*/ 	.word	0x000042c0


	//   ....[11]....
        /*0380*/ 	.word	0x00004330


	//   ....[12]....
        /*0384*/ 	.word	0x00007d30


	//   ....[13]....
        /*0388*/ 	.word	0x00007e40


	//   ....[14]....
        /*038c*/ 	.word	0x000082b0


	//   ....[15]....
        /*0390*/ 	.word	0x000082d0


	//   ....[16]....
        /*0394*/ 	.word	0x000093b0


	//   ....[17]....
        /*0398*/ 	.word	0x000093f0


	//   ....[18]....
        /*039c*/ 	.word	0x000094e0


	//   ....[19]....
        /*03a0*/ 	.word	0x000094f0


	//   ....[20]....
        /*03a4*/ 	.word	0x0000b260


	//   ....[21]....
        /*03a8*/ 	.word	0x0000b2c0


	//   ....[22]....
        /*03ac*/ 	.word	0x0000b3d0


	//   ....[23]....
        /*03b0*/ 	.word	0x0000b3e0


	//   ....[24]....
        /*03b4*/ 	.word	0x0000b830


	//   ....[25]....
        /*03b8*/ 	.word	0x0000b870


	//   ....[26]....
        /*03bc*/ 	.word	0x0000b9b0


	//   ....[27]....
        /*03c0*/ 	.word	0x0000b9d0


	//   ....[28]....
        /*03c4*/ 	.word	0x0000bb10


	//   ....[29]....
        /*03c8*/ 	.word	0x0000bb30


	//   ....[30]....
        /*03cc*/ 	.word	0x0000bc90


	//   ....[31]....
        /*03d0*/ 	.word	0x0000bcc0


	//   ....[32]....
        /*03d4*/ 	.word	0x0000c790


	//   ....[33]....
        /*03d8*/ 	.word	0x0000d2a0


	//   ....[34]....
        /*03dc*/ 	.word	0x0000d2d0


	//   ....[35]....
        /*03e0*/ 	.word	0x0000d390


	//   ....[36]....
        /*03e4*/ 	.word	0x0000d3a0


	//   ....[37]....
        /*03e8*/ 	.word	0x0000d440


	//   ....[38]....
        /*03ec*/ 	.word	0x0000d450


	//   ....[39]....
        /*03f0*/ 	.word	0x0000d4f0


	//   ....[40]....
        /*03f4*/ 	.word	0x0000d500


	//   ....[41]....
        /*03f8*/ 	.word	0x0000d5a0


	//   ....[42]....
        /*03fc*/ 	.word	0x0000d5b0


	//   ....[43]....
        /*0400*/ 	.word	0x0000d650


	//   ....[44]....
        /*0404*/ 	.word	0x0000d660


	//   ....[45]....
        /*0408*/ 	.word	0x0000d700


	//   ....[46]....
        /*040c*/ 	.word	0x0000d710


	//   ....[47]....
        /*0410*/ 	.word	0x0000d750


	//   ....[48]....
        /*0414*/ 	.word	0x0000d7a0


	//   ....[49]....
        /*0418*/ 	.word	0x00010a30


	//   ....[50]....
        /*041c*/ 	.word	0x00010f50


	//   ....[51]....
        /*0420*/ 	.word	0x000110c0


	//   ....[52]....
        /*0424*/ 	.word	0x00011120


	//   ....[53]....
        /*0428*/ 	.word	0x00011290


	//   ....[54]....
        /*042c*/ 	.word	0x000112e0


	//   ....[55]....
        /*0430*/ 	.word	0x00011410


	//   ....[56]....
        /*0434*/ 	.word	0x00011460


	//   ....[57]....
        /*0438*/ 	.word	0x00011590


	//   ....[58]....
        /*043c*/ 	.word	0x000115e0


	//   ....[59]....
        /*0440*/ 	.word	0x00011710


	//   ....[60]....
        /*0444*/ 	.word	0x00011760


	//   ....[61]....
        /*0448*/ 	.word	0x00011890


	//   ....[62]....
        /*044c*/ 	.word	0x000118e0


	//   ....[63]....
        /*0450*/ 	.word	0x00011a10


	//   ....[64]....
        /*0454*/ 	.word	0x00011a60


	//   ....[65]....
        /*0458*/ 	.word	0x00011b70


	//   ....[66]....
        /*045c*/ 	.word	0x00011bc0


	//   ....[67]....
        /*0460*/ 	.word	0x00011f60


	//----- nvinfo : EIATTR_REG_RECONFIG
	.align		4
.L_95:
        /*0464*/ 	.byte	0x01, 0x54
	.zero		2


	//----- nvinfo : EIATTR_SYSCALL_OFFSETS
	.align		4
        /*0468*/ 	.byte	0x04, 0x46
        /*046a*/ 	.short	(.L_97 - .L_96)


	//   ....[0]....
.L_96:
        /*046c*/ 	.word	0x000011c0


	//   ....[1]....
        /*0470*/ 	.word	0x0000c3e0


	//   ....[2]....
        /*0474*/ 	.word	0x0000c520


	//   ....[3]....
        /*0478*/ 	.word	0x0000c610


	//   ....[4]....
        /*047c*/ 	.word	0x0000ce20


	//----- nvinfo : EIATTR_MBARRIER_INSTR_OFFSETS
	.align		4
.L_97:
        /*0480*/ 	.byte	0x04, 0x39
        /*0482*/ 	.short	(.L_99 - .L_98)


	//   ....[0]....
.L_98:
        /*0484*/ 	.word	0x00000270
        /*0488*/ 	.word	0x000000ff
        /*048c*/ 	.word	0x00038800
        /*0490*/ 	.short	0x0100
        /*0492*/ 	.byte	0x08
	.zero		1


	//   ....[1]....
        /*0494*/ 	.word	0x00000280
        /*0498*/ 	.word	0x000000ff
        /*049c*/ 	.word	0x00038820
        /*04a0*/ 	.short	0x0100
        /*04a2*/ 	.byte	0x08
	.zero		1


	//   ....[2]....
        /*04a4*/ 	.word	0x00000370
        /*04a8*/ 	.word	0x000000ff
        /*04ac*/ 	.word	0x00038830
        /*04b0*/ 	.short	0x0100
        /*04b2*/ 	.byte	0x08
	.zero		1


	//   ....[3]....
        /*04b4*/ 	.word	0x00000380
        /*04b8*/ 	.word	0x000000ff
        /*04bc*/ 	.word	0x00038840
        /*04c0*/ 	.short	0x0100
        /*04c2*/ 	.byte	0x08
	.zero		1


	//   ....[4]....
        /*04c4*/ 	.word	0x00000390
        /*04c8*/ 	.word	0x000000ff
        /*04cc*/ 	.word	0x00038838
        /*04d0*/ 	.short	0x0100
        /*04d2*/ 	.byte	0x08
	.zero		1


	//   ....[5]....
        /*04d4*/ 	.word	0x000003a0
        /*04d8*/ 	.word	0x000000ff
        /*04dc*/ 	.word	0x00038848
        /*04e0*/ 	.short	0x0100
        /*04e2*/ 	.byte	0x08
	.zero		1


	//   ....[6]....
        /*04e4*/ 	.word	0x000004d0
        /*04e8*/ 	.word	0x000000ff
        /*04ec*/ 	.word	0x00038850
        /*04f0*/ 	.short	0x0100
        /*04f2*/ 	.byte	0x08
	.zero		1


	//   ....[7]....
        /*04f4*/ 	.word	0x000004e0
        /*04f8*/ 	.word	0x000000ff
        /*04fc*/ 	.word	0x00038860
        /*0500*/ 	.short	0x0100
        /*0502*/ 	.byte	0x08
	.zero		1


	//   ....[8]....
        /*0504*/ 	.word	0x000004f0
        /*0508*/ 	.word	0x000000ff
        /*050c*/ 	.word	0x00038858
        /*0510*/ 	.short	0x0100
        /*0512*/ 	.byte	0x08
	.zero		1


	//   ....[9]....
        /*0514*/ 	.word	0x00000500
        /*0518*/ 	.word	0x000000ff
        /*051c*/ 	.word	0x00038868
        /*0520*/ 	.short	0x0100
        /*0522*/ 	.byte	0x08
	.zero		1


	//   ....[10]....
        /*0524*/ 	.word	0x000005f0
        /*0528*/ 	.word	0x000000ff
        /*052c*/ 	.word	0x00038870
        /*0530*/ 	.short	0x0100
        /*0532*/ 	.byte	0x06
	.zero		1


	//   ....[11]....
        /*0534*/ 	.word	0x00000600
        /*0538*/ 	.word	0x000000ff
        /*053c*/ 	.word	0x00038880
        /*0540*/ 	.short	0x0100
        /*0542*/ 	.byte	0x06
	.zero		1


	//   ....[12]....
        /*0544*/ 	.word	0x00000610
        /*0548*/ 	.word	0x000000ff
        /*054c*/ 	.word	0x00038878
        /*0550*/ 	.short	0x0100
        /*0552*/ 	.byte	0x06
	.zero		1


	//   ....[13]....
        /*0554*/ 	.word	0x00000620
        /*0558*/ 	.word	0x000000ff
        /*055c*/ 	.word	0x00038888
        /*0560*/ 	.short	0x0100
        /*0562*/ 	.byte	0x06
	.zero		1


	//   ....[14]....
        /*0564*/ 	.word	0x00000750
        /*0568*/ 	.word	0x000000ff
        /*056c*/ 	.word	0x00038890
        /*0570*/ 	.short	0x0100
        /*0572*/ 	.byte	0x08
	.zero		1


	//   ....[15]....
        /*0574*/ 	.word	0x00000760
        /*0578*/ 	.word	0x000000ff
        /*057c*/ 	.word	0x000388a0
        /*0580*/ 	.short	0x0100
        /*0582*/ 	.byte	0x08
	.zero		1


	//   ....[16]....
        /*0584*/ 	.word	0x00000770
        /*0588*/ 	.word	0x000000ff
        /*058c*/ 	.word	0x00038898
        /*0590*/ 	.short	0x0100
        /*0592*/ 	.byte	0x08
	.zero		1


	//   ....[17]....
        /*0594*/ 	.word	0x00000780
        /*0598*/ 	.word	0x000000ff
        /*059c*/ 	.word	0x000388a8
        /*05a0*/ 	.short	0x0100
        /*05a2*/ 	.byte	0x08
	.zero		1


	//   ....[18]....
        /*05a4*/ 	.word	0x000008b0
        /*05a8*/ 	.word	0x000000ff
        /*05ac*/ 	.word	0x000388b0
        /*05b0*/ 	.short	0x0100
        /*05b2*/ 	.byte	0x08
	.zero		1


	//   ....[19]....
        /*05b4*/ 	.word	0x000008c0
        /*05b8*/ 	.word	0x000000ff
        /*05bc*/ 	.word	0x000388c0
        /*05c0*/ 	.short	0x0100
        /*05c2*/ 	.byte	0x08
	.zero		1


	//   ....[20]....
        /*05c4*/ 	.word	0x000008d0
        /*05c8*/ 	.word	0x000000ff
        /*05cc*/ 	.word	0x000388b8
        /*05d0*/ 	.short	0x0100
        /*05d2*/ 	.byte	0x08
	.zero		1


	//   ....[21]....
        /*05d4*/ 	.word	0x000008e0
        /*05d8*/ 	.word	0x000000ff
        /*05dc*/ 	.word	0x000388c8
        /*05e0*/ 	.short	0x0100
        /*05e2*/ 	.byte	0x08
	.zero		1


	//   ....[22]....
        /*05e4*/ 	.word	0x00001240
        /*05e8*/ 	.word	0x000000ff
        /*05ec*/ 	.word	0x00038800
        /*05f0*/ 	.short	0x010a
        /*05f2*/ 	.byte	0x24
	.zero		1


	//   ....[23]....
        /*05f4*/ 	.word	0x000012d0
        /*05f8*/ 	.word	0x00000000
        /*05fc*/ 	.word	0x00038830
        /*0600*/ 	.short	0x010a
        /*0602*/ 	.byte	0x3f
	.zero		1


	//   ....[24]....
        /*0604*/ 	.word	0x00001350
        /*0608*/ 	.word	0x00000000
        /*060c*/ 	.word	0x00038830
        /*0610*/ 	.short	0x010a
        /*0612*/ 	.byte	0x3f
	.zero		1


	//   ....[25]....
        /*0614*/ 	.word	0x00003da0
        /*0618*/ 	.word	0x00000000
        /*061c*/ 	.word	0x00000000
        /*0620*/ 	.short	0x0101
        /*0622*/ 	.byte	0x3f
	.zero		1


	//   ....[26]....
        /*0624*/ 	.word	0x00005190
        /*0628*/ 	.word	0x000000ff
        /*062c*/ 	.word	0x00038830
        /*0630*/ 	.short	0x010a
        /*0632*/ 	.byte	0x06
	.zero		1


	//   ....[27]....
        /*0634*/ 	.word	0x000051e0
        /*0638*/ 	.word	0x000000ff
        /*063c*/ 	.word	0x00038830
        /*0640*/ 	.short	0x010a
        /*0642*/ 	.byte	0x04
	.zero		1


	//   ....[28]....
        /*0644*/ 	.word	0x00007a90
        /*0648*/ 	.word	0x000000ff
        /*064c*/ 	.word	0x00038850
        /*0650*/ 	.short	0x010a
        /*0652*/ 	.byte	0x04
	.zero		1


	//   ....[29]....
        /*0654*/ 	.word	0x00007ad0
        /*0658*/ 	.word	0x000000ff
        /*065c*/ 	.word	0x00038850
        /*0660*/ 	.short	0x010a
        /*0662*/ 	.byte	0x04
	.zero		1


	//   ....[30]....
        /*0664*/ 	.word	0x00008620
        /*0668*/ 	.word	0x0000009d
        /*066c*/ 	.word	0x00000000
        /*0670*/ 	.short	0x0101
        /*0672*/ 	.byte	0x3f
	.zero		1


	//   ....[31]....
        /*0674*/ 	.word	0x00008680
        /*0678*/ 	.word	0x000000ab
        /*067c*/ 	.word	0x00000000
        /*0680*/ 	.short	0x0101
        /*0682*/ 	.byte	0x3f
	.zero		1


	//   ....[32]....
        /*0684*/ 	.word	0x00009320
        /*0688*/ 	.word	0x000000ff
        /*068c*/ 	.word	0x00038850
        /*0690*/ 	.short	0x010a
        /*0692*/ 	.byte	0x0c
	.zero		1


	//   ....[33]....
        /*0694*/ 	.word	0x00009360
        /*0698*/ 	.word	0x000000ff
        /*069c*/ 	.word	0x00038850
        /*06a0*/ 	.short	0x010a
        /*06a2*/ 	.byte	0x0c
	.zero		1


	//   ....[34]....
        /*06a4*/ 	.word	0x0000a4b0
        /*06a8*/ 	.word	0x0000009b
        /*06ac*/ 	.word	0x00000000
        /*06b0*/ 	.short	0x0101
        /*06b2*/ 	.byte	0x3f
	.zero		1


	//   ....[35]....
        /*06b4*/ 	.word	0x0000b750
        /*06b8*/ 	.word	0x000000ff
        /*06bc*/ 	.word	0x00000000
        /*06c0*/ 	.short	0x0101
        /*06c2*/ 	.byte	0x04
	.zero		1


	//   ....[36]....
        /*06c4*/ 	.word	0x0000c9d0
        /*06c8*/ 	.word	0x00000000
        /*06cc*/ 	.word	0x00038840
        /*06d0*/ 	.short	0x010a
        /*06d2*/ 	.byte	0x3f
	.zero		1


	//   ....[37]....
        /*06d4*/ 	.word	0x0000d8b0
        /*06d8*/ 	.word	0x000000ff
        /*06dc*/ 	.word	0x00038800
        /*06e0*/ 	.short	0x0107
        /*06e2*/ 	.byte	0x24
	.zero		1


	//   ....[38]....
        /*06e4*/ 	.word	0x0000d920
        /*06e8*/ 	.word	0x000000ff
        /*06ec*/ 	.word	0x00038800
        /*06f0*/ 	.short	0x0101
        /*06f2*/ 	.byte	0x24
	.zero		1


	//   ....[39]....
        /*06f4*/ 	.word	0x0000d950
        /*06f8*/ 	.word	0x000000ff
        /*06fc*/ 	.word	0x00038820
        /*0700*/ 	.short	0x010a
        /*0702*/ 	.byte	0x24
	.zero		1


	//   ....[40]....
        /*0704*/ 	.word	0x0000dc90
        /*0708*/ 	.word	0x00000003
        /*070c*/ 	.word	0x00038840
        /*0710*/ 	.short	0x010a
        /*0712*/ 	.byte	0x3f
	.zero		1


	//   ....[41]....
        /*0714*/ 	.word	0x0000e220
        /*0718*/ 	.word	0x00000003
        /*071c*/ 	.word	0x00000060
        /*0720*/ 	.short	0x010a
        /*0722*/ 	.byte	0x3f
	.zero		1


	//   ....[42]....
        /*0724*/ 	.word	0x0000ea70
        /*0728*/ 	.word	0x00000003
        /*072c*/ 	.word	0x00038840
        /*0730*/ 	.short	0x010a
        /*0732*/ 	.byte	0x3f
	.zero		1


	//   ....[43]....
        /*0734*/ 	.word	0x0000f000
        /*0738*/ 	.word	0x00000005
        /*073c*/ 	.word	0x00000060
        /*0740*/ 	.short	0x010a
        /*0742*/ 	.byte	0x3f
	.zero		1


	//   ....[44]....
        /*0744*/ 	.word	0x0000f790
        /*0748*/ 	.word	0x00000002
        /*074c*/ 	.word	0x00038840
        /*0750*/ 	.short	0x010a
        /*0752*/ 	.byte	0x3f
	.zero		1


	//   ....[45]....
        /*0754*/ 	.word	0x0000fd20
        /*0758*/ 	.word	0x00000005
        /*075c*/ 	.word	0x00000060
        /*0760*/ 	.short	0x010a
        /*0762*/ 	.byte	0x3f
	.zero		1


	//   ....[46]....
        /*0764*/ 	.word	0x00010350
        /*0768*/ 	.word	0x00000002
        /*076c*/ 	.word	0x00038860
        /*0770*/ 	.short	0x010a
        /*0772*/ 	.byte	0x3f
	.zero		1


	//   ....[47]....
        /*0774*/ 	.word	0x000109b0
        /*0778*/ 	.word	0x00000000
        /*077c*/ 	.word	0x00038820
        /*0780*/ 	.short	0x010a
        /*0782*/ 	.byte	0x3f
	.zero		1


	//   ....[48]....
        /*0784*/ 	.word	0x00010ba0
        /*0788*/ 	.word	0x00000006
        /*078c*/ 	.word	0x00000000
        /*0790*/ 	.short	0x010a
        /*0792*/ 	.byte	0x3f
	.zero		1


	//   ....[49]....
        /*0794*/ 	.word	0x00010bf0
        /*0798*/ 	.word	0x00000003
        /*079c*/ 	.word	0x00000000
        /*07a0*/ 	.short	0x010a
        /*07a2*/ 	.byte	0x3f
	.zero		1


	//   ....[50]....
        /*07a4*/ 	.word	0x00010c50
        /*07a8*/ 	.word	0x00000012
        /*07ac*/ 	.word	0x00000000
        /*07b0*/ 	.short	0x010a
        /*07b2*/ 	.byte	0x3f
	.zero		1


	//   ....[51]....
        /*07b4*/ 	.word	0x00010c80
        /*07b8*/ 	.word	0x00000003
        /*07bc*/ 	.word	0x00000000
        /*07c0*/ 	.short	0x010a
        /*07c2*/ 	.byte	0x3f
	.zero		1


	//   ....[52]....
        /*07c4*/ 	.word	0x00010cf0
        /*07c8*/ 	.word	0x00000003
        /*07cc*/ 	.word	0x00038800
        /*07d0*/ 	.short	0x010a
        /*07d2*/ 	.byte	0x3f
	.zero		1


	//   ....[53]....
        /*07d4*/ 	.word	0x00010d40
        /*07d8*/ 	.word	0x00000000
        /*07dc*/ 	.word	0x00038830
        /*07e0*/ 	.short	0x010a
        /*07e2*/ 	.byte	0x3f
	.zero		1


	//   ....[54]....
        /*07e4*/ 	.word	0x00010db0
        /*07e8*/ 	.word	0x00000004
        /*07ec*/ 	.word	0x00038830
        /*07f0*/ 	.short	0x010a
        /*07f2*/ 	.byte	0x3f
	.zero		1


	//   ....[55]....
        /*07f4*/ 	.word	0x00010e10
        /*07f8*/ 	.word	0x00000003
        /*07fc*/ 	.word	0x00038850
        /*0800*/ 	.short	0x010a
        /*0802*/ 	.byte	0x3f
	.zero		1


	//   ....[56]....
        /*0804*/ 	.word	0x00010e70
        /*0808*/ 	.word	0x00000007
        /*080c*/ 	.word	0x00038850
        /*0810*/ 	.short	0x010a
        /*0812*/ 	.byte	0x3f
	.zero		1


	//   ....[57]....
        /*0814*/ 	.word	0x00011010
        /*0818*/ 	.word	0x00000000
        /*081c*/ 	.word	0x00038840
        /*0820*/ 	.short	0x010a
        /*0822*/ 	.byte	0x3f
	.zero		1


	//   ....[58]....
        /*0824*/ 	.word	0x00011c00
        /*0828*/ 	.word	0x0000000c
        /*082c*/ 	.word	0x00038820
        /*0830*/ 	.short	0x010a
        /*0832*/ 	.byte	0x3f
	.zero		1


	//   ....[59]....
        /*0834*/ 	.word	0x00011c50
        /*0838*/ 	.word	0x00000003
        /*083c*/ 	.word	0x00038840
        /*0840*/ 	.short	0x010a
        /*0842*/ 	.byte	0x3f
	.zero		1


	//   ....[60]....
        /*0844*/ 	.word	0x00011ca0
        /*0848*/ 	.word	0x00000003
        /*084c*/ 	.word	0x00000060
        /*0850*/ 	.short	0x010a
        /*0852*/ 	.byte	0x3f
	.zero		1


	//   ....[61]....
        /*0854*/ 	.word	0x00011cf0
        /*0858*/ 	.word	0x00000003
        /*085c*/ 	.word	0x00038840
        /*0860*/ 	.short	0x010a
        /*0862*/ 	.byte	0x3f
	.zero		1


	//   ....[62]....
        /*0864*/ 	.word	0x00011d40
        /*0868*/ 	.word	0x00000005
        /*086c*/ 	.word	0x00000060
        /*0870*/ 	.short	0x010a
        /*0872*/ 	.byte	0x3f
	.zero		1


	//   ....[63]....
        /*0874*/ 	.word	0x00011d90
        /*0878*/ 	.word	0x00000002
        /*087c*/ 	.word	0x00038840
        /*0880*/ 	.short	0x010a
        /*0882*/ 	.byte	0x3f
	.zero		1


	//   ....[64]....
        /*0884*/ 	.word	0x00011de0
        /*0888*/ 	.word	0x00000005
        /*088c*/ 	.word	0x00000060
        /*0890*/ 	.short	0x010a
        /*0892*/ 	.byte	0x3f
	.zero		1


	//   ....[65]....
        /*0894*/ 	.word	0x00011e30
        /*0898*/ 	.word	0x00000002
        /*089c*/ 	.word	0x00038860
        /*08a0*/ 	.short	0x010a
        /*08a2*/ 	.byte	0x3f
	.zero		1


	//   ....[66]....
        /*08a4*/ 	.word	0x00011e80
        /*08a8*/ 	.word	0x00000000
        /*08ac*/ 	.word	0x00038820
        /*08b0*/ 	.short	0x010a
        /*08b2*/ 	.byte	0x3f
	.zero		1


	//   ....[67]....
        /*08b4*/ 	.word	0x00012020
        /*08b8*/ 	.word	0x00000006
        /*08bc*/ 	.word	0x00000000
        /*08c0*/ 	.short	0x010a
        /*08c2*/ 	.byte	0x3f
	.zero		1


	//   ....[68]....
        /*08c4*/ 	.word	0x00012070
        /*08c8*/ 	.word	0x00000003
        /*08cc*/ 	.word	0x00000000
        /*08d0*/ 	.short	0x010a
        /*08d2*/ 	.byte	0x3f
	.zero		1


	//   ....[69]....
        /*08d4*/ 	.word	0x000120c0
        /*08d8*/ 	.word	0x00000012
        /*08dc*/ 	.word	0x00000000
        /*08e0*/ 	.short	0x010a
        /*08e2*/ 	.byte	0x3f
	.zero		1


	//----- nvinfo : EIATTR_NUM_MBARRIERS
	.align		4
.L_99:
        /*08e4*/ 	.byte	0x03, 0x38
        /*08e6*/ 	.short	0x0016


	//----- nvinfo : EIATTR_EXIT_INSTR_OFFSETS
	.align		4
        /*08e8*/ 	.byte	0x04, 0x1c
        /*08ea*/ 	.short	(.L_101 - .L_100)


	//   ....[0]....
.L_100:
        /*08ec*/ 	.word	0x00000a00


	//   ....[1]....
        /*08f0*/ 	.word	0x0000be60


	//   ....[2]....
        /*08f4*/ 	.word	0x00010cd0


	//----- nvinfo : EIATTR_MAX_THREADS
	.align		4
.L_101:
        /*08f8*/ 	.byte	0x04, 0x05
        /*08fa*/ 	.short	(.L_103 - .L_102)
.L_102:
        /*08fc*/ 	.word	0x00000180
        /*0900*/ 	.word	0x00000001
        /*0904*/ 	.word	0x00000001


	//----- nvinfo : EIATTR_CRS_STACK_SIZE
	.align		4
.L_103:
        /*0908*/ 	.byte	0x04, 0x1e
        /*090a*/ 	.short	(.L_105 - .L_104)
.L_104:
        /*090c*/ 	.word	0x00000000


	//----- nvinfo : EIATTR_CBANK_PARAM_SIZE
	.align		4
.L_105:
        /*0910*/ 	.byte	0x03, 0x19
        /*0912*/ 	.short	0x0a70


	//----- nvinfo : EIATTR_PARAM_CBANK
	.align		4
        /*0914*/ 	.byte	0x04, 0x0a
        /*0916*/ 	.short	(.L_107 - .L_106)
	.align		4
.L_106:
        /*0918*/ 	.word	index@(.nv.constant0._ZN7cutlass13device_kernelIN5flash11enable_sm90INS1_16FlashAttnFwdSm90INS1_25CollectiveMainloopFwdSm90ILi2EN4cute5tupleIJNS5_1CILi1EEES8_S8_EEENS6_IJNS7_ILi128EEENS7_ILi80EEENS7_ILi256EEEEEELi256ENS_6half_tEfNS_4arch4Sm90ELb0ELb0ELb0ELb0ELb0ELb0ELb0ELb1ELb1ELb1ELb0ELb0EEENS1_21CollectiveEpilogueFwdINS6_IJSA_SC_SB_EEES9_SE_SG_Li256ELb0ELb1ELb0ELb0EEENS1_29StaticPersistentTileSchedulerILb0EEEEEEEEEvNT_6ParamsE)
        /*091c*/ 	.short	0x0210
        /*091e*/ 	.short	0x0a70


	//----- nvinfo : EIATTR_SW_WAR
	.align		4
.L_107:
        /*0920*/ 	.byte	0x04, 0x36
        /*0922*/ 	.short	(.L_109 - .L_108)
.L_108:
        /*0924*/ 	.word	0x00000008
.L_109:


//--------------------- .nv.info._ZN7cutlass13device_kernelIN5flash11enable_sm90INS1_16FlashAttnFwdSm90INS1_25CollectiveMainloopFwdSm90ILi2EN4cute5tupleIJNS5_1CILi2EEENS7_ILi1EEES9_EEENS6_IJNS7_ILi128EEENS7_ILi80EEENS7_ILi256EEEEEELi256ENS_6half_tEfNS_4arch4Sm90ELb0ELb0ELb0ELb0ELb0ELb0ELb0ELb1ELb1ELb1ELb0ELb0EEENS1_21CollectiveEpilogueFwdINS6_IJSB_SD_SC_EEESA_SF_SH_Li256ELb0ELb1ELb0ELb0EEENS1_29StaticPersistentTileSchedulerILb0EEEEEEEEEvNT_6ParamsE --------------------------
	.section	.nv.info._ZN7cutlass13device_kernelIN5flash11enable_sm90INS1_16FlashAttnFwdSm90INS1_25CollectiveMainloopFwdSm90ILi2EN4cute5tupleIJNS5_1CILi2EEENS7_ILi1EEES9_EEENS6_IJNS7_ILi128EEENS7_ILi80EEENS7_ILi256EEEEEELi256ENS_6half_tEfNS_4arch4Sm90ELb0ELb0ELb0ELb0ELb0ELb0ELb0ELb1ELb1ELb1ELb0ELb0EEENS1_21CollectiveEpilogueFwdINS6_IJSB_SD_SC_EEESA_SF_SH_Li256ELb0ELb1ELb0ELb0EEENS1_29StaticPersistentTileSchedulerILb0EEEEEEEEEvNT_6ParamsE,"",@"SHT_CUDA_INFO"
	.sectionflags	@""
	.align	4


	//----- nvinfo : EIATTR_CUDA_API_VERSION
	.align		4
        /*0000*/ 	.byte	0x04, 0x37
        /*0002*/ 	.short	(.L_111 - .L_110)
.L_110:
        /*0004*/ 	.word	0x00000082


	//----- nvinfo : EIATTR_KPARAM_INFO
	.align		4
.L_111:
        /*0008*/ 	.byte	0x04, 0x17
        /*000a*/ 	.short	(.L_113 - .L_112)
.L_112:
        /*000c*/ 	.word	0x00000000
        /*0010*/ 	.short	0x0000
        /*0012*/ 	.short	0x0070
        /*0014*/ 	.byte	0x00, 0xf0, 0x01, 0x28


	//----- nvinfo : EIATTR_SPARSE_MMA_MASK
	.align		4
.L_113:
        /*0018*/ 	.byte	0x03, 0x50
        /*001a*/ 	.short	0x0000


	//----- nvinfo : EIATTR_MAXREG_COUNT
	.align		4
        /*001c*/ 	.byte	0x03, 0x1b
        /*001e*/ 	.short	0x00a8


	//----- nvinfo : EIATTR_NUM_BARRIERS
	.align		4
        /*0020*/ 	.byte	0x02, 0x4c
        /*0022*/ 	.byte	0x09
	.zero		1


	//----- nvinfo : EIATTR_EXTERNS
	.align		4
        /*0024*/ 	.byte	0x04, 0x0f
        /*0026*/ 	.short	(.L_115 - .L_114)


	//   ....[0]....
	.align		4
.L_114:
        /*0028*/ 	.word	index@(__assertfail)


	//----- nvinfo : EIATTR_ANNOTATIONS
	.align		4
.L_115:
        /*002c*/ 	.byte	0x04, 0x55
        /*002e*/ 	.short	(.L_117 - .L_116)


	//   ....[0]....
.L_116:
        /* <DEDUP_REMOVED lines=32> */


	//----- nvinfo : EIATTR_MERCURY_ISA_VERSION
	.align		4
.L_117:
        /*0218*/ 	.byte	0x03, 0x5f
        /*021a*/ 	.short	0x0101


	//----- nvinfo : EIATTR_INT_WARP_WIDE_INSTR_OFFSETS
	.align		4
        /*021c*/ 	.byte	0x04, 0x31
        /*021e*/ 	.short	(.L_119 - .L_118)


	//   ....[0]....
.L_118:
        /*0220*/ 	.word	0x00000130


	//   ....[1]....
        /*0224*/ 	.word	0x00000170


	//   ....[2]....
        /*0228*/ 	.word	0x000001e0


	//----- nvinfo : EIATTR_COOP_GROUP_MASK_REGIDS
	.align		4
.L_119:
        /*022c*/ 	.byte	0x04, 0x29
        /*022e*/ 	.short	(.L_121 - .L_120)


	//   ....[0]....
.L_120:
        /*0230*/ 	.word	0xffffffff


	//   ....[1]....
        /*0234*/ 	.word	0xffffffff


	//   ....[2]....
        /*0238*/ 	.word	0xffffffff


	//   ....[3]....
        /*023c*/ 	.word	0xffffffff


	//   ....[4]....
        /*0240*/ 	.word	0xffffffff


	//   ....[5]....
        /*0244*/ 	.word	0xffffffff


	//   ....[6]....
        /*0248*/ 	.word	0xffffffff


	//   ....[7]....
        /*024c*/ 	.word	0xffffffff


	//   ....[8]....
        /*0250*/ 	.word	0xffffffff


	//   ....[9]....
        /*0254*/ 	.word	0xffffffff


	//   ....[10]....
        /*0258*/ 	.word	0xffffffff


	//   ....[11]....
        /*025c*/ 	.word	0xffffffff


	//   ....[12]....
        /*0260*/ 	.word	0xffffffff


	//   ....[13]....
        /*0264*/ 	.word	0xffffffff


	//   ....[14]....
        /*0268*/ 	.word	0xffffffff


	//   ....[15]....
        /*026c*/ 	.word	0xffffffff


	//   ....[16]....
        /*0270*/ 	.word	0xffffffff


	//   ....[17]....
        /*0274*/ 	.word	0xffffffff


	//   ....[18]....
        /*0278*/ 	.word	0xffffffff


	//   ....[19]....
        /*027c*/ 	.word	0xffffffff


	//   ....[20]....
        /*0280*/ 	.word	0xffffffff


	//   ....[21]....
        /*0284*/ 	.word	0xffffffff


	//   ....[22]....
        /*0288*/ 	.word	0xffffffff


	//   ....[23]....
        /*028c*/ 	.word	0xffffffff


	//   ....[24]....
        /*0290*/ 	.word	0xffffffff


	//   ....[25]....
        /*0294*/ 	.word	0xffffffff


	//   ....[26]....
        /*0298*/ 	.word	0xffffffff


	//   ....[27]....
        /*029c*/ 	.word	0xffffffff


	//   ....[28]....
        /*02a0*/ 	.word	0xffffffff


	//   ....[29]....
        /*02a4*/ 	.word	0xffffffff


	//   ....[30]....
        /*02a8*/ 	.word	0xffffffff


	//   ....[31]....
        /*02ac*/ 	.word	0xffffffff


	//   ....[32]....
        /*02b0*/ 	.word	0xffffffff


	//   ....[33]....
        /*02b4*/ 	.word	0xffffffff


	//   ....[34]....
        /*02b8*/ 	.word	0xffffffff


	//   ....[35]....
        /*02bc*/ 	.word	0xffffffff


	//   ....[36]....
        /*02c0*/ 	.word	0xffffffff


	//   ....[37]....
        /*02c4*/ 	.word	0xffffffff


	//   ....[38]....
        /*02c8*/ 	.word	0xffffffff


	//   ....[39]....
        /*02cc*/ 	.word	0xffffffff


	//   ....[40]....
        /*02d0*/ 	.word	0xffffffff


	//   ....[41]....
        /*02d4*/ 	.word	0xffffffff


	//   ....[42]....
        /*02d8*/ 	.word	0xffffffff


	//   ....[43]....
        /*02dc*/ 	.word	0xffffffff


	//   ....[44]....
        /*02e0*/ 	.word	0xffffffff


	//   ....[45]....
        /*02e4*/ 	.word	0xffffffff


	//   ....[46]....
        /*02e8*/ 	.word	0xffffffff


	//   ....[47]....
        /*02ec*/ 	.word	0xffffffff


	//   ....[48]....
        /*02f0*/ 	.word	0xffffffff


	//   ....[49]....
        /*02f4*/ 	.word	0xffffffff


	//   ....[50]....
        /*02f8*/ 	.word	0xffffffff


	//   ....[51]....
        /*02fc*/ 	.word	0x0500000f


	//   ....[52]....
        /*0300*/ 	.word	0x0500000f


	//   ....[53]....
        /*0304*/ 	.word	0x0500000f


	//   ....[54]....
        /*0308*/ 	.word	0x0500000f


	//   ....[55]....
        /*030c*/ 	.word	0x0500000f


	//   ....[56]....
        /*0310*/ 	.word	0x0500000f


	//   ....[57]....
        /*0314*/ 	.word	0x0500000f


	//   ....[58]....
        /*0318*/ 	.word	0x0500000f


	//   ....[59]....
        /*031c*/ 	.word	0x0500000f


	//   ....[60]....
        /*0320*/ 	.word	0x0500000f


	//   ....[61]....
        /*0324*/ 	.word	0x0500000f


	//   ....[62]....
        /*0328*/ 	.word	0x0500000f


	//   ....[63]....
        /*032c*/ 	.word	0x0500000f


	//   ....[64]....
        /*0330*/ 	.word	0x0500000f


	//   ....[65]....
        /*0334*/ 	.word	0x0500000f


	//   ....[66]....
        /*0338*/ 	.word	0x0500000f


	//   ....[67]....
        /*033c*/ 	.word	0x0500000f


	//   ....[68]....
        /*0340*/ 	.word	0x0500000f


	//----- nvinfo : EIATTR_COOP_GROUP_INSTR_OFFSETS
	.align		4
.L_121:
        /*0344*/ 	.byte	0x04, 0x28
        /*0346*/ 	.short	(.L_123 - .L_122)


	//   ....[0]....
.L_122:
        /*0348*/ 	.word	0x00000060


	//   ....[1]....
        /*034c*/ 	.word	0x00000140


	//   ....[2]....
        /*0350*/ 	.word	0x00000190


	//   ....[3]....
        /*0354*/ 	.word	0x000003d0


	//   ....[4]....
        /*0358*/ 	.word	0x00000600


	//   ....[5]....
        /*035c*/ 	.word	0x00000830


	//   ....[6]....
        /*0360*/ 	.word	0x00000ac0


	//   ....[7]....
        /*0364*/ 	.word	0x00000dd0


	//   ....[8]....
        /*0368*/ 	.word	0x00001310


	//   ....[9]....
        /*036c*/ 	.word	0x00004390


	//   ....[10]....
        /*0370*/ 	.word	0x000043e0


	//   ....[11]....
        /*0374*/ 	.word	0x000047f0


	//   ....[12]....
        /*0378*/ 	.word	0x00004860


	//   ....[13]....
        /*037c*/ 	.word	0x00008040


	//   ....[14]....
        /*0380*/ 	.word	0x00008060


	//   ....[15]....
        /*0384*/ 	.word	0x00008090


	//   ....[16]....
        /*0388*/ 	.word	0x000080a0


	//   ....[17]....
        /*038c*/ 	.word	0x00009490


	//   ....[18]....
        /*0390*/ 	.word	0x000094c0


	//   ....[19]....
        /*0394*/ 	.word	0x00009580


	//   ....[20]....
        /*0398*/ 	.word	0x00009590


	//   ....[21]....
        /*039c*/ 	.word	0x0000b130


	//   ....[22]....
        /*03a0*/ 	.word	0x0000b160


	//   ....[23]....
        /*03a4*/ 	.word	0x0000b280


	//   ....[24]....
        /*03a8*/ 	.word	0x0000b2b0


	//   ....[25]....
        /*03ac*/ 	.word	0x0000b980


	//   ....[26]....
        /*03b0*/ 	.word	0x0000b9b0


	//   ....[27]....
        /*03b4*/ 	.word	0x0000bb10


	//   ....[28]....
        /*03b8*/ 	.word	0x0000bb30


	//   ....[29]....
        /*03bc*/ 	.word	0x0000bc70


	//   ....[30]....
        /*03c0*/ 	.word	0x0000bc90


	//   ....[31]....
        /*03c4*/ 	.word	0x0000bdf0


	//   ....[32]....
        /*03c8*/ 	.word	0x0000be20


	//   ....[33]....
        /*03cc*/ 	.word	0x0000c9d0


	//   ....[34]....
        /*03d0*/ 	.word	0x0000d560


	//   ....[35]....
        /*03d4*/ 	.word	0x0000d5a0


	//   ....[36]....
        /*03d8*/ 	.word	0x0000d6a0


	//   ....[37]....
        /*03dc*/ 	.word	0x0000d6b0


	//   ....[38]....
        /*03e0*/ 	.word	0x0000d760


	//   ....[39]....
        /*03e4*/ 	.word	0x0000d770


	//   ....[40]....
        /*03e8*/ 	.word	0x0000d830


	//   ....[41]....
        /*03ec*/ 	.word	0x0000d840


	//   ....[42]....
        /*03f0*/ 	.word	0x0000d900


	//   ....[43]....
        /*03f4*/ 	.word	0x0000d910


	//   ....[44]....
        /*03f8*/ 	.word	0x0000d9d0


	//   ....[45]....
        /*03fc*/ 	.word	0x0000d9e0


	//   ....[46]....
        /*0400*/ 	.word	0x0000daa0


	//   ....[47]....
        /*0404*/ 	.word	0x0000dab0


	//   ....[48]....
        /*0408*/ 	.word	0x0000db20


	//   ....[49]....
        /*040c*/ 	.word	0x0000db70


	//   ....[50]....
        /*0410*/ 	.word	0x000112d0


	//   ....[51]....
        /*0414*/ 	.word	0x000117f0


	//   ....[52]....
        /*0418*/ 	.word	0x00011970


	//   ....[53]....
        /*041c*/ 	.word	0x000119d0


	//   ....[54]....
        /*0420*/ 	.word	0x00011b80


	//   ....[55]....
        /*0424*/ 	.word	0x00011bd0


	//   ....[56]....
        /*0428*/ 	.word	0x00011d20


	//   ....[57]....
        /*042c*/ 	.word	0x00011d70


	//   ....[58]....
        /*0430*/ 	.word	0x00011ec0


	//   ....[59]....
        /*0434*/ 	.word	0x00011f10


	//   ....[60]....
        /*0438*/ 	.word	0x00012060


	//   ....[61]....
        /*043c*/ 	.word	0x000120b0


	//   ....[62]....
        /*0440*/ 	.word	0x00012200


	//   ....[63]....
        /*0444*/ 	.word	0x00012250


	//   ....[64]....
        /*0448*/ 	.word	0x00012390


	//   ....[65]....
        /*044c*/ 	.word	0x000123e0


	//   ....[66]....
        /*0450*/ 	.word	0x00012510


	//   ....[67]....
        /*0454*/ 	.word	0x00012560


	//   ....[68]....
        /*0458*/ 	.word	0x00012910


	//----- nvinfo : EIATTR_REG_RECONFIG
	.align		4
.L_123:
        /*045c*/ 	.byte	0x01, 0x54
	.zero		2


	//----- nvinfo : EIATTR_SYSCALL_OFFSETS
	.align		4
        /*0460*/ 	.byte	0x04, 0x46
        /*0462*/ 	.short	(.L_125 - .L_124)


	//   ....[0]....
.L_124:
        /*0464*/ 	.word	0x000016d0


	//   ....[1]....
        /*0468*/ 	.word	0x0000c5f0


	//   ....[2]....
        /*046c*/ 	.word	0x0000c730


	//   ....[3]....
        /*0470*/ 	.word	0x0000c820


	//   ....[4]....
        /*0474*/ 	.word	0x0000d100


	//----- nvinfo : EIATTR_MBARRIER_INSTR_OFFSETS
	.align		4
.L_125:
        /*0478*/ 	.byte	0x04, 0x39
        /*047a*/ 	.short	(.L_127 - .L_126)


	//   ....[0]....
.L_126:
        /*047c*/ 	.word	0x00000270
        /*0480*/ 	.word	0x000000ff
        /*0484*/ 	.word	0x00038800
        /*0488*/ 	.short	0x0100
        /*048a*/ 	.byte	0x08
	.zero		1


	//   ....[1]....
        /*048c*/ 	.word	0x00000280
        /*0490*/ 	.word	0x000000ff
        /*0494*/ 	.word	0x00038820
        /*0498*/ 	.short	0x0100
        /*049a*/ 	.byte	0x08
	.zero		1


	//   ....[2]....
        /*049c*/ 	.word	0x00000370
        /*04a0*/ 	.word	0x000000ff
        /*04a4*/ 	.word	0x00038830
        /*04a8*/ 	.short	0x0100
        /*04aa*/ 	.byte	0x08
	.zero		1


	//   ....[3]....
        /*04ac*/ 	.word	0x00000380
        /*04b0*/ 	.word	0x000000ff
        /*04b4*/ 	.word	0x00038840
        /*04b8*/ 	.short	0x0100
        /*04ba*/ 	.byte	0x08
	.zero		1


	//   ....[4]....
        /*04bc*/ 	.word	0x00000390
        /*04c0*/ 	.word	0x000000ff
        /*04c4*/ 	.word	0x00038838
        /*04c8*/ 	.short	0x0100
        /*04ca*/ 	.byte	0x08
	.zero		1


	//   ....[5]....
        /*04cc*/ 	.word	0x000003a0
        /*04d0*/ 	.word	0x000000ff
        /*04d4*/ 	.word	0x00038848
        /*04d8*/ 	.short	0x0100
        /*04da*/ 	.byte	0x08
	.zero		1


	//   ....[6]....
        /*04dc*/ 	.word	0x000005b0
        /*04e0*/ 	.word	0x000000ff
        /*04e4*/ 	.word	0x00038850
        /*04e8*/ 	.short	0x0100
        /*04ea*/ 	.byte	0x08
	.zero		1


	//   ....[7]....
        /*04ec*/ 	.word	0x000005c0
        /*04f0*/ 	.word	0x000000ff
        /*04f4*/ 	.word	0x00038860
        /*04f8*/ 	.short	0x0100
        /*04fa*/ 	.byte	0x08
	.zero		1


	//   ....[8]....
        /*04fc*/ 	.word	0x000005d0
        /*0500*/ 	.word	0x000000ff
        /*0504*/ 	.word	0x00038858
        /*0508*/ 	.short	0x0100
        /*050a*/ 	.byte	0x08
	.zero		1


	//   ....[9]....
        /*050c*/ 	.word	0x000005e0
        /*0510*/ 	.word	0x000000ff
        /*0514*/ 	.word	0x00038868
        /*0518*/ 	.short	0x0100
        /*051a*/ 	.byte	0x08
	.zero		1


	//   ....[10]....
        /*051c*/ 	.word	0x000007e0
        /*0520*/ 	.word	0x000000ff
        /*0524*/ 	.word	0x00038870
        /*0528*/ 	.short	0x0100
        /*052a*/ 	.byte	0x08
	.zero		1


	//   ....[11]....
        /*052c*/ 	.word	0x000007f0
        /*0530*/ 	.word	0x000000ff
        /*0534*/ 	.word	0x00038880
        /*0538*/ 	.short	0x0100
        /*053a*/ 	.byte	0x08
	.zero		1


	//   ....[12]....
        /*053c*/ 	.word	0x00000800
        /*0540*/ 	.word	0x000000ff
        /*0544*/ 	.word	0x00038878
        /*0548*/ 	.short	0x0100
        /*054a*/ 	.byte	0x08
	.zero		1


	//   ....[13]....
        /*054c*/ 	.word	0x00000810
        /*0550*/ 	.word	0x000000ff
        /*0554*/ 	.word	0x00038888
        /*0558*/ 	.short	0x0100
        /*055a*/ 	.byte	0x08
	.zero		1


	//   ....[14]....
        /*055c*/ 	.word	0x00000a70
        /*0560*/ 	.word	0x000000ff
        /*0564*/ 	.word	0x00038890
        /*0568*/ 	.short	0x0100
        /*056a*/ 	.byte	0x08
	.zero		1


	//   ....[15]....
        /*056c*/ 	.word	0x00000a80
        /*0570*/ 	.word	0x000000ff
        /*0574*/ 	.word	0x000388a0
        /*0578*/ 	.short	0x0100
        /*057a*/ 	.byte	0x08
	.zero		1


	//   ....[16]....
        /*057c*/ 	.word	0x00000a90
        /*0580*/ 	.word	0x000000ff
        /*0584*/ 	.word	0x00038898
        /*0588*/ 	.short	0x0100
        /*058a*/ 	.byte	0x08
	.zero		1


	//   ....[17]....
        /*058c*/ 	.word	0x00000aa0
        /*0590*/ 	.word	0x000000ff
        /*0594*/ 	.word	0x000388a8
        /*0598*/ 	.short	0x0100
        /*059a*/ 	.byte	0x08
	.zero		1


	//   ....[18]....
        /*059c*/ 	.word	0x00000d30
        /*05a0*/ 	.word	0x000000ff
        /*05a4*/ 	.word	0x000388b0
        /*05a8*/ 	.short	0x0100
        /*05aa*/ 	.byte	0x08
	.zero		1


	//   ....[19]....
        /*05ac*/ 	.word	0x00000d40
        /*05b0*/ 	.word	0x000000ff
        /*05b4*/ 	.word	0x000388c0
        /*05b8*/ 	.short	0x0100
        /*05ba*/ 	.byte	0x08
	.zero		1


	//   ....[20]....
        /*05bc*/ 	.word	0x00000d50
        /*05c0*/ 	.word	0x000000ff
        /*05c4*/ 	.word	0x000388b8
        /*05c8*/ 	.short	0x0100
        /*05ca*/ 	.byte	0x08
	.zero		1


	//   ....[21]....
        /*05cc*/ 	.word	0x00000d60
        /*05d0*/ 	.word	0x000000ff
        /*05d4*/ 	.word	0x000388c8
        /*05d8*/ 	.short	0x0100
        /*05da*/ 	.byte	0x08
	.zero		1


	//   ....[22]....
        /*05dc*/ 	.word	0x00001750
        /*05e0*/ 	.word	0x000000ff
        /*05e4*/ 	.word	0x00038800
        /*05e8*/ 	.short	0x010a
        /*05ea*/ 	.byte	0x24
	.zero		1


	//   ....[23]....
        /*05ec*/ 	.word	0x000017e0
        /*05f0*/ 	.word	0x00000000
        /*05f4*/ 	.word	0x00038830
        /*05f8*/ 	.short	0x010a
        /*05fa*/ 	.byte	0x3f
	.zero		1


	//   ....[24]....
        /*05fc*/ 	.word	0x00001820
        /*0600*/ 	.word	0x00000000
        /*0604*/ 	.word	0x00038830
        /*0608*/ 	.short	0x010a
        /*060a*/ 	.byte	0x3f
	.zero		1


	//   ....[25]....
        /*060c*/ 	.word	0x00004ab0
        /*0610*/ 	.word	0x00000000
        /*0614*/ 	.word	0x00000000
        /*0618*/ 	.short	0x0101
        /*061a*/ 	.byte	0x3f
	.zero		1


	//   ....[26]....
        /*061c*/ 	.word	0x00005200
        /*0620*/ 	.word	0x000000ff
        /*0624*/ 	.word	0x00038830
        /*0628*/ 	.short	0x010a
        /*062a*/ 	.byte	0x06
	.zero		1


	//   ....[27]....
        /*062c*/ 	.word	0x00005250
        /*0630*/ 	.word	0x000000ff
        /*0634*/ 	.word	0x00038830
        /*0638*/ 	.short	0x010a
        /*063a*/ 	.byte	0x04
	.zero		1


	//   ....[28]....
        /*063c*/ 	.word	0x00007af0
        /*0640*/ 	.word	0x000000ff
        /*0644*/ 	.word	0x00038850
        /*0648*/ 	.short	0x010a
        /*064a*/ 	.byte	0x04
	.zero		1


	//   ....[29]....
        /*064c*/ 	.word	0x00007b30
        /*0650*/ 	.word	0x000000ff
        /*0654*/ 	.word	0x00038850
        /*0658*/ 	.short	0x010a
        /*065a*/ 	.byte	0x04
	.zero		1


	//   ....[30]....
        /*065c*/ 	.word	0x00008780
        /*0660*/ 	.word	0x0000000e
        /*0664*/ 	.word	0x00000000
        /*0668*/ 	.short	0x0101
        /*066a*/ 	.byte	0x3f
	.zero		1


	//   ....[31]....
        /*066c*/ 	.word	0x00008a50
        /*0670*/ 	.word	0x0000009b
        /*0674*/ 	.word	0x00000000
        /*0678*/ 	.short	0x0101
        /*067a*/ 	.byte	0x3f
	.zero		1


	//   ....[32]....
        /*067c*/ 	.word	0x00009400
        /*0680*/ 	.word	0x000000ff
        /*0684*/ 	.word	0x00038850
        /*0688*/ 	.short	0x010a
        /*068a*/ 	.byte	0x09
	.zero		1


	//   ....[33]....
        /*068c*/ 	.word	0x00009440
        /*0690*/ 	.word	0x000000ff
        /*0694*/ 	.word	0x00038850
        /*0698*/ 	.short	0x010a
        /*069a*/ 	.byte	0x09
	.zero		1


	//   ....[34]....
        /*069c*/ 	.word	0x00009e00
        /*06a0*/ 	.word	0x00000007
        /*06a4*/ 	.word	0x00000000
        /*06a8*/ 	.short	0x0101
        /*06aa*/ 	.byte	0x3f
	.zero		1


	//   ....[35]....
        /*06ac*/ 	.word	0x0000b950
        /*06b0*/ 	.word	0x000000ff
        /*06b4*/ 	.word	0x00000000
        /*06b8*/ 	.short	0x0101
        /*06ba*/ 	.byte	0x05
	.zero		1


	//   ....[36]....
        /*06bc*/ 	.word	0x0000b9c0
        /*06c0*/ 	.word	0x000000ff
        /*06c4*/ 	.word	0x00000000
        /*06c8*/ 	.short	0x0101
        /*06ca*/ 	.byte	0x04
	.zero		1


	//   ....[37]....
        /*06cc*/ 	.word	0x0000cbf0
        /*06d0*/ 	.word	0x00000002
        /*06d4*/ 	.word	0x00038840
        /*06d8*/ 	.short	0x010a
        /*06da*/ 	.byte	0x3f
	.zero		1


	//   ....[38]....
        /*06dc*/ 	.word	0x0000dc90
        /*06e0*/ 	.word	0x000000ff
        /*06e4*/ 	.word	0x00038800
        /*06e8*/ 	.short	0x0107
        /*06ea*/ 	.byte	0x24
	.zero		1


	//   ....[39]....
        /*06ec*/ 	.word	0x0000dd00
        /*06f0*/ 	.word	0x000000ff
        /*06f4*/ 	.word	0x00038800
        /*06f8*/ 	.short	0x0101
        /*06fa*/ 	.byte	0x24
	.zero		1


	//   ....[40]....
        /*06fc*/ 	.word	0x0000dd20
        /*0700*/ 	.word	0x000000ff
        /*0704*/ 	.word	0x00038820
        /*0708*/ 	.short	0x010a
        /*070a*/ 	.byte	0x24
	.zero		1


	//   ....[41]....
        /*070c*/ 	.word	0x0000e040
        /*0710*/ 	.word	0x00000003
        /*0714*/ 	.word	0x00038840
        /*0718*/ 	.short	0x010a
        /*071a*/ 	.byte	0x3f
	.zero		1


	//   ....[42]....
        /*071c*/ 	.word	0x0000e6a0
        /*0720*/ 	.word	0x00000002
        /*0724*/ 	.word	0x00038860
        /*0728*/ 	.short	0x010a
        /*072a*/ 	.byte	0x3f
	.zero		1


	//   ....[43]....
        /*072c*/ 	.word	0x0000ef70
        /*0730*/ 	.word	0x00000003
        /*0734*/ 	.word	0x00038840
        /*0738*/ 	.short	0x010a
        /*073a*/ 	.byte	0x3f
	.zero		1


	//   ....[44]....
        /*073c*/ 	.word	0x0000f5d0
        /*0740*/ 	.word	0x00000002
        /*0744*/ 	.word	0x00038860
        /*0748*/ 	.short	0x010a
        /*074a*/ 	.byte	0x3f
	.zero		1


	//   ....[45]....
        /*074c*/ 	.word	0x0000fe00
        /*0750*/ 	.word	0x00000003
        /*0754*/ 	.word	0x00038840
        /*0758*/ 	.short	0x010a
        /*075a*/ 	.byte	0x3f
	.zero		1


	//   ....[46]....
        /*075c*/ 	.word	0x00010450
        /*0760*/ 	.word	0x00000002
        /*0764*/ 	.word	0x00038860
        /*0768*/ 	.short	0x010a
        /*076a*/ 	.byte	0x3f
	.zero		1


	//   ....[47]....
        /*076c*/ 	.word	0x00010af0
        /*0770*/ 	.word	0x00000000
        /*0774*/ 	.word	0x00038860
        /*0778*/ 	.short	0x010a
        /*077a*/ 	.byte	0x3f
	.zero		1


	//   ....[48]....
        /*077c*/ 	.word	0x00011250
        /*0780*/ 	.word	0x00000000
        /*0784*/ 	.word	0x00038820
        /*0788*/ 	.short	0x010a
        /*078a*/ 	.byte	0x3f
	.zero		1


	//   ....[49]....
        /*078c*/ 	.word	0x00011460
        /*0790*/ 	.word	0x00000006
        /*0794*/ 	.word	0x00000000
        /*0798*/ 	.short	0x010a
        /*079a*/ 	.byte	0x3f
	.zero		1


	//   ....[50]....
        /*079c*/ 	.word	0x00011490
        /*07a0*/ 	.word	0x00000007
        /*07a4*/ 	.word	0x00000000
        /*07a8*/ 	.short	0x010a
        /*07aa*/ 	.byte	0x3f
	.zero		1


	//   ....[51]....
        /*07ac*/ 	.word	0x000114f0
        /*07b0*/ 	.word	0x00000004
        /*07b4*/ 	.word	0x00000000
        /*07b8*/ 	.short	0x010a
        /*07ba*/ 	.byte	0x3f
	.zero		1


	//   ....[52]....
        /*07bc*/ 	.word	0x00011520
        /*07c0*/ 	.word	0x00000003
        /*07c4*/ 	.word	0x00000000
        /*07c8*/ 	.short	0x010a
        /*07ca*/ 	.byte	0x3f
	.zero		1


	//   ....[53]....
        /*07cc*/ 	.word	0x00011590
        /*07d0*/ 	.word	0x00000003
        /*07d4*/ 	.word	0x00038800
        /*07d8*/ 	.short	0x010a
        /*07da*/ 	.byte	0x3f
	.zero		1


	//   ....[54]....
        /*07dc*/ 	.word	0x000115e0
        /*07e0*/ 	.word	0x00000000
        /*07e4*/ 	.word	0x00038830
        /*07e8*/ 	.short	0x010a
        /*07ea*/ 	.byte	0x3f
	.zero		1


	//   ....[55]....
        /*07ec*/ 	.word	0x00011650
        /*07f0*/ 	.word	0x00000098
        /*07f4*/ 	.word	0x00038830
        /*07f8*/ 	.short	0x010a
        /*07fa*/ 	.byte	0x3f
	.zero		1


	//   ....[56]....
        /*07fc*/ 	.word	0x000116b0
        /*0800*/ 	.word	0x00000003
        /*0804*/ 	.word	0x00038850
        /*0808*/ 	.short	0x010a
        /*080a*/ 	.byte	0x3f
	.zero		1


	//   ....[57]....
        /*080c*/ 	.word	0x00011710
        /*0810*/ 	.word	0x00000007
        /*0814*/ 	.word	0x00038850
        /*0818*/ 	.short	0x010a
        /*081a*/ 	.byte	0x3f
	.zero		1


	//   ....[58]....
        /*081c*/ 	.word	0x000118b0
        /*0820*/ 	.word	0x00000002
        /*0824*/ 	.word	0x00038840
        /*0828*/ 	.short	0x010a
        /*082a*/ 	.byte	0x3f
	.zero		1


	//   ....[59]....
        /*082c*/ 	.word	0x000125b0
        /*0830*/ 	.word	0x00000002
        /*0834*/ 	.word	0x00038820
        /*0838*/ 	.short	0x010a
        /*083a*/ 	.byte	0x3f
	.zero		1


	//   ....[60]....
        /*083c*/ 	.word	0x00012600
        /*0840*/ 	.word	0x00000003
        /*0844*/ 	.word	0x00038840
        /*0848*/ 	.short	0x010a
        /*084a*/ 	.byte	0x3f
	.zero		1


	//   ....[61]....
        /*084c*/ 	.word	0x00012650
        /*0850*/ 	.word	0x00000002
        /*0854*/ 	.word	0x00038860
        /*0858*/ 	.short	0x010a
        /*085a*/ 	.byte	0x3f
	.zero		1


	//   ....[62]....
        /*085c*/ 	.word	0x000126a0
        /*0860*/ 	.word	0x00000003
        /*0864*/ 	.word	0x00038840
        /*0868*/ 	.short	0x010a
        /*086a*/ 	.byte	0x3f
	.zero		1


	//   ....[63]....
        /*086c*/ 	.word	0x000126f0
        /*0870*/ 	.word	0x00000002
        /*0874*/ 	.word	0x00038860
        /*0878*/ 	.short	0x010a
        /*087a*/ 	.byte	0x3f
	.zero		1


	//   ....[64]....
        /*087c*/ 	.word	0x00012740
        /*0880*/ 	.word	0x00000003
        /*0884*/ 	.word	0x00038840
        /*0888*/ 	.short	0x010a
        /*088a*/ 	.byte	0x3f
	.zero		1


	//   ....[65]....
        /*088c*/ 	.word	0x00012790
        /*0890*/ 	.word	0x00000002
        /*0894*/ 	.word	0x00038860
        /*0898*/ 	.short	0x010a
        /*089a*/ 	.byte	0x3f
	.zero		1


	//   ....[66]....
        /*089c*/ 	.word	0x000127e0
        /*08a0*/ 	.word	0x00000000
        /*08a4*/ 	.word	0x00038860
        /*08a8*/ 	.short	0x010a
        /*08aa*/ 	.byte	0x3f
	.zero		1


	//   ....[67]....
        /*08ac*/ 	.word	0x00012830
        /*08b0*/ 	.word	0x00000000
        /*08b4*/ 	.word	0x00038820
        /*08b8*/ 	.short	0x010a
        /*08ba*/ 	.byte	0x3f
	.zero		1


	//   ....[68]....
        /*08bc*/ 	.word	0x000129d0
        /*08c0*/ 	.word	0x00000006
        /*08c4*/ 	.word	0x00000000
        /*08c8*/ 	.short	0x010a
        /*08ca*/ 	.byte	0x3f
	.zero		1


	//   ....[69]....
        /*08cc*/ 	.word	0x00012a20
        /*08d0*/ 	.word	0x00000007
        /*08d4*/ 	.word	0x00000000
        /*08d8*/ 	.short	0x010a
        /*08da*/ 	.byte	0x3f
	.zero		1


	//   ....[70]....
        /*08dc*/ 	.word	0x00012a70
        /*08e0*/ 	.word	0x00000004
        /*08e4*/ 	.word	0x00000000
        /*08e8*/ 	.short	0x010a
        /*08ea*/ 	.byte	0x3f
	.zero		1


	//----- nvinfo : EIATTR_NUM_MBARRIERS
	.align		4
.L_127:
        /*08ec*/ 	.byte	0x03, 0x38
        /*08ee*/ 	.short	0x0016


	//----- nvinfo : EIATTR_EXIT_INSTR_OFFSETS
	.align		4
        /*08f0*/ 	.byte	0x04, 0x1c
        /*08f2*/ 	.short	(.L_129 - .L_128)


	//   ....[0]....
.L_128:
        /*08f4*/ 	.word	0x00000f10


	//   ....[1]....
        /*08f8*/ 	.word	0x0000bfc0


	//   ....[2]....
        /*08fc*/ 	.word	0x00011570


	//----- nvinfo : EIATTR_MAX_THREADS
	.align		4
.L_129:
        /*0900*/ 	.byte	0x04, 0x05
        /*0902*/ 	.short	(.L_131 - .L_130)
.L_130:
        /*0904*/ 	.word	0x00000180
        /*0908*/ 	.word	0x00000001
        /*090c*/ 	.word	0x00000001


	//----- nvinfo : EIATTR_CRS_STACK_SIZE
	.align		4
.L_131:
        /*0910*/ 	.byte	0x04, 0x1e
        /*0912*/ 	.short	(.L_133 - .L_132)
.L_132:
        /*0914*/ 	.word	0x00000000


	//----- nvinfo : EIATTR_CBANK_PARAM_SIZE
	.align		4
.L_133:
        /*0918*/ 	.byte	0x03, 0x19
        /*091a*/ 	.short	0x0a70


	//----- nvinfo : EIATTR_PARAM_CBANK
	.align		4
        /*091c*/ 	.byte	0x04, 0x0a
        /*091e*/ 	.short	(.L_135 - .L_134)
	.align		4
.L_134:
        /*0920*/ 	.word	index@(.nv.constant0._ZN7cutlass13device_kernelIN5flash11enable_sm90INS1_16FlashAttnFwdSm90INS1_25CollectiveMainloopFwdSm90ILi2EN4cute5tupleIJNS5_1CILi2EEENS7_ILi1EEES9_EEENS6_IJNS7_ILi128EEENS7_ILi80EEENS7_ILi256EEEEEELi256ENS_6half_tEfNS_4arch4Sm90ELb0ELb0ELb0ELb0ELb0ELb0ELb0ELb1ELb1ELb1ELb0ELb0EEENS1_21CollectiveEpilogueFwdINS6_IJSB_SD_SC_EEESA_SF_SH_Li256ELb0ELb1ELb0ELb0EEENS1_29StaticPersistentTileSchedulerILb0EEEEEEEEEvNT_6ParamsE)
        /*0924*/ 	.short	0x0210
        /*0926*/ 	.short	0x0a70


	//----- nvinfo : EIATTR_SW_WAR
	.align		4
.L_135:
        /*0928*/ 	.byte	0x04, 0x36
        /*092a*/ 	.short	(.L_137 - .L_136)
.L_136:
        /*092c*/ 	.word	0x00000008
.L_137:


//--------------------- .nv.info._ZN7cutlass13device_kernelIN5flash11enable_sm90INS1_16FlashAttnFwdSm90INS1_25CollectiveMainloopFwdSm90ILi2EN4cute5tupleIJNS5_1CILi1EEES8_S8_EEENS6_IJNS7_ILi128EEENS7_ILi80EEENS7_ILi256EEEEEELi256ENS_6half_tEfNS_4arch4Sm90ELb0ELb0ELb0ELb1ELb0ELb0ELb0ELb1ELb1ELb1ELb0ELb0EEENS1_21CollectiveEpilogueFwdINS6_IJSA_SC_SB_EEES9_SE_SG_Li256ELb1ELb1ELb0ELb0EEENS1_36VarlenDynamicPersistentTileSchedulerILi128ELi80ELi256ELi128ELb0ELb1ELb1ELb0ELb1ELb1EEEEEEEEEvNT_6ParamsE --------------------------
	.section	.nv.info._ZN7cutlass13device_kernelIN5flash11enable_sm90INS1_16FlashAttnFwdSm90INS1_25CollectiveMainloopFwdSm90ILi2EN4cute5tupleIJNS5_1CILi1EEES8_S8_EEENS6_IJNS7_ILi128EEENS7_ILi80EEENS7_ILi256EEEEEELi256ENS_6half_tEfNS_4arch4Sm90ELb0ELb0ELb0ELb1ELb0ELb0ELb0ELb1ELb1ELb1ELb0ELb0EEENS1_21CollectiveEpilogueFwdINS6_IJSA_SC_SB_EEES9_SE_SG_Li256ELb1ELb1ELb0ELb0EEENS1_36VarlenDynamicPersistentTileSchedulerILi128ELi80ELi256ELi128ELb0ELb1ELb1ELb0ELb1ELb1EEEEEEEEEvNT_6ParamsE,"",@"SHT_CUDA_INFO"
	.sectionflags	@""
	.align	4


	//----- nvinfo : EIATTR_CUDA_API_VERSION
	.align		4
        /*0000*/ 	.byte	0x04, 0x37
        /*0002*/ 	.short	(.L_139 - .L_138)
.L_138:
        /*0004*/ 	.word	0x00000082


	//----- nvinfo : EIATTR_KPARAM_INFO
	.align		4
.L_139:
        /*0008*/ 	.byte	0x04, 0x17
        /*000a*/ 	.short	(.L_141 - .L_140)
.L_140:
        /*000c*/ 	.word	0x00000000
        /*0010*/ 	.short	0x0000
        /*0012*/ 	.short	0x0070
        /*0014*/ 	.byte	0x00, 0xf0, 0x01, 0x2a


	//----- nvinfo : EIATTR_SPARSE_MMA_MASK
	.align		4
.L_141:
        /*0018*/ 	.byte	0x03, 0x50
        /*001a*/ 	.short	0x0000


	//----- nvinfo : EIATTR_MAXREG_COUNT
	.align		4
        /*001c*/ 	.byte	0x03, 0x1b
        /*001e*/ 	.short	0x00a8


	//----- nvinfo : EIATTR_NUM_BARRIERS
	.align		4
        /*0020*/ 	.byte	0x02, 0x4c
        /*0022*/ 	.byte	0x09
	.zero		1


	//----- nvinfo : EIATTR_EXTERNS
	.align		4
        /*0024*/ 	.byte	0x04, 0x0f
        /*0026*/ 	.short	(.L_143 - .L_142)


	//   ....[0]....
	.align		4
.L_142:
        /*0028*/ 	.word	index@(__assertfail)


	//----- nvinfo : EIATTR_ANNOTATIONS
	.align		4
.L_143:
        /*002c*/ 	.byte	0x04, 0x55
        /*002e*/ 	.short	(.L_145 - .L_144)


	//   ....[0]....
.L_144:
        /* <DEDUP_REMOVED lines=80> */
        /*0524*/ 	.byte	0xf0, 0x47, 0x01, 0x00, 0x01, 0x00, 0x00, 0x00, 0x10, 0x54, 0x01, 0x00


	//----- nvinfo : EIATTR_MERCURY_ISA_VERSION
	.align		4
.L_145:
        /*0530*/ 	.byte	0x03, 0x5f
        /*0532*/ 	.short	0x0101


	//----- nvinfo : EIATTR_UNUSED_LOAD_BYTE_OFFSET
	.align		4
        /*0534*/ 	.byte	0x04, 0x44
        /*0536*/ 	.short	(.L_147 - .L_146)


	//   ....[0]....
.L_146:
        /*0538*/ 	.word	0x00000a10
        /*053c*/ 	.word	0x0000fff0


	//   ....[1]....
        /*0540*/ 	.word	0x0000a6e0
        /*0544*/ 	.word	0x0000fff0


	//----- nvinfo : EIATTR_INT_WARP_WIDE_INSTR_OFFSETS
	.align		4
.L_147:
        /*0548*/ 	.byte	0x04, 0x31
        /*054a*/ 	.short	(.L_149 - .L_148)


	//   ....[0]....
.L_148:
        /*054c*/ 	.word	0x00000130


	//   ....[1]....
        /*0550*/ 	.word	0x00000170


	//   ....[2]....
        /*0554*/ 	.word	0x000001e0


	//   ....[3]....
        /*0558*/ 	.word	0x000081d0


	//   ....[4]....
        /*055c*/ 	.word	0x0000e790


	//   ....[5]....
        /*0560*/ 	.word	0x0000e830


	//   ....[6]....
        /*0564*/ 	.word	0x00012ed0


	//   ....[7]....
        /*0568*/ 	.word	0x00012f40


	//----- nvinfo : EIATTR_COOP_GROUP_MASK_REGIDS
	.align		4
.L_149:
        /*056c*/ 	.byte	0x04, 0x29
        /*056e*/ 	.short	(.L_151 - .L_150)


	//   ....[0]....
.L_150:
        /*0570*/ 	.word	0xffffffff


	//   ....[1]....
        /*0574*/ 	.word	0xffffffff


	//   ....[2]....
        /*0578*/ 	.word	0xffffffff


	//   ....[3]....
        /*057c*/ 	.word	0xffffffff


	//   ....[4]....
        /*0580*/ 	.word	0xffffffff


	//   ....[5]....
        /*0584*/ 	.word	0xffffffff


	//   ....[6]....
        /*0588*/ 	.word	0xffffffff


	//   ....[7]....
        /*058c*/ 	.word	0xffffffff


	//   ....[8]....
        /*0590*/ 	.word	0xffffffff


	//   ....[9]....
        /*0594*/ 	.word	0xffffffff


	//   ....[10]....
        /*0598*/ 	.word	0xffffffff


	//   ....[11]....
        /*059c*/ 	.word	0xffffffff


	//   ....[12]....
        /*05a0*/ 	.word	0xffffffff


	//   ....[13]....
        /*05a4*/ 	.word	0xffffffff


	//   ....[14]....
        /*05a8*/ 	.word	0xffffffff


	//   ....[15]....
        /*05ac*/ 	.word	0xffffffff


	//   ....[16]....
        /*05b0*/ 	.word	0xffffffff


	//   ....[17]....
        /*05b4*/ 	.word	0xffffffff


	//   ....[18]....
        /*05b8*/ 	.word	0xffffffff


	//   ....[19]....
        /*05bc*/ 	.word	0xffffffff


	//   ....[20]....
        /*05c0*/ 	.word	0xffffffff


	//   ....[21]....
        /*05c4*/ 	.word	0xffffffff


	//   ....[22]....
        /*05c8*/ 	.word	0xffffffff


	//   ....[23]....
        /*05cc*/ 	.word	0xffffffff


	//   ....[24]....
        /*05d0*/ 	.word	0xffffffff


	//   ....[25]....
        /*05d4*/ 	.word	0xffffffff


	//   ....[26]....
        /*05d8*/ 	.word	0xffffffff


	//   ....[27]....
        /*05dc*/ 	.word	0xffffffff


	//   ....[28]....
        /*05e0*/ 	.word	0xffffffff


	//   ....[29]....
        /*05e4*/ 	.word	0xffffffff


	//   ....[30]....
        /*05e8*/ 	.word	0xffffffff


	//   ....[31]....
        /*05ec*/ 	.word	0xffffffff


	//   ....[32]....
        /*05f0*/ 	.word	0xffffffff


	//   ....[33]....
        /*05f4*/ 	.word	0xffffffff


	//   ....[34]....
        /*05f8*/ 	.word	0xffffffff


	//   ....[35]....
        /*05fc*/ 	.word	0xffffffff


	//   ....[36]....
        /*0600*/ 	.word	0xffffffff


	//   ....[37]....
        /*0604*/ 	.word	0xffffffff


	//   ....[38]....
        /*0608*/ 	.word	0xffffffff


	//   ....[39]....
        /*060c*/ 	.word	0xffffffff


	//   ....[40]....
        /*0610*/ 	.word	0xffffffff


	//   ....[41]....
        /*0614*/ 	.word	0xffffffff


	//   ....[42]....
        /*0618*/ 	.word	0xffffffff


	//   ....[43]....
        /*061c*/ 	.word	0xffffffff


	//   ....[44]....
        /*0620*/ 	.word	0xffffffff


	//   ....[45]....
        /*0624*/ 	.word	0xffffffff


	//   ....[46]....
        /*0628*/ 	.word	0xffffffff


	//   ....[47]....
        /*062c*/ 	.word	0xffffffff


	//   ....[48]....
        /*0630*/ 	.word	0xffffffff


	//   ....[49]....
        /*0634*/ 	.word	0xffffffff


	//   ....[50]....
        /*0638*/ 	.word	0xffffffff


	//   ....[51]....
        /*063c*/ 	.word	0xffffffff


	//   ....[52]....
        /*0640*/ 	.word	0xffffffff


	//   ....[53]....
        /*0644*/ 	.word	0xffffffff


	//   ....[54]....
        /*0648*/ 	.word	0xffffffff


	//   ....[55]....
        /*064c*/ 	.word	0xffffffff


	//   ....[56]....
        /*0650*/ 	.word	0xffffffff


	//   ....[57]....
        /*0654*/ 	.word	0xffffffff


	//   ....[58]....
        /*0658*/ 	.word	0xffffffff


	//   ....[59]....
        /*065c*/ 	.word	0xffffffff


	//   ....[60]....
        /*0660*/ 	.word	0xffffffff


	//   ....[61]....
        /*0664*/ 	.word	0xffffffff


	//   ....[62]....
        /*0668*/ 	.word	0xffffffff


	//   ....[63]....
        /*066c*/ 	.word	0xffffffff


	//   ....[64]....
        /*0670*/ 	.word	0xffffffff


	//   ....[65]....
        /*0674*/ 	.word	0xffffffff


	//   ....[66]....
        /*0678*/ 	.word	0xffffffff


	//   ....[67]....
        /*067c*/ 	.word	0xffffffff


	//   ....[68]....
        /*0680*/ 	.word	0xffffffff


	//   ....[69]....
        /*0684*/ 	.word	0xffffffff


	//   ....[70]....
        /*0688*/ 	.word	0xffffffff


	//   ....[71]....
        /*068c*/ 	.word	0xffffffff


	//   ....[72]....
        /*0690*/ 	.word	0xffffffff


	//   ....[73]....
        /*0694*/ 	.word	0xffffffff


	//   ....[74]....
        /*0698*/ 	.word	0xffffffff


	//   ....[75]....
        /*069c*/ 	.word	0xffffffff


	//   ....[76]....
        /*06a0*/ 	.word	0xffffffff


	//   ....[77]....
        /*06a4*/ 	.word	0xffffffff


	//   ....[78]....
        /*06a8*/ 	.word	0xffffffff


	//   ....[79]....
        /*06ac*/ 	.word	0xffffffff


	//   ....[80]....
        /*06b0*/ 	.word	0xffffffff


	//   ....[81]....
        /*06b4*/ 	.word	0xffffffff


	//   ....[82]....
        /*06b8*/ 	.word	0xffffffff


	//   ....[83]....
        /*06bc*/ 	.word	0xffffffff


	//   ....[84]....
        /*06c0*/ 	.word	0xffffffff


	//   ....[85]....
        /*06c4*/ 	.word	0xffffffff


	//   ....[86]....
        /*06c8*/ 	.word	0xffffffff


	//   ....[87]....
        /*06cc*/ 	.word	0xffffffff


	//   ....[88]....
        /*06d0*/ 	.word	0xffffffff


	//   ....[89]....
        /*06d4*/ 	.word	0xffffffff


	//   ....[90]....
        /*06d8*/ 	.word	0xffffffff


	//   ....[91]....
        /*06dc*/ 	.word	0x0500000f


	//   ....[92]....
        /*06e0*/ 	.word	0x0500000f


	//   ....[93]....
        /*06e4*/ 	.word	0x0500000f


	//   ....[94]....
        /*06e8*/ 	.word	0x0500000f


	//   ....[95]....
        /*06ec*/ 	.word	0x0500000f


	//   ....[96]....
        /*06f0*/ 	.word	0x0500000f


	//   ....[97]....
        /*06f4*/ 	.word	0x0500000f


	//   ....[98]....
        /*06f8*/ 	.word	0x0500000f


	//   ....[99]....
        /*06fc*/ 	.word	0x0500000f


	//   ....[100]....
        /*0700*/ 	.word	0x0500000f


	//   ....[101]....
        /*0704*/ 	.word	0x0500000f


	//   ....[102]....
        /*0708*/ 	.word	0x0500000f


	//   ....[103]....
        /*070c*/ 	.word	0x0500000f


	//   ....[104]....
        /*0710*/ 	.word	0x0500000f


	//   ....[105]....
        /*0714*/ 	.word	0x0500000f


	//   ....[106]....
        /*0718*/ 	.word	0x0500000f


	//   ....[107]....
        /*071c*/ 	.word	0x0500000f


	//   ....[108]....
        /*0720*/ 	.word	0x0500000f


	//   ....[109]....
        /*0724*/ 	.word	0x0500000f


	//   ....[110]....
        /*0728*/ 	.word	0x0500000f


	//   ....[111]....
        /*072c*/ 	.word	0x0500000f


	//   ....[112]....
        /*0730*/ 	.word	0x0500000f


	//   ....[113]....
        /*0734*/ 	.word	0x0500000f


	//   ....[114]....
        /*0738*/ 	.word	0x0500000f


	//   ....[115]....
        /*073c*/ 	.word	0x0500000f


	//   ....[116]....
        /*0740*/ 	.word	0x0500000f


	//   ....[117]....
        /*0744*/ 	.word	0x0500000f


	//   ....[118]....
        /*0748*/ 	.word	0x0500000f


	//   ....[119]....
        /*074c*/ 	.word	0x0500000f


	//   ....[120]....
        /*0750*/ 	.word	0x0500000f


	//   ....[121]....
        /*0754*/ 	.word	0x0500000f


	//   ....[122]....
        /*0758*/ 	.word	0x0500000f


	//   ....[123]....
        /*075c*/ 	.word	0x0500000f


	//   ....[124]....
        /*0760*/ 	.word	0x0500000f


	//   ....[125]....
        /*0764*/ 	.word	0x0500000f


	//----- nvinfo : EIATTR_COOP_GROUP_INSTR_OFFSETS
	.align		4
.L_151:
        /*0768*/ 	.byte	0x04, 0x28
        /*076a*/ 	.short	(.L_153 - .L_152)


	//   ....[0]....
.L_152:
        /*076c*/ 	.word	0x00000060


	//   ....[1]....
        /*0770*/ 	.word	0x00000140


	//   ....[2]....
        /*0774*/ 	.word	0x00000190


	//   ....[3]....
        /*0778*/ 	.word	0x000003c0


	//   ....[4]....
        /*077c*/ 	.word	0x00000520


	//   ....[5]....
        /*0780*/ 	.word	0x00000640


	//   ....[6]....
        /*0784*/ 	.word	0x000007a0


	//   ....[7]....
        /*0788*/ 	.word	0x000016b0


	//   ....[8]....
        /*078c*/ 	.word	0x00004550


	//   ....[9]....
        /*0790*/ 	.word	0x00004590


	//   ....[10]....
        /*0794*/ 	.word	0x00004930


	//   ....[11]....
        /*0798*/ 	.word	0x000049b0


	//   ....[12]....
        /*079c*/ 	.word	0x00008430


	//   ....[13]....
        /*07a0*/ 	.word	0x00008550


	//   ....[14]....
        /*07a4*/ 	.word	0x000089e0


	//   ....[15]....
        /*07a8*/ 	.word	0x00008a00


	//   ....[16]....
        /*07ac*/ 	.word	0x000099f0


	//   ....[17]....
        /*07b0*/ 	.word	0x00009ab0


	//   ....[18]....
        /*07b4*/ 	.word	0x00009b80


	//   ....[19]....
        /*07b8*/ 	.word	0x00009d60


	//   ....[20]....
        /*07bc*/ 	.word	0x0000b8e0


	//   ....[21]....
        /*07c0*/ 	.word	0x0000b910


	//   ....[22]....
        /*07c4*/ 	.word	0x0000b9c0


	//   ....[23]....
        /*07c8*/ 	.word	0x0000ba00


	//   ....[24]....
        /*07cc*/ 	.word	0x0000c180


	//   ....[25]....
        /*07d0*/ 	.word	0x0000c1c0


	//   ....[26]....
        /*07d4*/ 	.word	0x0000c330


	//   ....[27]....
        /*07d8*/ 	.word	0x0000c350


	//   ....[28]....
        /*07dc*/ 	.word	0x0000c4a0


	//   ....[29]....
        /*07e0*/ 	.word	0x0000c4c0


	//   ....[30]....
        /*07e4*/ 	.word	0x0000c620


	//   ....[31]....
        /*07e8*/ 	.word	0x0000c640


	//   ....[32]....
        /*07ec*/ 	.word	0x0000d060


	//   ....[33]....
        /*07f0*/ 	.word	0x0000d090


	//   ....[34]....
        /*07f4*/ 	.word	0x0000d1f0


	//   ....[35]....
        /*07f8*/ 	.word	0x0000d210


	//   ....[36]....
        /*07fc*/ 	.word	0x0000d360


	//   ....[37]....
        /*0800*/ 	.word	0x0000d380


	//   ....[38]....
        /*0804*/ 	.word	0x0000d4e0


	//   ....[39]....
        /*0808*/ 	.word	0x0000d500


	//   ....[40]....
        /*080c*/ 	.word	0x0000d6c0


	//   ....[41]....
        /*0810*/ 	.word	0x0000d8b0


	//   ....[42]....
        /*0814*/ 	.word	0x0000d8e0


	//   ....[43]....
        /*0818*/ 	.word	0x0000d910


	//   ....[44]....
        /*081c*/ 	.word	0x0000d940


	//   ....[45]....
        /*0820*/ 	.word	0x0000d970


	//   ....[46]....
        /*0824*/ 	.word	0x0000d9a0


	//   ....[47]....
        /*0828*/ 	.word	0x0000db20


	//   ....[48]....
        /*082c*/ 	.word	0x0000db50


	//   ....[49]....
        /*0830*/ 	.word	0x0000db80


	//   ....[50]....
        /*0834*/ 	.word	0x0000dbb0


	//   ....[51]....
        /*0838*/ 	.word	0x0000dbe0


	//   ....[52]....
        /*083c*/ 	.word	0x0000dc10


	//   ....[53]....
        /*0840*/ 	.word	0x0000dcb0


	//   ....[54]....
        /*0844*/ 	.word	0x0000dce0


	//   ....[55]....
        /*0848*/ 	.word	0x0000dd70


	//   ....[56]....
        /*084c*/ 	.word	0x0000edc0


	//   ....[57]....
        /*0850*/ 	.word	0x0000fac0


	//   ....[58]....
        /*0854*/ 	.word	0x0000faf0


	//   ....[59]....
        /*0858*/ 	.word	0x0000fb10


	//   ....[60]....
        /*085c*/ 	.word	0x0000fbc0


	//   ....[61]....
        /*0860*/ 	.word	0x0000fbd0


	//   ....[62]....
        /*0864*/ 	.word	0x0000fc80


	//   ....[63]....
        /*0868*/ 	.word	0x0000fc90


	//   ....[64]....
        /*086c*/ 	.word	0x0000fd40


	//   ....[65]....
        /*0870*/ 	.word	0x0000fd50


	//   ....[66]....
        /*0874*/ 	.word	0x0000fe00


	//   ....[67]....
        /*0878*/ 	.word	0x0000fe10


	//   ....[68]....
        /*087c*/ 	.word	0x0000fec0


	//   ....[69]....
        /*0880*/ 	.word	0x0000fed0


	//   ....[70]....
        /*0884*/ 	.word	0x0000ff80


	//   ....[71]....
        /*0888*/ 	.word	0x0000ff90


	//   ....[72]....
        /*088c*/ 	.word	0x0000ffe0


	//   ....[73]....
        /*0890*/ 	.word	0x00013810


	//   ....[74]....
        /*0894*/ 	.word	0x00013840


	//   ....[75]....
        /*0898*/ 	.word	0x00013880


	//   ....[76]....
        /*089c*/ 	.word	0x000138b0


	//   ....[77]....
        /*08a0*/ 	.word	0x000138e0


	//   ....[78]....
        /*08a4*/ 	.word	0x00013910


	//   ....[79]....
        /*08a8*/ 	.word	0x00013940


	//   ....[80]....
        /*08ac*/ 	.word	0x00013970


	//   ....[81]....
        /*08b0*/ 	.word	0x00013b00


	//   ....[82]....
        /*08b4*/ 	.word	0x00013b30


	//   ....[83]....
        /*08b8*/ 	.word	0x00013b60


	//   ....[84]....
        /*08bc*/ 	.word	0x00013b90


	//   ....[85]....
        /*08c0*/ 	.word	0x00013bc0


	//   ....[86]....
        /*08c4*/ 	.word	0x00013bf0


	//   ....[87]....
        /*08c8*/ 	.word	0x00013cb0


	//   ....[88]....
        /*08cc*/ 	.word	0x00013cd0


	//   ....[89]....
        /*08d0*/ 	.word	0x00013d40


	//   ....[90]....
        /*08d4*/ 	.word	0x000141d0


	//   ....[91]....
        /*08d8*/ 	.word	0x000146e0


	//   ....[92]....
        /*08dc*/ 	.word	0x000148b0


	//   ....[93]....
        /*08e0*/ 	.word	0x00014900


	//   ....[94]....
        /*08e4*/ 	.word	0x00014a40


	//   ....[95]....
        /*08e8*/ 	.word	0x00014a90


	//   ....[96]....
        /*08ec*/ 	.word	0x00014bd0


	//   ....[97]....
        /*08f0*/ 	.word	0x00014c20


	//   ....[98]....
        /*08f4*/ 	.word	0x00014d60


	//   ....[99]....
        /*08f8*/ 	.word	0x00014db0


	//   ....[100]....
        /*08fc*/ 	.word	0x00014ef0


	//   ....[101]....
        /*0900*/ 	.word	0x00014f40


	//   ....[102]....
        /*0904*/ 	.word	0x00015080


	//   ....[103]....
        /*0908*/ 	.word	0x000150d0


	//   ....[104]....
        /*090c*/ 	.word	0x000151f0


	//   ....[105]....
        /*0910*/ 	.word	0x00015260


	//   ....[106]....
        /*0914*/ 	.word	0x00015380


	//   ....[107]....
        /*0918*/ 	.word	0x000153d0


	//   ....[108]....
        /*091c*/ 	.word	0x00015700


	//   ....[109]....
        /*0920*/ 	.word	0x000157a0


	//   ....[110]....
        /*0924*/ 	.word	0x000158d0


	//   ....[111]....
        /*0928*/ 	.word	0x00015950


	//   ....[112]....
        /*092c*/ 	.word	0x000159d0


	//   ....[113]....
        /*0930*/ 	.word	0x00015a50


	//   ....[114]....
        /*0934*/ 	.word	0x00015ad0


	//   ....[115]....
        /*0938*/ 	.word	0x00015b60


	//   ....[116]....
        /*093c*/ 	.word	0x00015c00


	//   ....[117]....
        /*0940*/ 	.word	0x00015cb0


	//   ....[118]....
        /*0944*/ 	.word	0x00015d30


	//   ....[119]....
        /*0948*/ 	.word	0x00015db0


	//   ....[120]....
        /*094c*/ 	.word	0x00015e30


	//   ....[121]....
        /*0950*/ 	.word	0x00015ec0


	//   ....[122]....
        /*0954*/ 	.word	0x00015f40


	//   ....[123]....
        /*0958*/ 	.word	0x00015fe0


	//   ....[124]....
        /*095c*/ 	.word	0x00016070


	//   ....[125]....
        /*0960*/ 	.word	0x000161a0


	//----- nvinfo : EIATTR_REG_RECONFIG
	.align		4
.L_153:
        /*0964*/ 	.byte	0x01, 0x54
	.zero		2


	//----- nvinfo : EIATTR_SYSCALL_OFFSETS
	.align		4
        /*0968*/ 	.byte	0x04, 0x46
        /*096a*/ 	.short	(.L_155 - .L_154)


	//   ....[0]....
.L_154:
        /*096c*/ 	.word	0x00001890


	//   ....[1]....
        /*0970*/ 	.word	0x0000e9a0


	//   ....[2]....
        /*0974*/ 	.word	0x0000eb00


	//   ....[3]....
        /*0978*/ 	.word	0x0000ec00


	//   ....[4]....
        /*097c*/ 	.word	0x0000f640


	//----- nvinfo : EIATTR_MBARRIER_INSTR_OFFSETS
	.align		4
.L_155:
        /*0980*/ 	.byte	0x04, 0x39
        /*0982*/ 	.short	(.L_157 - .L_156)


	//   ....[0]....
.L_156:
        /*0984*/ 	.word	0x00000270
        /*0988*/ 	.word	0x000000ff
        /*098c*/ 	.word	0x00038800
        /*0990*/ 	.short	0x0100
        /*0992*/ 	.byte	0x08
	.zero		1


	//   ....[1]....
        /*0994*/ 	.word	0x00000280
        /*0998*/ 	.word	0x000000ff
        /*099c*/ 	.word	0x00038820
        /*09a0*/ 	.short	0x0100
        /*09a2*/ 	.byte	0x08
	.zero		1


	//   ....[2]....
        /*09a4*/ 	.word	0x00000370
        /*09a8*/ 	.word	0x000000ff
        /*09ac*/ 	.word	0x00038830
        /*09b0*/ 	.short	0x0100
        /*09b2*/ 	.byte	0x08
	.zero		1


	//   ....[3]....
        /*09b4*/ 	.word	0x00000380
        /*09b8*/ 	.word	0x000000ff
        /*09bc*/ 	.word	0x00038840
        /*09c0*/ 	.short	0x0100
        /*09c2*/ 	.byte	0x08
	.zero		1


	//   ....[4]....
        /*09c4*/ 	.word	0x00000390
        /*09c8*/ 	.word	0x000000ff
        /*09cc*/ 	.word	0x00038838
        /*09d0*/ 	.short	0x0100
        /*09d2*/ 	.byte	0x08
	.zero		1


	//   ....[5]....
        /*09d4*/ 	.word	0x000003a0
        /*09d8*/ 	.word	0x000000ff
        /*09dc*/ 	.word	0x00038848
        /*09e0*/ 	.short	0x0100
        /*09e2*/ 	.byte	0x08
	.zero		1


	//   ....[6]....
        /*09e4*/ 	.word	0x000004d0
        /*09e8*/ 	.word	0x000000ff
        /*09ec*/ 	.word	0x00038850
        /*09f0*/ 	.short	0x0100
        /*09f2*/ 	.byte	0x08
	.zero		1


	//   ....[7]....
        /*09f4*/ 	.word	0x000004e0
        /*09f8*/ 	.word	0x000000ff
        /*09fc*/ 	.word	0x00038860
        /*0a00*/ 	.short	0x0100
        /*0a02*/ 	.byte	0x08
	.zero		1


	//   ....[8]....
        /*0a04*/ 	.word	0x000004f0
        /*0a08*/ 	.word	0x000000ff
        /*0a0c*/ 	.word	0x00038858
        /*0a10*/ 	.short	0x0100
        /*0a12*/ 	.byte	0x08
	.zero		1


	//   ....[9]....
        /*0a14*/ 	.word	0x00000500
        /*0a18*/ 	.word	0x000000ff
        /*0a1c*/ 	.word	0x00038868
        /*0a20*/ 	.short	0x0100
        /*0a22*/ 	.byte	0x08
	.zero		1


	//   ....[10]....
        /*0a24*/ 	.word	0x000005f0
        /*0a28*/ 	.word	0x000000ff
        /*0a2c*/ 	.word	0x00038870
        /*0a30*/ 	.short	0x0100
        /*0a32*/ 	.byte	0x06
	.zero		1


	//   ....[11]....
        /*0a34*/ 	.word	0x00000600
        /*0a38*/ 	.word	0x000000ff
        /*0a3c*/ 	.word	0x00038880
        /*0a40*/ 	.short	0x0100
        /*0a42*/ 	.byte	0x06
	.zero		1


	//   ....[12]....
        /*0a44*/ 	.word	0x00000610
        /*0a48*/ 	.word	0x000000ff
        /*0a4c*/ 	.word	0x00038878
        /*0a50*/ 	.short	0x0100
        /*0a52*/ 	.byte	0x06
	.zero		1


	//   ....[13]....
        /*0a54*/ 	.word	0x00000620
        /*0a58*/ 	.word	0x000000ff
        /*0a5c*/ 	.word	0x00038888
        /*0a60*/ 	.short	0x0100
        /*0a62*/ 	.byte	0x06
	.zero		1


	//   ....[14]....
        /*0a64*/ 	.word	0x00000750
        /*0a68*/ 	.word	0x000000ff
        /*0a6c*/ 	.word	0x00038890
        /*0a70*/ 	.short	0x0100
        /*0a72*/ 	.byte	0x08
	.zero		1


	//   ....[15]....
        /*0a74*/ 	.word	0x00000760
        /*0a78*/ 	.word	0x000000ff
        /*0a7c*/ 	.word	0x000388a0
        /*0a80*/ 	.short	0x0100
        /*0a82*/ 	.byte	0x08
	.zero		1


	//   ....[16]....
        /*0a84*/ 	.word	0x00000770
        /*0a88*/ 	.word	0x000000ff
        /*0a8c*/ 	.word	0x00038898
        /*0a90*/ 	.short	0x0100
        /*0a92*/ 	.byte	0x08
	.zero		1


	//   ....[17]....
        /*0a94*/ 	.word	0x00000780
        /*0a98*/ 	.word	0x000000ff
        /*0a9c*/ 	.word	0x000388a8
        /*0aa0*/ 	.short	0x0100
        /*0aa2*/ 	.byte	0x08
	.zero		1


	//   ....[18]....
        /*0aa4*/ 	.word	0x000008b0
        /*0aa8*/ 	.word	0x000000ff
        /*0aac*/ 	.word	0x000388b0
        /*0ab0*/ 	.short	0x0100
        /*0ab2*/ 	.byte	0x08
	.zero		1


	//   ....[19]....
        /*0ab4*/ 	.word	0x000008c0
        /*0ab8*/ 	.word	0x000000ff
        /*0abc*/ 	.word	0x000388c0
        /*0ac0*/ 	.short	0x0100
        /*0ac2*/ 	.byte	0x08
	.zero		1


	//   ....[20]....
        /*0ac4*/ 	.word	0x000008d0
        /*0ac8*/ 	.word	0x000000ff
        /*0acc*/ 	.word	0x000388b8
        /*0ad0*/ 	.short	0x0100
        /*0ad2*/ 	.byte	0x08
	.zero		1


	//   ....[21]....
        /*0ad4*/ 	.word	0x000008e0
        /*0ad8*/ 	.word	0x000000ff
        /*0adc*/ 	.word	0x000388c8
        /*0ae0*/ 	.short	0x0100
        /*0ae2*/ 	.byte	0x08
	.zero		1


	//   ....[22]....
        /*0ae4*/ 	.word	0x00001960
        /*0ae8*/ 	.word	0x00000005
        /*0aec*/ 	.word	0x00038800
        /*0af0*/ 	.short	0x010a
        /*0af2*/ 	.byte	0x3f
	.zero		1


	//   ....[23]....
        /*0af4*/ 	.word	0x000019d0
        /*0af8*/ 	.word	0x00000000
        /*0afc*/ 	.word	0x00038830
        /*0b00*/ 	.short	0x010a
        /*0b02*/ 	.byte	0x3f
	.zero		1


	//   ....[24]....
        /*0b04*/ 	.word	0x00001a40
        /*0b08*/ 	.word	0x00000000
        /*0b0c*/ 	.word	0x00038830
        /*0b10*/ 	.short	0x010a
        /*0b12*/ 	.byte	0x3f
	.zero		1


	//   ....[25]....
        /*0b14*/ 	.word	0x000044a0
        /*0b18*/ 	.word	0x00000000
        /*0b1c*/ 	.word	0x00000000
        /*0b20*/ 	.short	0x0101
        /*0b22*/ 	.byte	0x3f
	.zero		1


	//   ....[26]....
        /*0b24*/ 	.word	0x00005840
        /*0b28*/ 	.word	0x000000ff
        /*0b2c*/ 	.word	0x00038830
        /*0b30*/ 	.short	0x010a
        /*0b32*/ 	.byte	0x3d
	.zero		1


	//   ....[27]....
        /*0b34*/ 	.word	0x00005880
        /*0b38*/ 	.word	0x000000ff
        /*0b3c*/ 	.word	0x00038830
        /*0b40*/ 	.short	0x010a
        /*0b42*/ 	.byte	0x3d
	.zero		1


	//   ....[28]....
        /*0b44*/ 	.word	0x00008120
        /*0b48*/ 	.word	0x000000ff
        /*0b4c*/ 	.word	0x00038850
        /*0b50*/ 	.short	0x010a
        /*0b52*/ 	.byte	0x04
	.zero		1


	//   ....[29]....
        /*0b54*/ 	.word	0x00008160
        /*0b58*/ 	.word	0x000000ff
        /*0b5c*/ 	.word	0x00038850
        /*0b60*/ 	.short	0x010a
        /*0b62*/ 	.byte	0x04
	.zero		1


	//   ....[30]....
        /*0b64*/ 	.word	0x00008f20
        /*0b68*/ 	.word	0x000000ff
        /*0b6c*/ 	.word	0x00000000
        /*0b70*/ 	.short	0x0101
        /*0b72*/ 	.byte	0x3d
	.zero		1


	//   ....[31]....
        /*0b74*/ 	.word	0x00008f90
        /*0b78*/ 	.word	0x000000ff
        /*0b7c*/ 	.word	0x00000000
        /*0b80*/ 	.short	0x0101
        /*0b82*/ 	.byte	0x04
	.zero		1


	//   ....[32]....
        /*0b84*/ 	.word	0x00009950
        /*0b88*/ 	.word	0x0000000b
        /*0b8c*/ 	.word	0x00038850
        /*0b90*/ 	.short	0x010a
        /*0b92*/ 	.byte	0x3f
	.zero		1


	//   ....[33]....
        /*0b94*/ 	.word	0x00009990
        /*0b98*/ 	.word	0x0000000b
        /*0b9c*/ 	.word	0x00038850
        /*0ba0*/ 	.short	0x010a
        /*0ba2*/ 	.byte	0x3f
	.zero		1


	//   ....[34]....
        /*0ba4*/ 	.word	0x00009e80
        /*0ba8*/ 	.word	0x0000000b
        /*0bac*/ 	.word	0x00000000
        /*0bb0*/ 	.short	0x0101
        /*0bb2*/ 	.byte	0x3f
	.zero		1


	//   ....[35]....
        /*0bb4*/ 	.word	0x0000c1d0
        /*0bb8*/ 	.word	0x000000ab
        /*0bbc*/ 	.word	0x00000000
        /*0bc0*/ 	.short	0x0101
        /*0bc2*/ 	.byte	0x3f
	.zero		1


	//   ....[36]....
        /*0bc4*/ 	.word	0x0000f050
        /*0bc8*/ 	.word	0x00000000
        /*0bcc*/ 	.word	0x00038840
        /*0bd0*/ 	.short	0x010a
        /*0bd2*/ 	.byte	0x3f
	.zero		1


	//   ....[37]....
        /*0bd4*/ 	.word	0x00010140
        /*0bd8*/ 	.word	0x00000009
        /*0bdc*/ 	.word	0x00038800
        /*0be0*/ 	.short	0x0107
        /*0be2*/ 	.byte	0x3f
	.zero		1


	//   ....[38]....
        /*0be4*/ 	.word	0x00010250
        /*0be8*/ 	.word	0x00000002
        /*0bec*/ 	.word	0x00038800
        /*0bf0*/ 	.short	0x0101
        /*0bf2*/ 	.byte	0x3f
	.zero		1


	//   ....[39]....
        /*0bf4*/ 	.word	0x00010270
        /*0bf8*/ 	.word	0x00000002
        /*0bfc*/ 	.word	0x00038820
        /*0c00*/ 	.short	0x010a
        /*0c02*/ 	.byte	0x3f
	.zero		1


	//   ....[40]....
        /*0c04*/ 	.word	0x00010600
        /*0c08*/ 	.word	0x00000003
        /*0c0c*/ 	.word	0x00038840
        /*0c10*/ 	.short	0x010a
        /*0c12*/ 	.byte	0x3f
	.zero		1


	//   ....[41]....
        /*0c14*/ 	.word	0x00010bc0
        /*0c18*/ 	.word	0x00000003
        /*0c1c*/ 	.word	0x00000060
        /*0c20*/ 	.short	0x010a
        /*0c22*/ 	.byte	0x3f
	.zero		1


	//   ....[42]....
        /*0c24*/ 	.word	0x000114e0
        /*0c28*/ 	.word	0x00000003
        /*0c2c*/ 	.word	0x00038840
        /*0c30*/ 	.short	0x010a
        /*0c32*/ 	.byte	0x3f
	.zero		1


	//   ....[43]....
        /*0c34*/ 	.word	0x00011aa0
        /*0c38*/ 	.word	0x00000002
        /*0c3c*/ 	.word	0x00000060
        /*0c40*/ 	.short	0x010a
        /*0c42*/ 	.byte	0x3f
	.zero		1


	//   ....[44]....
        /*0c44*/ 	.word	0x000122d0
        /*0c48*/ 	.word	0x00000002
        /*0c4c*/ 	.word	0x00038840
        /*0c50*/ 	.short	0x010a
        /*0c52*/ 	.byte	0x3f
	.zero		1


	//   ....[45]....
        /*0c54*/ 	.word	0x00012890
        /*0c58*/ 	.word	0x00000002
        /*0c5c*/ 	.word	0x00000060
        /*0c60*/ 	.short	0x010a
        /*0c62*/ 	.byte	0x3f
	.zero		1


	//   ....[46]....
        /*0c64*/ 	.word	0x00013050
        /*0c68*/ 	.word	0x00000002
        /*0c6c*/ 	.word	0x00038860
        /*0c70*/ 	.short	0x010a
        /*0c72*/ 	.byte	0x3f
	.zero		1


	//   ....[47]....
        /*0c74*/ 	.word	0x00014150
        /*0c78*/ 	.word	0x00000000
        /*0c7c*/ 	.word	0x00038820
        /*0c80*/ 	.short	0x010a
        /*0c82*/ 	.byte	0x3f
	.zero		1


	//   ....[48]....
        /*0c84*/ 	.word	0x00014330
        /*0c88*/ 	.word	0x00000006
        /*0c8c*/ 	.word	0x00000000
        /*0c90*/ 	.short	0x010a
        /*0c92*/ 	.byte	0x3f
	.zero		1


	//   ....[49]....
        /*0c94*/ 	.word	0x000143a0
        /*0c98*/ 	.word	0x00000007
        /*0c9c*/ 	.word	0x00000000
        /*0ca0*/ 	.short	0x010a
        /*0ca2*/ 	.byte	0x3f
	.zero		1


	//   ....[50]....
        /*0ca4*/ 	.word	0x00014410
        /*0ca8*/ 	.word	0x00000004
        /*0cac*/ 	.word	0x00000000
        /*0cb0*/ 	.short	0x010a
        /*0cb2*/ 	.byte	0x3f
	.zero		1


	//   ....[51]....
        /*0cb4*/ 	.word	0x00014440
        /*0cb8*/ 	.word	0x00000003
        /*0cbc*/ 	.word	0x00000000
        /*0cc0*/ 	.short	0x010a
        /*0cc2*/ 	.byte	0x3f
	.zero		1


	//   ....[52]....
        /*0cc4*/ 	.word	0x000144a0
        /*0cc8*/ 	.word	0x00000005
        /*0ccc*/ 	.word	0x00038800
        /*0cd0*/ 	.short	0x010a
        /*0cd2*/ 	.byte	0x3f
	.zero		1


	//   ....[53]....
        /*0cd4*/ 	.word	0x000144f0
        /*0cd8*/ 	.word	0x00000000
        /*0cdc*/ 	.word	0x00038830
        /*0ce0*/ 	.short	0x010a
        /*0ce2*/ 	.byte	0x3f
	.zero		1


	//   ....[54]....
        /*0ce4*/ 	.word	0x00014550
        /*0ce8*/ 	.word	0x00000004
        /*0cec*/ 	.word	0x00038830
        /*0cf0*/ 	.short	0x010a
        /*0cf2*/ 	.byte	0x3f
	.zero		1


	//   ....[55]....
        /*0cf4*/ 	.word	0x000145b0
        /*0cf8*/ 	.word	0x00000003
        /*0cfc*/ 	.word	0x00038850
        /*0d00*/ 	.short	0x010a
        /*0d02*/ 	.byte	0x3f
	.zero		1


	//   ....[56]....
        /*0d04*/ 	.word	0x00014600
        /*0d08*/ 	.word	0x0000000b
        /*0d0c*/ 	.word	0x00038850
        /*0d10*/ 	.short	0x010a
        /*0d12*/ 	.byte	0x3f
	.zero		1


	//   ....[57]....
        /*0d14*/ 	.word	0x000147a0
        /*0d18*/ 	.word	0x00000000
        /*0d1c*/ 	.word	0x00038840
        /*0d20*/ 	.short	0x010a
        /*0d22*/ 	.byte	0x3f
	.zero		1


	//   ....[58]....
        /*0d24*/ 	.word	0x00015420
        /*0d28*/ 	.word	0x00000002
        /*0d2c*/ 	.word	0x00038820
        /*0d30*/ 	.short	0x010a
        /*0d32*/ 	.byte	0x3f
	.zero		1


	//   ....[59]....
        /*0d34*/ 	.word	0x00015470
        /*0d38*/ 	.word	0x00000003
        /*0d3c*/ 	.word	0x00038840
        /*0d40*/ 	.short	0x010a
        /*0d42*/ 	.byte	0x3f
	.zero		1


	//   ....[60]....
        /*0d44*/ 	.word	0x000154c0
        /*0d48*/ 	.word	0x00000003
        /*0d4c*/ 	.word	0x00000060
        /*0d50*/ 	.short	0x010a
        /*0d52*/ 	.byte	0x3f
	.zero		1


	//   ....[61]....
        /*0d54*/ 	.word	0x00015510
        /*0d58*/ 	.word	0x00000003
        /*0d5c*/ 	.word	0x00038840
        /*0d60*/ 	.short	0x010a
        /*0d62*/ 	.byte	0x3f
	.zero		1


	//   ....[62]....
        /*0d64*/ 	.word	0x00015560
        /*0d68*/ 	.word	0x00000002
        /*0d6c*/ 	.word	0x00000060
        /*0d70*/ 	.short	0x010a
        /*0d72*/ 	.byte	0x3f
	.zero		1


	//   ....[63]....
        /*0d74*/ 	.word	0x000155b0
        /*0d78*/ 	.word	0x00000002
        /*0d7c*/ 	.word	0x00038840
        /*0d80*/ 	.short	0x010a
        /*0d82*/ 	.byte	0x3f
	.zero		1


	//   ....[64]....
        /*0d84*/ 	.word	0x00015600
        /*0d88*/ 	.word	0x00000002
        /*0d8c*/ 	.word	0x00000060
        /*0d90*/ 	.short	0x010a
        /*0d92*/ 	.byte	0x3f
	.zero		1


	//   ....[65]....
        /*0d94*/ 	.word	0x00015650
        /*0d98*/ 	.word	0x00000002
        /*0d9c*/ 	.word	0x00038860
        /*0da0*/ 	.short	0x010a
        /*0da2*/ 	.byte	0x3f
	.zero		1


	//   ....[66]....
        /*0da4*/ 	.word	0x000160c0
        /*0da8*/ 	.word	0x00000000
        /*0dac*/ 	.word	0x00038820
        /*0db0*/ 	.short	0x010a
        /*0db2*/ 	.byte	0x3f
	.zero		1


	//   ....[67]....
        /*0db4*/ 	.word	0x00016260
        /*0db8*/ 	.word	0x00000006
        /*0dbc*/ 	.word	0x00000000
        /*0dc0*/ 	.short	0x010a
        /*0dc2*/ 	.byte	0x3f
	.zero		1


	//   ....[68]....
        /*0dc4*/ 	.word	0x000162b0
        /*0dc8*/ 	.word	0x00000007
        /*0dcc*/ 	.word	0x00000000
        /*0dd0*/ 	.short	0x010a
        /*0dd2*/ 	.byte	0x3f
	.zero		1


	//   ....[69]....
        /*0dd4*/ 	.word	0x00016300
        /*0dd8*/ 	.word	0x00000004
        /*0ddc*/ 	.word	0x00000000
        /*0de0*/ 	.short	0x010a
        /*0de2*/ 	.byte	0x3f
	.zero		1


	//----- nvinfo : EIATTR_NUM_MBARRIERS
	.align		4
.L_157:
        /*0de4*/ 	.byte	0x03, 0x38
        /*0de6*/ 	.short	0x0016


	//----- nvinfo : EIATTR_EXIT_INSTR_OFFSETS
	.align		4
        /*0de8*/ 	.byte	0x04, 0x1c
        /*0dea*/ 	.short	(.L_159 - .L_158)


	//   ....[0]....
.L_158:
        /*0dec*/ 	.word	0x00000a50


	//   ....[1]....
        /*0df0*/ 	.word	0x0000d680


	//   ....[2]....
        /*0df4*/ 	.word	0x00014490


	//----- nvinfo : EIATTR_MAX_THREADS
	.align		4
.L_159:
        /*0df8*/ 	.byte	0x04, 0x05
        /*0dfa*/ 	.short	(.L_161 - .L_160)
.L_160:
        /*0dfc*/ 	.word	0x00000180
        /*0e00*/ 	.word	0x00000001
        /*0e04*/ 	.word	0x00000001


	//----- nvinfo : EIATTR_CRS_STACK_SIZE
	.align		4
.L_161:
        /*0e08*/ 	.byte	0x04, 0x1e
        /*0e0a*/ 	.short	(.L_163 - .L_162)
.L_162:
        /*0e0c*/ 	.word	0x00000000


	//----- nvinfo : EIATTR_CBANK_PARAM_SIZE
	.align		4
.L_163:
        /*0e10*/ 	.byte	0x03, 0x19
        /*0e12*/ 	.short	0x0af0


	//----- nvinfo : EIATTR_PARAM_CBANK
	.align		4
        /*0e14*/ 	.byte	0x04, 0x0a
        /*0e16*/ 	.short	(.L_165 - .L_164)
	.align		4
.L_164:
        /*0e18*/ 	.word	index@(.nv.constant0._ZN7cutlass13device_kernelIN5flash11enable_sm90INS1_16FlashAttnFwdSm90INS1_25CollectiveMainloopFwdSm90ILi2EN4cute5tupleIJNS5_1CILi1EEES8_S8_EEENS6_IJNS7_ILi128EEENS7_ILi80EEENS7_ILi256EEEEEELi256ENS_6half_tEfNS_4arch4Sm90ELb0ELb0ELb0ELb1ELb0ELb0ELb0ELb1ELb1ELb1ELb0ELb0EEENS1_21CollectiveEpilogueFwdINS6_IJSA_SC_SB_EEES9_SE_SG_Li256ELb1ELb1ELb0ELb0EEENS1_36VarlenDynamicPersistentTileSchedulerILi128ELi80ELi256ELi128ELb0ELb1ELb1ELb0ELb1ELb1EEEEEEEEEvNT_6ParamsE)
        /*0e1c*/ 	.short	0x0210
        /*0e1e*/ 	.short	0x0af0


	//----- nvinfo : EIATTR_SW_WAR
	.align		4
.L_165:
        /*0e20*/ 	.byte	0x04, 0x36
        /*0e22*/ 	.short	(.L_167 - .L_166)
.L_166:
        /*0e24*/ 	.word	0x00000008
.L_167:


//--------------------- .nv.info._ZN7cutlass13device_kernelIN5flash11enable_sm90INS1_16FlashAttnFwdSm90INS1_25CollectiveMainloopFwdSm90ILi2EN4cute5tupleIJNS5_1CILi1EEES8_S8_EEENS6_IJNS7_ILi128EEENS7_ILi80EEENS7_ILi256EEEEEELi256ENS_6half_tEfNS_4arch4Sm90ELb0ELb0ELb0ELb1ELb0ELb1ELb0ELb1ELb1ELb1ELb0ELb0EEENS1_21CollectiveEpilogueFwdINS6_IJSA_SC_SB_EEES9_SE_SG_Li256ELb1ELb1ELb0ELb0EEENS1_36VarlenDynamicPersistentTileSchedulerILi128ELi80ELi256ELi128ELb0ELb1ELb1ELb0ELb1ELb1EEEEEEEEEvNT_6ParamsE --------------------------
	.section	.nv.info._ZN7cutlass13device_kernelIN5flash11enable_sm90INS1_16FlashAttnFwdSm90INS1_25CollectiveMainloopFwdSm90ILi2EN4cute5tupleIJNS5_1CILi1EEES8_S8_EEENS6_IJNS7_ILi128EEENS7_ILi80EEENS7_ILi256EEEEEELi256ENS_6half_tEfNS_4arch4Sm90ELb0ELb0ELb0ELb1ELb0ELb1ELb0ELb1ELb1ELb1ELb0ELb0EEENS1_21CollectiveEpilogueFwdINS6_IJSA_SC_SB_EEES9_SE_SG_Li256ELb1ELb1ELb0ELb0EEENS1_36VarlenDynamicPersistentTileSchedulerILi128ELi80ELi256ELi128ELb0ELb1ELb1ELb0ELb1ELb1EEEEEEEEEvNT_6ParamsE,"",@"SHT_CUDA_INFO"
	.sectionflags	@""
	.align	4


	//----- nvinfo : EIATTR_CUDA_API_VERSION
	.align		4
        /*0000*/ 	.byte	0x04, 0x37
        /*0002*/ 	.short	(.L_169 - .L_168)
.L_168:
        /*0004*/ 	.word	0x00000082


	//----- nvinfo : EIATTR_KPARAM_INFO
	.align		4
.L_169:
        /*0008*/ 	.byte	0x04, 0x17
        /*000a*/ 	.short	(.L_171 - .L_170)
.L_170:
        /*000c*/ 	.word	0x00000000
        /*0010*/ 	.short	0x0000
        /*0012*/ 	.short	0x0070
        /*0014*/ 	.byte	0x00, 0xf0, 0x01, 0x2a


	//----- nvinfo : EIATTR_SPARSE_MMA_MASK
	.align		4
.L_171:
        /*0018*/ 	.byte	0x03, 0x50
        /*001a*/ 	.short	0x0000


	//----- nvinfo : EIATTR_MAXREG_COUNT
	.align		4
        /*001c*/ 	.byte	0x03, 0x1b
        /*001e*/ 	.short	0x00a8


	//----- nvinfo : EIATTR_NUM_BARRIERS
	.align		4
        /*0020*/ 	.byte	0x02, 0x4c
        /*0022*/ 	.byte	0x10
	.zero		1


	//----- nvinfo : EIATTR_EXTERNS
	.align		4
        /*0024*/ 	.byte	0x04, 0x0f
        /*0026*/ 	.short	(.L_173 - .L_172)


	//   ....[0]....
	.align		4
.L_172:
        /*0028*/ 	.word	index@(__assertfail)


	//----- nvinfo : EIATTR_ANNOTATIONS
	.align		4
.L_173:
        /*002c*/ 	.byte	0x04, 0x55
        /*002e*/ 	.short	(.L_175 - .L_174)


	//   ....[0]....
.L_174:
        /* <DEDUP_REMOVED lines=122> */


	//----- nvinfo : EIATTR_MERCURY_ISA_VERSION
	.align		4
.L_175:
        /*07b8*/ 	.byte	0x03, 0x5f
        /*07ba*/ 	.short	0x0101


	//----- nvinfo : EIATTR_UNUSED_LOAD_BYTE_OFFSET
	.align		4
        /*07bc*/ 	.byte	0x04, 0x44
        /*07be*/ 	.short	(.L_177 - .L_176)


	//   ....[0]....
.L_176:
        /*07c0*/ 	.word	0x00000a70
        /*07c4*/ 	.word	0x0000fff0


	//   ....[1]....
        /*07c8*/ 	.word	0x0001c6c0
        /*07cc*/ 	.word	0x0000fff0


	//----- nvinfo : EIATTR_INT_WARP_WIDE_INSTR_OFFSETS
	.align		4
.L_177:
        /*07d0*/ 	.byte	0x04, 0x31
        /*07d2*/ 	.short	(.L_179 - .L_178)


	//   ....[0]....
.L_178:
        /*07d4*/ 	.word	0x00000180


	//   ....[1]....
        /*07d8*/ 	.word	0x000001c0


	//   ....[2]....
        /*07dc*/ 	.word	0x00000280


	//   ....[3]....
        /*07e0*/ 	.word	0x00022160


	//   ....[4]....
        /*07e4*/ 	.word	0x000221d0


	//   ....[5]....
        /*07e8*/ 	.word	0x00026900


	//   ....[6]....
        /*07ec*/ 	.word	0x00026970


	//----- nvinfo : EIATTR_COOP_GROUP_MASK_REGIDS
	.align		4
.L_179:
        /*07f0*/ 	.byte	0x04, 0x29
        /*07f2*/ 	.short	(.L_181 - .L_180)


	//   ....[0]....
.L_180:
        /*07f4*/ 	.word	0xffffffff


	//   ....[1]....
        /*07f8*/ 	.word	0xffffffff


	//   ....[2]....
        /*07fc*/ 	.word	0xffffffff


	//   ....[3]....
        /*0800*/ 	.word	0xffffffff


	//   ....[4]....
        /*0804*/ 	.word	0xffffffff


	//   ....[5]....
        /*0808*/ 	.word	0xffffffff


	//   ....[6]....
        /*080c*/ 	.word	0xffffffff


	//   ....[7]....
        /*0810*/ 	.word	0xffffffff


	//   ....[8]....
        /*0814*/ 	.word	0xffffffff


	//   ....[9]....
        /*0818*/ 	.word	0xffffffff


	//   ....[10]....
        /*081c*/ 	.word	0xffffffff


	//   ....[11]....
        /*0820*/ 	.word	0xffffffff


	//   ....[12]....
        /*0824*/ 	.word	0xffffffff


	//   ....[13]....
        /*0828*/ 	.word	0xffffffff


	//   ....[14]....
        /*082c*/ 	.word	0xffffffff


	//   ....[15]....
        /*0830*/ 	.word	0xffffffff


	//   ....[16]....
        /*0834*/ 	.word	0xffffffff


	//   ....[17]....
        /*0838*/ 	.word	0xffffffff


	//   ....[18]....
        /*083c*/ 	.word	0xffffffff


	//   ....[19]....
        /*0840*/ 	.word	0xffffffff


	//   ....[20]....
        /*0844*/ 	.word	0xffffffff


	//   ....[21]....
        /*0848*/ 	.word	0xffffffff


	//   ....[22]....
        /*084c*/ 	.word	0xffffffff


	//   ....[23]....
        /*0850*/ 	.word	0xffffffff


	//   ....[24]....
        /*0854*/ 	.word	0xffffffff


	//   ....[25]....
        /*0858*/ 	.word	0xffffffff


	//   ....[26]....
        /*085c*/ 	.word	0xffffffff


	//   ....[27]....
        /*0860*/ 	.word	0xffffffff


	//   ....[28]....
        /*0864*/ 	.word	0xffffffff


	//   ....[29]....
        /*0868*/ 	.word	0xffffffff


	//   ....[30]....
        /*086c*/ 	.word	0xffffffff


	//   ....[31]....
        /*0870*/ 	.word	0xffffffff


	//   ....[32]....
        /*0874*/ 	.word	0xffffffff


	//   ....[33]....
        /*0878*/ 	.word	0xffffffff


	//   ....[34]....
        /*087c*/ 	.word	0xffffffff


	//   ....[35]....
        /*0880*/ 	.word	0xffffffff


	//   ....[36]....
        /*0884*/ 	.word	0xffffffff


	//   ....[37]....
        /*0888*/ 	.word	0xffffffff


	//   ....[38]....
        /*088c*/ 	.word	0xffffffff


	//   ....[39]....
        /*0890*/ 	.word	0xffffffff


	//   ....[40]....
        /*0894*/ 	.word	0xffffffff


	//   ....[41]....
        /*0898*/ 	.word	0xffffffff


	//   ....[42]....
        /*089c*/ 	.word	0xffffffff


	//   ....[43]....
        /*08a0*/ 	.word	0xffffffff


	//   ....[44]....
        /*08a4*/ 	.word	0xffffffff


	//   ....[45]....
        /*08a8*/ 	.word	0xffffffff


	//   ....[46]....
        /*08ac*/ 	.word	0xffffffff


	//   ....[47]....
        /*08b0*/ 	.word	0xffffffff


	//   ....[48]....
        /*08b4*/ 	.word	0xffffffff


	//   ....[49]....
        /*08b8*/ 	.word	0xffffffff


	//   ....[50]....
        /*08bc*/ 	.word	0xffffffff


	//   ....[51]....
        /*08c0*/ 	.word	0xffffffff


	//   ....[52]....
        /*08c4*/ 	.word	0xffffffff


	//   ....[53]....
        /*08c8*/ 	.word	0xffffffff


	//   ....[54]....
        /*08cc*/ 	.word	0xffffffff


	//   ....[55]....
        /*08d0*/ 	.word	0xffffffff


	//   ....[56]....
        /*08d4*/ 	.word	0xffffffff


	//   ....[57]....
        /*08d8*/ 	.word	0xffffffff


	//   ....[58]....
        /*08dc*/ 	.word	0xffffffff


	//   ....[59]....
        /*08e0*/ 	.word	0xffffffff


	//   ....[60]....
        /*08e4*/ 	.word	0xffffffff


	//   ....[61]....
        /*08e8*/ 	.word	0xffffffff


	//   ....[62]....
        /*08ec*/ 	.word	0xffffffff


	//   ....[63]....
        /*08f0*/ 	.word	0xffffffff


	//   ....[64]....
        /*08f4*/ 	.word	0xffffffff


	//   ....[65]....
        /*08f8*/ 	.word	0xffffffff


	//   ....[66]....
        /*08fc*/ 	.word	0xffffffff


	//   ....[67]....
        /*0900*/ 	.word	0xffffffff


	//   ....[68]....
        /*0904*/ 	.word	0xffffffff


	//   ....[69]....
        /*0908*/ 	.word	0xffffffff


	//   ....[70]....
        /*090c*/ 	.word	0xffffffff


	//   ....[71]....
        /*0910*/ 	.word	0xffffffff


	//   ....[72]....
        /*0914*/ 	.word	0xffffffff


	//   ....[73]....
        /*0918*/ 	.word	0xffffffff


	//   ....[74]....
        /*091c*/ 	.word	0xffffffff


	//   ....[75]....
        /*0920*/ 	.word	0xffffffff


	//   ....[76]....
        /*0924*/ 	.word	0xffffffff


	//   ....[77]....
        /*0928*/ 	.word	0xffffffff


	//   ....[78]....
        /*092c*/ 	.word	0xffffffff


	//   ....[79]....
        /*0930*/ 	.word	0xffffffff


	//   ....[80]....
        /*0934*/ 	.word	0xffffffff


	//   ....[81]....
        /*0938*/ 	.word	0xffffffff


	//   ....[82]....
        /*093c*/ 	.word	0xffffffff


	//   ....[83]....
        /*0940*/ 	.word	0xffffffff


	//   ....[84]....
        /*0944*/ 	.word	0xffffffff


	//   ....[85]....
        /*0948*/ 	.word	0xffffffff


	//   ....[86]....
        /*094c*/ 	.word	0xffffffff


	//   ....[87]....
        /*0950*/ 	.word	0xffffffff


	//   ....[88]....
        /*0954*/ 	.word	0xffffffff


	//   ....[89]....
        /*0958*/ 	.word	0xffffffff


	//   ....[90]....
        /*095c*/ 	.word	0xffffffff


	//   ....[91]....
        /*0960*/ 	.word	0xffffffff


	//   ....[92]....
        /*0964*/ 	.word	0xffffffff


	//   ....[93]....
        /*0968*/ 	.word	0xffffffff


	//   ....[94]....
        /*096c*/ 	.word	0xffffffff


	//   ....[95]....
        /*0970*/ 	.word	0xffffffff


	//   ....[96]....
        /*0974*/ 	.word	0xffffffff


	//   ....[97]....
        /*0978*/ 	.word	0xffffffff


	//   ....[98]....
        /*097c*/ 	.word	0xffffffff


	//   ....[99]....
        /*0980*/ 	.word	0xffffffff


	//   ....[100]....
        /*0984*/ 	.word	0x0500000f


	//   ....[101]....
        /*0988*/ 	.word	0x0500000f


	//   ....[102]....
        /*098c*/ 	.word	0x0500000f


	//   ....[103]....
        /*0990*/ 	.word	0x0500000f


	//   ....[104]....
        /*0994*/ 	.word	0x0500000f


	//   ....[105]....
        /*0998*/ 	.word	0x0500000f


	//   ....[106]....
        /*099c*/ 	.word	0x0500000f


	//   ....[107]....
        /*09a0*/ 	.word	0x0500000f


	//   ....[108]....
        /*09a4*/ 	.word	0x0500000f


	//   ....[109]....
        /*09a8*/ 	.word	0x0500000f


	//   ....[110]....
        /*09ac*/ 	.word	0x0500000f


	//   ....[111]....
        /*09b0*/ 	.word	0x0500000f


	//   ....[112]....
        /*09b4*/ 	.word	0x0500000f


	//   ....[113]....
        /*09b8*/ 	.word	0x0500000f


	//   ....[114]....
        /*09bc*/ 	.word	0x0500000f


	//   ....[115]....
        /*09c0*/ 	.word	0x0500000f


	//   ....[116]....
        /*09c4*/ 	.word	0x0500000f


	//   ....[117]....
        /*09c8*/ 	.word	0x0500000f


	//   ....[118]....
        /*09cc*/ 	.word	0x0500000f


	//   ....[119]....
        /*09d0*/ 	.word	0x0500000f


	//   ....[120]....
        /*09d4*/ 	.word	0x0500000f


	//   ....[121]....
        /*09d8*/ 	.word	0x0500000f


	//   ....[122]....
        /*09dc*/ 	.word	0x0500000f


	//   ....[123]....
        /*09e0*/ 	.word	0x0500000f


	//   ....[124]....
        /*09e4*/ 	.word	0x0500000f


	//   ....[125]....
        /*09e8*/ 	.word	0x0500000f


	//   ....[126]....
        /*09ec*/ 	.word	0x0500000f


	//   ....[127]....
        /*09f0*/ 	.word	0x0500000f


	//   ....[128]....
        /*09f4*/ 	.word	0x0500000f


	//   ....[129]....
        /*09f8*/ 	.word	0x0500000f


	//   ....[130]....
        /*09fc*/ 	.word	0x0500000f


	//   ....[131]....
        /*0a00*/ 	.word	0x0500000f


	//   ....[132]....
        /*0a04*/ 	.word	0x0500000f


	//   ....[133]....
        /*0a08*/ 	.word	0x0500000f


	//   ....[134]....
        /*0a0c*/ 	.word	0x0500000f


	//   ....[135]....
        /*0a10*/ 	.word	0x0500000f


	//   ....[136]....
        /*0a14*/ 	.word	0x0500000f


	//   ....[137]....
        /*0a18*/ 	.word	0x0500000f


	//   ....[138]....
        /*0a1c*/ 	.word	0x0500000f


	//   ....[139]....
        /*0a20*/ 	.word	0x0500000f


	//   ....[140]....
        /*0a24*/ 	.word	0x0500000f


	//   ....[141]....
        /*0a28*/ 	.word	0x0500000f


	//   ....[142]....
        /*0a2c*/ 	.word	0x0500000f


	//   ....[143]....
        /*0a30*/ 	.word	0x0500000f


	//----- nvinfo : EIATTR_COOP_GROUP_INSTR_OFFSETS
	.align		4
.L_181:
        /*0a34*/ 	.byte	0x04, 0x28
        /*0a36*/ 	.short	(.L_183 - .L_182)


	//   ....[0]....
.L_182:
        /*0a38*/ 	.word	0x00000060


	//   ....[1]....
        /*0a3c*/ 	.word	0x00000190


	//   ....[2]....
        /*0a40*/ 	.word	0x00000290


	//   ....[3]....
        /*0a44*/ 	.word	0x00000400


	//   ....[4]....
        /*0a48*/ 	.word	0x00000560


	//   ....[5]....
        /*0a4c*/ 	.word	0x00000680


	//   ....[6]....
        /*0a50*/ 	.word	0x000007e0


	//   ....[7]....
        /*0a54*/ 	.word	0x0000adc0


	//   ....[8]....
        /*0a58*/ 	.word	0x0000b330


	//   ....[9]....
        /*0a5c*/ 	.word	0x0000b340


	//   ....[10]....
        /*0a60*/ 	.word	0x0000b350


	//   ....[11]....
        /*0a64*/ 	.word	0x0000b360


	//   ....[12]....
        /*0a68*/ 	.word	0x0000e5f0


	//   ....[13]....
        /*0a6c*/ 	.word	0x0000e600


	//   ....[14]....
        /*0a70*/ 	.word	0x0000e610


	//   ....[15]....
        /*0a74*/ 	.word	0x0000e620


	//   ....[16]....
        /*0a78*/ 	.word	0x00015120


	//   ....[17]....
        /*0a7c*/ 	.word	0x00015140


	//   ....[18]....
        /*0a80*/ 	.word	0x00015350


	//   ....[19]....
        /*0a84*/ 	.word	0x00015370


	//   ....[20]....
        /*0a88*/ 	.word	0x0001a4a0


	//   ....[21]....
        /*0a8c*/ 	.word	0x0001a4c0


	//   ....[22]....
        /*0a90*/ 	.word	0x0001a620


	//   ....[23]....
        /*0a94*/ 	.word	0x0001a640


	//   ....[24]....
        /*0a98*/ 	.word	0x0001bc20


	//   ....[25]....
        /*0a9c*/ 	.word	0x0001bca0


	//   ....[26]....
        /*0aa0*/ 	.word	0x0001bcc0


	//   ....[27]....
        /*0aa4*/ 	.word	0x0001bcd0


	//   ....[28]....
        /*0aa8*/ 	.word	0x0001d900


	//   ....[29]....
        /*0aac*/ 	.word	0x0001d940


	//   ....[30]....
        /*0ab0*/ 	.word	0x0001d9f0


	//   ....[31]....
        /*0ab4*/ 	.word	0x0001da20


	//   ....[32]....
        /*0ab8*/ 	.word	0x0001e110


	//   ....[33]....
        /*0abc*/ 	.word	0x0001e150


	//   ....[34]....
        /*0ac0*/ 	.word	0x0001e2b0


	//   ....[35]....
        /*0ac4*/ 	.word	0x0001e2d0


	//   ....[36]....
        /*0ac8*/ 	.word	0x0001e420


	//   ....[37]....
        /*0acc*/ 	.word	0x0001e440


	//   ....[38]....
        /*0ad0*/ 	.word	0x0001e5a0


	//   ....[39]....
        /*0ad4*/ 	.word	0x0001e5c0


	//   ....[40]....
        /*0ad8*/ 	.word	0x0001ef10


	//   ....[41]....
        /*0adc*/ 	.word	0x0001ef30


	//   ....[42]....
        /*0ae0*/ 	.word	0x0001f090


	//   ....[43]....
        /*0ae4*/ 	.word	0x0001f0b0


	//   ....[44]....
        /*0ae8*/ 	.word	0x0001f200


	//   ....[45]....
        /*0aec*/ 	.word	0x0001f220


	//   ....[46]....
        /*0af0*/ 	.word	0x0001f380


	//   ....[47]....
        /*0af4*/ 	.word	0x0001f3a0


	//   ....[48]....
        /*0af8*/ 	.word	0x0001f580


	//   ....[49]....
        /*0afc*/ 	.word	0x0001f760


	//   ....[50]....
        /*0b00*/ 	.word	0x0001f790


	//   ....[51]....
        /*0b04*/ 	.word	0x0001f7c0


	//   ....[52]....
        /*0b08*/ 	.word	0x0001f7f0


	//   ....[53]....
        /*0b0c*/ 	.word	0x0001f820


	//   ....[54]....
        /*0b10*/ 	.word	0x0001f850


	//   ....[55]....
        /*0b14*/ 	.word	0x0001f9d0


	//   ....[56]....
        /*0b18*/ 	.word	0x0001fa00


	//   ....[57]....
        /*0b1c*/ 	.word	0x0001fa30


	//   ....[58]....
        /*0b20*/ 	.word	0x0001fa60


	//   ....[59]....
        /*0b24*/ 	.word	0x0001fa90


	//   ....[60]....
        /*0b28*/ 	.word	0x0001fac0


	//   ....[61]....
        /*0b2c*/ 	.word	0x0001fb50


	//   ....[62]....
        /*0b30*/ 	.word	0x0001fb80


	//   ....[63]....
        /*0b34*/ 	.word	0x0001fc10


	//   ....[64]....
        /*0b38*/ 	.word	0x000207f0


	//   ....[65]....
        /*0b3c*/ 	.word	0x00022790


	//   ....[66]....
        /*0b40*/ 	.word	0x00023500


	//   ....[67]....
        /*0b44*/ 	.word	0x00023510


	//   ....[68]....
        /*0b48*/ 	.word	0x000235e0


	//   ....[69]....
        /*0b4c*/ 	.word	0x000235f0


	//   ....[70]....
        /*0b50*/ 	.word	0x000236a0


	//   ....[71]....
        /*0b54*/ 	.word	0x000236b0


	//   ....[72]....
        /*0b58*/ 	.word	0x00023760


	//   ....[73]....
        /*0b5c*/ 	.word	0x00023770


	//   ....[74]....
        /*0b60*/ 	.word	0x00023820


	//   ....[75]....
        /*0b64*/ 	.word	0x00023830


	//   ....[76]....
        /*0b68*/ 	.word	0x000238e0


	//   ....[77]....
        /*0b6c*/ 	.word	0x000238f0


	//   ....[78]....
        /*0b70*/ 	.word	0x000239a0


	//   ....[79]....
        /*0b74*/ 	.word	0x000239b0


	//   ....[80]....
        /*0b78*/ 	.word	0x00023a00


	//   ....[81]....
        /*0b7c*/ 	.word	0x00023a50


	//   ....[82]....
        /*0b80*/ 	.word	0x00027240


	//   ....[83]....
        /*0b84*/ 	.word	0x00027270


	//   ....[84]....
        /*0b88*/ 	.word	0x000272b0


	//   ....[85]....
        /*0b8c*/ 	.word	0x000272e0


	//   ....[86]....
        /*0b90*/ 	.word	0x00027310


	//   ....[87]....
        /*0b94*/ 	.word	0x00027340


	//   ....[88]....
        /*0b98*/ 	.word	0x00027370


	//   ....[89]....
        /*0b9c*/ 	.word	0x000273a0


	//   ....[90]....
        /*0ba0*/ 	.word	0x00027530


	//   ....[91]....
        /*0ba4*/ 	.word	0x00027560


	//   ....[92]....
        /*0ba8*/ 	.word	0x00027590


	//   ....[93]....
        /*0bac*/ 	.word	0x000275c0


	//   ....[94]....
        /*0bb0*/ 	.word	0x000275f0


	//   ....[95]....
        /*0bb4*/ 	.word	0x00027620


	//   ....[96]....
        /*0bb8*/ 	.word	0x000276e0


	//   ....[97]....
        /*0bbc*/ 	.word	0x00027700


	//   ....[98]....
        /*0bc0*/ 	.word	0x00027770


	//   ....[99]....
        /*0bc4*/ 	.word	0x00027c00


	//   ....[100]....
        /*0bc8*/ 	.word	0x00028040


	//   ....[101]....
        /*0bcc*/ 	.word	0x000280d0


	//   ....[102]....
        /*0bd0*/ 	.word	0x00028120


	//   ....[103]....
        /*0bd4*/ 	.word	0x00028170


	//   ....[104]....
        /*0bd8*/ 	.word	0x00028250


	//   ....[105]....
        /*0bdc*/ 	.word	0x000282e0


	//   ....[106]....
        /*0be0*/ 	.word	0x00028330


	//   ....[107]....
        /*0be4*/ 	.word	0x00028380


	//   ....[108]....
        /*0be8*/ 	.word	0x000285e0


	//   ....[109]....
        /*0bec*/ 	.word	0x000288d0


	//   ....[110]....
        /*0bf0*/ 	.word	0x00028a40


	//   ....[111]....
        /*0bf4*/ 	.word	0x00028a90


	//   ....[112]....
        /*0bf8*/ 	.word	0x00028c40


	//   ....[113]....
        /*0bfc*/ 	.word	0x00028c90


	//   ....[114]....
        /*0c00*/ 	.word	0x00028dd0


	//   ....[115]....
        /*0c04*/ 	.word	0x00028e20


	//   ....[116]....
        /*0c08*/ 	.word	0x00028f60


	//   ....[117]....
        /*0c0c*/ 	.word	0x00028fb0


	//   ....[118]....
        /*0c10*/ 	.word	0x000290f0


	//   ....[119]....
        /*0c14*/ 	.word	0x00029140


	//   ....[120]....
        /*0c18*/ 	.word	0x00029280


	//   ....[121]....
        /*0c1c*/ 	.word	0x000292d0


	//   ....[122]....
        /*0c20*/ 	.word	0x000293f0


	//   ....[123]....
        /*0c24*/ 	.word	0x00029460


	//   ....[124]....
        /*0c28*/ 	.word	0x00029580


	//   ....[125]....
        /*0c2c*/ 	.word	0x000295d0


	//   ....[126]....
        /*0c30*/ 	.word	0x00029900


	//   ....[127]....
        /*0c34*/ 	.word	0x000299a0


	//   ....[128]....
        /*0c38*/ 	.word	0x00029ad0


	//   ....[129]....
        /*0c3c*/ 	.word	0x00029b50


	//   ....[130]....
        /*0c40*/ 	.word	0x00029bd0


	//   ....[131]....
        /*0c44*/ 	.word	0x00029c50


	//   ....[132]....
        /*0c48*/ 	.word	0x00029cd0


	//   ....[133]....
        /*0c4c*/ 	.word	0x00029d60


	//   ....[134]....
        /*0c50*/ 	.word	0x00029e00


	//   ....[135]....
        /*0c54*/ 	.word	0x00029eb0


	//   ....[136]....
        /*0c58*/ 	.word	0x00029f30


	//   ....[137]....
        /*0c5c*/ 	.word	0x00029fb0


	//   ....[138]....
        /*0c60*/ 	.word	0x0002a030


	//   ....[139]....
        /*0c64*/ 	.word	0x0002a0c0


	//   ....[140]....
        /*0c68*/ 	.word	0x0002a140


	//   ....[141]....
        /*0c6c*/ 	.word	0x0002a1e0


	//   ....[142]....
        /*0c70*/ 	.word	0x0002a270


	//   ....[143]....
        /*0c74*/ 	.word	0x0002a3a0


	//----- nvinfo : EIATTR_REG_RECONFIG
	.align		4
.L_183:
        /*0c78*/ 	.byte	0x01, 0x54
	.zero		2


	//----- nvinfo : EIATTR_SYSCALL_OFFSETS
	.align		4
        /*0c7c*/ 	.byte	0x04, 0x46
        /*0c7e*/ 	.short	(.L_185 - .L_184)


	//   ....[0]....
.L_184:
        /*0c80*/ 	.word	0x00001b00


	//   ....[1]....
        /*0c84*/ 	.word	0x00001c50


	//   ....[2]....
        /*0c88*/ 	.word	0x0000af40


	//   ....[3]....
        /*0c8c*/ 	.word	0x0000b2a0


	//   ....[4]....
        /*0c90*/ 	.word	0x00022370


	//   ....[5]....
        /*0c94*/ 	.word	0x000224d0


	//   ....[6]....
        /*0c98*/ 	.word	0x000225d0


	//   ....[7]....
        /*0c9c*/ 	.word	0x00023050


	//----- nvinfo : EIATTR_MBARRIER_INSTR_OFFSETS
	.align		4
.L_185:
        /*0ca0*/ 	.byte	0x04, 0x39
        /*0ca2*/ 	.short	(.L_187 - .L_186)


	//   ....[0]....
.L_186:
        /*0ca4*/ 	.word	0x000002b0
        /*0ca8*/ 	.word	0x000000ff
        /*0cac*/ 	.word	0x00038800
        /*0cb0*/ 	.short	0x0100
        /*0cb2*/ 	.byte	0x08
	.zero		1


	//   ....[1]....
        /*0cb4*/ 	.word	0x000002c0
        /*0cb8*/ 	.word	0x000000ff
        /*0cbc*/ 	.word	0x00038820
        /*0cc0*/ 	.short	0x0100
        /*0cc2*/ 	.byte	0x08
	.zero		1


	//   ....[2]....
        /*0cc4*/ 	.word	0x000003b0
        /*0cc8*/ 	.word	0x000000ff
        /*0ccc*/ 	.word	0x00038830
        /*0cd0*/ 	.short	0x0100
        /*0cd2*/ 	.byte	0x08
	.zero		1


	//   ....[3]....
        /*0cd4*/ 	.word	0x000003c0
        /*0cd8*/ 	.word	0x000000ff
        /*0cdc*/ 	.word	0x00038840
        /*0ce0*/ 	.short	0x0100
        /*0ce2*/ 	.byte	0x08
	.zero		1


	//   ....[4]....
        /*0ce4*/ 	.word	0x000003d0
        /*0ce8*/ 	.word	0x000000ff
        /*0cec*/ 	.word	0x00038838
        /*0cf0*/ 	.short	0x0100
        /*0cf2*/ 	.byte	0x08
	.zero		1


	//   ....[5]....
        /*0cf4*/ 	.word	0x000003e0
        /*0cf8*/ 	.word	0x000000ff
        /*0cfc*/ 	.word	0x00038848
        /*0d00*/ 	.short	0x0100
        /*0d02*/ 	.byte	0x08
	.zero		1


	//   ....[6]....
        /*0d04*/ 	.word	0x00000510
        /*0d08*/ 	.word	0x000000ff
        /*0d0c*/ 	.word	0x00038850
        /*0d10*/ 	.short	0x0100
        /*0d12*/ 	.byte	0x08
	.zero		1


	//   ....[7]....
        /*0d14*/ 	.word	0x00000520
        /*0d18*/ 	.word	0x000000ff
        /*0d1c*/ 	.word	0x00038860
        /*0d20*/ 	.short	0x0100
        /*0d22*/ 	.byte	0x08
	.zero		1


	//   ....[8]....
        /*0d24*/ 	.word	0x00000530
        /*0d28*/ 	.word	0x000000ff
        /*0d2c*/ 	.word	0x00038858
        /*0d30*/ 	.short	0x0100
        /*0d32*/ 	.byte	0x08
	.zero		1


	//   ....[9]....
        /*0d34*/ 	.word	0x00000540
        /*0d38*/ 	.word	0x000000ff
        /*0d3c*/ 	.word	0x00038868
        /*0d40*/ 	.short	0x0100
        /*0d42*/ 	.byte	0x08
	.zero		1


	//   ....[10]....
        /*0d44*/ 	.word	0x00000630
        /*0d48*/ 	.word	0x000000ff
        /*0d4c*/ 	.word	0x00038870
        /*0d50*/ 	.short	0x0100
        /*0d52*/ 	.byte	0x06
	.zero		1


	//   ....[11]....
        /*0d54*/ 	.word	0x00000640
        /*0d58*/ 	.word	0x000000ff
        /*0d5c*/ 	.word	0x00038880
        /*0d60*/ 	.short	0x0100
        /*0d62*/ 	.byte	0x06
	.zero		1


	//   ....[12]....
        /*0d64*/ 	.word	0x00000650
        /*0d68*/ 	.word	0x000000ff
        /*0d6c*/ 	.word	0x00038878
        /*0d70*/ 	.short	0x0100
        /*0d72*/ 	.byte	0x06
	.zero		1


	//   ....[13]....
        /*0d74*/ 	.word	0x00000660
        /*0d78*/ 	.word	0x000000ff
        /*0d7c*/ 	.word	0x00038888
        /*0d80*/ 	.short	0x0100
        /*0d82*/ 	.byte	0x06
	.zero		1


	//   ....[14]....
        /*0d84*/ 	.word	0x00000790
        /*0d88*/ 	.word	0x000000ff
        /*0d8c*/ 	.word	0x00038890
        /*0d90*/ 	.short	0x0100
        /*0d92*/ 	.byte	0x08
	.zero		1


	//   ....[15]....
        /*0d94*/ 	.word	0x000007a0
        /*0d98*/ 	.word	0x000000ff
        /*0d9c*/ 	.word	0x000388a0
        /*0da0*/ 	.short	0x0100
        /*0da2*/ 	.byte	0x08
	.zero		1


	//   ....[16]....
        /*0da4*/ 	.word	0x000007b0
        /*0da8*/ 	.word	0x000000ff
        /*0dac*/ 	.word	0x00038898
        /*0db0*/ 	.short	0x0100
        /*0db2*/ 	.byte	0x08
	.zero		1


	//   ....[17]....
        /*0db4*/ 	.word	0x000007c0
        /*0db8*/ 	.word	0x000000ff
        /*0dbc*/ 	.word	0x000388a8
        /*0dc0*/ 	.short	0x0100
        /*0dc2*/ 	.byte	0x08
	.zero		1


	//   ....[18]....
        /*0dc4*/ 	.word	0x000008f0
        /*0dc8*/ 	.word	0x000000ff
        /*0dcc*/ 	.word	0x000388b0
        /*0dd0*/ 	.short	0x0100
        /*0dd2*/ 	.byte	0x08
	.zero		1


	//   ....[19]....
        /*0dd4*/ 	.word	0x00000900
        /*0dd8*/ 	.word	0x000000ff
        /*0ddc*/ 	.word	0x000388c0
        /*0de0*/ 	.short	0x0100
        /*0de2*/ 	.byte	0x08
	.zero		1


	//   ....[20]....
        /*0de4*/ 	.word	0x00000910
        /*0de8*/ 	.word	0x000000ff
        /*0dec*/ 	.word	0x000388b8
        /*0df0*/ 	.short	0x0100
        /*0df2*/ 	.byte	0x08
	.zero		1


	//   ....[21]....
        /*0df4*/ 	.word	0x00000920
        /*0df8*/ 	.word	0x000000ff
        /*0dfc*/ 	.word	0x000388c8
        /*0e00*/ 	.short	0x0100
        /*0e02*/ 	.byte	0x08
	.zero		1


	//   ....[22]....
        /*0e04*/ 	.word	0x000037b0
        /*0e08*/ 	.word	0x00000000
        /*0e0c*/ 	.word	0x00038890
        /*0e10*/ 	.short	0x010a
        /*0e12*/ 	.byte	0x3f
	.zero		1


	//   ....[23]....
        /*0e14*/ 	.word	0x00006b60
        /*0e18*/ 	.word	0x00000000
        /*0e1c*/ 	.word	0x00038890
        /*0e20*/ 	.short	0x010a
        /*0e22*/ 	.byte	0x3f
	.zero		1


	//   ....[24]....
        /*0e24*/ 	.word	0x00009d40
        /*0e28*/ 	.word	0x00000000
        /*0e2c*/ 	.word	0x00038890
        /*0e30*/ 	.short	0x010a
        /*0e32*/ 	.byte	0x3f
	.zero		1


	//   ....[25]....
        /*0e34*/ 	.word	0x0000a1a0
        /*0e38*/ 	.word	0x00000024
        /*0e3c*/ 	.word	0x00000000
        /*0e40*/ 	.short	0x0101
        /*0e42*/ 	.byte	0x3f
	.zero		1


	//   ....[26]....
        /*0e44*/ 	.word	0x0000a1e0
        /*0e48*/ 	.word	0x00000000
        /*0e4c*/ 	.word	0x000388b0
        /*0e50*/ 	.short	0x010a
        /*0e52*/ 	.byte	0x3f
	.zero		1


	//   ....[27]....
        /*0e54*/ 	.word	0x0000a830
        /*0e58*/ 	.word	0x00000000
        /*0e5c*/ 	.word	0x00000000
        /*0e60*/ 	.short	0x0101
        /*0e62*/ 	.byte	0x3f
	.zero		1


	//   ....[28]....
        /*0e64*/ 	.word	0x0000afc0
        /*0e68*/ 	.word	0x00000012
        /*0e6c*/ 	.word	0x00038800
        /*0e70*/ 	.short	0x010a
        /*0e72*/ 	.byte	0x3f
	.zero		1


	//   ....[29]....
        /*0e74*/ 	.word	0x0000b010
        /*0e78*/ 	.word	0x00000012
        /*0e7c*/ 	.word	0x00038800
        /*0e80*/ 	.short	0x010a
        /*0e82*/ 	.byte	0x3f
	.zero		1


	//   ....[30]....
        /*0e84*/ 	.word	0x0000b880
        /*0e88*/ 	.word	0x00000012
        /*0e8c*/ 	.word	0x00038800
        /*0e90*/ 	.short	0x010a
        /*0e92*/ 	.byte	0x3f
	.zero		1


	//   ....[31]....
        /*0e94*/ 	.word	0x0000ea20
        /*0e98*/ 	.word	0x00000012
        /*0e9c*/ 	.word	0x00038800
        /*0ea0*/ 	.short	0x010a
        /*0ea2*/ 	.byte	0x3f
	.zero		1


	//   ....[32]....
        /*0ea4*/ 	.word	0x00011c90
        /*0ea8*/ 	.word	0x00000000
        /*0eac*/ 	.word	0x00038830
        /*0eb0*/ 	.short	0x010a
        /*0eb2*/ 	.byte	0x3f
	.zero		1


	//   ....[33]....
        /*0eb4*/ 	.word	0x00011d10
        /*0eb8*/ 	.word	0x00000000
        /*0ebc*/ 	.word	0x00038830
        /*0ec0*/ 	.short	0x010a
        /*0ec2*/ 	.byte	0x3f
	.zero		1


	//   ....[34]....
        /*0ec4*/ 	.word	0x000159a0
        /*0ec8*/ 	.word	0x00000000
        /*0ecc*/ 	.word	0x00000000
        /*0ed0*/ 	.short	0x0101
        /*0ed2*/ 	.byte	0x3f
	.zero		1


	//   ....[35]....
        /*0ed4*/ 	.word	0x00016990
        /*0ed8*/ 	.word	0x0000000b
        /*0edc*/ 	.word	0x00038830
        /*0ee0*/ 	.short	0x010a
        /*0ee2*/ 	.byte	0x3f
	.zero		1


	//   ....[36]....
        /*0ee4*/ 	.word	0x00016a10
        /*0ee8*/ 	.word	0x0000000b
        /*0eec*/ 	.word	0x00038830
        /*0ef0*/ 	.short	0x010a
        /*0ef2*/ 	.byte	0x3f
	.zero		1


	//   ....[37]....
        /*0ef4*/ 	.word	0x0001a0a0
        /*0ef8*/ 	.word	0x00000009
        /*0efc*/ 	.word	0x00038850
        /*0f00*/ 	.short	0x010a
        /*0f02*/ 	.byte	0x3f
	.zero		1


	//   ....[38]....
        /*0f04*/ 	.word	0x0001a0f0
        /*0f08*/ 	.word	0x00000009
        /*0f0c*/ 	.word	0x00038850
        /*0f10*/ 	.short	0x010a
        /*0f12*/ 	.byte	0x3f
	.zero		1


	//   ....[39]....
        /*0f14*/ 	.word	0x0001ab60
        /*0f18*/ 	.word	0x000000a4
        /*0f1c*/ 	.word	0x00000000
        /*0f20*/ 	.short	0x0101
        /*0f22*/ 	.byte	0x3f
	.zero		1


	//   ....[40]....
        /*0f24*/ 	.word	0x0001ab80
        /*0f28*/ 	.word	0x00000009
        /*0f2c*/ 	.word	0x00000000
        /*0f30*/ 	.short	0x0101
        /*0f32*/ 	.byte	0x3f
	.zero		1


	//   ....[41]....
        /*0f34*/ 	.word	0x0001b920
        /*0f38*/ 	.word	0x00000000
        /*0f3c*/ 	.word	0x00038850
        /*0f40*/ 	.short	0x010a
        /*0f42*/ 	.byte	0x3f
	.zero		1


	//   ....[42]....
        /*0f44*/ 	.word	0x0001b9c0
        /*0f48*/ 	.word	0x00000000
        /*0f4c*/ 	.word	0x00038850
        /*0f50*/ 	.short	0x010a
        /*0f52*/ 	.byte	0x3f
	.zero		1


	//   ....[43]....
        /*0f54*/ 	.word	0x0001be50
        /*0f58*/ 	.word	0x0000000c
        /*0f5c*/ 	.word	0x00000000
        /*0f60*/ 	.short	0x0101
        /*0f62*/ 	.byte	0x3f
	.zero		1


	//   ....[44]....
        /*0f64*/ 	.word	0x0001e140
        /*0f68*/ 	.word	0x00000000
        /*0f6c*/ 	.word	0x00000000
        /*0f70*/ 	.short	0x0101
        /*0f72*/ 	.byte	0x3f
	.zero		1


	//   ....[45]....
        /*0f74*/ 	.word	0x000208e0
        /*0f78*/ 	.word	0x00000004
        /*0f7c*/ 	.word	0x00038820
        /*0f80*/ 	.short	0x010a
        /*0f82*/ 	.byte	0x3f
	.zero		1


	//   ....[46]....
        /*0f84*/ 	.word	0x000209c0
        /*0f88*/ 	.word	0x00000006
        /*0f8c*/ 	.word	0x000388a0
        /*0f90*/ 	.short	0x010a
        /*0f92*/ 	.byte	0x3f
	.zero		1


	//   ....[47]....
        /*0f94*/ 	.word	0x00020f10
        /*0f98*/ 	.word	0x00000006
        /*0f9c*/ 	.word	0x000388c0
        /*0fa0*/ 	.short	0x010a
        /*0fa2*/ 	.byte	0x3f
	.zero		1


	//   ....[48]....
        /*0fa4*/ 	.word	0x000215a0
        /*0fa8*/ 	.word	0x00000006
        /*0fac*/ 	.word	0x000388a0
        /*0fb0*/ 	.short	0x010a
        /*0fb2*/ 	.byte	0x3f
	.zero		1


	//   ....[49]....
        /*0fb4*/ 	.word	0x00021ae0
        /*0fb8*/ 	.word	0x00000006
        /*0fbc*/ 	.word	0x000388c0
        /*0fc0*/ 	.short	0x010a
        /*0fc2*/ 	.byte	0x3f
	.zero		1


	//   ....[50]....
        /*0fc4*/ 	.word	0x00022a40
        /*0fc8*/ 	.word	0x00000000
        /*0fcc*/ 	.word	0x00038840
        /*0fd0*/ 	.short	0x010a
        /*0fd2*/ 	.byte	0x3f
	.zero		1


	//   ....[51]....
        /*0fd4*/ 	.word	0x00023b70
        /*0fd8*/ 	.word	0x00000009
        /*0fdc*/ 	.word	0x00038800
        /*0fe0*/ 	.short	0x0107
        /*0fe2*/ 	.byte	0x3f
	.zero		1


	//   ....[52]....
        /*0fe4*/ 	.word	0x00023c80
        /*0fe8*/ 	.word	0x00000002
        /*0fec*/ 	.word	0x00038800
        /*0ff0*/ 	.short	0x0101
        /*0ff2*/ 	.byte	0x3f
	.zero		1


	//   ....[53]....
        /*0ff4*/ 	.word	0x00023ca0
        /*0ff8*/ 	.word	0x00000002
        /*0ffc*/ 	.word	0x00038820
        /*1000*/ 	.short	0x010a
        /*1002*/ 	.byte	0x3f
	.zero		1


	//   ....[54]....
        /*1004*/ 	.word	0x00024030
        /*1008*/ 	.word	0x00000003
        /*100c*/ 	.word	0x00038840
        /*1010*/ 	.short	0x010a
        /*1012*/ 	.byte	0x3f
	.zero		1


	//   ....[55]....
        /*1014*/ 	.word	0x000245f0
        /*1018*/ 	.word	0x00000003
        /*101c*/ 	.word	0x00000060
        /*1020*/ 	.short	0x010a
        /*1022*/ 	.byte	0x3f
	.zero		1


	//   ....[56]....
        /*1024*/ 	.word	0x00024f10
        /*1028*/ 	.word	0x00000003
        /*102c*/ 	.word	0x00038840
        /*1030*/ 	.short	0x010a
        /*1032*/ 	.byte	0x3f
	.zero		1


	//   ....[57]....
        /*1034*/ 	.word	0x000254d0
        /*1038*/ 	.word	0x00000002
        /*103c*/ 	.word	0x00000060
        /*1040*/ 	.short	0x010a
        /*1042*/ 	.byte	0x3f
	.zero		1


	//   ....[58]....
        /*1044*/ 	.word	0x00025d00
        /*1048*/ 	.word	0x00000002
        /*104c*/ 	.word	0x00038840
        /*1050*/ 	.short	0x010a
        /*1052*/ 	.byte	0x3f
	.zero		1


	//   ....[59]....
        /*1054*/ 	.word	0x000262c0
        /*1058*/ 	.word	0x00000002
        /*105c*/ 	.word	0x00000060
        /*1060*/ 	.short	0x010a
        /*1062*/ 	.byte	0x3f
	.zero		1


	//   ....[60]....
        /*1064*/ 	.word	0x00026a80
        /*1068*/ 	.word	0x00000002
        /*106c*/ 	.word	0x00038860
        /*1070*/ 	.short	0x010a
        /*1072*/ 	.byte	0x3f
	.zero		1


	//   ....[61]....
        /*1074*/ 	.word	0x00027b80
        /*1078*/ 	.word	0x00000000
        /*107c*/ 	.word	0x00038820
        /*1080*/ 	.short	0x010a
        /*1082*/ 	.byte	0x3f
	.zero		1


	//   ....[62]....
        /*1084*/ 	.word	0x00027d30
        /*1088*/ 	.word	0x00000006
        /*108c*/ 	.word	0x00000000
        /*1090*/ 	.short	0x010a
        /*1092*/ 	.byte	0x3f
	.zero		1


	//   ....[63]....
        /*1094*/ 	.word	0x00027da0
        /*1098*/ 	.word	0x00000007
        /*109c*/ 	.word	0x00000000
        /*10a0*/ 	.short	0x010a
        /*10a2*/ 	.byte	0x3f
	.zero		1


	//   ....[64]....
        /*10a4*/ 	.word	0x00027e10
        /*10a8*/ 	.word	0x00000004
        /*10ac*/ 	.word	0x00000000
        /*10b0*/ 	.short	0x010a
        /*10b2*/ 	.byte	0x3f
	.zero		1


	//   ....[65]....
        /*10b4*/ 	.word	0x00027e40
        /*10b8*/ 	.word	0x00000003
        /*10bc*/ 	.word	0x00000000
        /*10c0*/ 	.short	0x010a
        /*10c2*/ 	.byte	0x3f
	.zero		1


	//   ....[66]....
        /*10c4*/ 	.word	0x00027ea0
        /*10c8*/ 	.word	0x00000000
        /*10cc*/ 	.word	0x00038890
        /*10d0*/ 	.short	0x010a
        /*10d2*/ 	.byte	0x3f
	.zero		1


	//   ....[67]....
        /*10d4*/ 	.word	0x00027ef0
        /*10d8*/ 	.word	0x00000000
        /*10dc*/ 	.word	0x00038890
        /*10e0*/ 	.short	0x010a
        /*10e2*/ 	.byte	0x3f
	.zero		1


	//   ....[68]....
        /*10e4*/ 	.word	0x00027f40
        /*10e8*/ 	.word	0x00000000
        /*10ec*/ 	.word	0x00038890
        /*10f0*/ 	.short	0x010a
        /*10f2*/ 	.byte	0x3f
	.zero		1


	//   ....[69]....
        /*10f4*/ 	.word	0x00027f90
        /*10f8*/ 	.word	0x00000000
        /*10fc*/ 	.word	0x000388b0
        /*1100*/ 	.short	0x010a
        /*1102*/ 	.byte	0x3f
	.zero		1


	//   ....[70]....
        /*1104*/ 	.word	0x000281a0
        /*1108*/ 	.word	0x00000012
        /*110c*/ 	.word	0x00038800
        /*1110*/ 	.short	0x010a
        /*1112*/ 	.byte	0x3f
	.zero		1


	//   ....[71]....
        /*1114*/ 	.word	0x000283c0
        /*1118*/ 	.word	0x00000012
        /*111c*/ 	.word	0x00038800
        /*1120*/ 	.short	0x010a
        /*1122*/ 	.byte	0x3f
	.zero		1


	//   ....[72]....
        /*1124*/ 	.word	0x00028410
        /*1128*/ 	.word	0x00000000
        /*112c*/ 	.word	0x00038830
        /*1130*/ 	.short	0x010a
        /*1132*/ 	.byte	0x3f
	.zero		1


	//   ....[73]....
        /*1134*/ 	.word	0x00028460
        /*1138*/ 	.word	0x0000000b
        /*113c*/ 	.word	0x00038830
        /*1140*/ 	.short	0x010a
        /*1142*/ 	.byte	0x3f
	.zero		1


	//   ....[74]....
        /*1144*/ 	.word	0x000284b0
        /*1148*/ 	.word	0x00000009
        /*114c*/ 	.word	0x00038850
        /*1150*/ 	.short	0x010a
        /*1152*/ 	.byte	0x3f
	.zero		1


	//   ....[75]....
        /*1154*/ 	.word	0x00028500
        /*1158*/ 	.word	0x00000000
        /*115c*/ 	.word	0x00038850
        /*1160*/ 	.short	0x010a
        /*1162*/ 	.byte	0x3f
	.zero		1


	//   ....[76]....
        /*1164*/ 	.word	0x000286b0
        /*1168*/ 	.word	0x00000003
        /*116c*/ 	.word	0x00038820
        /*1170*/ 	.short	0x010a
        /*1172*/ 	.byte	0x3f
	.zero		1


	//   ....[77]....
        /*1174*/ 	.word	0x00028700
        /*1178*/ 	.word	0x00000006
        /*117c*/ 	.word	0x000388a0
        /*1180*/ 	.short	0x010a
        /*1182*/ 	.byte	0x3f
	.zero		1


	//   ....[78]....
        /*1184*/ 	.word	0x00028750
        /*1188*/ 	.word	0x00000006
        /*118c*/ 	.word	0x000388c0
        /*1190*/ 	.short	0x010a
        /*1192*/ 	.byte	0x3f
	.zero		1


	//   ....[79]....
        /*1194*/ 	.word	0x000287a0
        /*1198*/ 	.word	0x00000006
        /*119c*/ 	.word	0x000388a0
        /*11a0*/ 	.short	0x010a
        /*11a2*/ 	.byte	0x3f
	.zero		1


	//   ....[80]....
        /*11a4*/ 	.word	0x000287f0
        /*11a8*/ 	.word	0x00000006
        /*11ac*/ 	.word	0x000388c0
        /*11b0*/ 	.short	0x010a
        /*11b2*/ 	.byte	0x3f
	.zero		1


	//   ....[81]....
        /*11b4*/ 	.word	0x00028990
        /*11b8*/ 	.word	0x00000000
        /*11bc*/ 	.word	0x00038840
        /*11c0*/ 	.short	0x010a
        /*11c2*/ 	.byte	0x3f
	.zero		1


	//   ....[82]....
        /*11c4*/ 	.word	0x00029620
        /*11c8*/ 	.word	0x00000002
        /*11cc*/ 	.word	0x00038820
        /*11d0*/ 	.short	0x010a
        /*11d2*/ 	.byte	0x3f
	.zero		1


	//   ....[83]....
        /*11d4*/ 	.word	0x00029670
        /*11d8*/ 	.word	0x00000003
        /*11dc*/ 	.word	0x00038840
        /*11e0*/ 	.short	0x010a
        /*11e2*/ 	.byte	0x3f
	.zero		1


	//   ....[84]....
        /*11e4*/ 	.word	0x000296c0
        /*11e8*/ 	.word	0x00000003
        /*11ec*/ 	.word	0x00000060
        /*11f0*/ 	.short	0x010a
        /*11f2*/ 	.byte	0x3f
	.zero		1


	//   ....[85]....
        /*11f4*/ 	.word	0x00029710
        /*11f8*/ 	.word	0x00000003
        /*11fc*/ 	.word	0x00038840
        /*1200*/ 	.short	0x010a
        /*1202*/ 	.byte	0x3f
	.zero		1


	//   ....[86]....
        /*1204*/ 	.word	0x00029760
        /*1208*/ 	.word	0x00000002
        /*120c*/ 	.word	0x00000060
        /*1210*/ 	.short	0x010a
        /*1212*/ 	.byte	0x3f
	.zero		1


	//   ....[87]....
        /*1214*/ 	.word	0x000297b0
        /*1218*/ 	.word	0x00000002
        /*121c*/ 	.word	0x00038840
        /*1220*/ 	.short	0x010a
        /*1222*/ 	.byte	0x3f
	.zero		1


	//   ....[88]....
        /*1224*/ 	.word	0x00029800
        /*1228*/ 	.word	0x00000002
        /*122c*/ 	.word	0x00000060
        /*1230*/ 	.short	0x010a
        /*1232*/ 	.byte	0x3f
	.zero		1


	//   ....[89]....
        /*1234*/ 	.word	0x00029850
        /*1238*/ 	.word	0x00000002
        /*123c*/ 	.word	0x00038860
        /*1240*/ 	.short	0x010a
        /*1242*/ 	.byte	0x3f
	.zero		1


	//   ....[90]....
        /*1244*/ 	.word	0x0002a2c0
        /*1248*/ 	.word	0x00000000
        /*124c*/ 	.word	0x00038820
        /*1250*/ 	.short	0x010a
        /*1252*/ 	.byte	0x3f
	.zero		1


	//   ....[91]....
        /*1254*/ 	.word	0x0002a460
        /*1258*/ 	.word	0x00000006
        /*125c*/ 	.word	0x00000000
        /*1260*/ 	.short	0x010a
        /*1262*/ 	.byte	0x3f
	.zero		1


	//   ....[92]....
        /*1264*/ 	.word	0x0002a4b0
        /*1268*/ 	.word	0x00000007
        /*126c*/ 	.word	0x00000000
        /*1270*/ 	.short	0x010a
        /*1272*/ 	.byte	0x3f
	.zero		1


	//   ....[93]....
        /*1274*/ 	.word	0x0002a500
        /*1278*/ 	.word	0x00000004
        /*127c*/ 	.word	0x00000000
        /*1280*/ 	.short	0x010a
        /*1282*/ 	.byte	0x3f
	.zero		1


	//----- nvinfo : EIATTR_NUM_MBARRIERS
	.align		4
.L_187:
        /*1284*/ 	.byte	0x03, 0x38
        /*1286*/ 	.short	0x0016


	//----- nvinfo : EIATTR_EXIT_INSTR_OFFSETS
	.align		4
        /*1288*/ 	.byte	0x04, 0x1c
        /*128a*/ 	.short	(.L_189 - .L_188)


	//   ....[0]....
.L_188:
        /*128c*/ 	.word	0x00027e90


	//----- nvinfo : EIATTR_MAX_THREADS
	.align		4
.L_189:
        /*1290*/ 	.byte	0x04, 0x05
        /*1292*/ 	.short	(.L_191 - .L_190)
.L_190:
        /*1294*/ 	.word	0x00000180
        /*1298*/ 	.word	0x00000001
        /*129c*/ 	.word	0x00000001


	//----- nvinfo : EIATTR_CRS_STACK_SIZE
	.align		4
.L_191:
        /*12a0*/ 	.byte	0x04, 0x1e
        /*12a2*/ 	.short	(.L_193 - .L_192)
.L_192:
        /*12a4*/ 	.word	0x00000000


	//----- nvinfo : EIATTR_CBANK_PARAM_SIZE
	.align		4
.L_193:
        /*12a8*/ 	.byte	0x03, 0x19
        /*12aa*/ 	.short	0x0af0


	//----- nvinfo : EIATTR_PARAM_CBANK
	.align		4
        /*12ac*/ 	.byte	0x04, 0x0a
        /*12ae*/ 	.short	(.L_195 - .L_194)
	.align		4
.L_194:
        /*12b0*/ 	.word	index@(.nv.constant0._ZN7cutlass13device_kernelIN5flash11enable_sm90INS1_16FlashAttnFwdSm90INS1_25CollectiveMainloopFwdSm90ILi2EN4cute5tupleIJNS5_1CILi1EEES8_S8_EEENS6_IJNS7_ILi128EEENS7_ILi80EEENS7_ILi256EEEEEELi256ENS_6half_tEfNS_4arch4Sm90ELb0ELb0ELb0ELb1ELb0ELb1ELb0ELb1ELb1ELb1ELb0ELb0EEENS1_21CollectiveEpilogueFwdINS6_IJSA_SC_SB_EEES9_SE_SG_Li256ELb1ELb1ELb0ELb0EEENS1_36VarlenDynamicPersistentTileSchedulerILi128ELi80ELi256ELi128ELb0ELb1ELb1ELb0ELb1ELb1EEEEEEEEEvNT_6ParamsE)
        /*12b4*/ 	.short	0x0210
        /*12b6*/ 	.short	0x0af0


	//----- nvinfo : EIATTR_SW_WAR
	.align		4
.L_195:
        /*12b8*/ 	.byte	0x04, 0x36
        /*12ba*/ 	.short	(.L_197 - .L_196)
.L_196:
        /*12bc*/ 	.word	0x00000008
.L_197:


//--------------------- .nv.info._ZN7cutlass13device_kernelIN5flash11enable_sm90INS1_16FlashAttnFwdSm90INS1_25CollectiveMainloopFwdSm90ILi2EN4cute5tupleIJNS5_1CILi1EEES8_S8_EEENS6_IJNS7_ILi128EEENS7_ILi64EEENS7_ILi256EEEEEELi256ENS_6half_tEfNS_4arch4Sm90ELb0ELb1ELb0ELb0ELb0ELb0ELb0ELb1ELb1ELb1ELb0ELb0EEENS1_21CollectiveEpilogueFwdINS6_IJSA_SC_SB_EEES9_SE_SG_Li256ELb0ELb1ELb0ELb0EEENS1_30DynamicPersistentTileSchedulerILi256ELi128ELb0ELb1ELb1EEEEEEEEEvNT_6ParamsE --------------------------
	.section	.nv.info._ZN7cutlass13device_kernelIN5flash11enable_sm90INS1_16FlashAttnFwdSm90INS1_25CollectiveMainloopFwdSm90ILi2EN4cute5tupleIJNS5_1CILi1EEES8_S8_EEENS6_IJNS7_ILi128EEENS7_ILi64EEENS7_ILi256EEEEEELi256ENS_6half_tEfNS_4arch4Sm90ELb0ELb1ELb0ELb0ELb0ELb0ELb0ELb1ELb1ELb1ELb0ELb0EEENS1_21CollectiveEpilogueFwdINS6_IJSA_SC_SB_EEES9_SE_SG_Li256ELb0ELb1ELb0ELb0EEENS1_30DynamicPersistentTileSchedulerILi256ELi128ELb0ELb1ELb1EEEEEEEEEvNT_6ParamsE,"",@"SHT_CUDA_INFO"
	.sectionflags	@""
	.align	4


	//----- nvinfo : EIATTR_CUDA_API_VERSION
	.align		4
        /*0000*/ 	.byte	0x04, 0x37
        /*0002*/ 	.short	(.L_199 - .L_198)
.L_198:
        /*0004*/ 	.word	0x00000082


	//----- nvinfo : EIATTR_KPARAM_INFO
	.align		4
.L_199:
        /*0008*/ 	.byte	0x04, 0x17
        /*000a*/ 	.short	(.L_201 - .L_200)
.L_200:
        /*000c*/ 	.word	0x00000000
        /*0010*/ 	.short	0x0000
        /*0012*/ 	.short	0x0070
        /*0014*/ 	.byte	0x00, 0xf0, 0x01, 0x2a


	//----- nvinfo : EIATTR_SPARSE_MMA_MASK
	.align		4
.L_201:
        /*0018*/ 	.byte	0x03, 0x50
        /*001a*/ 	.short	0x0000


	//----- nvinfo : EIATTR_MAXREG_COUNT
	.align		4
        /*001c*/ 	.byte	0x03, 0x1b
        /*001e*/ 	.short	0x00a8


	//----- nvinfo : EIATTR_NUM_BARRIERS
	.align		4
        /*0020*/ 	.byte	0x02, 0x4c
        /*0022*/ 	.byte	0x09
	.zero		1


	//----- nvinfo : EIATTR_EXTERNS
	.align		4
        /*0024*/ 	.byte	0x04, 0x0f
        /*0026*/ 	.short	(.L_203 - .L_202)


	//   ....[0]....
	.align		4
.L_202:
        /*0028*/ 	.word	index@(__assertfail)


	//----- nvinfo : EIATTR_ANNOTATIONS
	.align		4
.L_203:
        /*002c*/ 	.byte	0x04, 0x55
        /*002e*/ 	.short	(.L_205 - .L_204)


	//   ....[0]....
.L_204:
        /* <DEDUP_REMOVED lines=26> */


	//----- nvinfo : EIATTR_MERCURY_ISA_VERSION
	.align		4
.L_205:
        /*01b8*/ 	.byte	0x03, 0x5f
        /*01ba*/ 	.short	0x0101


	//----- nvinfo : EIATTR_INT_WARP_WIDE_INSTR_OFFSETS
	.align		4
        /*01bc*/ 	.byte	0x04, 0x31
        /*01be*/ 	.short	(.L_207 - .L_206)


	//   ....[0]....
.L_206:
        /*01c0*/ 	.word	0x00000130


	//   ....[1]....
        /*01c4*/ 	.word	0x00000170


	//   ....[2]....
        /*01c8*/ 	.word	0x000001e0


	//   ....[3]....
        /*01cc*/ 	.word	0x0000fe00


	//   ....[4]....
        /*01d0*/ 	.word	0x0000fea0


	//   ....[5]....
        /*01d4*/ 	.word	0x00014100


	//   ....[6]....
        /*01d8*/ 	.word	0x000141a0


	//----- nvinfo : EIATTR_COOP_GROUP_MASK_REGIDS
	.align		4
.L_207:
        /*01dc*/ 	.byte	0x04, 0x29
        /*01de*/ 	.short	(.L_209 - .L_208)


	//   ....[0]....
.L_208:
        /*01e0*/ 	.word	0xffffffff


	//   ....[1]....
        /*01e4*/ 	.word	0xffffffff


	//   ....[2]....
        /*01e8*/ 	.word	0xffffffff


	//   ....[3]....
        /*01ec*/ 	.word	0xffffffff


	//   ....[4]....
        /*01f0*/ 	.word	0xffffffff


	//   ....[5]....
        /*01f4*/ 	.word	0xffffffff


	//   ....[6]....
        /*01f8*/ 	.word	0xffffffff


	//   ....[7]....
        /*01fc*/ 	.word	0xffffffff


	//   ....[8]....
        /*0200*/ 	.word	0xffffffff


	//   ....[9]....
        /*0204*/ 	.word	0xffffffff


	//   ....[10]....
        /*0208*/ 	.word	0xffffffff


	//   ....[11]....
        /*020c*/ 	.word	0xffffffff


	//   ....[12]....
        /*0210*/ 	.word	0xffffffff


	//   ....[13]....
        /*0214*/ 	.word	0xffffffff


	//   ....[14]....
        /*0218*/ 	.word	0xffffffff


	//   ....[15]....
        /*021c*/ 	.word	0xffffffff


	//   ....[16]....
        /*0220*/ 	.word	0xffffffff


	//   ....[17]....
        /*0224*/ 	.word	0xffffffff


	//   ....[18]....
        /*0228*/ 	.word	0xffffffff


	//   ....[19]....
        /*022c*/ 	.word	0xffffffff


	//   ....[20]....
        /*0230*/ 	.word	0xffffffff


	//   ....[21]....
        /*0234*/ 	.word	0xffffffff


	//   ....[22]....
        /*0238*/ 	.word	0xffffffff


	//   ....[23]....
        /*023c*/ 	.word	0xffffffff


	//   ....[24]....
        /*0240*/ 	.word	0xffffffff


	//   ....[25]....
        /*0244*/ 	.word	0xffffffff


	//   ....[26]....
        /*0248*/ 	.word	0xffffffff


	//   ....[27]....
        /*024c*/ 	.word	0xffffffff


	//   ....[28]....
        /*0250*/ 	.word	0xffffffff


	//   ....[29]....
        /*0254*/ 	.word	0xffffffff


	//   ....[30]....
        /*0258*/ 	.word	0xffffffff


	//   ....[31]....
        /*025c*/ 	.word	0xffffffff


	//   ....[32]....
        /*0260*/ 	.word	0xffffffff


	//   ....[33]....
        /*0264*/ 	.word	0xffffffff


	//   ....[34]....
        /*0268*/ 	.word	0xffffffff


	//   ....[35]....
        /*026c*/ 	.word	0xffffffff


	//   ....[36]....
        /*0270*/ 	.word	0xffffffff


	//   ....[37]....
        /*0274*/ 	.word	0xffffffff


	//   ....[38]....
        /*0278*/ 	.word	0xffffffff


	//   ....[39]....
        /*027c*/ 	.word	0xffffffff


	//   ....[40]....
        /*0280*/ 	.word	0xffffffff


	//   ....[41]....
        /*0284*/ 	.word	0xffffffff


	//   ....[42]....
        /*0288*/ 	.word	0xffffffff


	//   ....[43]....
        /*028c*/ 	.word	0xffffffff


	//   ....[44]....
        /*0290*/ 	.word	0xffffffff


	//   ....[45]....
        /*0294*/ 	.word	0xffffffff


	//   ....[46]....
        /*0298*/ 	.word	0xffffffff


	//   ....[47]....
        /*029c*/ 	.word	0xffffffff


	//   ....[48]....
        /*02a0*/ 	.word	0xffffffff


	//   ....[49]....
        /*02a4*/ 	.word	0xffffffff


	//   ....[50]....
        /*02a8*/ 	.word	0xffffffff


	//   ....[51]....
        /*02ac*/ 	.word	0xffffffff


	//   ....[52]....
        /*02b0*/ 	.word	0xffffffff


	//   ....[53]....
        /*02b4*/ 	.word	0xffffffff


	//   ....[54]....
        /*02b8*/ 	.word	0xffffffff


	//   ....[55]....
        /*02bc*/ 	.word	0xffffffff


	//   ....[56]....
        /*02c0*/ 	.word	0xffffffff


	//   ....[57]....
        /*02c4*/ 	.word	0xffffffff


	//   ....[58]....
        /*02c8*/ 	.word	0xffffffff


	//   ....[59]....
        /*02cc*/ 	.word	0xffffffff


	//   ....[60]....
        /*02d0*/ 	.word	0xffffffff


	//   ....[61]....
        /*02d4*/ 	.word	0xffffffff


	//   ....[62]....
        /*02d8*/ 	.word	0xffffffff


	//   ....[63]....
        /*02dc*/ 	.word	0xffffffff


	//   ....[64]....
        /*02e0*/ 	.word	0xffffffff


	//   ....[65]....
        /*02e4*/ 	.word	0xffffffff


	//   ....[66]....
        /*02e8*/ 	.word	0xffffffff


	//   ....[67]....
        /*02ec*/ 	.word	0xffffffff


	//   ....[68]....
        /*02f0*/ 	.word	0xffffffff


	//   ....[69]....
        /*02f4*/ 	.word	0xffffffff


	//   ....[70]....
        /*02f8*/ 	.word	0xffffffff


	//   ....[71]....
        /*02fc*/ 	.word	0xffffffff


	//   ....[72]....
        /*0300*/ 	.word	0xffffffff


	//   ....[73]....
        /*0304*/ 	.word	0xffffffff


	//   ....[74]....
        /*0308*/ 	.word	0x0500000f


	//   ....[75]....
        /*030c*/ 	.word	0x0500000f


	//   ....[76]....
        /*0310*/ 	.word	0x0500000f


	//   ....[77]....
        /*0314*/ 	.word	0x0500000f


	//   ....[78]....
        /*0318*/ 	.word	0x0500000f


	//   ....[79]....
        /*031c*/ 	.word	0x0500000f


	//   ....[80]....
        /*0320*/ 	.word	0x0500000f


	//   ....[81]....
        /*0324*/ 	.word	0x0500000f


	//   ....[82]....
        /*0328*/ 	.word	0x0500000f


	//   ....[83]....
        /*032c*/ 	.word	0x0500000f


	//   ....[84]....
        /*0330*/ 	.word	0x0500000f


	//   ....[85]....
        /*0334*/ 	.word	0x0500000f


	//   ....[86]....
        /*0338*/ 	.word	0x0500000f


	//   ....[87]....
        /*033c*/ 	.word	0x0500000f


	//   ....[88]....
        /*0340*/ 	.word	0x0500000f


	//   ....[89]....
        /*0344*/ 	.word	0x0500000f


	//   ....[90]....
        /*0348*/ 	.word	0x0500000f


	//   ....[91]....
        /*034c*/ 	.word	0x0500000f


	//   ....[92]....
        /*0350*/ 	.word	0x0500000f


	//----- nvinfo : EIATTR_COOP_GROUP_INSTR_OFFSETS
	.align		4
.L_209:
        /*0354*/ 	.byte	0x04, 0x28
        /*0356*/ 	.short	(.L_211 - .L_210)


	//   ....[0]....
.L_210:
        /*0358*/ 	.word	0x00000060


	//   ....[1]....
        /*035c*/ 	.word	0x00000140


	//   ....[2]....
        /*0360*/ 	.word	0x00000190


	//   ....[3]....
        /*0364*/ 	.word	0x000003c0


	//   ....[4]....
        /*0368*/ 	.word	0x00000520


	//   ....[5]....
        /*036c*/ 	.word	0x00000640


	//   ....[6]....
        /*0370*/ 	.word	0x000007a0


	//   ....[7]....
        /*0374*/ 	.word	0x00001a40


	//   ....[8]....
        /*0378*/ 	.word	0x00002590


	//   ....[9]....
        /*037c*/ 	.word	0x00002a70


	//   ....[10]....
        /*0380*/ 	.word	0x000033b0


	//   ....[11]....
        /*0384*/ 	.word	0x00003540


	//   ....[12]....
        /*0388*/ 	.word	0x00003800


	//   ....[13]....
        /*038c*/ 	.word	0x000038a0


	//   ....[14]....
        /*0390*/ 	.word	0x000056e0


	//   ....[15]....
        /*0394*/ 	.word	0x00005910


	//   ....[16]....
        /*0398*/ 	.word	0x00006010


	//   ....[17]....
        /*039c*/ 	.word	0x00006110


	//   ....[18]....
        /*03a0*/ 	.word	0x000064c0


	//   ....[19]....
        /*03a4*/ 	.word	0x00006510


	//   ....[20]....
        /*03a8*/ 	.word	0x00008070


	//   ....[21]....
        /*03ac*/ 	.word	0x000081a0


	//   ....[22]....
        /*03b0*/ 	.word	0x000083d0


	//   ....[23]....
        /*03b4*/ 	.word	0x00008430


	//   ....[24]....
        /*03b8*/ 	.word	0x00009de0


	//   ....[25]....
        /*03bc*/ 	.word	0x0000a020


	//   ....[26]....
        /*03c0*/ 	.word	0x0000a710


	//   ....[27]....
        /*03c4*/ 	.word	0x0000a810


	//   ....[28]....
        /*03c8*/ 	.word	0x0000abc0


	//   ....[29]....
        /*03cc*/ 	.word	0x0000ac20


	//   ....[30]....
        /*03d0*/ 	.word	0x0000bc00


	//   ....[31]....
        /*03d4*/ 	.word	0x0000bc40


	//   ....[32]....
        /*03d8*/ 	.word	0x0000bd80


	//   ....[33]....
        /*03dc*/ 	.word	0x0000bda0


	//   ....[34]....
        /*03e0*/ 	.word	0x0000d780


	//   ....[35]....
        /*03e4*/ 	.word	0x0000d810


	//   ....[36]....
        /*03e8*/ 	.word	0x0000d840


	//   ....[37]....
        /*03ec*/ 	.word	0x0000d870


	//   ....[38]....
        /*03f0*/ 	.word	0x0000e050


	//   ....[39]....
        /*03f4*/ 	.word	0x0000e090


	//   ....[40]....
        /*03f8*/ 	.word	0x0000e1e0


	//   ....[41]....
        /*03fc*/ 	.word	0x0000e200


	//   ....[42]....
        /*0400*/ 	.word	0x0000e350


	//   ....[43]....
        /*0404*/ 	.word	0x0000e370


	//   ....[44]....
        /*0408*/ 	.word	0x0000e4d0


	//   ....[45]....
        /*040c*/ 	.word	0x0000e4f0


	//   ....[46]....
        /*0410*/ 	.word	0x0000eca0


	//   ....[47]....
        /*0414*/ 	.word	0x0000ecc0


	//   ....[48]....
        /*0418*/ 	.word	0x0000ee10


	//   ....[49]....
        /*041c*/ 	.word	0x0000ee30


	//   ....[50]....
        /*0420*/ 	.word	0x0000ef80


	//   ....[51]....
        /*0424*/ 	.word	0x0000efa0


	//   ....[52]....
        /*0428*/ 	.word	0x0000f100


	//   ....[53]....
        /*042c*/ 	.word	0x0000f120


	//   ....[54]....
        /*0430*/ 	.word	0x0000f330


	//   ....[55]....
        /*0434*/ 	.word	0x00010420


	//   ....[56]....
        /*0438*/ 	.word	0x00010f30


	//   ....[57]....
        /*043c*/ 	.word	0x00010f70


	//   ....[58]....
        /*0440*/ 	.word	0x00010f90


	//   ....[59]....
        /*0444*/ 	.word	0x00011050


	//   ....[60]....
        /*0448*/ 	.word	0x00011070


	//   ....[61]....
        /*044c*/ 	.word	0x00011120


	//   ....[62]....
        /*0450*/ 	.word	0x00011140


	//   ....[63]....
        /*0454*/ 	.word	0x000111f0


	//   ....[64]....
        /*0458*/ 	.word	0x00011210


	//   ....[65]....
        /*045c*/ 	.word	0x000112c0


	//   ....[66]....
        /*0460*/ 	.word	0x000112e0


	//   ....[67]....
        /*0464*/ 	.word	0x00011390


	//   ....[68]....
        /*0468*/ 	.word	0x000113b0


	//   ....[69]....
        /*046c*/ 	.word	0x00011460


	//   ....[70]....
        /*0470*/ 	.word	0x00011480


	//   ....[71]....
        /*0474*/ 	.word	0x00011520


	//   ....[72]....
        /*0478*/ 	.word	0x000148d0


	//   ....[73]....
        /*047c*/ 	.word	0x00014ac0


	//   ....[74]....
        /*0480*/ 	.word	0x00015110


	//   ....[75]....
        /*0484*/ 	.word	0x00015270


	//   ....[76]....
        /*0488*/ 	.word	0x000152c0


	//   ....[77]....
        /*048c*/ 	.word	0x00015440


	//   ....[78]....
        /*0490*/ 	.word	0x00015490


	//   ....[79]....
        /*0494*/ 	.word	0x000155c0


	//   ....[80]....
        /*0498*/ 	.word	0x00015630


	//   ....[81]....
        /*049c*/ 	.word	0x00015760


	//   ....[82]....
        /*04a0*/ 	.word	0x000157d0


	//   ....[83]....
        /*04a4*/ 	.word	0x00015900


	//   ....[84]....
        /*04a8*/ 	.word	0x00015970


	//   ....[85]....
        /*04ac*/ 	.word	0x00015aa0


	//   ....[86]....
        /*04b0*/ 	.word	0x00015b10


	//   ....[87]....
        /*04b4*/ 	.word	0x00015c40


	//   ....[88]....
        /*04b8*/ 	.word	0x00015cb0


	//   ....[89]....
        /*04bc*/ 	.word	0x00015de0


	//   ....[90]....
        /*04c0*/ 	.word	0x00015e30


	//   ....[91]....
        /*04c4*/ 	.word	0x00016150


	//   ....[92]....
        /*04c8*/ 	.word	0x00016270


	//----- nvinfo : EIATTR_REG_RECONFIG
	.align		4
.L_211:
        /*04cc*/ 	.byte	0x01, 0x54
	.zero		2


	//----- nvinfo : EIATTR_SYSCALL_OFFSETS
	.align		4
        /*04d0*/ 	.byte	0x04, 0x46
        /*04d2*/ 	.short	(.L_213 - .L_212)


	//   ....[0]....
.L_212:
        /*04d4*/ 	.word	0x00001c20


	//   ....[1]....
        /*04d8*/ 	.word	0x00010010


	//   ....[2]....
        /*04dc*/ 	.word	0x00010160


	//   ....[3]....
        /*04e0*/ 	.word	0x00010250


	//   ....[4]....
        /*04e4*/ 	.word	0x00010b00


	//----- nvinfo : EIATTR_MBARRIER_INSTR_OFFSETS
	.align		4
.L_213:
        /*04e8*/ 	.byte	0x04, 0x39
        /*04ea*/ 	.short	(.L_215 - .L_214)


	//   ....[0]....
.L_214:
        /*04ec*/ 	.word	0x00000270
        /*04f0*/ 	.word	0x000000ff
        /*04f4*/ 	.word	0x00030800
        /*04f8*/ 	.short	0x0100
        /*04fa*/ 	.byte	0x08
	.zero		1


	//   ....[1]....
        /*04fc*/ 	.word	0x00000280
        /*0500*/ 	.word	0x000000ff
        /*0504*/ 	.word	0x00030820
        /*0508*/ 	.short	0x0100
        /*050a*/ 	.byte	0x08
	.zero		1


	//   ....[2]....
        /*050c*/ 	.word	0x00000370
        /*0510*/ 	.word	0x000000ff
        /*0514*/ 	.word	0x00030830
        /*0518*/ 	.short	0x0100
        /*051a*/ 	.byte	0x08
	.zero		1


	//   ....[3]....
        /*051c*/ 	.word	0x00000380
        /*0520*/ 	.word	0x000000ff
        /*0524*/ 	.word	0x00030840
        /*0528*/ 	.short	0x0100
        /*052a*/ 	.byte	0x08
	.zero		1


	//   ....[4]....
        /*052c*/ 	.word	0x00000390
        /*0530*/ 	.word	0x000000ff
        /*0534*/ 	.word	0x00030838
        /*0538*/ 	.short	0x0100
        /*053a*/ 	.byte	0x08
	.zero		1


	//   ....[5]....
        /*053c*/ 	.word	0x000003a0
        /*0540*/ 	.word	0x000000ff
        /*0544*/ 	.word	0x00030848
        /*0548*/ 	.short	0x0100
        /*054a*/ 	.byte	0x08
	.zero		1


	//   ....[6]....
        /*054c*/ 	.word	0x000004d0
        /*0550*/ 	.word	0x000000ff
        /*0554*/ 	.word	0x00030850
        /*0558*/ 	.short	0x0100
        /*055a*/ 	.byte	0x08
	.zero		1


	//   ....[7]....
        /*055c*/ 	.word	0x000004e0
        /*0560*/ 	.word	0x000000ff
        /*0564*/ 	.word	0x00030860
        /*0568*/ 	.short	0x0100
        /*056a*/ 	.byte	0x08
	.zero		1


	//   ....[8]....
        /*056c*/ 	.word	0x000004f0
        /*0570*/ 	.word	0x000000ff
        /*0574*/ 	.word	0x00030858
        /*0578*/ 	.short	0x0100
        /*057a*/ 	.byte	0x08
	.zero		1


	//   ....[9]....
        /*057c*/ 	.word	0x00000500
        /*0580*/ 	.word	0x000000ff
        /*0584*/ 	.word	0x00030868
        /*0588*/ 	.short	0x0100
        /*058a*/ 	.byte	0x08
	.zero		1


	//   ....[10]....
        /*058c*/ 	.word	0x000005f0
        /*0590*/ 	.word	0x000000ff
        /*0594*/ 	.word	0x00030870
        /*0598*/ 	.short	0x0100
        /*059a*/ 	.byte	0x06
	.zero		1


	//   ....[11]....
        /*059c*/ 	.word	0x00000600
        /*05a0*/ 	.word	0x000000ff
        /*05a4*/ 	.word	0x00030880
        /*05a8*/ 	.short	0x0100
        /*05aa*/ 	.byte	0x06
	.zero		1


	//   ....[12]....
        /*05ac*/ 	.word	0x00000610
        /*05b0*/ 	.word	0x000000ff
        /*05b4*/ 	.word	0x00030878
        /*05b8*/ 	.short	0x0100
        /*05ba*/ 	.byte	0x06
	.zero		1


	//   ....[13]....
        /*05bc*/ 	.word	0x00000620
        /*05c0*/ 	.word	0x000000ff
        /*05c4*/ 	.word	0x00030888
        /*05c8*/ 	.short	0x0100
        /*05ca*/ 	.byte	0x06
	.zero		1


	//   ....[14]....
        /*05cc*/ 	.word	0x00000750
        /*05d0*/ 	.word	0x000000ff
        /*05d4*/ 	.word	0x00030890
        /*05d8*/ 	.short	0x0100
        /*05da*/ 	.byte	0x08
	.zero		1


	//   ....[15]....
        /*05dc*/ 	.word	0x00000760
        /*05e0*/ 	.word	0x000000ff
        /*05e4*/ 	.word	0x000308a0
        /*05e8*/ 	.short	0x0100
        /*05ea*/ 	.byte	0x08
	.zero		1


	//   ....[16]....
        /*05ec*/ 	.word	0x00000770
        /*05f0*/ 	.word	0x000000ff
        /*05f4*/ 	.word	0x00030898
        /*05f8*/ 	.short	0x0100
        /*05fa*/ 	.byte	0x08
	.zero		1


	//   ....[17]....
        /*05fc*/ 	.word	0x00000780
        /*0600*/ 	.word	0x000000ff
        /*0604*/ 	.word	0x000308a8
        /*0608*/ 	.short	0x0100
        /*060a*/ 	.byte	0x08
	.zero		1


	//   ....[18]....
        /*060c*/ 	.word	0x000008b0
        /*0610*/ 	.word	0x000000ff
        /*0614*/ 	.word	0x000308b0
        /*0618*/ 	.short	0x0100
        /*061a*/ 	.byte	0x08
	.zero		1


	//   ....[19]....
        /*061c*/ 	.word	0x000008c0
        /*0620*/ 	.word	0x000000ff
        /*0624*/ 	.word	0x000308c0
        /*0628*/ 	.short	0x0100
        /*062a*/ 	.byte	0x08
	.zero		1


	//   ....[20]....
        /*062c*/ 	.word	0x000008d0
        /*0630*/ 	.word	0x000000ff
        /*0634*/ 	.word	0x000308b8
        /*0638*/ 	.short	0x0100
        /*063a*/ 	.byte	0x08
	.zero		1


	//   ....[21]....
        /*063c*/ 	.word	0x000008e0
        /*0640*/ 	.word	0x000000ff
        /*0644*/ 	.word	0x000308c8
        /*0648*/ 	.short	0x0100
        /*064a*/ 	.byte	0x08
	.zero		1


	//   ....[22]....
        /*064c*/ 	.word	0x00001cc0
        /*0650*/ 	.word	0x000000ff
        /*0654*/ 	.word	0x00030800
        /*0658*/ 	.short	0x010a
        /*065a*/ 	.byte	0x25
	.zero		1


	//   ....[23]....
        /*065c*/ 	.word	0x00001d40
        /*0660*/ 	.word	0x00000003
        /*0664*/ 	.word	0x00030830
        /*0668*/ 	.short	0x010a
        /*066a*/ 	.byte	0x3f
	.zero		1


	//   ....[24]....
        /*066c*/ 	.word	0x00001da0
        /*0670*/ 	.word	0x00000003
        /*0674*/ 	.word	0x00030830
        /*0678*/ 	.short	0x010a
        /*067a*/ 	.byte	0x3f
	.zero		1


	//   ....[25]....
        /*067c*/ 	.word	0x00002830
        /*0680*/ 	.word	0x00000000
        /*0684*/ 	.word	0x00000000
        /*0688*/ 	.short	0x0101
        /*068a*/ 	.byte	0x3f
	.zero		1


	//   ....[26]....
        /*068c*/ 	.word	0x00004520
        /*0690*/ 	.word	0x000000ff
        /*0694*/ 	.word	0x00030830
        /*0698*/ 	.short	0x010a
        /*069a*/ 	.byte	0x06
	.zero		1


	//   ....[27]....
        /*069c*/ 	.word	0x00004560
        /*06a0*/ 	.word	0x000000ff
        /*06a4*/ 	.word	0x00030830
        /*06a8*/ 	.short	0x010a
        /*06aa*/ 	.byte	0x06
	.zero		1


	//   ....[28]....
        /*06ac*/ 	.word	0x000053a0
        /*06b0*/ 	.word	0x000000ff
        /*06b4*/ 	.word	0x00030850
        /*06b8*/ 	.short	0x010a
        /*06ba*/ 	.byte	0x0a
	.zero		1


	//   ....[29]....
        /*06bc*/ 	.word	0x000053e0
        /*06c0*/ 	.word	0x000000ff
        /*06c4*/ 	.word	0x00030850
        /*06c8*/ 	.short	0x010a
        /*06ca*/ 	.byte	0x0a
	.zero		1


	//   ....[30]....
        /*06cc*/ 	.word	0x00005710
        /*06d0*/ 	.word	0x00000000
        /*06d4*/ 	.word	0x00000000
        /*06d8*/ 	.short	0x0101
        /*06da*/ 	.byte	0x3f
	.zero		1


	//   ....[31]....
        /*06dc*/ 	.word	0x000067e0
        /*06e0*/ 	.word	0x0000009b
        /*06e4*/ 	.word	0x00000000
        /*06e8*/ 	.short	0x0101
        /*06ea*/ 	.byte	0x3f
	.zero		1


	//   ....[32]....
        /*06ec*/ 	.word	0x00006f90
        /*06f0*/ 	.word	0x000000ff
        /*06f4*/ 	.word	0x00030830
        /*06f8*/ 	.short	0x010a
        /*06fa*/ 	.byte	0x05
	.zero		1


	//   ....[33]....
        /*06fc*/ 	.word	0x00006fd0
        /*0700*/ 	.word	0x000000ff
        /*0704*/ 	.word	0x00030830
        /*0708*/ 	.short	0x010a
        /*070a*/ 	.byte	0x05
	.zero		1


	//   ....[34]....
        /*070c*/ 	.word	0x00007e10
        /*0710*/ 	.word	0x000000ff
        /*0714*/ 	.word	0x00030850
        /*0718*/ 	.short	0x010a
        /*071a*/ 	.byte	0x0e
	.zero		1


	//   ....[35]....
        /*071c*/ 	.word	0x00007e50
        /*0720*/ 	.word	0x000000ff
        /*0724*/ 	.word	0x00030850
        /*0728*/ 	.short	0x010a
        /*072a*/ 	.byte	0x0e
	.zero		1


	//   ....[36]....
        /*072c*/ 	.word	0x00008740
        /*0730*/ 	.word	0x0000009f
        /*0734*/ 	.word	0x00000000
        /*0738*/ 	.short	0x0101
        /*073a*/ 	.byte	0x3f
	.zero		1


	//   ....[37]....
        /*073c*/ 	.word	0x000087f0
        /*0740*/ 	.word	0x000000a3
        /*0744*/ 	.word	0x00000000
        /*0748*/ 	.short	0x0101
        /*074a*/ 	.byte	0x3f
	.zero		1


	//   ....[38]....
        /*074c*/ 	.word	0x00008c70
        /*0750*/ 	.word	0x000000ff
        /*0754*/ 	.word	0x00030830
        /*0758*/ 	.short	0x010a
        /*075a*/ 	.byte	0x05
	.zero		1


	//   ....[39]....
        /*075c*/ 	.word	0x00008cb0
        /*0760*/ 	.word	0x000000ff
        /*0764*/ 	.word	0x00030830
        /*0768*/ 	.short	0x010a
        /*076a*/ 	.byte	0x05
	.zero		1


	//   ....[40]....
        /*076c*/ 	.word	0x00009af0
        /*0770*/ 	.word	0x000000ff
        /*0774*/ 	.word	0x00030850
        /*0778*/ 	.short	0x010a
        /*077a*/ 	.byte	0x0e
	.zero		1


	//   ....[41]....
        /*077c*/ 	.word	0x00009b30
        /*0780*/ 	.word	0x000000ff
        /*0784*/ 	.word	0x00030850
        /*0788*/ 	.short	0x010a
        /*078a*/ 	.byte	0x0e
	.zero		1


	//   ....[42]....
        /*078c*/ 	.word	0x00009e30
        /*0790*/ 	.word	0x00000000
        /*0794*/ 	.word	0x00000000
        /*0798*/ 	.short	0x0101
        /*079a*/ 	.byte	0x3f
	.zero		1


	//   ....[43]....
        /*079c*/ 	.word	0x0000af40
        /*07a0*/ 	.word	0x0000009b
        /*07a4*/ 	.word	0x00000000
        /*07a8*/ 	.short	0x0101
        /*07aa*/ 	.byte	0x3f
	.zero		1


	//   ....[44]....
        /*07ac*/ 	.word	0x0000bb70
        /*07b0*/ 	.word	0x000000ff
        /*07b4*/ 	.word	0x00030850
        /*07b8*/ 	.short	0x010a
        /*07ba*/ 	.byte	0x07
	.zero		1


	//   ....[45]....
        /*07bc*/ 	.word	0x0000bbb0
        /*07c0*/ 	.word	0x000000ff
        /*07c4*/ 	.word	0x00030850
        /*07c8*/ 	.short	0x010a
        /*07ca*/ 	.byte	0x07
	.zero		1


	//   ....[46]....
        /*07cc*/ 	.word	0x0000c010
        /*07d0*/ 	.word	0x00000009
        /*07d4*/ 	.word	0x00000000
        /*07d8*/ 	.short	0x0101
        /*07da*/ 	.byte	0x3f
	.zero		1


	//   ....[47]....
        /*07dc*/ 	.word	0x0000e080
        /*07e0*/ 	.word	0x000000c6
        /*07e4*/ 	.word	0x00000000
        /*07e8*/ 	.short	0x0101
        /*07ea*/ 	.byte	0x3f
	.zero		1


	//   ....[48]....
        /*07ec*/ 	.word	0x00010660
        /*07f0*/ 	.word	0x00000000
        /*07f4*/ 	.word	0x00030840
        /*07f8*/ 	.short	0x010a
        /*07fa*/ 	.byte	0x3f
	.zero		1


	//   ....[49]....
        /*07fc*/ 	.word	0x00011620
        /*0800*/ 	.word	0x00000011
        /*0804*/ 	.word	0x00030800
        /*0808*/ 	.short	0x0107
        /*080a*/ 	.byte	0x3f
	.zero		1


	//   ....[50]....
        /*080c*/ 	.word	0x00011730
        /*0810*/ 	.word	0x00000011
        /*0814*/ 	.word	0x00030800
        /*0818*/ 	.short	0x0101
        /*081a*/ 	.byte	0x3f
	.zero		1


	//   ....[51]....
        /*081c*/ 	.word	0x00011750
        /*0820*/ 	.word	0x00000011
        /*0824*/ 	.word	0x00030820
        /*0828*/ 	.short	0x010a
        /*082a*/ 	.byte	0x3f
	.zero		1


	//   ....[52]....
        /*082c*/ 	.word	0x00011a90
        /*0830*/ 	.word	0x00000003
        /*0834*/ 	.word	0x00030840
        /*0838*/ 	.short	0x010a
        /*083a*/ 	.byte	0x3f
	.zero		1


	//   ....[53]....
        /*083c*/ 	.word	0x00012020
        /*0840*/ 	.word	0x00000003
        /*0844*/ 	.word	0x00000060
        /*0848*/ 	.short	0x010a
        /*084a*/ 	.byte	0x3f
	.zero		1


	//   ....[54]....
        /*084c*/ 	.word	0x00012870
        /*0850*/ 	.word	0x00000003
        /*0854*/ 	.word	0x00030840
        /*0858*/ 	.short	0x010a
        /*085a*/ 	.byte	0x3f
	.zero		1


	//   ....[55]....
        /*085c*/ 	.word	0x00012e00
        /*0860*/ 	.word	0x00000009
        /*0864*/ 	.word	0x00000060
        /*0868*/ 	.short	0x010a
        /*086a*/ 	.byte	0x3f
	.zero		1


	//   ....[56]....
        /*086c*/ 	.word	0x00013590
        /*0870*/ 	.word	0x00000002
        /*0874*/ 	.word	0x00030840
        /*0878*/ 	.short	0x010a
        /*087a*/ 	.byte	0x3f
	.zero		1


	//   ....[57]....
        /*087c*/ 	.word	0x00013b20
        /*0880*/ 	.word	0x00000002
        /*0884*/ 	.word	0x00000060
        /*0888*/ 	.short	0x010a
        /*088a*/ 	.byte	0x3f
	.zero		1


	//   ....[58]....
        /*088c*/ 	.word	0x00014260
        /*0890*/ 	.word	0x00000000
        /*0894*/ 	.word	0x00030860
        /*0898*/ 	.short	0x010a
        /*089a*/ 	.byte	0x3f
	.zero		1


	//   ....[59]....
        /*089c*/ 	.word	0x00014a40
        /*08a0*/ 	.word	0x00000000
        /*08a4*/ 	.word	0x00030820
        /*08a8*/ 	.short	0x010a
        /*08aa*/ 	.byte	0x3f
	.zero		1


	//   ....[60]....
        /*08ac*/ 	.word	0x00014c30
        /*08b0*/ 	.word	0x00000006
        /*08b4*/ 	.word	0x00000000
        /*08b8*/ 	.short	0x010a
        /*08ba*/ 	.byte	0x3f
	.zero		1


	//   ....[61]....
        /*08bc*/ 	.word	0x00014c80
        /*08c0*/ 	.word	0x00000003
        /*08c4*/ 	.word	0x00000000
        /*08c8*/ 	.short	0x010a
        /*08ca*/ 	.byte	0x3f
	.zero		1


	//   ....[62]....
        /*08cc*/ 	.word	0x00014ce0
        /*08d0*/ 	.word	0x00000012
        /*08d4*/ 	.word	0x00000000
        /*08d8*/ 	.short	0x010a
        /*08da*/ 	.byte	0x3f
	.zero		1


	//   ....[63]....
        /*08dc*/ 	.word	0x00014d10
        /*08e0*/ 	.word	0x00000003
        /*08e4*/ 	.word	0x00000000
        /*08e8*/ 	.short	0x010a
        /*08ea*/ 	.byte	0x3f
	.zero		1


	//   ....[64]....
        /*08ec*/ 	.word	0x00014d80
        /*08f0*/ 	.word	0x00000003
        /*08f4*/ 	.word	0x00030800
        /*08f8*/ 	.short	0x010a
        /*08fa*/ 	.byte	0x3f
	.zero		1


	//   ....[65]....
        /*08fc*/ 	.word	0x00014dd0
        /*0900*/ 	.word	0x00000003
        /*0904*/ 	.word	0x00030830
        /*0908*/ 	.short	0x010a
        /*090a*/ 	.byte	0x3f
	.zero		1


	//   ....[66]....
        /*090c*/ 	.word	0x00014e30
        /*0910*/ 	.word	0x00000015
        /*0914*/ 	.word	0x00030830
        /*0918*/ 	.short	0x010a
        /*091a*/ 	.byte	0x3f
	.zero		1


	//   ....[67]....
        /*091c*/ 	.word	0x00014e90
        /*0920*/ 	.word	0x00000015
        /*0924*/ 	.word	0x00030850
        /*0928*/ 	.short	0x010a
        /*092a*/ 	.byte	0x3f
	.zero		1


	//   ....[68]....
        /*092c*/ 	.word	0x00014ef0
        /*0930*/ 	.word	0x00000004
        /*0934*/ 	.word	0x00030830
        /*0938*/ 	.short	0x010a
        /*093a*/ 	.byte	0x3f
	.zero		1


	//   ....[69]....
        /*093c*/ 	.word	0x00014f50
        /*0940*/ 	.word	0x00000003
        /*0944*/ 	.word	0x00030850
        /*0948*/ 	.short	0x010a
        /*094a*/ 	.byte	0x3f
	.zero		1


	//   ....[70]....
        /*094c*/ 	.word	0x00014fb0
        /*0950*/ 	.word	0x00000004
        /*0954*/ 	.word	0x00030830
        /*0958*/ 	.short	0x010a
        /*095a*/ 	.byte	0x3f
	.zero		1


	//   ....[71]....
        /*095c*/ 	.word	0x00015010
        /*0960*/ 	.word	0x00000003
        /*0964*/ 	.word	0x00030850
        /*0968*/ 	.short	0x010a
        /*096a*/ 	.byte	0x3f
	.zero		1


	//   ....[72]....
        /*096c*/ 	.word	0x00015070
        /*0970*/ 	.word	0x00000007
        /*0974*/ 	.word	0x00030850
        /*0978*/ 	.short	0x010a
        /*097a*/ 	.byte	0x3f
	.zero		1


	//   ....[73]....
        /*097c*/ 	.word	0x000151c0
        /*0980*/ 	.word	0x00000000
        /*0984*/ 	.word	0x00030840
        /*0988*/ 	.short	0x010a
        /*098a*/ 	.byte	0x3f
	.zero		1


	//   ....[74]....
        /*098c*/ 	.word	0x00015e70
        /*0990*/ 	.word	0x00000011
        /*0994*/ 	.word	0x00030820
        /*0998*/ 	.short	0x010a
        /*099a*/ 	.byte	0x3f
	.zero		1


	//   ....[75]....
        /*099c*/ 	.word	0x00015ec0
        /*09a0*/ 	.word	0x00000003
        /*09a4*/ 	.word	0x00030840
        /*09a8*/ 	.short	0x010a
        /*09aa*/ 	.byte	0x3f
	.zero		1


	//   ....[76]....
        /*09ac*/ 	.word	0x00015f10
        /*09b0*/ 	.word	0x00000003
        /*09b4*/ 	.word	0x00000060
        /*09b8*/ 	.short	0x010a
        /*09ba*/ 	.byte	0x3f
	.zero		1


	//   ....[77]....
        /*09bc*/ 	.word	0x00015f60
        /*09c0*/ 	.word	0x00000003
        /*09c4*/ 	.word	0x00030840
        /*09c8*/ 	.short	0x010a
        /*09ca*/ 	.byte	0x3f
	.zero		1


	//   ....[78]....
        /*09cc*/ 	.word	0x00015fb0
        /*09d0*/ 	.word	0x00000009
        /*09d4*/ 	.word	0x00000060
        /*09d8*/ 	.short	0x010a
        /*09da*/ 	.byte	0x3f
	.zero		1


	//   ....[79]....
        /*09dc*/ 	.word	0x00016000
        /*09e0*/ 	.word	0x00000002
        /*09e4*/ 	.word	0x00030840
        /*09e8*/ 	.short	0x010a
        /*09ea*/ 	.byte	0x3f
	.zero		1


	//   ....[80]....
        /*09ec*/ 	.word	0x00016050
        /*09f0*/ 	.word	0x00000002
        /*09f4*/ 	.word	0x00000060
        /*09f8*/ 	.short	0x010a
        /*09fa*/ 	.byte	0x3f
	.zero		1


	//   ....[81]....
        /*09fc*/ 	.word	0x000160a0
        /*0a00*/ 	.word	0x00000000
        /*0a04*/ 	.word	0x00030860
        /*0a08*/ 	.short	0x010a
        /*0a0a*/ 	.byte	0x3f
	.zero		1


	//   ....[82]....
        /*0a0c*/ 	.word	0x00016190
        /*0a10*/ 	.word	0x00000000
        /*0a14*/ 	.word	0x00030820
        /*0a18*/ 	.short	0x010a
        /*0a1a*/ 	.byte	0x3f
	.zero		1


	//   ....[83]....
        /*0a1c*/ 	.word	0x00016330
        /*0a20*/ 	.word	0x00000006
        /*0a24*/ 	.word	0x00000000
        /*0a28*/ 	.short	0x010a
        /*0a2a*/ 	.byte	0x3f
	.zero		1


	//   ....[84]....
        /*0a2c*/ 	.word	0x00016380
        /*0a30*/ 	.word	0x00000003
        /*0a34*/ 	.word	0x00000000
        /*0a38*/ 	.short	0x010a
        /*0a3a*/ 	.byte	0x3f
	.zero		1


	//   ....[85]....
        /*0a3c*/ 	.word	0x000163d0
        /*0a40*/ 	.word	0x00000012
        /*0a44*/ 	.word	0x00000000
        /*0a48*/ 	.short	0x010a
        /*0a4a*/ 	.byte	0x3f
	.zero		1


	//----- nvinfo : EIATTR_NUM_MBARRIERS
	.align		4
.L_215:
        /*0a4c*/ 	.byte	0x03, 0x38
        /*0a4e*/ 	.short	0x0016


	//----- nvinfo : EIATTR_EXIT_INSTR_OFFSETS
	.align		4
        /*0a50*/ 	.byte	0x04, 0x1c
        /*0a52*/ 	.short	(.L_217 - .L_216)


	//   ....[0]....
.L_216:
        /*0a54*/ 	.word	0x00000a10


	//   ....[1]....
        /*0a58*/ 	.word	0x0000f2b0


	//   ....[2]....
        /*0a5c*/ 	.word	0x00014d60


	//----- nvinfo : EIATTR_MAX_THREADS
	.align		4
.L_217:
        /*0a60*/ 	.byte	0x04, 0x05
        /*0a62*/ 	.short	(.L_219 - .L_218)
.L_218:
        /*0a64*/ 	.word	0x00000180
        /*0a68*/ 	.word	0x00000001
        /*0a6c*/ 	.word	0x00000001


	//----- nvinfo : EIATTR_CRS_STACK_SIZE
	.align		4
.L_219:
        /*0a70*/ 	.byte	0x04, 0x1e
        /*0a72*/ 	.short	(.L_221 - .L_220)
.L_220:
        /*0a74*/ 	.word	0x00000000


	//----- nvinfo : EIATTR_CBANK_PARAM_SIZE
	.align		4
.L_221:
        /*0a78*/ 	.byte	0x03, 0x19
        /*0a7a*/ 	.short	0x0af0


	//----- nvinfo : EIATTR_PARAM_CBANK
	.align		4
        /*0a7c*/ 	.byte	0x04, 0x0a
        /*0a7e*/ 	.short	(.L_223 - .L_222)
	.align		4
.L_222:
        /*0a80*/ 	.word	index@(.nv.constant0._ZN7cutlass13device_kernelIN5flash11enable_sm90INS1_16FlashAttnFwdSm90INS1_25CollectiveMainloopFwdSm90ILi2EN4cute5tupleIJNS5_1CILi1EEES8_S8_EEENS6_IJNS7_ILi128EEENS7_ILi64EEENS7_ILi256EEEEEELi256ENS_6half_tEfNS_4arch4Sm90ELb0ELb1ELb0ELb0ELb0ELb0ELb0ELb1ELb1ELb1ELb0ELb0EEENS1_21CollectiveEpilogueFwdINS6_IJSA_SC_SB_EEES9_SE_SG_Li256ELb0ELb1ELb0ELb0EEENS1_30DynamicPersistentTileSchedulerILi256ELi128ELb0ELb1ELb1EEEEEEEEEvNT_6ParamsE)
        /*0a84*/ 	.short	0x0210
        /*0a86*/ 	.short	0x0af0


	//----- nvinfo : EIATTR_SW_WAR
	.align		4
.L_223:
        /*0a88*/ 	.byte	0x04, 0x36
        /*0a8a*/ 	.short	(.L_225 - .L_224)
.L_224:
        /*0a8c*/ 	.word	0x00000008
.L_225:


//--------------------- .nv.info._ZN7cutlass13device_kernelIN5flash11enable_sm90INS1_16FlashAttnFwdSm90INS1_25CollectiveMainloopFwdSm90ILi2EN4cute5tupleIJNS5_1CILi1EEES8_S8_EEENS6_IJNS7_ILi128EEENS7_ILi64EEENS7_ILi256EEEEEELi256ENS_6half_tEfNS_4arch4Sm90ELb0ELb1ELb0ELb1ELb0ELb0ELb0ELb1ELb1ELb1ELb0ELb0EEENS1_21CollectiveEpilogueFwdINS6_IJSA_SC_SB_EEES9_SE_SG_Li256ELb1ELb1ELb0ELb0EEENS1_36VarlenDynamicPersistentTileSchedulerILi128ELi64ELi256ELi128ELb0ELb1ELb1ELb1ELb0ELb1EEEEEEEEEvNT_6ParamsE --------------------------
	.section	.nv.info._ZN7cutlass13device_kernelIN5flash11enable_sm90INS1_16FlashAttnFwdSm90INS1_25CollectiveMainloopFwdSm90ILi2EN4cute5tupleIJNS5_1CILi1EEES8_S8_EEENS6_IJNS7_ILi128EEENS7_ILi64EEENS7_ILi256EEEEEELi256ENS_6half_tEfNS_4arch4Sm90ELb0ELb1ELb0ELb1ELb0ELb0ELb0ELb1ELb1ELb1ELb0ELb0EEENS1_21CollectiveEpilogueFwdINS6_IJSA_SC_SB_EEES9_SE_SG_Li256ELb1ELb1ELb0ELb0EEENS1_36VarlenDynamicPersistentTileSchedulerILi128ELi64ELi256ELi128ELb0ELb1ELb1ELb1ELb0ELb1EEEEEEEEEvNT_6ParamsE,"",@"SHT_CUDA_INFO"
	.sectionflags	@""
	.align	4


	//----- nvinfo : EIATTR_CUDA_API_VERSION
	.align		4
        /*0000*/ 	.byte	0x04, 0x37
        /*0002*/ 	.short	(.L_227 - .L_226)
.L_226:
        /*0004*/ 	.word	0x00000082


	//----- nvinfo : EIATTR_KPARAM_INFO
	.align		4
.L_227:
        /*0008*/ 	.byte	0x04, 0x17
        /*000a*/ 	.short	(.L_229 - .L_228)
.L_228:
        /*000c*/ 	.word	0x00000000
        /*0010*/ 	.short	0x0000
        /*0012*/ 	.short	0x0070
        /*0014*/ 	.byte	0x00, 0xf0, 0x01, 0x2a


	//----- nvinfo : EIATTR_SPARSE_MMA_MASK
	.align		4
.L_229:
        /*0018*/ 	.byte	0x03, 0x50
        /*001a*/ 	.short	0x0000


	//----- nvinfo : EIATTR_MAXREG_COUNT
	.align		4
        /*001c*/ 	.byte	0x03, 0x1b
        /*001e*/ 	.short	0x00a8


	//----- nvinfo : EIATTR_NUM_BARRIERS
	.align		4
        /*0020*/ 	.byte	0x02, 0x4c
        /*0022*/ 	.byte	0x09
	.zero		1


	//----- nvinfo : EIATTR_EXTERNS
	.align		4
        /*0024*/ 	.byte	0x04, 0x0f
        /*0026*/ 	.short	(.L_231 - .L_230)


	//   ....[0]....
	.align		4
.L_230:
        /*0028*/ 	.word	index@(__assertfail)


	//----- nvinfo : EIATTR_ANNOTATIONS
	.align		4
.L_231:
        /*002c*/ 	.byte	0x04, 0x55
        /*002e*/ 	.short	(.L_233 - .L_232)


	//   ....[0]....
.L_232:
        /* <DEDUP_REMOVED lines=64> */


	//----- nvinfo : EIATTR_MERCURY_ISA_VERSION
	.align		4
.L_233:
        /*0418*/ 	.byte	0x03, 0x5f
        /*041a*/ 	.short	0x0101


	//----- nvinfo : EIATTR_UNUSED_LOAD_BYTE_OFFSET
	.align		4
        /*041c*/ 	.byte	0x04, 0x44
        /*041e*/ 	.short	(.L_235 - .L_234)


	//   ....[0]....
.L_234:
        /*0420*/ 	.word	0x00000a10
        /*0424*/ 	.word	0x0000fff0


	//   ....[1]....
        /*0428*/ 	.word	0x0000ca50
        /*042c*/ 	.word	0x0000fff0


	//----- nvinfo : EIATTR_INT_WARP_WIDE_INSTR_OFFSETS
	.align		4
.L_235:
        /*0430*/ 	.byte	0x04, 0x31
        /*0432*/ 	.short	(.L_237 - .L_236)


	//   ....[0]....
.L_236:
        /*0434*/ 	.word	0x00000130


	//   ....[1]....
        /*0438*/ 	.word	0x00000170


	//   ....[2]....
        /*043c*/ 	.word	0x000001e0


	//   ....[3]....
        /*0440*/ 	.word	0x00011010


	//   ....[4]....
        /*0444*/ 	.word	0x000110b0


	//   ....[5]....
        /*0448*/ 	.word	0x000156b0


	//   ....[6]....
        /*044c*/ 	.word	0x00015720


	//----- nvinfo : EIATTR_COOP_GROUP_MASK_REGIDS
	.align		4
.L_237:
        /*0450*/ 	.byte	0x04, 0x29
        /*0452*/ 	.short	(.L_239 - .L_238)


	//   ....[0]....
.L_238:
        /*0454*/ 	.word	0xffffffff


	//   ....[1]....
        /*0458*/ 	.word	0xffffffff


	//   ....[2]....
        /*045c*/ 	.word	0xffffffff


	//   ....[3]....
        /*0460*/ 	.word	0xffffffff


	//   ....[4]....
        /*0464*/ 	.word	0xffffffff


	//   ....[5]....
        /*0468*/ 	.word	0xffffffff


	//   ....[6]....
        /*046c*/ 	.word	0xffffffff


	//   ....[7]....
        /*0470*/ 	.word	0xffffffff


	//   ....[8]....
        /*0474*/ 	.word	0xffffffff


	//   ....[9]....
        /*0478*/ 	.word	0xffffffff


	//   ....[10]....
        /*047c*/ 	.word	0xffffffff


	//   ....[11]....
        /*0480*/ 	.word	0xffffffff


	//   ....[12]....
        /*0484*/ 	.word	0xffffffff


	//   ....[13]....
        /*0488*/ 	.word	0xffffffff


	//   ....[14]....
        /*048c*/ 	.word	0xffffffff


	//   ....[15]....
        /*0490*/ 	.word	0xffffffff


	//   ....[16]....
        /*0494*/ 	.word	0xffffffff


	//   ....[17]....
        /*0498*/ 	.word	0xffffffff


	//   ....[18]....
        /*049c*/ 	.word	0xffffffff


	//   ....[19]....
        /*04a0*/ 	.word	0xffffffff


	//   ....[20]....
        /*04a4*/ 	.word	0xffffffff


	//   ....[21]....
        /*04a8*/ 	.word	0xffffffff


	//   ....[22]....
        /*04ac*/ 	.word	0xffffffff


	//   ....[23]....
        /*04b0*/ 	.word	0xffffffff


	//   ....[24]....
        /*04b4*/ 	.word	0xffffffff


	//   ....[25]....
        /*04b8*/ 	.word	0xffffffff


	//   ....[26]....
        /*04bc*/ 	.word	0xffffffff


	//   ....[27]....
        /*04c0*/ 	.word	0xffffffff


	//   ....[28]....
        /*04c4*/ 	.word	0xffffffff


	//   ....[29]....
        /*04c8*/ 	.word	0xffffffff


	//   ....[30]....
        /*04cc*/ 	.word	0xffffffff


	//   ....[31]....
        /*04d0*/ 	.word	0xffffffff


	//   ....[32]....
        /*04d4*/ 	.word	0xffffffff


	//   ....[33]....
        /*04d8*/ 	.word	0xffffffff


	//   ....[34]....
        /*04dc*/ 	.word	0xffffffff


	//   ....[35]....
        /*04e0*/ 	.word	0xffffffff


	//   ....[36]....
        /*04e4*/ 	.word	0xffffffff


	//   ....[37]....
        /*04e8*/ 	.word	0xffffffff


	//   ....[38]....
        /*04ec*/ 	.word	0xffffffff


	//   ....[39]....
        /*04f0*/ 	.word	0xffffffff


	//   ....[40]....
        /*04f4*/ 	.word	0xffffffff


	//   ....[41]....
        /*04f8*/ 	.word	0xffffffff


	//   ....[42]....
        /*04fc*/ 	.word	0xffffffff


	//   ....[43]....
        /*0500*/ 	.word	0xffffffff


	//   ....[44]....
        /*0504*/ 	.word	0xffffffff


	//   ....[45]....
        /*0508*/ 	.word	0xffffffff


	//   ....[46]....
        /*050c*/ 	.word	0xffffffff


	//   ....[47]....
        /*0510*/ 	.word	0xffffffff


	//   ....[48]....
        /*0514*/ 	.word	0xffffffff


	//   ....[49]....
        /*0518*/ 	.word	0xffffffff


	//   ....[50]....
        /*051c*/ 	.word	0xffffffff


	//   ....[51]....
        /*0520*/ 	.word	0xffffffff


	//   ....[52]....
        /*0524*/ 	.word	0xffffffff


	//   ....[53]....
        /*0528*/ 	.word	0xffffffff


	//   ....[54]....
        /*052c*/ 	.word	0xffffffff


	//   ....[55]....
        /*0530*/ 	.word	0xffffffff


	//   ....[56]....
        /*0534*/ 	.word	0xffffffff


	//   ....[57]....
        /*0538*/ 	.word	0xffffffff


	//   ....[58]....
        /*053c*/ 	.word	0xffffffff


	//   ....[59]....
        /*0540*/ 	.word	0xffffffff


	//   ....[60]....
        /*0544*/ 	.word	0xffffffff


	//   ....[61]....
        /*0548*/ 	.word	0xffffffff


	//   ....[62]....
        /*054c*/ 	.word	0xffffffff


	//   ....[63]....
        /*0550*/ 	.word	0xffffffff


	//   ....[64]....
        /*0554*/ 	.word	0xffffffff


	//   ....[65]....
        /*0558*/ 	.word	0xffffffff


	//   ....[66]....
        /*055c*/ 	.word	0xffffffff


	//   ....[67]....
        /*0560*/ 	.word	0xffffffff


	//   ....[68]....
        /*0564*/ 	.word	0xffffffff


	//   ....[69]....
        /*0568*/ 	.word	0xffffffff


	//   ....[70]....
        /*056c*/ 	.word	0xffffffff


	//   ....[71]....
        /*0570*/ 	.word	0xffffffff


	//   ....[72]....
        /*0574*/ 	.word	0xffffffff


	//   ....[73]....
        /*0578*/ 	.word	0xffffffff


	//   ....[74]....
        /*057c*/ 	.word	0xffffffff


	//   ....[75]....
        /*0580*/ 	.word	0xffffffff


	//   ....[76]....
        /*0584*/ 	.word	0xffffffff


	//   ....[77]....
        /*0588*/ 	.word	0xffffffff


	//   ....[78]....
        /*058c*/ 	.word	0xffffffff


	//   ....[79]....
        /*0590*/ 	.word	0xffffffff


	//   ....[80]....
        /*0594*/ 	.word	0xffffffff


	//   ....[81]....
        /*0598*/ 	.word	0xffffffff


	//   ....[82]....
        /*059c*/ 	.word	0xffffffff


	//   ....[83]....
        /*05a0*/ 	.word	0xffffffff


	//   ....[84]....
        /*05a4*/ 	.word	0xffffffff


	//   ....[85]....
        /*05a8*/ 	.word	0xffffffff


	//   ....[86]....
        /*05ac*/ 	.word	0xffffffff


	//   ....[87]....
        /*05b0*/ 	.word	0xffffffff


	//   ....[88]....
        /*05b4*/ 	.word	0xffffffff


	//   ....[89]....
        /*05b8*/ 	.word	0xffffffff


	//   ....[90]....
        /*05bc*/ 	.word	0xffffffff


	//   ....[91]....
        /*05c0*/ 	.word	0xffffffff


	//   ....[92]....
        /*05c4*/ 	.word	0xffffffff


	//   ....[93]....
        /*05c8*/ 	.word	0xffffffff


	//   ....[94]....
        /*05cc*/ 	.word	0xffffffff


	//   ....[95]....
        /*05d0*/ 	.word	0xffffffff


	//   ....[96]....
        /*05d4*/ 	.word	0xffffffff


	//   ....[97]....
        /*05d8*/ 	.word	0xffffffff


	//   ....[98]....
        /*05dc*/ 	.word	0xffffffff


	//   ....[99]....
        /*05e0*/ 	.word	0xffffffff


	//   ....[100]....
        /*05e4*/ 	.word	0xffffffff


	//   ....[101]....
        /*05e8*/ 	.word	0xffffffff


	//   ....[102]....
        /*05ec*/ 	.word	0xffffffff


	//   ....[103]....
        /*05f0*/ 	.word	0xffffffff


	//   ....[104]....
        /*05f4*/ 	.word	0xffffffff


	//   ....[105]....
        /*05f8*/ 	.word	0x0500000f


	//   ....[106]....
        /*05fc*/ 	.word	0x0500000f


	//   ....[107]....
        /*0600*/ 	.word	0x0500000f


	//   ....[108]....
        /*0604*/ 	.word	0x0500000f


	//   ....[109]....
        /*0608*/ 	.word	0x0500000f


	//   ....[110]....
        /*060c*/ 	.word	0x0500000f


	//   ....[111]....
        /*0610*/ 	.word	0x0500000f


	//   ....[112]....
        /*0614*/ 	.word	0x0500000f


	//   ....[113]....
        /*0618*/ 	.word	0x0500000f


	//   ....[114]....
        /*061c*/ 	.word	0x0500000f


	//   ....[115]....
        /*0620*/ 	.word	0x0500000f


	//   ....[116]....
        /*0624*/ 	.word	0x0500000f


	//   ....[117]....
        /*0628*/ 	.word	0x0500000f


	//   ....[118]....
        /*062c*/ 	.word	0x0500000f


	//   ....[119]....
        /*0630*/ 	.word	0x0500000f


	//   ....[120]....
        /*0634*/ 	.word	0x0500000f


	//   ....[121]....
        /*0638*/ 	.word	0x0500000f


	//   ....[122]....
        /*063c*/ 	.word	0x0500000f


	//   ....[123]....
        /*0640*/ 	.word	0x0500000f


	//   ....[124]....
        /*0644*/ 	.word	0x0500000f


	//   ....[125]....
        /*0648*/ 	.word	0x0500000f


	//   ....[126]....
        /*064c*/ 	.word	0x0500000f


	//   ....[127]....
        /*0650*/ 	.word	0x0500000f


	//   ....[128]....
        /*0654*/ 	.word	0x0500000f


	//   ....[129]....
        /*0658*/ 	.word	0x0500000f


	//   ....[130]....
        /*065c*/ 	.word	0x0500000f


	//   ....[131]....
        /*0660*/ 	.word	0x0500000f


	//   ....[132]....
        /*0664*/ 	.word	0x0500000f


	//   ....[133]....
        /*0668*/ 	.word	0x0500000f


	//   ....[134]....
        /*066c*/ 	.word	0x0500000f


	//   ....[135]....
        /*0670*/ 	.word	0x0500000f


	//   ....[136]....
        /*0674*/ 	.word	0x0500000f


	//   ....[137]....
        /*0678*/ 	.word	0x0500000f


	//   ....[138]....
        /*067c*/ 	.word	0x0500000f


	//   ....[139]....
        /*0680*/ 	.word	0x0500000f


	//----- nvinfo : EIATTR_COOP_GROUP_INSTR_OFFSETS
	.align		4
.L_239:
        /*0684*/ 	.byte	0x04, 0x28
        /*0686*/ 	.short	(.L_241 - .L_240)


	//   ....[0]....
.L_240:
        /*0688*/ 	.word	0x00000060


	//   ....[1]....
        /*068c*/ 	.word	0x00000140


	//   ....[2]....
        /*0690*/ 	.word	0x00000190


	//   ....[3]....
        /*0694*/ 	.word	0x000003c0


	//   ....[4]....
        /*0698*/ 	.word	0x00000520


	//   ....[5]....
        /*069c*/ 	.word	0x00000640


	//   ....[6]....
        /*06a0*/ 	.word	0x000007a0


	//   ....[7]....
        /*06a4*/ 	.word	0x00001c10


	//   ....[8]....
        /*06a8*/ 	.word	0x00002720


	//   ....[9]....
        /*06ac*/ 	.word	0x00002bc0


	//   ....[10]....
        /*06b0*/ 	.word	0x000036d0


	//   ....[11]....
        /*06b4*/ 	.word	0x00003780


	//   ....[12]....
        /*06b8*/ 	.word	0x000039c0


	//   ....[13]....
        /*06bc*/ 	.word	0x00003a60


	//   ....[14]....
        /*06c0*/ 	.word	0x00005860


	//   ....[15]....
        /*06c4*/ 	.word	0x00005ab0


	//   ....[16]....
        /*06c8*/ 	.word	0x000061b0


	//   ....[17]....
        /*06cc*/ 	.word	0x000062b0


	//   ....[18]....
        /*06d0*/ 	.word	0x00006640


	//   ....[19]....
        /*06d4*/ 	.word	0x000066b0


	//   ....[20]....
        /*06d8*/ 	.word	0x00008250


	//   ....[21]....
        /*06dc*/ 	.word	0x00008380


	//   ....[22]....
        /*06e0*/ 	.word	0x000085b0


	//   ....[23]....
        /*06e4*/ 	.word	0x00008610


	//   ....[24]....
        /*06e8*/ 	.word	0x0000a000


	//   ....[25]....
        /*06ec*/ 	.word	0x0000a2b0


	//   ....[26]....
        /*06f0*/ 	.word	0x0000a8f0


	//   ....[27]....
        /*06f4*/ 	.word	0x0000a9f0


	//   ....[28]....
        /*06f8*/ 	.word	0x0000adb0


	//   ....[29]....
        /*06fc*/ 	.word	0x0000ae10


	//   ....[30]....
        /*0700*/ 	.word	0x0000bde0


	//   ....[31]....
        /*0704*/ 	.word	0x0000be20


	//   ....[32]....
        /*0708*/ 	.word	0x0000bf60


	//   ....[33]....
        /*070c*/ 	.word	0x0000bf80


	//   ....[34]....
        /*0710*/ 	.word	0x0000db80


	//   ....[35]....
        /*0714*/ 	.word	0x0000dbc0


	//   ....[36]....
        /*0718*/ 	.word	0x0000dc00


	//   ....[37]....
        /*071c*/ 	.word	0x0000dc40


	//   ....[38]....
        /*0720*/ 	.word	0x0000e490


	//   ....[39]....
        /*0724*/ 	.word	0x0000e4c0


	//   ....[40]....
        /*0728*/ 	.word	0x0000e620


	//   ....[41]....
        /*072c*/ 	.word	0x0000e640


	//   ....[42]....
        /*0730*/ 	.word	0x0000e790


	//   ....[43]....
        /*0734*/ 	.word	0x0000e7b0


	//   ....[44]....
        /*0738*/ 	.word	0x0000e910


	//   ....[45]....
        /*073c*/ 	.word	0x0000e930


	//   ....[46]....
        /*0740*/ 	.word	0x0000f320


	//   ....[47]....
        /*0744*/ 	.word	0x0000f340


	//   ....[48]....
        /*0748*/ 	.word	0x0000f490


	//   ....[49]....
        /*074c*/ 	.word	0x0000f4b0


	//   ....[50]....
        /*0750*/ 	.word	0x0000f600


	//   ....[51]....
        /*0754*/ 	.word	0x0000f620


	//   ....[52]....
        /*0758*/ 	.word	0x0000f780


	//   ....[53]....
        /*075c*/ 	.word	0x0000f7a0


	//   ....[54]....
        /*0760*/ 	.word	0x0000f990


	//   ....[55]....
        /*0764*/ 	.word	0x0000fb80


	//   ....[56]....
        /*0768*/ 	.word	0x0000fbb0


	//   ....[57]....
        /*076c*/ 	.word	0x0000fbe0


	//   ....[58]....
        /*0770*/ 	.word	0x0000fc10


	//   ....[59]....
        /*0774*/ 	.word	0x0000fc40


	//   ....[60]....
        /*0778*/ 	.word	0x0000fc70


	//   ....[61]....
        /*077c*/ 	.word	0x0000fdf0


	//   ....[62]....
        /*0780*/ 	.word	0x0000fe20


	//   ....[63]....
        /*0784*/ 	.word	0x0000fe50


	//   ....[64]....
        /*0788*/ 	.word	0x0000fe80


	//   ....[65]....
        /*078c*/ 	.word	0x0000feb0


	//   ....[66]....
        /*0790*/ 	.word	0x0000fee0


	//   ....[67]....
        /*0794*/ 	.word	0x0000ff90


	//   ....[68]....
        /*0798*/ 	.word	0x0000fff0


	//   ....[69]....
        /*079c*/ 	.word	0x00010080


	//   ....[70]....
        /*07a0*/ 	.word	0x000115f0


	//   ....[71]....
        /*07a4*/ 	.word	0x000122c0


	//   ....[72]....
        /*07a8*/ 	.word	0x000122e0


	//   ....[73]....
        /*07ac*/ 	.word	0x000123d0


	//   ....[74]....
        /*07b0*/ 	.word	0x000123e0


	//   ....[75]....
        /*07b4*/ 	.word	0x000124a0


	//   ....[76]....
        /*07b8*/ 	.word	0x000124b0


	//   ....[77]....
        /*07bc*/ 	.word	0x00012570


	//   ....[78]....
        /*07c0*/ 	.word	0x00012580


	//   ....[79]....
        /*07c4*/ 	.word	0x00012640


	//   ....[80]....
        /*07c8*/ 	.word	0x00012650


	//   ....[81]....
        /*07cc*/ 	.word	0x00012710


	//   ....[82]....
        /*07d0*/ 	.word	0x00012720


	//   ....[83]....
        /*07d4*/ 	.word	0x000127d0


	//   ....[84]....
        /*07d8*/ 	.word	0x000127e0


	//   ....[85]....
        /*07dc*/ 	.word	0x00012810


	//   ....[86]....
        /*07e0*/ 	.word	0x00012830


	//   ....[87]....
        /*07e4*/ 	.word	0x00015fb0


	//   ....[88]....
        /*07e8*/ 	.word	0x00016010


	//   ....[89]....
        /*07ec*/ 	.word	0x00016040


	//   ....[90]....
        /*07f0*/ 	.word	0x00016050


	//   ....[91]....
        /*07f4*/ 	.word	0x00016080


	//   ....[92]....
        /*07f8*/ 	.word	0x000160b0


	//   ....[93]....
        /*07fc*/ 	.word	0x000160e0


	//   ....[94]....
        /*0800*/ 	.word	0x00016110


	//   ....[95]....
        /*0804*/ 	.word	0x000162a0


	//   ....[96]....
        /*0808*/ 	.word	0x000162d0


	//   ....[97]....
        /*080c*/ 	.word	0x00016300


	//   ....[98]....
        /*0810*/ 	.word	0x00016330


	//   ....[99]....
        /*0814*/ 	.word	0x00016360


	//   ....[100]....
        /*0818*/ 	.word	0x00016390


	//   ....[101]....
        /*081c*/ 	.word	0x00016450


	//   ....[102]....
        /*0820*/ 	.word	0x00016470


	//   ....[103]....
        /*0824*/ 	.word	0x000164e0


	//   ....[104]....
        /*0828*/ 	.word	0x00016bc0


	//   ....[105]....
        /*082c*/ 	.word	0x00017270


	//   ....[106]....
        /*0830*/ 	.word	0x00017450


	//   ....[107]....
        /*0834*/ 	.word	0x000174a0


	//   ....[108]....
        /*0838*/ 	.word	0x000175f0


	//   ....[109]....
        /*083c*/ 	.word	0x00017640


	//   ....[110]....
        /*0840*/ 	.word	0x00017790


	//   ....[111]....
        /*0844*/ 	.word	0x000177e0


	//   ....[112]....
        /*0848*/ 	.word	0x00017930


	//   ....[113]....
        /*084c*/ 	.word	0x00017980


	//   ....[114]....
        /*0850*/ 	.word	0x00017ad0


	//   ....[115]....
        /*0854*/ 	.word	0x00017b20


	//   ....[116]....
        /*0858*/ 	.word	0x00017c60


	//   ....[117]....
        /*085c*/ 	.word	0x00017cb0


	//   ....[118]....
        /*0860*/ 	.word	0x00017df0


	//   ....[119]....
        /*0864*/ 	.word	0x00017e40


	//   ....[120]....
        /*0868*/ 	.word	0x00017f70


	//   ....[121]....
        /*086c*/ 	.word	0x00017fc0


	//   ....[122]....
        /*0870*/ 	.word	0x000182f0


	//   ....[123]....
        /*0874*/ 	.word	0x00018390


	//   ....[124]....
        /*0878*/ 	.word	0x000184c0


	//   ....[125]....
        /*087c*/ 	.word	0x00018540


	//   ....[126]....
        /*0880*/ 	.word	0x000185c0


	//   ....[127]....
        /*0884*/ 	.word	0x00018640


	//   ....[128]....
        /*0888*/ 	.word	0x000186c0


	//   ....[129]....
        /*088c*/ 	.word	0x00018750


	//   ....[130]....
        /*0890*/ 	.word	0x000187f0


	//   ....[131]....
        /*0894*/ 	.word	0x00018890


	//   ....[132]....
        /*0898*/ 	.word	0x00018910


	//   ....[133]....
        /*089c*/ 	.word	0x00018990


	//   ....[134]....
        /*08a0*/ 	.word	0x00018a10


	//   ....[135]....
        /*08a4*/ 	.word	0x00018aa0


	//   ....[136]....
        /*08a8*/ 	.word	0x00018b20


	//   ....[137]....
        /*08ac*/ 	.word	0x00018bc0


	//   ....[138]....
        /*08b0*/ 	.word	0x00018c50


	//   ....[139]....
        /*08b4*/ 	.word	0x00018d80


	//----- nvinfo : EIATTR_REG_RECONFIG
	.align		4
.L_241:
        /*08b8*/ 	.byte	0x01, 0x54
	.zero		2


	//----- nvinfo : EIATTR_SYSCALL_OFFSETS
	.align		4
        /*08bc*/ 	.byte	0x04, 0x46
        /*08be*/ 	.short	(.L_243 - .L_242)


	//   ....[0]....
.L_242:
        /*08c0*/ 	.word	0x00001df0


	//   ....[1]....
        /*08c4*/ 	.word	0x00011220


	//   ....[2]....
        /*08c8*/ 	.word	0x00011370


	//   ....[3]....
        /*08cc*/ 	.word	0x00011460


	//   ....[4]....
        /*08d0*/ 	.word	0x00011de0


	//----- nvinfo : EIATTR_MBARRIER_INSTR_OFFSETS
	.align		4
.L_243:
        /*08d4*/ 	.byte	0x04, 0x39
        /*08d6*/ 	.short	(.L_245 - .L_244)


	//   ....[0]....
.L_244:
        /*08d8*/ 	.word	0x00000270
        /*08dc*/ 	.word	0x000000ff
        /*08e0*/ 	.word	0x00030800
        /*08e4*/ 	.short	0x0100
        /*08e6*/ 	.byte	0x08
	.zero		1


	//   ....[1]....
        /*08e8*/ 	.word	0x00000280
        /*08ec*/ 	.word	0x000000ff
        /*08f0*/ 	.word	0x00030820
        /*08f4*/ 	.short	0x0100
        /*08f6*/ 	.byte	0x08
	.zero		1


	//   ....[2]....
        /*08f8*/ 	.word	0x00000370
        /*08fc*/ 	.word	0x000000ff
        /*0900*/ 	.word	0x00030830
        /*0904*/ 	.short	0x0100
        /*0906*/ 	.byte	0x08
	.zero		1


	//   ....[3]....
        /*0908*/ 	.word	0x00000380
        /*090c*/ 	.word	0x000000ff
        /*0910*/ 	.word	0x00030840
        /*0914*/ 	.short	0x0100
        /*0916*/ 	.byte	0x08
	.zero		1


	//   ....[4]....
        /*0918*/ 	.word	0x00000390
        /*091c*/ 	.word	0x000000ff
        /*0920*/ 	.word	0x00030838
        /*0924*/ 	.short	0x0100
        /*0926*/ 	.byte	0x08
	.zero		1


	//   ....[5]....
        /*0928*/ 	.word	0x000003a0
        /*092c*/ 	.word	0x000000ff
        /*0930*/ 	.word	0x00030848
        /*0934*/ 	.short	0x0100
        /*0936*/ 	.byte	0x08
	.zero		1


	//   ....[6]....
        /*0938*/ 	.word	0x000004d0
        /*093c*/ 	.word	0x000000ff
        /*0940*/ 	.word	0x00030850
        /*0944*/ 	.short	0x0100
        /*0946*/ 	.byte	0x08
	.zero		1


	//   ....[7]....
        /*0948*/ 	.word	0x000004e0
        /*094c*/ 	.word	0x000000ff
        /*0950*/ 	.word	0x00030860
        /*0954*/ 	.short	0x0100
        /*0956*/ 	.byte	0x08
	.zero		1


	//   ....[8]....
        /*0958*/ 	.word	0x000004f0
        /*095c*/ 	.word	0x000000ff
        /*0960*/ 	.word	0x00030858
        /*0964*/ 	.short	0x0100
        /*0966*/ 	.byte	0x08
	.zero		1


	//   ....[9]....
        /*0968*/ 	.word	0x00000500
        /*096c*/ 	.word	0x000000ff
        /*0970*/ 	.word	0x00030868
        /*0974*/ 	.short	0x0100
        /*0976*/ 	.byte	0x08
	.zero		1


	//   ....[10]....
        /*0978*/ 	.word	0x000005f0
        /*097c*/ 	.word	0x000000ff
        /*0980*/ 	.word	0x00030870
        /*0984*/ 	.short	0x0100
        /*0986*/ 	.byte	0x06
	.zero		1


	//   ....[11]....
        /*0988*/ 	.word	0x00000600
        /*098c*/ 	.word	0x000000ff
        /*0990*/ 	.word	0x00030880
        /*0994*/ 	.short	0x0100
        /*0996*/ 	.byte	0x06
	.zero		1


	//   ....[12]....
        /*0998*/ 	.word	0x00000610
        /*099c*/ 	.word	0x000000ff
        /*09a0*/ 	.word	0x00030878
        /*09a4*/ 	.short	0x0100
        /*09a6*/ 	.byte	0x06
	.zero		1


	//   ....[13]....
        /*09a8*/ 	.word	0x00000620
        /*09ac*/ 	.word	0x000000ff
        /*09b0*/ 	.word	0x00030888
        /*09b4*/ 	.short	0x0100
        /*09b6*/ 	.byte	0x06
	.zero		1


	//   ....[14]....
        /*09b8*/ 	.word	0x00000750
        /*09bc*/ 	.word	0x000000ff
        /*09c0*/ 	.word	0x00030890
        /*09c4*/ 	.short	0x0100
        /*09c6*/ 	.byte	0x08
	.zero		1


	//   ....[15]....
        /*09c8*/ 	.word	0x00000760
        /*09cc*/ 	.word	0x000000ff
        /*09d0*/ 	.word	0x000308a0
        /*09d4*/ 	.short	0x0100
        /*09d6*/ 	.byte	0x08
	.zero		1


	//   ....[16]....
        /*09d8*/ 	.word	0x00000770
        /*09dc*/ 	.word	0x000000ff
        /*09e0*/ 	.word	0x00030898
        /*09e4*/ 	.short	0x0100
        /*09e6*/ 	.byte	0x08
	.zero		1


	//   ....[17]....
        /*09e8*/ 	.word	0x00000780
        /*09ec*/ 	.word	0x000000ff
        /*09f0*/ 	.word	0x000308a8
        /*09f4*/ 	.short	0x0100
        /*09f6*/ 	.byte	0x08
	.zero		1


	//   ....[18]....
        /*09f8*/ 	.word	0x000008b0
        /*09fc*/ 	.word	0x000000ff
        /*0a00*/ 	.word	0x000308b0
        /*0a04*/ 	.short	0x0100
        /*0a06*/ 	.byte	0x08
	.zero		1


	//   ....[19]....
        /*0a08*/ 	.word	0x000008c0
        /*0a0c*/ 	.word	0x000000ff
        /*0a10*/ 	.word	0x000308c0
        /*0a14*/ 	.short	0x0100
        /*0a16*/ 	.byte	0x08
	.zero		1


	//   ....[20]....
        /*0a18*/ 	.word	0x000008d0
        /*0a1c*/ 	.word	0x000000ff
        /*0a20*/ 	.word	0x000308b8
        /*0a24*/ 	.short	0x0100
        /*0a26*/ 	.byte	0x08
	.zero		1


	//   ....[21]....
        /*0a28*/ 	.word	0x000008e0
        /*0a2c*/ 	.word	0x000000ff
        /*0a30*/ 	.word	0x000308c8
        /*0a34*/ 	.short	0x0100
        /*0a36*/ 	.byte	0x08
	.zero		1


	//   ....[22]....
        /*0a38*/ 	.word	0x00001e90
        /*0a3c*/ 	.word	0x000000ff
        /*0a40*/ 	.word	0x00030800
        /*0a44*/ 	.short	0x010a
        /*0a46*/ 	.byte	0x25
	.zero		1


	//   ....[23]....
        /*0a48*/ 	.word	0x00001f10
        /*0a4c*/ 	.word	0x00000005
        /*0a50*/ 	.word	0x00030830
        /*0a54*/ 	.short	0x010a
        /*0a56*/ 	.byte	0x3f
	.zero		1


	//   ....[24]....
        /*0a58*/ 	.word	0x00001f70
        /*0a5c*/ 	.word	0x00000005
        /*0a60*/ 	.word	0x00030830
        /*0a64*/ 	.short	0x010a
        /*0a66*/ 	.byte	0x3f
	.zero		1


	//   ....[25]....
        /*0a68*/ 	.word	0x000029f0
        /*0a6c*/ 	.word	0x00000000
        /*0a70*/ 	.word	0x00000000
        /*0a74*/ 	.short	0x0101
        /*0a76*/ 	.byte	0x3f
	.zero		1


	//   ....[26]....
        /*0a78*/ 	.word	0x000046e0
        /*0a7c*/ 	.word	0x000000ff
        /*0a80*/ 	.word	0x00030830
        /*0a84*/ 	.short	0x010a
        /*0a86*/ 	.byte	0x06
	.zero		1


	//   ....[27]....
        /*0a88*/ 	.word	0x00004720
        /*0a8c*/ 	.word	0x000000ff
        /*0a90*/ 	.word	0x00030830
        /*0a94*/ 	.short	0x010a
        /*0a96*/ 	.byte	0x06
	.zero		1


	//   ....[28]....
        /*0a98*/ 	.word	0x00005570
        /*0a9c*/ 	.word	0x000000ff
        /*0aa0*/ 	.word	0x00030850
        /*0aa4*/ 	.short	0x010a
        /*0aa6*/ 	.byte	0x0a
	.zero		1


	//   ....[29]....
        /*0aa8*/ 	.word	0x000055b0
        /*0aac*/ 	.word	0x000000ff
        /*0ab0*/ 	.word	0x00030850
        /*0ab4*/ 	.short	0x010a
        /*0ab6*/ 	.byte	0x0a
	.zero		1


	//   ....[30]....
        /*0ab8*/ 	.word	0x000058b0
        /*0abc*/ 	.word	0x00000000
        /*0ac0*/ 	.word	0x00000000
        /*0ac4*/ 	.short	0x0101
        /*0ac6*/ 	.byte	0x3f
	.zero		1


	//   ....[31]....
        /*0ac8*/ 	.word	0x00006970
        /*0acc*/ 	.word	0x0000009b
        /*0ad0*/ 	.word	0x00000000
        /*0ad4*/ 	.short	0x0101
        /*0ad6*/ 	.byte	0x3f
	.zero		1


	//   ....[32]....
        /*0ad8*/ 	.word	0x00007160
        /*0adc*/ 	.word	0x000000ff
        /*0ae0*/ 	.word	0x00030830
        /*0ae4*/ 	.short	0x010a
        /*0ae6*/ 	.byte	0x05
	.zero		1


	//   ....[33]....
        /*0ae8*/ 	.word	0x000071a0
        /*0aec*/ 	.word	0x000000ff
        /*0af0*/ 	.word	0x00030830
        /*0af4*/ 	.short	0x010a
        /*0af6*/ 	.byte	0x05
	.zero		1


	//   ....[34]....
        /*0af8*/ 	.word	0x00007ff0
        /*0afc*/ 	.word	0x000000ff
        /*0b00*/ 	.word	0x00030850
        /*0b04*/ 	.short	0x010a
        /*0b06*/ 	.byte	0x0e
	.zero		1


	//   ....[35]....
        /*0b08*/ 	.word	0x00008030
        /*0b0c*/ 	.word	0x000000ff
        /*0b10*/ 	.word	0x00030850
        /*0b14*/ 	.short	0x010a
        /*0b16*/ 	.byte	0x0e
	.zero		1


	//   ....[36]....
        /*0b18*/ 	.word	0x00008920
        /*0b1c*/ 	.word	0x0000009f
        /*0b20*/ 	.word	0x00000000
        /*0b24*/ 	.short	0x0101
        /*0b26*/ 	.byte	0x3f
	.zero		1


	//   ....[37]....
        /*0b28*/ 	.word	0x000089d0
        /*0b2c*/ 	.word	0x000000a3
        /*0b30*/ 	.word	0x00000000
        /*0b34*/ 	.short	0x0101
        /*0b36*/ 	.byte	0x3f
	.zero		1


	//   ....[38]....
        /*0b38*/ 	.word	0x00008e50
        /*0b3c*/ 	.word	0x000000ff
        /*0b40*/ 	.word	0x00030830
        /*0b44*/ 	.short	0x010a
        /*0b46*/ 	.byte	0x05
	.zero		1


	//   ....[39]....
        /*0b48*/ 	.word	0x00008e90
        /*0b4c*/ 	.word	0x000000ff
        /*0b50*/ 	.word	0x00030830
        /*0b54*/ 	.short	0x010a
        /*0b56*/ 	.byte	0x05
	.zero		1


	//   ....[40]....
        /*0b58*/ 	.word	0x00009ce0
        /*0b5c*/ 	.word	0x000000ff
        /*0b60*/ 	.word	0x00030850
        /*0b64*/ 	.short	0x010a
        /*0b66*/ 	.byte	0x0e
	.zero		1


	//   ....[41]....
        /*0b68*/ 	.word	0x00009d20
        /*0b6c*/ 	.word	0x000000ff
        /*0b70*/ 	.word	0x00030850
        /*0b74*/ 	.short	0x010a
        /*0b76*/ 	.byte	0x0e
	.zero		1


	//   ....[42]....
        /*0b78*/ 	.word	0x00009fa0
        /*0b7c*/ 	.word	0x00000000
        /*0b80*/ 	.word	0x00000000
        /*0b84*/ 	.short	0x0101
        /*0b86*/ 	.byte	0x3f
	.zero		1


	//   ....[43]....
        /*0b88*/ 	.word	0x0000b140
        /*0b8c*/ 	.word	0x0000009f
        /*0b90*/ 	.word	0x00000000
        /*0b94*/ 	.short	0x0101
        /*0b96*/ 	.byte	0x3f
	.zero		1


	//   ....[44]....
        /*0b98*/ 	.word	0x0000bd50
        /*0b9c*/ 	.word	0x000000ff
        /*0ba0*/ 	.word	0x00030850
        /*0ba4*/ 	.short	0x010a
        /*0ba6*/ 	.byte	0x07
	.zero		1


	//   ....[45]....
        /*0ba8*/ 	.word	0x0000bd90
        /*0bac*/ 	.word	0x000000ff
        /*0bb0*/ 	.word	0x00030850
        /*0bb4*/ 	.short	0x010a
        /*0bb6*/ 	.byte	0x07
	.zero		1


	//   ....[46]....
        /*0bb8*/ 	.word	0x0000c1f0
        /*0bbc*/ 	.word	0x00000009
        /*0bc0*/ 	.word	0x00000000
        /*0bc4*/ 	.short	0x0101
        /*0bc6*/ 	.byte	0x3f
	.zero		1


	//   ....[47]....
        /*0bc8*/ 	.word	0x0000e4d0
        /*0bcc*/ 	.word	0x00000017
        /*0bd0*/ 	.word	0x00000000
        /*0bd4*/ 	.short	0x0101
        /*0bd6*/ 	.byte	0x3f
	.zero		1


	//   ....[48]....
        /*0bd8*/ 	.word	0x00011890
        /*0bdc*/ 	.word	0x00000000
        /*0be0*/ 	.word	0x00030840
        /*0be4*/ 	.short	0x010a
        /*0be6*/ 	.byte	0x3f
	.zero		1


	//   ....[49]....
        /*0be8*/ 	.word	0x000129b0
        /*0bec*/ 	.word	0x00000008
        /*0bf0*/ 	.word	0x00030800
        /*0bf4*/ 	.short	0x0107
        /*0bf6*/ 	.byte	0x3f
	.zero		1


	//   ....[50]....
        /*0bf8*/ 	.word	0x00012ac0
        /*0bfc*/ 	.word	0x00000002
        /*0c00*/ 	.word	0x00030800
        /*0c04*/ 	.short	0x0101
        /*0c06*/ 	.byte	0x3f
	.zero		1


	//   ....[51]....
        /*0c08*/ 	.word	0x00012ae0
        /*0c0c*/ 	.word	0x00000002
        /*0c10*/ 	.word	0x00030820
        /*0c14*/ 	.short	0x010a
        /*0c16*/ 	.byte	0x3f
	.zero		1


	//   ....[52]....
        /*0c18*/ 	.word	0x00012e70
        /*0c1c*/ 	.word	0x00000003
        /*0c20*/ 	.word	0x00030840
        /*0c24*/ 	.short	0x010a
        /*0c26*/ 	.byte	0x3f
	.zero		1


	//   ....[53]....
        /*0c28*/ 	.word	0x00013430
        /*0c2c*/ 	.word	0x00000003
        /*0c30*/ 	.word	0x00000060
        /*0c34*/ 	.short	0x010a
        /*0c36*/ 	.byte	0x3f
	.zero		1


	//   ....[54]....
        /*0c38*/ 	.word	0x00013d20
        /*0c3c*/ 	.word	0x00000003
        /*0c40*/ 	.word	0x00030840
        /*0c44*/ 	.short	0x010a
        /*0c46*/ 	.byte	0x3f
	.zero		1


	//   ....[55]....
        /*0c48*/ 	.word	0x000142e0
        /*0c4c*/ 	.word	0x00000002
        /*0c50*/ 	.word	0x00000060
        /*0c54*/ 	.short	0x010a
        /*0c56*/ 	.byte	0x3f
	.zero		1


	//   ....[56]....
        /*0c58*/ 	.word	0x00014ae0
        /*0c5c*/ 	.word	0x00000002
        /*0c60*/ 	.word	0x00030840
        /*0c64*/ 	.short	0x010a
        /*0c66*/ 	.byte	0x3f
	.zero		1


	//   ....[57]....
        /*0c68*/ 	.word	0x000150a0
        /*0c6c*/ 	.word	0x00000002
        /*0c70*/ 	.word	0x00000060
        /*0c74*/ 	.short	0x010a
        /*0c76*/ 	.byte	0x3f
	.zero		1


	//   ....[58]....
        /*0c78*/ 	.word	0x00015830
        /*0c7c*/ 	.word	0x00000000
        /*0c80*/ 	.word	0x00030860
        /*0c84*/ 	.short	0x010a
        /*0c86*/ 	.byte	0x3f
	.zero		1


	//   ....[59]....
        /*0c88*/ 	.word	0x00016b40
        /*0c8c*/ 	.word	0x00000000
        /*0c90*/ 	.word	0x00030820
        /*0c94*/ 	.short	0x010a
        /*0c96*/ 	.byte	0x3f
	.zero		1


	//   ....[60]....
        /*0c98*/ 	.word	0x00016d20
        /*0c9c*/ 	.word	0x00000006
        /*0ca0*/ 	.word	0x00000000
        /*0ca4*/ 	.short	0x010a
        /*0ca6*/ 	.byte	0x3f
	.zero		1


	//   ....[61]....
        /*0ca8*/ 	.word	0x00016d90
        /*0cac*/ 	.word	0x00000007
        /*0cb0*/ 	.word	0x00000000
        /*0cb4*/ 	.short	0x010a
        /*0cb6*/ 	.byte	0x3f
	.zero		1


	//   ....[62]....
        /*0cb8*/ 	.word	0x00016e00
        /*0cbc*/ 	.word	0x00000004
        /*0cc0*/ 	.word	0x00000000
        /*0cc4*/ 	.short	0x010a
        /*0cc6*/ 	.byte	0x3f
	.zero		1


	//   ....[63]....
        /*0cc8*/ 	.word	0x00016e30
        /*0ccc*/ 	.word	0x00000003
        /*0cd0*/ 	.word	0x00000000
        /*0cd4*/ 	.short	0x010a
        /*0cd6*/ 	.byte	0x3f
	.zero		1


	//   ....[64]....
        /*0cd8*/ 	.word	0x00016ea0
        /*0cdc*/ 	.word	0x00000003
        /*0ce0*/ 	.word	0x00030800
        /*0ce4*/ 	.short	0x010a
        /*0ce6*/ 	.byte	0x3f
	.zero		1


	//   ....[65]....
        /*0ce8*/ 	.word	0x00016ef0
        /*0cec*/ 	.word	0x00000005
        /*0cf0*/ 	.word	0x00030830
        /*0cf4*/ 	.short	0x010a
        /*0cf6*/ 	.byte	0x3f
	.zero		1


	//   ....[66]....
        /*0cf8*/ 	.word	0x00016f50
        /*0cfc*/ 	.word	0x00000098
        /*0d00*/ 	.word	0x00030830
        /*0d04*/ 	.short	0x010a
        /*0d06*/ 	.byte	0x3f
	.zero		1


	//   ....[67]....
        /*0d08*/ 	.word	0x00016fb0
        /*0d0c*/ 	.word	0x00000015
        /*0d10*/ 	.word	0x00030850
        /*0d14*/ 	.short	0x010a
        /*0d16*/ 	.byte	0x3f
	.zero		1


	//   ....[68]....
        /*0d18*/ 	.word	0x00017010
        /*0d1c*/ 	.word	0x00000004
        /*0d20*/ 	.word	0x00030830
        /*0d24*/ 	.short	0x010a
        /*0d26*/ 	.byte	0x3f
	.zero		1


	//   ....[69]....
        /*0d28*/ 	.word	0x00017070
        /*0d2c*/ 	.word	0x00000003
        /*0d30*/ 	.word	0x00030850
        /*0d34*/ 	.short	0x010a
        /*0d36*/ 	.byte	0x3f
	.zero		1


	//   ....[70]....
        /*0d38*/ 	.word	0x000170d0
        /*0d3c*/ 	.word	0x00000004
        /*0d40*/ 	.word	0x00030830
        /*0d44*/ 	.short	0x010a
        /*0d46*/ 	.byte	0x3f
	.zero		1


	//   ....[71]....
        /*0d48*/ 	.word	0x00017130
        /*0d4c*/ 	.word	0x00000003
        /*0d50*/ 	.word	0x00030850
        /*0d54*/ 	.short	0x010a
        /*0d56*/ 	.byte	0x3f
	.zero		1


	//   ....[72]....
        /*0d58*/ 	.word	0x00017190
        /*0d5c*/ 	.word	0x00000007
        /*0d60*/ 	.word	0x00030850
        /*0d64*/ 	.short	0x010a
        /*0d66*/ 	.byte	0x3f
	.zero		1


	//   ....[73]....
        /*0d68*/ 	.word	0x00017330
        /*0d6c*/ 	.word	0x00000000
        /*0d70*/ 	.word	0x00030840
        /*0d74*/ 	.short	0x010a
        /*0d76*/ 	.byte	0x3f
	.zero		1


	//   ....[74]....
        /*0d78*/ 	.word	0x00018010
        /*0d7c*/ 	.word	0x00000002
        /*0d80*/ 	.word	0x00030820
        /*0d84*/ 	.short	0x010a
        /*0d86*/ 	.byte	0x3f
	.zero		1


	//   ....[75]....
        /*0d88*/ 	.word	0x00018060
        /*0d8c*/ 	.word	0x00000003
        /*0d90*/ 	.word	0x00030840
        /*0d94*/ 	.short	0x010a
        /*0d96*/ 	.byte	0x3f
	.zero		1


	//   ....[76]....
        /*0d98*/ 	.word	0x000180b0
        /*0d9c*/ 	.word	0x00000003
        /*0da0*/ 	.word	0x00000060
        /*0da4*/ 	.short	0x010a
        /*0da6*/ 	.byte	0x3f
	.zero		1


	//   ....[77]....
        /*0da8*/ 	.word	0x00018100
        /*0dac*/ 	.word	0x00000003
        /*0db0*/ 	.word	0x00030840
        /*0db4*/ 	.short	0x010a
        /*0db6*/ 	.byte	0x3f
	.zero		1


	//   ....[78]....
        /*0db8*/ 	.word	0x00018150
        /*0dbc*/ 	.word	0x00000002
        /*0dc0*/ 	.word	0x00000060
        /*0dc4*/ 	.short	0x010a
        /*0dc6*/ 	.byte	0x3f
	.zero		1


	//   ....[79]....
        /*0dc8*/ 	.word	0x000181a0
        /*0dcc*/ 	.word	0x00000002
        /*0dd0*/ 	.word	0x00030840
        /*0dd4*/ 	.short	0x010a
        /*0dd6*/ 	.byte	0x3f
	.zero		1


	//   ....[80]....
        /*0dd8*/ 	.word	0x000181f0
        /*0ddc*/ 	.word	0x00000002
        /*0de0*/ 	.word	0x00000060
        /*0de4*/ 	.short	0x010a
        /*0de6*/ 	.byte	0x3f
	.zero		1


	//   ....[81]....
        /*0de8*/ 	.word	0x00018240
        /*0dec*/ 	.word	0x00000000
        /*0df0*/ 	.word	0x00030860
        /*0df4*/ 	.short	0x010a
        /*0df6*/ 	.byte	0x3f
	.zero		1


	//   ....[82]....
        /*0df8*/ 	.word	0x00018ca0
        /*0dfc*/ 	.word	0x00000000
        /*0e00*/ 	.word	0x00030820
        /*0e04*/ 	.short	0x010a
        /*0e06*/ 	.byte	0x3f
	.zero		1


	//   ....[83]....
        /*0e08*/ 	.word	0x00018e40
        /*0e0c*/ 	.word	0x00000006
        /*0e10*/ 	.word	0x00000000
        /*0e14*/ 	.short	0x010a
        /*0e16*/ 	.byte	0x3f
	.zero		1


	//   ....[84]....
        /*0e18*/ 	.word	0x00018e90
        /*0e1c*/ 	.word	0x00000007
        /*0e20*/ 	.word	0x00000000
        /*0e24*/ 	.short	0x010a
        /*0e26*/ 	.byte	0x3f
	.zero		1


	//   ....[85]....
        /*0e28*/ 	.word	0x00018ee0
        /*0e2c*/ 	.word	0x00000004
        /*0e30*/ 	.word	0x00000000
        /*0e34*/ 	.short	0x010a
        /*0e36*/ 	.byte	0x3f
	.zero		1


	//----- nvinfo : EIATTR_NUM_MBARRIERS
	.align		4
.L_245:
        /*0e38*/ 	.byte	0x03, 0x38
        /*0e3a*/ 	.short	0x0016


	//----- nvinfo : EIATTR_EXIT_INSTR_OFFSETS
	.align		4
        /*0e3c*/ 	.byte	0x04, 0x1c
        /*0e3e*/ 	.short	(.L_247 - .L_246)


	//   ....[0]....
.L_246:
        /*0e40*/ 	.word	0x00000a50


	//   ....[1]....
        /*0e44*/ 	.word	0x0000f930


	//   ....[2]....
        /*0e48*/ 	.word	0x00016e80


	//----- nvinfo : EIATTR_MAX_THREADS
	.align		4
.L_247:
        /*0e4c*/ 	.byte	0x04, 0x05
        /*0e4e*/ 	.short	(.L_249 - .L_248)
.L_248:
        /*0e50*/ 	.word	0x00000180
        /*0e54*/ 	.word	0x00000001
        /*0e58*/ 	.word	0x00000001


	//----- nvinfo : EIATTR_CRS_STACK_SIZE
	.align		4
.L_249:
        /*0e5c*/ 	.byte	0x04, 0x1e
        /*0e5e*/ 	.short	(.L_251 - .L_250)
.L_250:
        /*0e60*/ 	.word	0x00000000


	//----- nvinfo : EIATTR_CBANK_PARAM_SIZE
	.align		4
.L_251:
        /*0e64*/ 	.byte	0x03, 0x19
        /*0e66*/ 	.short	0x0af0


	//----- nvinfo : EIATTR_PARAM_CBANK
	.align		4
        /*0e68*/ 	.byte	0x04, 0x0a
        /*0e6a*/ 	.short	(.L_253 - .L_252)
	.align		4
.L_252:
        /*0e6c*/ 	.word	index@(.nv.constant0._ZN7cutlass13device_kernelIN5flash11enable_sm90INS1_16FlashAttnFwdSm90INS1_25CollectiveMainloopFwdSm90ILi2EN4cute5tupleIJNS5_1CILi1EEES8_S8_EEENS6_IJNS7_ILi128EEENS7_ILi64EEENS7_ILi256EEEEEELi256ENS_6half_tEfNS_4arch4Sm90ELb0ELb1ELb0ELb1ELb0ELb0ELb0ELb1ELb1ELb1ELb0ELb0EEENS1_21CollectiveEpilogueFwdINS6_IJSA_SC_SB_EEES9_SE_SG_Li256ELb1ELb1ELb0ELb0EEENS1_36VarlenDynamicPersistentTileSchedulerILi128ELi64ELi256ELi128ELb0ELb1ELb1ELb1ELb0ELb1EEEEEEEEEvNT_6ParamsE)
        /*0e70*/ 	.short	0x0210
        /*0e72*/ 	.short	0x0af0


	//----- nvinfo : EIATTR_SW_WAR
	.align		4
.L_253:
        /*0e74*/ 	.byte	0x04, 0x36
        /*0e76*/ 	.short	(.L_255 - .L_254)
.L_254:
        /*0e78*/ 	.word	0x00000008
.L_255:


//--------------------- .nv.info._ZN7cutlass13device_kernelIN5flash11enable_sm90INS1_16FlashAttnFwdSm90INS1_25CollectiveMainloopFwdSm90ILi2EN4cute5tupleIJNS5_1CILi1EEES8_S8_EEENS6_IJNS7_ILi128EEENS7_ILi64EEENS7_ILi256EEEEEELi256ENS_6half_tEfNS_4arch4Sm90ELb0ELb1ELb0ELb1ELb0ELb1ELb0ELb1ELb1ELb1ELb0ELb0EEENS1_21CollectiveEpilogueFwdINS6_IJSA_SC_SB_EEES9_SE_SG_Li256ELb1ELb1ELb0ELb0EEENS1_36VarlenDynamicPersistentTileSchedulerILi128ELi64ELi256ELi128ELb0ELb1ELb1ELb1ELb0ELb1EEEEEEEEEvNT_6ParamsE --------------------------
	.section	.nv.info._ZN7cutlass13device_kernelIN5flash11enable_sm90INS1_16FlashAttnFwdSm90INS1_25CollectiveMainloopFwdSm90ILi2EN4cute5tupleIJNS5_1CILi1EEES8_S8_EEENS6_IJNS7_ILi128EEENS7_ILi64EEENS7_ILi256EEEEEELi256ENS_6half_tEfNS_4arch4Sm90ELb0ELb1ELb0ELb1ELb0ELb1ELb0ELb1ELb1ELb1ELb0ELb0EEENS1_21CollectiveEpilogueFwdINS6_IJSA_SC_SB_EEES9_SE_SG_Li256ELb1ELb1ELb0ELb0EEENS1_36VarlenDynamicPersistentTileSchedulerILi128ELi64ELi256ELi128ELb0ELb1ELb1ELb1ELb0ELb1EEEEEEEEEvNT_6ParamsE,"",@"SHT_CUDA_INFO"
	.sectionflags	@""
	.align	4


	//----- nvinfo : EIATTR_CUDA_API_VERSION
	.align		4
        /*0000*/ 	.byte	0x04, 0x37
        /*0002*/ 	.short	(.L_257 - .L_256)
.L_256:
        /*0004*/ 	.word	0x00000082


	//----- nvinfo : EIATTR_KPARAM_INFO
	.align		4
.L_257:
        /*0008*/ 	.byte	0x04, 0x17
        /*000a*/ 	.short	(.L_259 - .L_258)
.L_258:
        /*000c*/ 	.word	0x00000000
        /*0010*/ 	.short	0x0000
        /*0012*/ 	.short	0x0070
        /*0014*/ 	.byte	0x00, 0xf0, 0x01, 0x2a


	//----- nvinfo : EIATTR_SPARSE_MMA_MASK
	.align		4
.L_259:
        /*0018*/ 	.byte	0x03, 0x50
        /*001a*/ 	.short	0x0000


	//----- nvinfo : EIATTR_MAXREG_COUNT
	.align		4
        /*001c*/ 	.byte	0x03, 0x1b
        /*001e*/ 	.short	0x00a8


	//----- nvinfo : EIATTR_NUM_BARRIERS
	.align		4
        /*0020*/ 	.byte	0x02, 0x4c
        /*0022*/ 	.byte	0x10
	.zero		1


	//----- nvinfo : EIATTR_EXTERNS
	.align		4
        /*0024*/ 	.byte	0x04, 0x0f
        /*0026*/ 	.short	(.L_261 - .L_260)


	//   ....[0]....
	.align		4
.L_260:
        /*0028*/ 	.word	index@(__assertfail)


	//----- nvinfo : EIATTR_ANNOTATIONS
	.align		4
.L_261:
        /*002c*/ 	.byte	0x04, 0x55
        /*002e*/ 	.short	(.L_263 - .L_262)


	//   ....[0]....
.L_262:
        /* <DEDUP_REMOVED lines=143> */


	//----- nvinfo : EIATTR_MERCURY_ISA_VERSION
	.align		4
.L_263:
        /*0908*/ 	.byte	0x03, 0x5f
        /*090a*/ 	.short	0x0101


	//----- nvinfo : EIATTR_UNUSED_LOAD_BYTE_OFFSET
	.align		4
        /*090c*/ 	.byte	0x04, 0x44
        /*090e*/ 	.short	(.L_265 - .L_264)


	//   ....[0]....
.L_264:
        /*0910*/ 	.word	0x00000aa0
        /*0914*/ 	.word	0x0000fff0


	//   ....[1]....
        /*0918*/ 	.word	0x0001dfc0
        /*091c*/ 	.word	0x0000fff0


	//----- nvinfo : EIATTR_INT_WARP_WIDE_INSTR_OFFSETS
	.align		4
.L_265:
        /*0920*/ 	.byte	0x04, 0x31
        /*0922*/ 	.short	(.L_267 - .L_266)


	//   ....[0]....
.L_266:
        /*0924*/ 	.word	0x00000190


	//   ....[1]....
        /*0928*/ 	.word	0x000001d0


	//   ....[2]....
        /*092c*/ 	.word	0x00000240


	//   ....[3]....
        /*0930*/ 	.word	0x00024480


	//   ....[4]....
        /*0934*/ 	.word	0x00024520


	//   ....[5]....
        /*0938*/ 	.word	0x00028ac0


	//   ....[6]....
        /*093c*/ 	.word	0x00028b30


	//----- nvinfo : EIATTR_COOP_GROUP_MASK_REGIDS
	.align		4
.L_267:
        /*0940*/ 	.byte	0x04, 0x29
        /*0942*/ 	.short	(.L_269 - .L_268)


	//   ....[0]....
.L_268:
        /*0944*/ 	.word	0xffffffff


	//   ....[1]....
        /*0948*/ 	.word	0xffffffff


	//   ....[2]....
        /*094c*/ 	.word	0xffffffff


	//   ....[3]....
        /*0950*/ 	.word	0xffffffff


	//   ....[4]....
        /*0954*/ 	.word	0xffffffff


	//   ....[5]....
        /*0958*/ 	.word	0xffffffff


	//   ....[6]....
        /*095c*/ 	.word	0xffffffff


	//   ....[7]....
        /*0960*/ 	.word	0xffffffff


	//   ....[8]....
        /*0964*/ 	.word	0xffffffff


	//   ....[9]....
        /*0968*/ 	.word	0xffffffff


	//   ....[10]....
        /*096c*/ 	.word	0xffffffff


	//   ....[11]....
        /*0970*/ 	.word	0xffffffff


	//   ....[12]....
        /*0974*/ 	.word	0xffffffff


	//   ....[13]....
        /*0978*/ 	.word	0xffffffff


	//   ....[14]....
        /*097c*/ 	.word	0xffffffff


	//   ....[15]....
        /*0980*/ 	.word	0xffffffff


	//   ....[16]....
        /*0984*/ 	.word	0xffffffff


	//   ....[17]....
        /*0988*/ 	.word	0xffffffff


	//   ....[18]....
        /*098c*/ 	.word	0xffffffff


	//   ....[19]....
        /*0990*/ 	.word	0xffffffff


	//   ....[20]....
        /*0994*/ 	.word	0xffffffff


	//   ....[21]....
        /*0998*/ 	.word	0xffffffff


	//   ....[22]....
        /*099c*/ 	.word	0xffffffff


	//   ....[23]....
        /*09a0*/ 	.word	0xffffffff


	//   ....[24]....
        /*09a4*/ 	.word	0xffffffff


	//   ....[25]....
        /*09a8*/ 	.word	0xffffffff


	//   ....[26]....
        /*09ac*/ 	.word	0xffffffff


	//   ....[27]....
        /*09b0*/ 	.word	0xffffffff


	//   ....[28]....
        /*09b4*/ 	.word	0xffffffff


	//   ....[29]....
        /*09b8*/ 	.word	0xffffffff


	//   ....[30]....
        /*09bc*/ 	.word	0xffffffff


	//   ....[31]....
        /*09c0*/ 	.word	0xffffffff


	//   ....[32]....
        /*09c4*/ 	.word	0xffffffff


	//   ....[33]....
        /*09c8*/ 	.word	0xffffffff


	//   ....[34]....
        /*09cc*/ 	.word	0xffffffff


	//   ....[35]....
        /*09d0*/ 	.word	0xffffffff


	//   ....[36]....
        /*09d4*/ 	.word	0xffffffff


	//   ....[37]....
        /*09d8*/ 	.word	0xffffffff


	//   ....[38]....
        /*09dc*/ 	.word	0xffffffff


	//   ....[39]....
        /*09e0*/ 	.word	0xffffffff


	//   ....[40]....
        /*09e4*/ 	.word	0xffffffff


	//   ....[41]....
        /*09e8*/ 	.word	0xffffffff


	//   ....[42]....
        /*09ec*/ 	.word	0xffffffff


	//   ....[43]....
        /*09f0*/ 	.word	0xffffffff


	//   ....[44]....
        /*09f4*/ 	.word	0xffffffff


	//   ....[45]....
        /*09f8*/ 	.word	0xffffffff


	//   ....[46]....
        /*09fc*/ 	.word	0xffffffff


	//   ....[47]....
        /*0a00*/ 	.word	0xffffffff


	//   ....[48]....
        /*0a04*/ 	.word	0xffffffff


	//   ....[49]....
        /*0a08*/ 	.word	0xffffffff


	//   ....[50]....
        /*0a0c*/ 	.word	0xffffffff


	//   ....[51]....
        /*0a10*/ 	.word	0xffffffff


	//   ....[52]....
        /*0a14*/ 	.word	0xffffffff


	//   ....[53]....
        /*0a18*/ 	.word	0xffffffff


	//   ....[54]....
        /*0a1c*/ 	.word	0xffffffff


	//   ....[55]....
        /*0a20*/ 	.word	0xffffffff


	//   ....[56]....
        /*0a24*/ 	.word	0xffffffff


	//   ....[57]....
        /*0a28*/ 	.word	0xffffffff


	//   ....[58]....
        /*0a2c*/ 	.word	0xffffffff


	//   ....[59]....
        /*0a30*/ 	.word	0xffffffff


	//   ....[60]....
        /*0a34*/ 	.word	0xffffffff


	//   ....[61]....
        /*0a38*/ 	.word	0xffffffff


	//   ....[62]....
        /*0a3c*/ 	.word	0xffffffff


	//   ....[63]....
        /*0a40*/ 	.word	0xffffffff


	//   ....[64]....
        /*0a44*/ 	.word	0xffffffff


	//   ....[65]....
        /*0a48*/ 	.word	0xffffffff


	//   ....[66]....
        /*0a4c*/ 	.word	0xffffffff


	//   ....[67]....
        /*0a50*/ 	.word	0xffffffff


	//   ....[68]....
        /*0a54*/ 	.word	0xffffffff


	//   ....[69]....
        /*0a58*/ 	.word	0xffffffff


	//   ....[70]....
        /*0a5c*/ 	.word	0xffffffff


	//   ....[71]....
        /*0a60*/ 	.word	0xffffffff


	//   ....[72]....
        /*0a64*/ 	.word	0xffffffff


	//   ....[73]....
        /*0a68*/ 	.word	0xffffffff


	//   ....[74]....
        /*0a6c*/ 	.word	0xffffffff


	//   ....[75]....
        /*0a70*/ 	.word	0xffffffff


	//   ....[76]....
        /*0a74*/ 	.word	0xffffffff


	//   ....[77]....
        /*0a78*/ 	.word	0xffffffff


	//   ....[78]....
        /*0a7c*/ 	.word	0xffffffff


	//   ....[79]....
        /*0a80*/ 	.word	0xffffffff


	//   ....[80]....
        /*0a84*/ 	.word	0xffffffff


	//   ....[81]....
        /*0a88*/ 	.word	0xffffffff


	//   ....[82]....
        /*0a8c*/ 	.word	0xffffffff


	//   ....[83]....
        /*0a90*/ 	.word	0xffffffff


	//   ....[84]....
        /*0a94*/ 	.word	0xffffffff


	//   ....[85]....
        /*0a98*/ 	.word	0xffffffff


	//   ....[86]....
        /*0a9c*/ 	.word	0xffffffff


	//   ....[87]....
        /*0aa0*/ 	.word	0xffffffff


	//   ....[88]....
        /*0aa4*/ 	.word	0xffffffff


	//   ....[89]....
        /*0aa8*/ 	.word	0xffffffff


	//   ....[90]....
        /*0aac*/ 	.word	0xffffffff


	//   ....[91]....
        /*0ab0*/ 	.word	0xffffffff


	//   ....[92]....
        /*0ab4*/ 	.word	0xffffffff


	//   ....[93]....
        /*0ab8*/ 	.word	0xffffffff


	//   ....[94]....
        /*0abc*/ 	.word	0xffffffff


	//   ....[95]....
        /*0ac0*/ 	.word	0xffffffff


	//   ....[96]....
        /*0ac4*/ 	.word	0xffffffff


	//   ....[97]....
        /*0ac8*/ 	.word	0xffffffff


	//   ....[98]....
        /*0acc*/ 	.word	0xffffffff


	//   ....[99]....
        /*0ad0*/ 	.word	0xffffffff


	//   ....[100]....
        /*0ad4*/ 	.word	0xffffffff


	//   ....[101]....
        /*0ad8*/ 	.word	0xffffffff


	//   ....[102]....
        /*0adc*/ 	.word	0xffffffff


	//   ....[103]....
        /*0ae0*/ 	.word	0xffffffff


	//   ....[104]....
        /*0ae4*/ 	.word	0xffffffff


	//   ....[105]....
        /*0ae8*/ 	.word	0xffffffff


	//   ....[106]....
        /*0aec*/ 	.word	0xffffffff


	//   ....[107]....
        /*0af0*/ 	.word	0xffffffff


	//   ....[108]....
        /*0af4*/ 	.word	0xffffffff


	//   ....[109]....
        /*0af8*/ 	.word	0xffffffff


	//   ....[110]....
        /*0afc*/ 	.word	0xffffffff


	//   ....[111]....
        /*0b00*/ 	.word	0xffffffff


	//   ....[112]....
        /*0b04*/ 	.word	0xffffffff


	//   ....[113]....
        /*0b08*/ 	.word	0xffffffff


	//   ....[114]....
        /*0b0c*/ 	.word	0xffffffff


	//   ....[115]....
        /*0b10*/ 	.word	0xffffffff


	//   ....[116]....
        /*0b14*/ 	.word	0xffffffff


	//   ....[117]....
        /*0b18*/ 	.word	0xffffffff


	//   ....[118]....
        /*0b1c*/ 	.word	0xffffffff


	//   ....[119]....
        /*0b20*/ 	.word	0xffffffff


	//   ....[120]....
        /*0b24*/ 	.word	0xffffffff


	//   ....[121]....
        /*0b28*/ 	.word	0xffffffff


	//   ....[122]....
        /*0b2c*/ 	.word	0xffffffff


	//   ....[123]....
        /*0b30*/ 	.word	0xffffffff


	//   ....[124]....
        /*0b34*/ 	.word	0xffffffff


	//   ....[125]....
        /*0b38*/ 	.word	0xffffffff


	//   ....[126]....
        /*0b3c*/ 	.word	0xffffffff


	//   ....[127]....
        /*0b40*/ 	.word	0xffffffff


	//   ....[128]....
        /*0b44*/ 	.word	0xffffffff


	//   ....[129]....
        /*0b48*/ 	.word	0xffffffff


	//   ....[130]....
        /*0b4c*/ 	.word	0xffffffff


	//   ....[131]....
        /*0b50*/ 	.word	0xffffffff


	//   ....[132]....
        /*0b54*/ 	.word	0xffffffff


	//   ....[133]....
        /*0b58*/ 	.word	0xffffffff


	//   ....[134]....
        /*0b5c*/ 	.word	0xffffffff


	//   ....[135]....
        /*0b60*/ 	.word	0xffffffff


	//   ....[136]....
        /*0b64*/ 	.word	0xffffffff


	//   ....[137]....
        /*0b68*/ 	.word	0xffffffff


	//   ....[138]....
        /*0b6c*/ 	.word	0x0500000f


	//   ....[139]....
        /*0b70*/ 	.word	0x0500000f


	//   ....[140]....
        /*0b74*/ 	.word	0x0500000f


	//   ....[141]....
        /*0b78*/ 	.word	0x0500000f


	//   ....[142]....
        /*0b7c*/ 	.word	0x0500000f


	//   ....[143]....
        /*0b80*/ 	.word	0x0500000f


	//   ....[144]....
        /*0b84*/ 	.word	0x0500000f


	//   ....[145]....
        /*0b88*/ 	.word	0x0500000f


	//   ....[146]....
        /*0b8c*/ 	.word	0x0500000f


	//   ....[147]....
        /*0b90*/ 	.word	0x0500000f


	//   ....[148]....
        /*0b94*/ 	.word	0x0500000f


	//   ....[149]....
        /*0b98*/ 	.word	0x0500000f


	//   ....[150]....
        /*0b9c*/ 	.word	0x0500000f


	//   ....[151]....
        /*0ba0*/ 	.word	0x0500000f


	//   ....[152]....
        /*0ba4*/ 	.word	0x0500000f


	//   ....[153]....
        /*0ba8*/ 	.word	0x0500000f


	//   ....[154]....
        /*0bac*/ 	.word	0x0500000f


	//   ....[155]....
        /*0bb0*/ 	.word	0x0500000f


	//   ....[156]....
        /*0bb4*/ 	.word	0x0500000f


	//   ....[157]....
        /*0bb8*/ 	.word	0x0500000f


	//   ....[158]....
        /*0bbc*/ 	.word	0x0500000f


	//   ....[159]....
        /*0bc0*/ 	.word	0x0500000f


	//   ....[160]....
        /*0bc4*/ 	.word	0x0500000f


	//   ....[161]....
        /*0bc8*/ 	.word	0x0500000f


	//   ....[162]....
        /*0bcc*/ 	.word	0x0500000f


	//   ....[163]....
        /*0bd0*/ 	.word	0x0500000f


	//   ....[164]....
        /*0bd4*/ 	.word	0x0500000f


	//   ....[165]....
        /*0bd8*/ 	.word	0x0500000f


	//   ....[166]....
        /*0bdc*/ 	.word	0x0500000f


	//   ....[167]....
        /*0be0*/ 	.word	0x0500000f


	//   ....[168]....
        /*0be4*/ 	.word	0x0500000f


	//   ....[169]....
        /*0be8*/ 	.word	0x0500000f


	//   ....[170]....
        /*0bec*/ 	.word	0x0500000f


	//   ....[171]....
        /*0bf0*/ 	.word	0x0500000f


	//   ....[172]....
        /*0bf4*/ 	.word	0x0500000f


	//   ....[173]....
        /*0bf8*/ 	.word	0x0500000f


	//   ....[174]....
        /*0bfc*/ 	.word	0x0500000f


	//   ....[175]....
        /*0c00*/ 	.word	0x0500000f


	//   ....[176]....
        /*0c04*/ 	.word	0x0500000f


	//   ....[177]....
        /*0c08*/ 	.word	0x0500000f


	//   ....[178]....
        /*0c0c*/ 	.word	0x0500000f


	//   ....[179]....
        /*0c10*/ 	.word	0x0500000f


	//   ....[180]....
        /*0c14*/ 	.word	0x0500000f


	//   ....[181]....
        /*0c18*/ 	.word	0x0500000f


	//   ....[182]....
        /*0c1c*/ 	.word	0x0500000f


	//   ....[183]....
        /*0c20*/ 	.word	0x0500000f


	//   ....[184]....
        /*0c24*/ 	.word	0x0500000f


	//   ....[185]....
        /*0c28*/ 	.word	0x0500000f


	//   ....[186]....
        /*0c2c*/ 	.word	0x0500000f


	//   ....[187]....
        /*0c30*/ 	.word	0x0500000f


	//   ....[188]....
        /*0c34*/ 	.word	0x0500000f


	//   ....[189]....
        /*0c38*/ 	.word	0x0500000f


	//   ....[190]....
        /*0c3c*/ 	.word	0x0500000f


	//   ....[191]....
        /*0c40*/ 	.word	0x0500000f


	//   ....[192]....
        /*0c44*/ 	.word	0x0500000f


	//   ....[193]....
        /*0c48*/ 	.word	0x0500000f


	//   ....[194]....
        /*0c4c*/ 	.word	0x0500000f


	//   ....[195]....
        /*0c50*/ 	.word	0x0500000f


	//   ....[196]....
        /*0c54*/ 	.word	0x0500000f


	//   ....[197]....
        /*0c58*/ 	.word	0x0500000f


	//   ....[198]....
        /*0c5c*/ 	.word	0x0500000f


	//   ....[199]....
        /*0c60*/ 	.word	0x0500000f


	//   ....[200]....
        /*0c64*/ 	.word	0x0500000f


	//   ....[201]....
        /*0c68*/ 	.word	0x0500000f


	//   ....[202]....
        /*0c6c*/ 	.word	0x0500000f


	//   ....[203]....
        /*0c70*/ 	.word	0x0500000f


	//   ....[204]....
        /*0c74*/ 	.word	0x0500000f


	//   ....[205]....
        /*0c78*/ 	.word	0x0500000f


	//----- nvinfo : EIATTR_COOP_GROUP_INSTR_OFFSETS
	.align		4
.L_269:
        /*0c7c*/ 	.byte	0x04, 0x28
        /*0c7e*/ 	.short	(.L_271 - .L_270)


	//   ....[0]....
.L_270:
        /*0c80*/ 	.word	0x00000060


	//   ....[1]....
        /*0c84*/ 	.word	0x000001a0


	//   ....[2]....
        /*0c88*/ 	.word	0x000001f0


	//   ....[3]....
        /*0c8c*/ 	.word	0x00000420


	//   ....[4]....
        /*0c90*/ 	.word	0x00000580


	//   ....[5]....
        /*0c94*/ 	.word	0x000006a0


	//   ....[6]....
        /*0c98*/ 	.word	0x00000800


	//   ....[7]....
        /*0c9c*/ 	.word	0x00009020


	//   ....[8]....
        /*0ca0*/ 	.word	0x00009780


	//   ....[9]....
        /*0ca4*/ 	.word	0x00009790


	//   ....[10]....
        /*0ca8*/ 	.word	0x000097a0


	//   ....[11]....
        /*0cac*/ 	.word	0x000097b0


	//   ....[12]....
        /*0cb0*/ 	.word	0x00009cf0


	//   ....[13]....
        /*0cb4*/ 	.word	0x00009d00


	//   ....[14]....
        /*0cb8*/ 	.word	0x00009d10


	//   ....[15]....
        /*0cbc*/ 	.word	0x00009d20


	//   ....[16]....
        /*0cc0*/ 	.word	0x0000a240


	//   ....[17]....
        /*0cc4*/ 	.word	0x0000a250


	//   ....[18]....
        /*0cc8*/ 	.word	0x0000a260


	//   ....[19]....
        /*0ccc*/ 	.word	0x0000a270


	//   ....[20]....
        /*0cd0*/ 	.word	0x0000a7b0


	//   ....[21]....
        /*0cd4*/ 	.word	0x0000a7c0


	//   ....[22]....
        /*0cd8*/ 	.word	0x0000a7d0


	//   ....[23]....
        /*0cdc*/ 	.word	0x0000a7e0


	//   ....[24]....
        /*0ce0*/ 	.word	0x0000de60


	//   ....[25]....
        /*0ce4*/ 	.word	0x0000de70


	//   ....[26]....
        /*0ce8*/ 	.word	0x0000de80


	//   ....[27]....
        /*0cec*/ 	.word	0x0000de90


	//   ....[28]....
        /*0cf0*/ 	.word	0x0000e330


	//   ....[29]....
        /*0cf4*/ 	.word	0x0000e340


	//   ....[30]....
        /*0cf8*/ 	.word	0x0000e350


	//   ....[31]....
        /*0cfc*/ 	.word	0x0000e360


	//   ....[32]....
        /*0d00*/ 	.word	0x0000e7a0


	//   ....[33]....
        /*0d04*/ 	.word	0x0000e7b0


	//   ....[34]....
        /*0d08*/ 	.word	0x0000e7c0


	//   ....[35]....
        /*0d0c*/ 	.word	0x0000e7d0


	//   ....[36]....
        /*0d10*/ 	.word	0x0000ec30


	//   ....[37]....
        /*0d14*/ 	.word	0x0000ec40


	//   ....[38]....
        /*0d18*/ 	.word	0x0000ec50


	//   ....[39]....
        /*0d1c*/ 	.word	0x0000ec60


	//   ....[40]....
        /*0d20*/ 	.word	0x00013390


	//   ....[41]....
        /*0d24*/ 	.word	0x00013ae0


	//   ....[42]....
        /*0d28*/ 	.word	0x00013f40


	//   ....[43]....
        /*0d2c*/ 	.word	0x00014000


	//   ....[44]....
        /*0d30*/ 	.word	0x00014450


	//   ....[45]....
        /*0d34*/ 	.word	0x00014510


	//   ....[46]....
        /*0d38*/ 	.word	0x00016680


	//   ....[47]....
        /*0d3c*/ 	.word	0x00016890


	//   ....[48]....
        /*0d40*/ 	.word	0x00016eb0


	//   ....[49]....
        /*0d44*/ 	.word	0x00016ed0


	//   ....[50]....
        /*0d48*/ 	.word	0x000175c0


	//   ....[51]....
        /*0d4c*/ 	.word	0x00017640


	//   ....[52]....
        /*0d50*/ 	.word	0x00019420


	//   ....[53]....
        /*0d54*/ 	.word	0x00019450


	//   ....[54]....
        /*0d58*/ 	.word	0x00019620


	//   ....[55]....
        /*0d5c*/ 	.word	0x00019810


	//   ....[56]....
        /*0d60*/ 	.word	0x0001b4f0


	//   ....[57]....
        /*0d64*/ 	.word	0x0001b740


	//   ....[58]....
        /*0d68*/ 	.word	0x0001bd70


	//   ....[59]....
        /*0d6c*/ 	.word	0x0001bd90


	//   ....[60]....
        /*0d70*/ 	.word	0x0001c4d0


	//   ....[61]....
        /*0d74*/ 	.word	0x0001c570


	//   ....[62]....
        /*0d78*/ 	.word	0x0001d3f0


	//   ....[63]....
        /*0d7c*/ 	.word	0x0001d4a0


	//   ....[64]....
        /*0d80*/ 	.word	0x0001d5f0


	//   ....[65]....
        /*0d84*/ 	.word	0x0001d610


	//   ....[66]....
        /*0d88*/ 	.word	0x0001f020


	//   ....[67]....
        /*0d8c*/ 	.word	0x0001f050


	//   ....[68]....
        /*0d90*/ 	.word	0x0001f120


	//   ....[69]....
        /*0d94*/ 	.word	0x0001f150


	//   ....[70]....
        /*0d98*/ 	.word	0x0001f9c0


	//   ....[71]....
        /*0d9c*/ 	.word	0x0001fa00


	//   ....[72]....
        /*0da0*/ 	.word	0x0001fb70


	//   ....[73]....
        /*0da4*/ 	.word	0x0001fb90


	//   ....[74]....
        /*0da8*/ 	.word	0x0001fce0


	//   ....[75]....
        /*0dac*/ 	.word	0x0001fd00


	//   ....[76]....
        /*0db0*/ 	.word	0x0001fe60


	//   ....[77]....
        /*0db4*/ 	.word	0x0001fe80


	//   ....[78]....
        /*0db8*/ 	.word	0x00020800


	//   ....[79]....
        /*0dbc*/ 	.word	0x00020820


	//   ....[80]....
        /*0dc0*/ 	.word	0x00020990


	//   ....[81]....
        /*0dc4*/ 	.word	0x000209b0


	//   ....[82]....
        /*0dc8*/ 	.word	0x00020b00


	//   ....[83]....
        /*0dcc*/ 	.word	0x00020b20


	//   ....[84]....
        /*0dd0*/ 	.word	0x00020c80


	//   ....[85]....
        /*0dd4*/ 	.word	0x00020ca0


	//   ....[86]....
        /*0dd8*/ 	.word	0x00020e80


	//   ....[87]....
        /*0ddc*/ 	.word	0x00021060


	//   ....[88]....
        /*0de0*/ 	.word	0x00021090


	//   ....[89]....
        /*0de4*/ 	.word	0x000210c0


	//   ....[90]....
        /*0de8*/ 	.word	0x000210f0


	//   ....[91]....
        /*0dec*/ 	.word	0x00021120


	//   ....[92]....
        /*0df0*/ 	.word	0x00021150


	//   ....[93]....
        /*0df4*/ 	.word	0x000212d0


	//   ....[94]....
        /*0df8*/ 	.word	0x00021300


	//   ....[95]....
        /*0dfc*/ 	.word	0x00021330


	//   ....[96]....
        /*0e00*/ 	.word	0x00021360


	//   ....[97]....
        /*0e04*/ 	.word	0x00021390


	//   ....[98]....
        /*0e08*/ 	.word	0x000213c0


	//   ....[99]....
        /*0e0c*/ 	.word	0x00021470


	//   ....[100]....
        /*0e10*/ 	.word	0x000214d0


	//   ....[101]....
        /*0e14*/ 	.word	0x00021560


	//   ....[102]....
        /*0e18*/ 	.word	0x000226a0


	//   ....[103]....
        /*0e1c*/ 	.word	0x00024a60


	//   ....[104]....
        /*0e20*/ 	.word	0x00025730


	//   ....[105]....
        /*0e24*/ 	.word	0x00025750


	//   ....[106]....
        /*0e28*/ 	.word	0x00025830


	//   ....[107]....
        /*0e2c*/ 	.word	0x00025840


	//   ....[108]....
        /*0e30*/ 	.word	0x000258f0


	//   ....[109]....
        /*0e34*/ 	.word	0x00025900


	//   ....[110]....
        /*0e38*/ 	.word	0x000259b0


	//   ....[111]....
        /*0e3c*/ 	.word	0x000259c0


	//   ....[112]....
        /*0e40*/ 	.word	0x00025a70


	//   ....[113]....
        /*0e44*/ 	.word	0x00025a80


	//   ....[114]....
        /*0e48*/ 	.word	0x00025b30


	//   ....[115]....
        /*0e4c*/ 	.word	0x00025b40


	//   ....[116]....
        /*0e50*/ 	.word	0x00025bf0


	//   ....[117]....
        /*0e54*/ 	.word	0x00025c00


	//   ....[118]....
        /*0e58*/ 	.word	0x00025c50


	//   ....[119]....
        /*0e5c*/ 	.word	0x00025ca0


	//   ....[120]....
        /*0e60*/ 	.word	0x000293c0


	//   ....[121]....
        /*0e64*/ 	.word	0x000293f0


	//   ....[122]....
        /*0e68*/ 	.word	0x00029430


	//   ....[123]....
        /*0e6c*/ 	.word	0x00029460


	//   ....[124]....
        /*0e70*/ 	.word	0x00029490


	//   ....[125]....
        /*0e74*/ 	.word	0x000294c0


	//   ....[126]....
        /*0e78*/ 	.word	0x000294f0


	//   ....[127]....
        /*0e7c*/ 	.word	0x00029520


	//   ....[128]....
        /*0e80*/ 	.word	0x000296b0


	//   ....[129]....
        /*0e84*/ 	.word	0x000296e0


	//   ....[130]....
        /*0e88*/ 	.word	0x00029710


	//   ....[131]....
        /*0e8c*/ 	.word	0x00029740


	//   ....[132]....
        /*0e90*/ 	.word	0x00029770


	//   ....[133]....
        /*0e94*/ 	.word	0x000297a0


	//   ....[134]....
        /*0e98*/ 	.word	0x00029860


	//   ....[135]....
        /*0e9c*/ 	.word	0x00029880


	//   ....[136]....
        /*0ea0*/ 	.word	0x000298f0


	//   ....[137]....
        /*0ea4*/ 	.word	0x00029fd0


	//   ....[138]....
        /*0ea8*/ 	.word	0x0002a430


	//   ....[139]....
        /*0eac*/ 	.word	0x0002a4c0


	//   ....[140]....
        /*0eb0*/ 	.word	0x0002a510


	//   ....[141]....
        /*0eb4*/ 	.word	0x0002a560


	//   ....[142]....
        /*0eb8*/ 	.word	0x0002a5f0


	//   ....[143]....
        /*0ebc*/ 	.word	0x0002a680


	//   ....[144]....
        /*0ec0*/ 	.word	0x0002a6d0


	//   ....[145]....
        /*0ec4*/ 	.word	0x0002a720


	//   ....[146]....
        /*0ec8*/ 	.word	0x0002a7b0


	//   ....[147]....
        /*0ecc*/ 	.word	0x0002a840


	//   ....[148]....
        /*0ed0*/ 	.word	0x0002a890


	//   ....[149]....
        /*0ed4*/ 	.word	0x0002a8e0


	//   ....[150]....
        /*0ed8*/ 	.word	0x0002a970


	//   ....[151]....
        /*0edc*/ 	.word	0x0002aa00


	//   ....[152]....
        /*0ee0*/ 	.word	0x0002aa50


	//   ....[153]....
        /*0ee4*/ 	.word	0x0002aaa0


	//   ....[154]....
        /*0ee8*/ 	.word	0x0002ab90


	//   ....[155]....
        /*0eec*/ 	.word	0x0002ac20


	//   ....[156]....
        /*0ef0*/ 	.word	0x0002ac70


	//   ....[157]....
        /*0ef4*/ 	.word	0x0002acc0


	//   ....[158]....
        /*0ef8*/ 	.word	0x0002ad50


	//   ....[159]....
        /*0efc*/ 	.word	0x0002ade0


	//   ....[160]....
        /*0f00*/ 	.word	0x0002ae30


	//   ....[161]....
        /*0f04*/ 	.word	0x0002ae80


	//   ....[162]....
        /*0f08*/ 	.word	0x0002af10


	//   ....[163]....
        /*0f0c*/ 	.word	0x0002afa0


	//   ....[164]....
        /*0f10*/ 	.word	0x0002aff0


	//   ....[165]....
        /*0f14*/ 	.word	0x0002b040


	//   ....[166]....
        /*0f18*/ 	.word	0x0002b0d0


	//   ....[167]....
        /*0f1c*/ 	.word	0x0002b160


	//   ....[168]....
        /*0f20*/ 	.word	0x0002b1b0


	//   ....[169]....
        /*0f24*/ 	.word	0x0002b200


	//   ....[170]....
        /*0f28*/ 	.word	0x0002b5a0


	//   ....[171]....
        /*0f2c*/ 	.word	0x0002b890


	//   ....[172]....
        /*0f30*/ 	.word	0x0002ba70


	//   ....[173]....
        /*0f34*/ 	.word	0x0002bac0


	//   ....[174]....
        /*0f38*/ 	.word	0x0002bc00


	//   ....[175]....
        /*0f3c*/ 	.word	0x0002bc50


	//   ....[176]....
        /*0f40*/ 	.word	0x0002bd90


	//   ....[177]....
        /*0f44*/ 	.word	0x0002bde0


	//   ....[178]....
        /*0f48*/ 	.word	0x0002bf20


	//   ....[179]....
        /*0f4c*/ 	.word	0x0002bf70


	//   ....[180]....
        /*0f50*/ 	.word	0x0002c0b0


	//   ....[181]....
        /*0f54*/ 	.word	0x0002c100


	//   ....[182]....
        /*0f58*/ 	.word	0x0002c240


	//   ....[183]....
        /*0f5c*/ 	.word	0x0002c290


	//   ....[184]....
        /*0f60*/ 	.word	0x0002c3b0


	//   ....[185]....
        /*0f64*/ 	.word	0x0002c420


	//   ....[186]....
        /*0f68*/ 	.word	0x0002c540


	//   ....[187]....
        /*0f6c*/ 	.word	0x0002c590


	//   ....[188]....
        /*0f70*/ 	.word	0x0002c8c0


	//   ....[189]....
        /*0f74*/ 	.word	0x0002c960


	//   ....[190]....
        /*0f78*/ 	.word	0x0002ca90


	//   ....[191]....
        /*0f7c*/ 	.word	0x0002cb10


	//   ....[192]....
        /*0f80*/ 	.word	0x0002cb90


	//   ....[193]....
        /*0f84*/ 	.word	0x0002cc10


	//   ....[194]....
        /*0f88*/ 	.word	0x0002cc90


	//   ....[195]....
        /*0f8c*/ 	.word	0x0002cd20


	//   ....[196]....
        /*0f90*/ 	.word	0x0002cdc0


	//   ....[197]....
        /*0f94*/ 	.word	0x0002ce70


	//   ....[198]....
        /*0f98*/ 	.word	0x0002cef0


	//   ....[199]....
        /*0f9c*/ 	.word	0x0002cf70


	//   ....[200]....
        /*0fa0*/ 	.word	0x0002cff0


	//   ....[201]....
        /*0fa4*/ 	.word	0x0002d080


	//   ....[202]....
        /*0fa8*/ 	.word	0x0002d100


	//   ....[203]....
        /*0fac*/ 	.word	0x0002d1a0


	//   ....[204]....
        /*0fb0*/ 	.word	0x0002d230


	//   ....[205]....
        /*0fb4*/ 	.word	0x0002d360


	//----- nvinfo : EIATTR_REG_RECONFIG
	.align		4
.L_271:
        /*0fb8*/ 	.byte	0x01, 0x54
	.zero		2


	//----- nvinfo : EIATTR_SYSCALL_OFFSETS
	.align		4
        /*0fbc*/ 	.byte	0x04, 0x46
        /*0fbe*/ 	.short	(.L_273 - .L_272)


	//   ....[0]....
.L_272:
        /*0fc0*/ 	.word	0x00002060


	//   ....[1]....
        /*0fc4*/ 	.word	0x000021b0


	//   ....[2]....
        /*0fc8*/ 	.word	0x000091c0


	//   ....[3]....
        /*0fcc*/ 	.word	0x000094e0


	//   ....[4]....
        /*0fd0*/ 	.word	0x00024690


	//   ....[5]....
        /*0fd4*/ 	.word	0x000247e0


	//   ....[6]....
        /*0fd8*/ 	.word	0x000248d0


	//   ....[7]....
        /*0fdc*/ 	.word	0x00025250


	//----- nvinfo : EIATTR_MBARRIER_INSTR_OFFSETS
	.align		4
.L_273:
        /*0fe0*/ 	.byte	0x04, 0x39
        /*0fe2*/ 	.short	(.L_275 - .L_274)


	//   ....[0]....
.L_274:
        /*0fe4*/ 	.word	0x000002d0
        /*0fe8*/ 	.word	0x000000ff
        /*0fec*/ 	.word	0x00030800
        /*0ff0*/ 	.short	0x0100
        /*0ff2*/ 	.byte	0x08
	.zero		1


	//   ....[1]....
        /*0ff4*/ 	.word	0x000002e0
        /*0ff8*/ 	.word	0x000000ff
        /*0ffc*/ 	.word	0x00030820
        /*1000*/ 	.short	0x0100
        /*1002*/ 	.byte	0x08
	.zero		1


	//   ....[2]....
        /*1004*/ 	.word	0x000003d0
        /*1008*/ 	.word	0x000000ff
        /*100c*/ 	.word	0x00030830
        /*1010*/ 	.short	0x0100
        /*1012*/ 	.byte	0x08
	.zero		1


	//   ....[3]....
        /*1014*/ 	.word	0x000003e0
        /*1018*/ 	.word	0x000000ff
        /*101c*/ 	.word	0x00030840
        /*1020*/ 	.short	0x0100
        /*1022*/ 	.byte	0x08
	.zero		1


	//   ....[4]....
        /*1024*/ 	.word	0x000003f0
        /*1028*/ 	.word	0x000000ff
        /*102c*/ 	.word	0x00030838
        /*1030*/ 	.short	0x0100
        /*1032*/ 	.byte	0x08
	.zero		1


	//   ....[5]....
        /*1034*/ 	.word	0x00000400
        /*1038*/ 	.word	0x000000ff
        /*103c*/ 	.word	0x00030848
        /*1040*/ 	.short	0x0100
        /*1042*/ 	.byte	0x08
	.zero		1


	//   ....[6]....
        /*1044*/ 	.word	0x00000530
        /*1048*/ 	.word	0x000000ff
        /*104c*/ 	.word	0x00030850
        /*1050*/ 	.short	0x0100
        /*1052*/ 	.byte	0x08
	.zero		1


	//   ....[7]....
        /*1054*/ 	.word	0x00000540
        /*1058*/ 	.word	0x000000ff
        /*105c*/ 	.word	0x00030860
        /*1060*/ 	.short	0x0100
        /*1062*/ 	.byte	0x08
	.zero		1


	//   ....[8]....
        /*1064*/ 	.word	0x00000550
        /*1068*/ 	.word	0x000000ff
        /*106c*/ 	.word	0x00030858
        /*1070*/ 	.short	0x0100
        /*1072*/ 	.byte	0x08
	.zero		1


	//   ....[9]....
        /*1074*/ 	.word	0x00000560
        /*1078*/ 	.word	0x000000ff
        /*107c*/ 	.word	0x00030868
        /*1080*/ 	.short	0x0100
        /*1082*/ 	.byte	0x08
	.zero		1


	//   ....[10]....
        /*1084*/ 	.word	0x00000650
        /*1088*/ 	.word	0x000000ff
        /*108c*/ 	.word	0x00030870
        /*1090*/ 	.short	0x0100
        /*1092*/ 	.byte	0x06
	.zero		1


	//   ....[11]....
        /*1094*/ 	.word	0x00000660
        /*1098*/ 	.word	0x000000ff
        /*109c*/ 	.word	0x00030880
        /*10a0*/ 	.short	0x0100
        /*10a2*/ 	.byte	0x06
	.zero		1


	//   ....[12]....
        /*10a4*/ 	.word	0x00000670
        /*10a8*/ 	.word	0x000000ff
        /*10ac*/ 	.word	0x00030878
        /*10b0*/ 	.short	0x0100
        /*10b2*/ 	.byte	0x06
	.zero		1


	//   ....[13]....
        /*10b4*/ 	.word	0x00000680
        /*10b8*/ 	.word	0x000000ff
        /*10bc*/ 	.word	0x00030888
        /*10c0*/ 	.short	0x0100
        /*10c2*/ 	.byte	0x06
	.zero		1


	//   ....[14]....
        /*10c4*/ 	.word	0x000007b0
        /*10c8*/ 	.word	0x000000ff
        /*10cc*/ 	.word	0x00030890
        /*10d0*/ 	.short	0x0100
        /*10d2*/ 	.byte	0x08
	.zero		1


	//   ....[15]....
        /*10d4*/ 	.word	0x000007c0
        /*10d8*/ 	.word	0x000000ff
        /*10dc*/ 	.word	0x000308a0
        /*10e0*/ 	.short	0x0100
        /*10e2*/ 	.byte	0x08
	.zero		1


	//   ....[16]....
        /*10e4*/ 	.word	0x000007d0
        /*10e8*/ 	.word	0x000000ff
        /*10ec*/ 	.word	0x00030898
        /*10f0*/ 	.short	0x0100
        /*10f2*/ 	.byte	0x08
	.zero		1


	//   ....[17]....
        /*10f4*/ 	.word	0x000007e0
        /*10f8*/ 	.word	0x000000ff
        /*10fc*/ 	.word	0x000308a8
        /*1100*/ 	.short	0x0100
        /*1102*/ 	.byte	0x08
	.zero		1


	//   ....[18]....
        /*1104*/ 	.word	0x00000910
        /*1108*/ 	.word	0x000000ff
        /*110c*/ 	.word	0x000308b0
        /*1110*/ 	.short	0x0100
        /*1112*/ 	.byte	0x08
	.zero		1


	//   ....[19]....
        /*1114*/ 	.word	0x00000920
        /*1118*/ 	.word	0x000000ff
        /*111c*/ 	.word	0x000308c0
        /*1120*/ 	.short	0x0100
        /*1122*/ 	.byte	0x08
	.zero		1


	//   ....[20]....
        /*1124*/ 	.word	0x00000930
        /*1128*/ 	.word	0x000000ff
        /*112c*/ 	.word	0x000308b8
        /*1130*/ 	.short	0x0100
        /*1132*/ 	.byte	0x08
	.zero		1


	//   ....[21]....
        /*1134*/ 	.word	0x00000940
        /*1138*/ 	.word	0x000000ff
        /*113c*/ 	.word	0x000308c8
        /*1140*/ 	.short	0x0100
        /*1142*/ 	.byte	0x08
	.zero		1


	//   ....[22]....
        /*1144*/ 	.word	0x000037d0
        /*1148*/ 	.word	0x00000062
        /*114c*/ 	.word	0x00030890
        /*1150*/ 	.short	0x010a
        /*1152*/ 	.byte	0x3f
	.zero		1


	//   ....[23]....
        /*1154*/ 	.word	0x00005af0
        /*1158*/ 	.word	0x00000062
        /*115c*/ 	.word	0x00030890
        /*1160*/ 	.short	0x010a
        /*1162*/ 	.byte	0x3f
	.zero		1


	//   ....[24]....
        /*1164*/ 	.word	0x00007d70
        /*1168*/ 	.word	0x00000062
        /*116c*/ 	.word	0x00030890
        /*1170*/ 	.short	0x010a
        /*1172*/ 	.byte	0x3f
	.zero		1


	//   ....[25]....
        /*1174*/ 	.word	0x000080b0
        /*1178*/ 	.word	0x00000024
        /*117c*/ 	.word	0x00000000
        /*1180*/ 	.short	0x0101
        /*1182*/ 	.byte	0x3f
	.zero		1


	//   ....[26]....
        /*1184*/ 	.word	0x000080f0
        /*1188*/ 	.word	0x00000062
        /*118c*/ 	.word	0x000308b0
        /*1190*/ 	.short	0x010a
        /*1192*/ 	.byte	0x3f
	.zero		1


	//   ....[27]....
        /*1194*/ 	.word	0x000086e0
        /*1198*/ 	.word	0x00000062
        /*119c*/ 	.word	0x00000000
        /*11a0*/ 	.short	0x0101
        /*11a2*/ 	.byte	0x3f
	.zero		1


	//   ....[28]....
        /*11a4*/ 	.word	0x00009260
        /*11a8*/ 	.word	0x00000010
        /*11ac*/ 	.word	0x00030800
        /*11b0*/ 	.short	0x010a
        /*11b2*/ 	.byte	0x3f
	.zero		1


	//   ....[29]....
        /*11b4*/ 	.word	0x000092b0
        /*11b8*/ 	.word	0x00000010
        /*11bc*/ 	.word	0x00030800
        /*11c0*/ 	.short	0x010a
        /*11c2*/ 	.byte	0x3f
	.zero		1


	//   ....[30]....
        /*11c4*/ 	.word	0x0000aba0
        /*11c8*/ 	.word	0x00000010
        /*11cc*/ 	.word	0x00030800
        /*11d0*/ 	.short	0x010a
        /*11d2*/ 	.byte	0x3f
	.zero		1


	//   ....[31]....
        /*11d4*/ 	.word	0x0000ef50
        /*11d8*/ 	.word	0x00000010
        /*11dc*/ 	.word	0x00030800
        /*11e0*/ 	.short	0x010a
        /*11e2*/ 	.byte	0x3f
	.zero		1


	//   ....[32]....
        /*11e4*/ 	.word	0x000126e0
        /*11e8*/ 	.word	0x00000005
        /*11ec*/ 	.word	0x00030830
        /*11f0*/ 	.short	0x010a
        /*11f2*/ 	.byte	0x3f
	.zero		1


	//   ....[33]....
        /*11f4*/ 	.word	0x00012750
        /*11f8*/ 	.word	0x00000005
        /*11fc*/ 	.word	0x00030830
        /*1200*/ 	.short	0x010a
        /*1202*/ 	.byte	0x3f
	.zero		1


	//   ....[34]....
        /*1204*/ 	.word	0x00013480
        /*1208*/ 	.word	0x00000000
        /*120c*/ 	.word	0x00000000
        /*1210*/ 	.short	0x0101
        /*1212*/ 	.byte	0x3f
	.zero		1


	//   ....[35]....
        /*1214*/ 	.word	0x00015130
        /*1218*/ 	.word	0x000000e8
        /*121c*/ 	.word	0x00030830
        /*1220*/ 	.short	0x010a
        /*1222*/ 	.byte	0x3f
	.zero		1


	//   ....[36]....
        /*1224*/ 	.word	0x000151c0
        /*1228*/ 	.word	0x000000e8
        /*122c*/ 	.word	0x00030830
        /*1230*/ 	.short	0x010a
        /*1232*/ 	.byte	0x3f
	.zero		1


	//   ....[37]....
        /*1234*/ 	.word	0x000162e0
        /*1238*/ 	.word	0x00000000
        /*123c*/ 	.word	0x00030850
        /*1240*/ 	.short	0x010a
        /*1242*/ 	.byte	0x3f
	.zero		1


	//   ....[38]....
        /*1244*/ 	.word	0x00016330
        /*1248*/ 	.word	0x00000000
        /*124c*/ 	.word	0x00030850
        /*1250*/ 	.short	0x010a
        /*1252*/ 	.byte	0x3f
	.zero		1


	//   ....[39]....
        /*1254*/ 	.word	0x00016600
        /*1258*/ 	.word	0x000000e8
        /*125c*/ 	.word	0x00000000
        /*1260*/ 	.short	0x0101
        /*1262*/ 	.byte	0x3f
	.zero		1


	//   ....[40]....
        /*1264*/ 	.word	0x00016da0
        /*1268*/ 	.word	0x00000000
        /*126c*/ 	.word	0x00000000
        /*1270*/ 	.short	0x0101
        /*1272*/ 	.byte	0x3f
	.zero		1


	//   ....[41]....
        /*1274*/ 	.word	0x00017f70
        /*1278*/ 	.word	0x00000004
        /*127c*/ 	.word	0x00030830
        /*1280*/ 	.short	0x010a
        /*1282*/ 	.byte	0x3f
	.zero		1


	//   ....[42]....
        /*1284*/ 	.word	0x00018000
        /*1288*/ 	.word	0x00000004
        /*128c*/ 	.word	0x00030830
        /*1290*/ 	.short	0x010a
        /*1292*/ 	.byte	0x3f
	.zero		1


	//   ....[43]....
        /*1294*/ 	.word	0x00019120
        /*1298*/ 	.word	0x00000017
        /*129c*/ 	.word	0x00030850
        /*12a0*/ 	.short	0x010a
        /*12a2*/ 	.byte	0x3f
	.zero		1


	//   ....[44]....
        /*12a4*/ 	.word	0x00019170
        /*12a8*/ 	.word	0x00000017
        /*12ac*/ 	.word	0x00030850
        /*12b0*/ 	.short	0x010a
        /*12b2*/ 	.byte	0x3f
	.zero		1


	//   ....[45]....
        /*12b4*/ 	.word	0x000199b0
        /*12b8*/ 	.word	0x0000009f
        /*12bc*/ 	.word	0x00000000
        /*12c0*/ 	.short	0x0101
        /*12c2*/ 	.byte	0x3f
	.zero		1


	//   ....[46]....
        /*12c4*/ 	.word	0x00019a10
        /*12c8*/ 	.word	0x0000009f
        /*12cc*/ 	.word	0x00000000
        /*12d0*/ 	.short	0x0101
        /*12d2*/ 	.byte	0x3f
	.zero		1


	//   ....[47]....
        /*12d4*/ 	.word	0x00019ff0
        /*12d8*/ 	.word	0x00000004
        /*12dc*/ 	.word	0x00030830
        /*12e0*/ 	.short	0x010a
        /*12e2*/ 	.byte	0x3f
	.zero		1


	//   ....[48]....
        /*12e4*/ 	.word	0x0001a080
        /*12e8*/ 	.word	0x00000004
        /*12ec*/ 	.word	0x00030830
        /*12f0*/ 	.short	0x010a
        /*12f2*/ 	.byte	0x3f
	.zero		1


	//   ....[49]....
        /*12f4*/ 	.word	0x0001b1a0
        /*12f8*/ 	.word	0x00000000
        /*12fc*/ 	.word	0x00030850
        /*1300*/ 	.short	0x010a
        /*1302*/ 	.byte	0x3f
	.zero		1


	//   ....[50]....
        /*1304*/ 	.word	0x0001b1f0
        /*1308*/ 	.word	0x00000000
        /*130c*/ 	.word	0x00030850
        /*1310*/ 	.short	0x010a
        /*1312*/ 	.byte	0x3f
	.zero		1


	//   ....[51]....
        /*1314*/ 	.word	0x0001b520
        /*1318*/ 	.word	0x00000002
        /*131c*/ 	.word	0x00000000
        /*1320*/ 	.short	0x0101
        /*1322*/ 	.byte	0x3f
	.zero		1


	//   ....[52]....
        /*1324*/ 	.word	0x0001bc60
        /*1328*/ 	.word	0x00000000
        /*132c*/ 	.word	0x00000000
        /*1330*/ 	.short	0x0101
        /*1332*/ 	.byte	0x3f
	.zero		1


	//   ....[53]....
        /*1334*/ 	.word	0x0001d290
        /*1338*/ 	.word	0x0000000b
        /*133c*/ 	.word	0x00030850
        /*1340*/ 	.short	0x010a
        /*1342*/ 	.byte	0x3f
	.zero		1


	//   ....[54]....
        /*1344*/ 	.word	0x0001d330
        /*1348*/ 	.word	0x0000000b
        /*134c*/ 	.word	0x00030850
        /*1350*/ 	.short	0x010a
        /*1352*/ 	.byte	0x3f
	.zero		1


	//   ....[55]....
        /*1354*/ 	.word	0x0001d750
        /*1358*/ 	.word	0x0000000b
        /*135c*/ 	.word	0x00000000
        /*1360*/ 	.short	0x0101
        /*1362*/ 	.byte	0x3f
	.zero		1


	//   ....[56]....
        /*1364*/ 	.word	0x0001f9f0
        /*1368*/ 	.word	0x00000000
        /*136c*/ 	.word	0x00000000
        /*1370*/ 	.short	0x0101
        /*1372*/ 	.byte	0x3f
	.zero		1


	//   ....[57]....
        /*1374*/ 	.word	0x00022790
        /*1378*/ 	.word	0x00000007
        /*137c*/ 	.word	0x00030820
        /*1380*/ 	.short	0x010a
        /*1382*/ 	.byte	0x3f
	.zero		1


	//   ....[58]....
        /*1384*/ 	.word	0x00022870
        /*1388*/ 	.word	0x00000008
        /*138c*/ 	.word	0x000308a0
        /*1390*/ 	.short	0x010a
        /*1392*/ 	.byte	0x3f
	.zero		1


	//   ....[59]....
        /*1394*/ 	.word	0x00022dd0
        /*1398*/ 	.word	0x00000008
        /*139c*/ 	.word	0x000308c0
        /*13a0*/ 	.short	0x010a
        /*13a2*/ 	.byte	0x3f
	.zero		1


	//   ....[60]....
        /*13a4*/ 	.word	0x00023490
        /*13a8*/ 	.word	0x00000008
        /*13ac*/ 	.word	0x000308a0
        /*13b0*/ 	.short	0x010a
        /*13b2*/ 	.byte	0x3f
	.zero		1


	//   ....[61]....
        /*13b4*/ 	.word	0x000239d0
        /*13b8*/ 	.word	0x00000008
        /*13bc*/ 	.word	0x000308c0
        /*13c0*/ 	.short	0x010a
        /*13c2*/ 	.byte	0x3f
	.zero		1


	//   ....[62]....
        /*13c4*/ 	.word	0x00024d00
        /*13c8*/ 	.word	0x00000000
        /*13cc*/ 	.word	0x00030840
        /*13d0*/ 	.short	0x010a
        /*13d2*/ 	.byte	0x3f
	.zero		1


	//   ....[63]....
        /*13d4*/ 	.word	0x00025dc0
        /*13d8*/ 	.word	0x00000009
        /*13dc*/ 	.word	0x00030800
        /*13e0*/ 	.short	0x0107
        /*13e2*/ 	.byte	0x3f
	.zero		1


	//   ....[64]....
        /*13e4*/ 	.word	0x00025ed0
        /*13e8*/ 	.word	0x00000002
        /*13ec*/ 	.word	0x00030800
        /*13f0*/ 	.short	0x0101
        /*13f2*/ 	.byte	0x3f
	.zero		1


	//   ....[65]....
        /*13f4*/ 	.word	0x00025ef0
        /*13f8*/ 	.word	0x00000002
        /*13fc*/ 	.word	0x00030820
        /*1400*/ 	.short	0x010a
        /*1402*/ 	.byte	0x3f
	.zero		1


	//   ....[66]....
        /*1404*/ 	.word	0x00026280
        /*1408*/ 	.word	0x00000003
        /*140c*/ 	.word	0x00030840
        /*1410*/ 	.short	0x010a
        /*1412*/ 	.byte	0x3f
	.zero		1


	//   ....[67]....
        /*1414*/ 	.word	0x00026840
        /*1418*/ 	.word	0x00000003
        /*141c*/ 	.word	0x00000060
        /*1420*/ 	.short	0x010a
        /*1422*/ 	.byte	0x3f
	.zero		1


	//   ....[68]....
        /*1424*/ 	.word	0x00027130
        /*1428*/ 	.word	0x00000003
        /*142c*/ 	.word	0x00030840
        /*1430*/ 	.short	0x010a
        /*1432*/ 	.byte	0x3f
	.zero		1


	//   ....[69]....
        /*1434*/ 	.word	0x000276f0
        /*1438*/ 	.word	0x00000002
        /*143c*/ 	.word	0x00000060
        /*1440*/ 	.short	0x010a
        /*1442*/ 	.byte	0x3f
	.zero		1


	//   ....[70]....
        /*1444*/ 	.word	0x00027ef0
        /*1448*/ 	.word	0x00000002
        /*144c*/ 	.word	0x00030840
        /*1450*/ 	.short	0x010a
        /*1452*/ 	.byte	0x3f
	.zero		1


	//   ....[71]....
        /*1454*/ 	.word	0x000284b0
        /*1458*/ 	.word	0x00000002
        /*145c*/ 	.word	0x00000060
        /*1460*/ 	.short	0x010a
        /*1462*/ 	.byte	0x3f
	.zero		1


	//   ....[72]....
        /*1464*/ 	.word	0x00028c40
        /*1468*/ 	.word	0x00000000
        /*146c*/ 	.word	0x00030860
        /*1470*/ 	.short	0x010a
        /*1472*/ 	.byte	0x3f
	.zero		1


	//   ....[73]....
        /*1474*/ 	.word	0x00029f50
        /*1478*/ 	.word	0x00000000
        /*147c*/ 	.word	0x00030820
        /*1480*/ 	.short	0x010a
        /*1482*/ 	.byte	0x3f
	.zero		1


	//   ....[74]....
        /*1484*/ 	.word	0x0002a120
        /*1488*/ 	.word	0x00000006
        /*148c*/ 	.word	0x00000000
        /*1490*/ 	.short	0x010a
        /*1492*/ 	.byte	0x3f
	.zero		1


	//   ....[75]....
        /*1494*/ 	.word	0x0002a190
        /*1498*/ 	.word	0x00000007
        /*149c*/ 	.word	0x00000000
        /*14a0*/ 	.short	0x010a
        /*14a2*/ 	.byte	0x3f
	.zero		1


	//   ....[76]....
        /*14a4*/ 	.word	0x0002a200
        /*14a8*/ 	.word	0x00000004
        /*14ac*/ 	.word	0x00000000
        /*14b0*/ 	.short	0x010a
        /*14b2*/ 	.byte	0x3f
	.zero		1


	//   ....[77]....
        /*14b4*/ 	.word	0x0002a230
        /*14b8*/ 	.word	0x00000003
        /*14bc*/ 	.word	0x00000000
        /*14c0*/ 	.short	0x010a
        /*14c2*/ 	.byte	0x3f
	.zero		1


	//   ....[78]....
        /*14c4*/ 	.word	0x0002a290
        /*14c8*/ 	.word	0x00000062
        /*14cc*/ 	.word	0x00030890
        /*14d0*/ 	.short	0x010a
        /*14d2*/ 	.byte	0x3f
	.zero		1


	//   ....[79]....
        /*14d4*/ 	.word	0x0002a2e0
        /*14d8*/ 	.word	0x00000062
        /*14dc*/ 	.word	0x00030890
        /*14e0*/ 	.short	0x010a
        /*14e2*/ 	.byte	0x3f
	.zero		1


	//   ....[80]....
        /*14e4*/ 	.word	0x0002a330
        /*14e8*/ 	.word	0x00000062
        /*14ec*/ 	.word	0x00030890
        /*14f0*/ 	.short	0x010a
        /*14f2*/ 	.byte	0x3f
	.zero		1


	//   ....[81]....
        /*14f4*/ 	.word	0x0002a380
        /*14f8*/ 	.word	0x00000062
        /*14fc*/ 	.word	0x000308b0
        /*1500*/ 	.short	0x010a
        /*1502*/ 	.byte	0x3f
	.zero		1


	//   ....[82]....
        /*1504*/ 	.word	0x0002aae0
        /*1508*/ 	.word	0x00000010
        /*150c*/ 	.word	0x00030800
        /*1510*/ 	.short	0x010a
        /*1512*/ 	.byte	0x3f
	.zero		1


	//   ....[83]....
        /*1514*/ 	.word	0x0002b240
        /*1518*/ 	.word	0x00000010
        /*151c*/ 	.word	0x00030800
        /*1520*/ 	.short	0x010a
        /*1522*/ 	.byte	0x3f
	.zero		1


	//   ....[84]....
        /*1524*/ 	.word	0x0002b290
        /*1528*/ 	.word	0x00000005
        /*152c*/ 	.word	0x00030830
        /*1530*/ 	.short	0x010a
        /*1532*/ 	.byte	0x3f
	.zero		1


	//   ....[85]....
        /*1534*/ 	.word	0x0002b2e0
        /*1538*/ 	.word	0x000000e8
        /*153c*/ 	.word	0x00030830
        /*1540*/ 	.short	0x010a
        /*1542*/ 	.byte	0x3f
	.zero		1


	//   ....[86]....
        /*1544*/ 	.word	0x0002b330
        /*1548*/ 	.word	0x00000000
        /*154c*/ 	.word	0x00030850
        /*1550*/ 	.short	0x010a
        /*1552*/ 	.byte	0x3f
	.zero		1


	//   ....[87]....
        /*1554*/ 	.word	0x0002b380
        /*1558*/ 	.word	0x00000004
        /*155c*/ 	.word	0x00030830
        /*1560*/ 	.short	0x010a
        /*1562*/ 	.byte	0x3f
	.zero		1


	//   ....[88]....
        /*1564*/ 	.word	0x0002b3d0
        /*1568*/ 	.word	0x00000017
        /*156c*/ 	.word	0x00030850
        /*1570*/ 	.short	0x010a
        /*1572*/ 	.byte	0x3f
	.zero		1


	//   ....[89]....
        /*1574*/ 	.word	0x0002b420
        /*1578*/ 	.word	0x00000004
        /*157c*/ 	.word	0x00030830
        /*1580*/ 	.short	0x010a
        /*1582*/ 	.byte	0x3f
	.zero		1


	//   ....[90]....
        /*1584*/ 	.word	0x0002b470
        /*1588*/ 	.word	0x00000000
        /*158c*/ 	.word	0x00030850
        /*1590*/ 	.short	0x010a
        /*1592*/ 	.byte	0x3f
	.zero		1


	//   ....[91]....
        /*1594*/ 	.word	0x0002b4c0
        /*1598*/ 	.word	0x0000000b
        /*159c*/ 	.word	0x00030850
        /*15a0*/ 	.short	0x010a
        /*15a2*/ 	.byte	0x3f
	.zero		1


	//   ....[92]....
        /*15a4*/ 	.word	0x0002b670
        /*15a8*/ 	.word	0x00000006
        /*15ac*/ 	.word	0x00030820
        /*15b0*/ 	.short	0x010a
        /*15b2*/ 	.byte	0x3f
	.zero		1


	//   ....[93]....
        /*15b4*/ 	.word	0x0002b6c0
        /*15b8*/ 	.word	0x00000008
        /*15bc*/ 	.word	0x000308a0
        /*15c0*/ 	.short	0x010a
        /*15c2*/ 	.byte	0x3f
	.zero		1


	//   ....[94]....
        /*15c4*/ 	.word	0x0002b710
        /*15c8*/ 	.word	0x00000008
        /*15cc*/ 	.word	0x000308c0
        /*15d0*/ 	.short	0x010a
        /*15d2*/ 	.byte	0x3f
	.zero		1


	//   ....[95]....
        /*15d4*/ 	.word	0x0002b760
        /*15d8*/ 	.word	0x00000008
        /*15dc*/ 	.word	0x000308a0
        /*15e0*/ 	.short	0x010a
        /*15e2*/ 	.byte	0x3f
	.zero		1


	//   ....[96]....
        /*15e4*/ 	.word	0x0002b7b0
        /*15e8*/ 	.word	0x00000008
        /*15ec*/ 	.word	0x000308c0
        /*15f0*/ 	.short	0x010a
        /*15f2*/ 	.byte	0x3f
	.zero		1


	//   ....[97]....
        /*15f4*/ 	.word	0x0002b950
        /*15f8*/ 	.word	0x00000000
        /*15fc*/ 	.word	0x00030840
        /*1600*/ 	.short	0x010a
        /*1602*/ 	.byte	0x3f
	.zero		1


	//   ....[98]....
        /*1604*/ 	.word	0x0002c5e0
        /*1608*/ 	.word	0x00000002
        /*160c*/ 	.word	0x00030820
        /*1610*/ 	.short	0x010a
        /*1612*/ 	.byte	0x3f
	.zero		1


	//   ....[99]....
        /*1614*/ 	.word	0x0002c630
        /*1618*/ 	.word	0x00000003
        /*161c*/ 	.word	0x00030840
        /*1620*/ 	.short	0x010a
        /*1622*/ 	.byte	0x3f
	.zero		1


	//   ....[100]....
        /*1624*/ 	.word	0x0002c680
        /*1628*/ 	.word	0x00000003
        /*162c*/ 	.word	0x00000060
        /*1630*/ 	.short	0x010a
        /*1632*/ 	.byte	0x3f
	.zero		1


	//   ....[101]....
        /*1634*/ 	.word	0x0002c6d0
        /*1638*/ 	.word	0x00000003
        /*163c*/ 	.word	0x00030840
        /*1640*/ 	.short	0x010a
        /*1642*/ 	.byte	0x3f
	.zero		1


	//   ....[102]....
        /*1644*/ 	.word	0x0002c720
        /*1648*/ 	.word	0x00000002
        /*164c*/ 	.word	0x00000060
        /*1650*/ 	.short	0x010a
        /*1652*/ 	.byte	0x3f
	.zero		1


	//   ....[103]....
        /*1654*/ 	.word	0x0002c770
        /*1658*/ 	.word	0x00000002
        /*165c*/ 	.word	0x00030840
        /*1660*/ 	.short	0x010a
        /*1662*/ 	.byte	0x3f
	.zero		1


	//   ....[104]....
        /*1664*/ 	.word	0x0002c7c0
        /*1668*/ 	.word	0x00000002
        /*166c*/ 	.word	0x00000060
        /*1670*/ 	.short	0x010a
        /*1672*/ 	.byte	0x3f
	.zero		1


	//   ....[105]....
        /*1674*/ 	.word	0x0002c810
        /*1678*/ 	.word	0x00000000
        /*167c*/ 	.word	0x00030860
        /*1680*/ 	.short	0x010a
        /*1682*/ 	.byte	0x3f
	.zero		1


	//   ....[106]....
        /*1684*/ 	.word	0x0002d280
        /*1688*/ 	.word	0x00000000
        /*168c*/ 	.word	0x00030820
        /*1690*/ 	.short	0x010a
        /*1692*/ 	.byte	0x3f
	.zero		1


	//   ....[107]....
        /*1694*/ 	.word	0x0002d420
        /*1698*/ 	.word	0x00000006
        /*169c*/ 	.word	0x00000000
        /*16a0*/ 	.short	0x010a
        /*16a2*/ 	.byte	0x3f
	.zero		1


	//   ....[108]....
        /*16a4*/ 	.word	0x0002d470
        /*16a8*/ 	.word	0x00000007
        /*16ac*/ 	.word	0x00000000
        /*16b0*/ 	.short	0x010a
        /*16b2*/ 	.byte	0x3f
	.zero		1


	//   ....[109]....
        /*16b4*/ 	.word	0x0002d4c0
        /*16b8*/ 	.word	0x00000004
        /*16bc*/ 	.word	0x00000000
        /*16c0*/ 	.short	0x010a
        /*16c2*/ 	.byte	0x3f
	.zero		1


	//----- nvinfo : EIATTR_NUM_MBARRIERS
	.align		4
.L_275:
        /*16c4*/ 	.byte	0x03, 0x38
        /*16c6*/ 	.short	0x0016


	//----- nvinfo : EIATTR_EXIT_INSTR_OFFSETS
	.align		4
        /*16c8*/ 	.byte	0x04, 0x1c
        /*16ca*/ 	.short	(.L_277 - .L_276)


	//   ....[0]....
.L_276:
        /*16cc*/ 	.word	0x0002a280


	//----- nvinfo : EIATTR_MAX_THREADS
	.align		4
.L_277:
        /*16d0*/ 	.byte	0x04, 0x05
        /*16d2*/ 	.short	(.L_279 - .L_278)
.L_278:
        /*16d4*/ 	.word	0x00000180
        /*16d8*/ 	.word	0x00000001
        /*16dc*/ 	.word	0x00000001


	//----- nvinfo : EIATTR_CRS_STACK_SIZE
	.align		4
.L_279:
        /*16e0*/ 	.byte	0x04, 0x1e
        /*16e2*/ 	.short	(.L_281 - .L_280)
.L_280:
        /*16e4*/ 	.word	0x00000000


	//----- nvinfo : EIATTR_CBANK_PARAM_SIZE
	.align		4
.L_281:
        /*16e8*/ 	.byte	0x03, 0x19
        /*16ea*/ 	.short	0x0af0


	//----- nvinfo : EIATTR_PARAM_CBANK
	.align		4
        /*16ec*/ 	.byte	0x04, 0x0a
        /*16ee*/ 	.short	(.L_283 - .L_282)
	.align		4
.L_282:
        /*16f0*/ 	.word	index@(.nv.constant0._ZN7cutlass13device_kernelIN5flash11enable_sm90INS1_16FlashAttnFwdSm90INS1_25CollectiveMainloopFwdSm90ILi2EN4cute5tupleIJNS5_1CILi1EEES8_S8_EEENS6_IJNS7_ILi128EEENS7_ILi64EEENS7_ILi256EEEEEELi256ENS_6half_tEfNS_4arch4Sm90ELb0ELb1ELb0ELb1ELb0ELb1ELb0ELb1ELb1ELb1ELb0ELb0EEENS1_21CollectiveEpilogueFwdINS6_IJSA_SC_SB_EEES9_SE_SG_Li256ELb1ELb1ELb0ELb0EEENS1_36VarlenDynamicPersistentTileSchedulerILi128ELi64ELi256ELi128ELb0ELb1ELb1ELb1ELb0ELb1EEEEEEEEEvNT_6ParamsE)
        /*16f4*/ 	.short	0x0210
        /*16f6*/ 	.short	0x0af0


	//----- nvinfo : EIATTR_SW_WAR
	.align		4
.L_283:
        /*16f8*/ 	.byte	0x04, 0x36
        /*16fa*/ 	.short	(.L_285 - .L_284)
.L_284:
        /*16fc*/ 	.word	0x00000008
.L_285:


//--------------------- .nv.info._ZN7cutlass13device_kernelIN5flash11enable_sm90INS1_16FlashAttnFwdSm90INS1_25CollectiveMainloopFwdSm90ILi2EN4cute5tupleIJNS5_1CILi1EEES8_S8_EEENS6_IJNS7_ILi128EEENS7_ILi80EEENS7_ILi256EEEEEELi256ENS_6half_tEfNS_4arch4Sm90ELb1ELb0ELb0ELb0ELb0ELb0ELb0ELb1ELb1ELb1ELb0ELb0EEENS1_21CollectiveEpilogueFwdINS6_IJSA_SC_SB_EEES9_SE_SG_Li256ELb0ELb1ELb0ELb0EEENS1_30DynamicPersistentTileSchedulerILi256ELi128ELb0ELb1ELb1EEEEEEEEEvNT_6ParamsE --------------------------
	.section	.nv.info._ZN7cutlass13device_kernelIN5flash11enable_sm90INS1_16FlashAttnFwdSm90INS1_25CollectiveMainloopFwdSm90ILi2EN4cute5tupleIJNS5_1CILi1EEES8_S8_EEENS6_IJNS7_ILi128EEENS7_ILi80EEENS7_ILi256EEEEEELi256ENS_6half_tEfNS_4arch4Sm90ELb1ELb0ELb0ELb0ELb0ELb0ELb0ELb1ELb1ELb1ELb0ELb0EEENS1_21CollectiveEpilogueFwdINS6_IJSA_SC_SB_EEES9_SE_SG_Li256ELb0ELb1ELb0ELb0EEENS1_30DynamicPersistentTileSchedulerILi256ELi128ELb0ELb1ELb1EEEEEEEEEvNT_6ParamsE,"",@"SHT_CUDA_INFO"
	.sectionflags	@""
	.align	4


	//----- nvinfo : EIATTR_CUDA_API_VERSION
	.align		4
        /*0000*/ 	.byte	0x04, 0x37
        /*0002*/ 	.short	(.L_287 - .L_286)
.L_286:
        /*0004*/ 	.word	0x00000082


	//----- nvinfo : EIATTR_KPARAM_INFO
	.align		4
.L_287:
        /*0008*/ 	.byte	0x04, 0x17
        /*000a*/ 	.short	(.L_289 - .L_288)
.L_288:
        /*000c*/ 	.word	0x00000000
        /*0010*/ 	.short	0x0000
        /*0012*/ 	.short	0x0070
        /*0014*/ 	.byte	0x00, 0xf0, 0x01, 0x2a


	//----- nvinfo : EIATTR_SPARSE_MMA_MASK
	.align		4
.L_289:
        /*0018*/ 	.byte	0x03, 0x50
        /*001a*/ 	.short	0x0000


	//----- nvinfo : EIATTR_MAXREG_COUNT
	.align		4
        /*001c*/ 	.byte	0x03, 0x1b
        /*001e*/ 	.short	0x00a8


	//----- nvinfo : EIATTR_NUM_BARRIERS
	.align		4
        /*0020*/ 	.byte	0x02, 0x4c
        /*0022*/ 	.byte	0x09
	.zero		1


	//----- nvinfo : EIATTR_EXTERNS
	.align		4
        /*0024*/ 	.byte	0x04, 0x0f
        /*0026*/ 	.short	(.L_291 - .L_290)


	//   ....[0]....
	.align		4
.L_290:
        /*0028*/ 	.word	index@(__assertfail)


	//----- nvinfo : EIATTR_ANNOTATIONS
	.align		4
.L_291:
        /*002c*/ 	.byte	0x04, 0x55
        /*002e*/ 	.short	(.L_293 - .L_292)


	//   ....[0]....
.L_292:
        /* <DEDUP_REMOVED lines=27> */


	//----- nvinfo : EIATTR_MERCURY_ISA_VERSION
	.align		4
.L_293:
        /*01c8*/ 	.byte	0x03, 0x5f
        /*01ca*/ 	.short	0x0101


	//----- nvinfo : EIATTR_INT_WARP_WIDE_INSTR_OFFSETS
	.align		4
        /*01cc*/ 	.byte	0x04, 0x31
        /*01ce*/ 	.short	(.L_295 - .L_294)


	//   ....[0]....
.L_294:
        /*01d0*/ 	.word	0x00000130


	//   ....[1]....
        /*01d4*/ 	.word	0x00000170


	//   ....[2]....
        /*01d8*/ 	.word	0x000001e0


	//   ....[3]....
        /*01dc*/ 	.word	0x00011690


	//   ....[4]....
        /*01e0*/ 	.word	0x00011730


	//   ....[5]....
        /*01e4*/ 	.word	0x00015860


	//   ....[6]....
        /*01e8*/ 	.word	0x00015900


	//----- nvinfo : EIATTR_COOP_GROUP_MASK_REGIDS
	.align		4
.L_295:
        /*01ec*/ 	.byte	0x04, 0x29
        /*01ee*/ 	.short	(.L_297 - .L_296)


	//   ....[0]....
.L_296:
        /*01f0*/ 	.word	0xffffffff


	//   ....[1]....
        /*01f4*/ 	.word	0xffffffff


	//   ....[2]....
        /*01f8*/ 	.word	0xffffffff


	//   ....[3]....
        /*01fc*/ 	.word	0xffffffff


	//   ....[4]....
        /*0200*/ 	.word	0xffffffff


	//   ....[5]....
        /*0204*/ 	.word	0xffffffff


	//   ....[6]....
        /*0208*/ 	.word	0xffffffff


	//   ....[7]....
        /*020c*/ 	.word	0xffffffff


	//   ....[8]....
        /*0210*/ 	.word	0xffffffff


	//   ....[9]....
        /*0214*/ 	.word	0xffffffff


	//   ....[10]....
        /*0218*/ 	.word	0xffffffff


	//   ....[11]....
        /*021c*/ 	.word	0xffffffff


	//   ....[12]....
        /*0220*/ 	.word	0xffffffff


	//   ....[13]....
        /*0224*/ 	.word	0xffffffff


	//   ....[14]....
        /*0228*/ 	.word	0xffffffff


	//   ....[15]....
        /*022c*/ 	.word	0xffffffff


	//   ....[16]....
        /*0230*/ 	.word	0xffffffff


	//   ....[17]....
        /*0234*/ 	.word	0xffffffff


	//   ....[18]....
        /*0238*/ 	.word	0xffffffff


	//   ....[19]....
        /*023c*/ 	.word	0xffffffff


	//   ....[20]....
        /*0240*/ 	.word	0xffffffff


	//   ....[21]....
        /*0244*/ 	.word	0xffffffff


	//   ....[22]....
        /*0248*/ 	.word	0xffffffff


	//   ....[23]....
        /*024c*/ 	.word	0xffffffff


	//   ....[24]....
        /*0250*/ 	.word	0xffffffff


	//   ....[25]....
        /*0254*/ 	.word	0xffffffff


	//   ....[26]....
        /*0258*/ 	.word	0xffffffff


	//   ....[27]....
        /*025c*/ 	.word	0xffffffff


	//   ....[28]....
        /*0260*/ 	.word	0xffffffff


	//   ....[29]....
        /*0264*/ 	.word	0xffffffff


	//   ....[30]....
        /*0268*/ 	.word	0xffffffff


	//   ....[31]....
        /*026c*/ 	.word	0xffffffff


	//   ....[32]....
        /*0270*/ 	.word	0xffffffff


	//   ....[33]....
        /*0274*/ 	.word	0xffffffff


	//   ....[34]....
        /*0278*/ 	.word	0xffffffff


	//   ....[35]....
        /*027c*/ 	.word	0xffffffff


	//   ....[36]....
        /*0280*/ 	.word	0xffffffff


	//   ....[37]....
        /*0284*/ 	.word	0xffffffff


	//   ....[38]....
        /*0288*/ 	.word	0xffffffff


	//   ....[39]....
        /*028c*/ 	.word	0xffffffff


	//   ....[40]....
        /*0290*/ 	.word	0xffffffff


	//   ....[41]....
        /*0294*/ 	.word	0xffffffff


	//   ....[42]....
        /*0298*/ 	.word	0xffffffff


	//   ....[43]....
        /*029c*/ 	.word	0xffffffff


	//   ....[44]....
        /*02a0*/ 	.word	0xffffffff


	//   ....[45]....
        /*02a4*/ 	.word	0xffffffff


	//   ....[46]....
        /*02a8*/ 	.word	0xffffffff


	//   ....[47]....
        /*02ac*/ 	.word	0xffffffff


	//   ....[48]....
        /*02b0*/ 	.word	0xffffffff


	//   ....[49]....
        /*02b4*/ 	.word	0xffffffff


	//   ....[50]....
        /*02b8*/ 	.word	0xffffffff


	//   ....[51]....
        /*02bc*/ 	.word	0xffffffff


	//   ....[52]....
        /*02c0*/ 	.word	0xffffffff


	//   ....[53]....
        /*02c4*/ 	.word	0xffffffff


	//   ....[54]....
        /*02c8*/ 	.word	0xffffffff


	//   ....[55]....
        /*02cc*/ 	.word	0xffffffff


	//   ....[56]....
        /*02d0*/ 	.word	0xffffffff


	//   ....[57]....
        /*02d4*/ 	.word	0xffffffff


	//   ....[58]....
        /*02d8*/ 	.word	0xffffffff


	//   ....[59]....
        /*02dc*/ 	.word	0xffffffff


	//   ....[60]....
        /*02e0*/ 	.word	0xffffffff


	//   ....[61]....
        /*02e4*/ 	.word	0xffffffff


	//   ....[62]....
        /*02e8*/ 	.word	0xffffffff


	//   ....[63]....
        /*02ec*/ 	.word	0xffffffff


	//   ....[64]....
        /*02f0*/ 	.word	0xffffffff


	//   ....[65]....
        /*02f4*/ 	.word	0xffffffff


	//   ....[66]....
        /*02f8*/ 	.word	0xffffffff


	//   ....[67]....
        /*02fc*/ 	.word	0xffffffff


	//   ....[68]....
        /*0300*/ 	.word	0x0500000f


	//   ....[69]....
        /*0304*/ 	.word	0x0500000f


	//   ....[70]....
        /*0308*/ 	.word	0x0500000f


	//   ....[71]....
        /*030c*/ 	.word	0x0500000f


	//   ....[72]....
        /*0310*/ 	.word	0x0500000f


	//   ....[73]....
        /*0314*/ 	.word	0x0500000f


	//   ....[74]....
        /*0318*/ 	.word	0x0500000f


	//   ....[75]....
        /*031c*/ 	.word	0x0500000f


	//   ....[76]....
        /*0320*/ 	.word	0x0500000f


	//   ....[77]....
        /*0324*/ 	.word	0x0500000f


	//   ....[78]....
        /*0328*/ 	.word	0x0500000f


	//   ....[79]....
        /*032c*/ 	.word	0x0500000f


	//   ....[80]....
        /*0330*/ 	.word	0x0500000f


	//   ....[81]....
        /*0334*/ 	.word	0x0500000f


	//   ....[82]....
        /*0338*/ 	.word	0x0500000f


	//   ....[83]....
        /*033c*/ 	.word	0x0500000f


	//   ....[84]....
        /*0340*/ 	.word	0x0500000f


	//   ....[85]....
        /*0344*/ 	.word	0x0500000f


	//   ....[86]....
        /*0348*/ 	.word	0x0500000f


	//----- nvinfo : EIATTR_COOP_GROUP_INSTR_OFFSETS
	.align		4
.L_297:
        /*034c*/ 	.byte	0x04, 0x28
        /*034e*/ 	.short	(.L_299 - .L_298)


	//   ....[0]....
.L_298:
        /*0350*/ 	.word	0x00000060


	//   ....[1]....
        /*0354*/ 	.word	0x00000140


	//   ....[2]....
        /*0358*/ 	.word	0x00000190


	//   ....[3]....
        /*035c*/ 	.word	0x000003c0


	//   ....[4]....
        /*0360*/ 	.word	0x00000520


	//   ....[5]....
        /*0364*/ 	.word	0x00000640


	//   ....[6]....
        /*0368*/ 	.word	0x000007a0


	//   ....[7]....
        /*036c*/ 	.word	0x00001710


	//   ....[8]....
        /*0370*/ 	.word	0x00003cb0


	//   ....[9]....
        /*0374*/ 	.word	0x00003d00


	//   ....[10]....
        /*0378*/ 	.word	0x000044b0


	//   ....[11]....
        /*037c*/ 	.word	0x000045b0


	//   ....[12]....
        /*0380*/ 	.word	0x00004850


	//   ....[13]....
        /*0384*/ 	.word	0x000049c0


	//   ....[14]....
        /*0388*/ 	.word	0x00008050


	//   ....[15]....
        /*038c*/ 	.word	0x00008080


	//   ....[16]....
        /*0390*/ 	.word	0x000084d0


	//   ....[17]....
        /*0394*/ 	.word	0x000085c0


	//   ....[18]....
        /*0398*/ 	.word	0x00008a90


	//   ....[19]....
        /*039c*/ 	.word	0x00008b20


	//   ....[20]....
        /*03a0*/ 	.word	0x0000c0e0


	//   ....[21]....
        /*03a4*/ 	.word	0x0000c200


	//   ....[22]....
        /*03a8*/ 	.word	0x0000c670


	//   ....[23]....
        /*03ac*/ 	.word	0x0000c6e0


	//   ....[24]....
        /*03b0*/ 	.word	0x0000d750


	//   ....[25]....
        /*03b4*/ 	.word	0x0000d790


	//   ....[26]....
        /*03b8*/ 	.word	0x0000d860


	//   ....[27]....
        /*03bc*/ 	.word	0x0000d8a0


	//   ....[28]....
        /*03c0*/ 	.word	0x0000f5f0


	//   ....[29]....
        /*03c4*/ 	.word	0x0000f620


	//   ....[30]....
        /*03c8*/ 	.word	0x0000f6c0


	//   ....[31]....
        /*03cc*/ 	.word	0x0000f6f0


	//   ....[32]....
        /*03d0*/ 	.word	0x0000fc40


	//   ....[33]....
        /*03d4*/ 	.word	0x0000fc70


	//   ....[34]....
        /*03d8*/ 	.word	0x0000fdd0


	//   ....[35]....
        /*03dc*/ 	.word	0x0000fdf0


	//   ....[36]....
        /*03e0*/ 	.word	0x0000ff40


	//   ....[37]....
        /*03e4*/ 	.word	0x0000ff60


	//   ....[38]....
        /*03e8*/ 	.word	0x000100c0


	//   ....[39]....
        /*03ec*/ 	.word	0x000100e0


	//   ....[40]....
        /*03f0*/ 	.word	0x000108b0


	//   ....[41]....
        /*03f4*/ 	.word	0x000108d0


	//   ....[42]....
        /*03f8*/ 	.word	0x00010a20


	//   ....[43]....
        /*03fc*/ 	.word	0x00010a40


	//   ....[44]....
        /*0400*/ 	.word	0x00010b90


	//   ....[45]....
        /*0404*/ 	.word	0x00010bb0


	//   ....[46]....
        /*0408*/ 	.word	0x00010d10


	//   ....[47]....
        /*040c*/ 	.word	0x00010d30


	//   ....[48]....
        /*0410*/ 	.word	0x00010f20


	//   ....[49]....
        /*0414*/ 	.word	0x00011cb0


	//   ....[50]....
        /*0418*/ 	.word	0x000127a0


	//   ....[51]....
        /*041c*/ 	.word	0x000127e0


	//   ....[52]....
        /*0420*/ 	.word	0x000128c0


	//   ....[53]....
        /*0424*/ 	.word	0x000128d0


	//   ....[54]....
        /*0428*/ 	.word	0x00012970


	//   ....[55]....
        /*042c*/ 	.word	0x00012980


	//   ....[56]....
        /*0430*/ 	.word	0x00012a20


	//   ....[57]....
        /*0434*/ 	.word	0x00012a30


	//   ....[58]....
        /*0438*/ 	.word	0x00012ad0


	//   ....[59]....
        /*043c*/ 	.word	0x00012ae0


	//   ....[60]....
        /*0440*/ 	.word	0x00012b80


	//   ....[61]....
        /*0444*/ 	.word	0x00012b90


	//   ....[62]....
        /*0448*/ 	.word	0x00012c30


	//   ....[63]....
        /*044c*/ 	.word	0x00012c40


	//   ....[64]....
        /*0450*/ 	.word	0x00012c80


	//   ....[65]....
        /*0454*/ 	.word	0x00012cd0


	//   ....[66]....
        /*0458*/ 	.word	0x00016040


	//   ....[67]....
        /*045c*/ 	.word	0x00016230


	//   ....[68]....
        /*0460*/ 	.word	0x000167e0


	//   ....[69]....
        /*0464*/ 	.word	0x00016940


	//   ....[70]....
        /*0468*/ 	.word	0x000169a0


	//   ....[71]....
        /*046c*/ 	.word	0x00016b00


	//   ....[72]....
        /*0470*/ 	.word	0x00016b50


	//   ....[73]....
        /*0474*/ 	.word	0x00016c80


	//   ....[74]....
        /*0478*/ 	.word	0x00016cd0


	//   ....[75]....
        /*047c*/ 	.word	0x00016e00


	//   ....[76]....
        /*0480*/ 	.word	0x00016e50


	//   ....[77]....
        /*0484*/ 	.word	0x00016f80


	//   ....[78]....
        /*0488*/ 	.word	0x00016fd0


	//   ....[79]....
        /*048c*/ 	.word	0x00017100


	//   ....[80]....
        /*0490*/ 	.word	0x00017150


	//   ....[81]....
        /*0494*/ 	.word	0x00017280


	//   ....[82]....
        /*0498*/ 	.word	0x000172d0


	//   ....[83]....
        /*049c*/ 	.word	0x000173e0


	//   ....[84]....
        /*04a0*/ 	.word	0x00017430


	//   ....[85]....
        /*04a4*/ 	.word	0x00017750


	//   ....[86]....
        /*04a8*/ 	.word	0x00017870


	//----- nvinfo : EIATTR_REG_RECONFIG
	.align		4
.L_299:
        /*04ac*/ 	.byte	0x01, 0x54
	.zero		2


	//----- nvinfo : EIATTR_SYSCALL_OFFSETS
	.align		4
        /*04b0*/ 	.byte	0x04, 0x46
        /*04b2*/ 	.short	(.L_301 - .L_300)


	//   ....[0]....
.L_300:
        /*04b4*/ 	.word	0x00001900


	//   ....[1]....
        /*04b8*/ 	.word	0x000118a0


	//   ....[2]....
        /*04bc*/ 	.word	0x000119f0


	//   ....[3]....
        /*04c0*/ 	.word	0x00011ae0


	//   ....[4]....
        /*04c4*/ 	.word	0x00012350


	//----- nvinfo : EIATTR_MBARRIER_INSTR_OFFSETS
	.align		4
.L_301:
        /*04c8*/ 	.byte	0x04, 0x39
        /*04ca*/ 	.short	(.L_303 - .L_302)


	//   ....[0]....
.L_302:
        /*04cc*/ 	.word	0x00000270
        /*04d0*/ 	.word	0x000000ff
        /*04d4*/ 	.word	0x00038800
        /*04d8*/ 	.short	0x0100
        /*04da*/ 	.byte	0x08
	.zero		1


	//   ....[1]....
        /*04dc*/ 	.word	0x00000280
        /*04e0*/ 	.word	0x000000ff
        /*04e4*/ 	.word	0x00038820
        /*04e8*/ 	.short	0x0100
        /*04ea*/ 	.byte	0x08
	.zero		1


	//   ....[2]....
        /*04ec*/ 	.word	0x00000370
        /*04f0*/ 	.word	0x000000ff
        /*04f4*/ 	.word	0x00038830
        /*04f8*/ 	.short	0x0100
        /*04fa*/ 	.byte	0x08
	.zero		1


	//   ....[3]....
        /*04fc*/ 	.word	0x00000380
        /*0500*/ 	.word	0x000000ff
        /*0504*/ 	.word	0x00038840
        /*0508*/ 	.short	0x0100
        /*050a*/ 	.byte	0x08
	.zero		1


	//   ....[4]....
        /*050c*/ 	.word	0x00000390
        /*0510*/ 	.word	0x000000ff
        /*0514*/ 	.word	0x00038838
        /*0518*/ 	.short	0x0100
        /*051a*/ 	.byte	0x08
	.zero		1


	//   ....[5]....
        /*051c*/ 	.word	0x000003a0
        /*0520*/ 	.word	0x000000ff
        /*0524*/ 	.word	0x00038848
        /*0528*/ 	.short	0x0100
        /*052a*/ 	.byte	0x08
	.zero		1


	//   ....[6]....
        /*052c*/ 	.word	0x000004d0
        /*0530*/ 	.word	0x000000ff
        /*0534*/ 	.word	0x00038850
        /*0538*/ 	.short	0x0100
        /*053a*/ 	.byte	0x08
	.zero		1


	//   ....[7]....
        /*053c*/ 	.word	0x000004e0
        /*0540*/ 	.word	0x000000ff
        /*0544*/ 	.word	0x00038860
        /*0548*/ 	.short	0x0100
        /*054a*/ 	.byte	0x08
	.zero		1


	//   ....[8]....
        /*054c*/ 	.word	0x000004f0
        /*0550*/ 	.word	0x000000ff
        /*0554*/ 	.word	0x00038858
        /*0558*/ 	.short	0x0100
        /*055a*/ 	.byte	0x08
	.zero		1


	//   ....[9]....
        /*055c*/ 	.word	0x00000500
        /*0560*/ 	.word	0x000000ff
        /*0564*/ 	.word	0x00038868
        /*0568*/ 	.short	0x0100
        /*056a*/ 	.byte	0x08
	.zero		1


	//   ....[10]....
        /*056c*/ 	.word	0x000005f0
        /*0570*/ 	.word	0x000000ff
        /*0574*/ 	.word	0x00038870
        /*0578*/ 	.short	0x0100
        /*057a*/ 	.byte	0x06
	.zero		1


	//   ....[11]....
        /*057c*/ 	.word	0x00000600
        /*0580*/ 	.word	0x000000ff
        /*0584*/ 	.word	0x00038880
        /*0588*/ 	.short	0x0100
        /*058a*/ 	.byte	0x06
	.zero		1


	//   ....[12]....
        /*058c*/ 	.word	0x00000610
        /*0590*/ 	.word	0x000000ff
        /*0594*/ 	.word	0x00038878
        /*0598*/ 	.short	0x0100
        /*059a*/ 	.byte	0x06
	.zero		1


	//   ....[13]....
        /*059c*/ 	.word	0x00000620
        /*05a0*/ 	.word	0x000000ff
        /*05a4*/ 	.word	0x00038888
        /*05a8*/ 	.short	0x0100
        /*05aa*/ 	.byte	0x06
	.zero		1


	//   ....[14]....
        /*05ac*/ 	.word	0x00000750
        /*05b0*/ 	.word	0x000000ff
        /*05b4*/ 	.word	0x00038890
        /*05b8*/ 	.short	0x0100
        /*05ba*/ 	.byte	0x08
	.zero		1


	//   ....[15]....
        /*05bc*/ 	.word	0x00000760
        /*05c0*/ 	.word	0x000000ff
        /*05c4*/ 	.word	0x000388a0
        /*05c8*/ 	.short	0x0100
        /*05ca*/ 	.byte	0x08
	.zero		1


	//   ....[16]....
        /*05cc*/ 	.word	0x00000770
        /*05d0*/ 	.word	0x000000ff
        /*05d4*/ 	.word	0x00038898
        /*05d8*/ 	.short	0x0100
        /*05da*/ 	.byte	0x08
	.zero		1


	//   ....[17]....
        /*05dc*/ 	.word	0x00000780
        /*05e0*/ 	.word	0x000000ff
        /*05e4*/ 	.word	0x000388a8
        /*05e8*/ 	.short	0x0100
        /*05ea*/ 	.byte	0x08
	.zero		1


	//   ....[18]....
        /*05ec*/ 	.word	0x000008b0
        /*05f0*/ 	.word	0x000000ff
        /*05f4*/ 	.word	0x000388b0
        /*05f8*/ 	.short	0x0100
        /*05fa*/ 	.byte	0x08
	.zero		1


	//   ....[19]....
        /*05fc*/ 	.word	0x000008c0
        /*0600*/ 	.word	0x000000ff
        /*0604*/ 	.word	0x000388c0
        /*0608*/ 	.short	0x0100
        /*060a*/ 	.byte	0x08
	.zero		1


	//   ....[20]....
        /*060c*/ 	.word	0x000008d0
        /*0610*/ 	.word	0x000000ff
        /*0614*/ 	.word	0x000388b8
        /*0618*/ 	.short	0x0100
        /*061a*/ 	.byte	0x08
	.zero		1


	//   ....[21]....
        /*061c*/ 	.word	0x000008e0
        /*0620*/ 	.word	0x000000ff
        /*0624*/ 	.word	0x000388c8
        /*0628*/ 	.short	0x0100
        /*062a*/ 	.byte	0x08
	.zero		1


	//   ....[22]....
        /*062c*/ 	.word	0x000019b0
        /*0630*/ 	.word	0x000000ff
        /*0634*/ 	.word	0x00038800
        /*0638*/ 	.short	0x010a
        /*063a*/ 	.byte	0x06
	.zero		1


	//   ....[23]....
        /*063c*/ 	.word	0x00001a50
        /*0640*/ 	.word	0x00000000
        /*0644*/ 	.word	0x00038830
        /*0648*/ 	.short	0x010a
        /*064a*/ 	.byte	0x3f
	.zero		1


	//   ....[24]....
        /*064c*/ 	.word	0x00001ab0
        /*0650*/ 	.word	0x00000000
        /*0654*/ 	.word	0x00038830
        /*0658*/ 	.short	0x010a
        /*065a*/ 	.byte	0x3f
	.zero		1


	//   ....[25]....
        /*065c*/ 	.word	0x000043e0
        /*0660*/ 	.word	0x00000000
        /*0664*/ 	.word	0x00000000
        /*0668*/ 	.short	0x0101
        /*066a*/ 	.byte	0x3f
	.zero		1


	//   ....[26]....
        /*066c*/ 	.word	0x00005470
        /*0670*/ 	.word	0x000000ff
        /*0674*/ 	.word	0x00038830
        /*0678*/ 	.short	0x010a
        /*067a*/ 	.byte	0x04
	.zero		1


	//   ....[27]....
        /*067c*/ 	.word	0x000054c0
        /*0680*/ 	.word	0x000000ff
        /*0684*/ 	.word	0x00038830
        /*0688*/ 	.short	0x010a
        /*068a*/ 	.byte	0x04
	.zero		1


	//   ....[28]....
        /*068c*/ 	.word	0x00007d60
        /*0690*/ 	.word	0x000000ff
        /*0694*/ 	.word	0x00038850
        /*0698*/ 	.short	0x010a
        /*069a*/ 	.byte	0x04
	.zero		1


	//   ....[29]....
        /*069c*/ 	.word	0x00007da0
        /*06a0*/ 	.word	0x000000ff
        /*06a4*/ 	.word	0x00038850
        /*06a8*/ 	.short	0x010a
        /*06aa*/ 	.byte	0x04
	.zero		1


	//   ....[30]....
        /*06ac*/ 	.word	0x00008fc0
        /*06b0*/ 	.word	0x00000014
        /*06b4*/ 	.word	0x00000000
        /*06b8*/ 	.short	0x0101
        /*06ba*/ 	.byte	0x3f
	.zero		1


	//   ....[31]....
        /*06bc*/ 	.word	0x00009020
        /*06c0*/ 	.word	0x000000a0
        /*06c4*/ 	.word	0x00000000
        /*06c8*/ 	.short	0x0101
        /*06ca*/ 	.byte	0x3f
	.zero		1


	//   ....[32]....
        /*06cc*/ 	.word	0x00009560
        /*06d0*/ 	.word	0x000000ff
        /*06d4*/ 	.word	0x00038830
        /*06d8*/ 	.short	0x010a
        /*06da*/ 	.byte	0x04
	.zero		1


	//   ....[33]....
        /*06dc*/ 	.word	0x000095a0
        /*06e0*/ 	.word	0x000000ff
        /*06e4*/ 	.word	0x00038830
        /*06e8*/ 	.short	0x010a
        /*06ea*/ 	.byte	0x04
	.zero		1


	//   ....[34]....
        /*06ec*/ 	.word	0x0000be40
        /*06f0*/ 	.word	0x000000ff
        /*06f4*/ 	.word	0x00038850
        /*06f8*/ 	.short	0x010a
        /*06fa*/ 	.byte	0x04
	.zero		1


	//   ....[35]....
        /*06fc*/ 	.word	0x0000be80
        /*0700*/ 	.word	0x000000ff
        /*0704*/ 	.word	0x00038850
        /*0708*/ 	.short	0x010a
        /*070a*/ 	.byte	0x04
	.zero		1


	//   ....[36]....
        /*070c*/ 	.word	0x0000ca20
        /*0710*/ 	.word	0x0000009d
        /*0714*/ 	.word	0x00000000
        /*0718*/ 	.short	0x0101
        /*071a*/ 	.byte	0x3f
	.zero		1


	//   ....[37]....
        /*071c*/ 	.word	0x0000caf0
        /*0720*/ 	.word	0x000000a5
        /*0724*/ 	.word	0x00000000
        /*0728*/ 	.short	0x0101
        /*072a*/ 	.byte	0x3f
	.zero		1


	//   ....[38]....
        /*072c*/ 	.word	0x0000d6c0
        /*0730*/ 	.word	0x000000ff
        /*0734*/ 	.word	0x00038850
        /*0738*/ 	.short	0x010a
        /*073a*/ 	.byte	0x07
	.zero		1


	//   ....[39]....
        /*073c*/ 	.word	0x0000d700
        /*0740*/ 	.word	0x000000ff
        /*0744*/ 	.word	0x00038850
        /*0748*/ 	.short	0x010a
        /*074a*/ 	.byte	0x07
	.zero		1


	//   ....[40]....
        /*074c*/ 	.word	0x0000dbf0
        /*0750*/ 	.word	0x0000000a
        /*0754*/ 	.word	0x00000000
        /*0758*/ 	.short	0x0101
        /*075a*/ 	.byte	0x3f
	.zero		1


	//   ....[41]....
        /*075c*/ 	.word	0x0000fc80
        /*0760*/ 	.word	0x000000c7
        /*0764*/ 	.word	0x00000000
        /*0768*/ 	.short	0x0101
        /*076a*/ 	.byte	0x3f
	.zero		1


	//   ....[42]....
        /*076c*/ 	.word	0x00011ec0
        /*0770*/ 	.word	0x00000000
        /*0774*/ 	.word	0x00038840
        /*0778*/ 	.short	0x010a
        /*077a*/ 	.byte	0x3f
	.zero		1


	//   ....[43]....
        /*077c*/ 	.word	0x00012dd0
        /*0780*/ 	.word	0x00000011
        /*0784*/ 	.word	0x00038800
        /*0788*/ 	.short	0x0107
        /*078a*/ 	.byte	0x3f
	.zero		1


	//   ....[44]....
        /*078c*/ 	.word	0x00012ee0
        /*0790*/ 	.word	0x00000011
        /*0794*/ 	.word	0x00038800
        /*0798*/ 	.short	0x0101
        /*079a*/ 	.byte	0x3f
	.zero		1


	//   ....[45]....
        /*079c*/ 	.word	0x00012f00
        /*07a0*/ 	.word	0x00000011
        /*07a4*/ 	.word	0x00038820
        /*07a8*/ 	.short	0x010a
        /*07aa*/ 	.byte	0x3f
	.zero		1


	//   ....[46]....
        /*07ac*/ 	.word	0x00013240
        /*07b0*/ 	.word	0x00000002
        /*07b4*/ 	.word	0x00038840
        /*07b8*/ 	.short	0x010a
        /*07ba*/ 	.byte	0x3f
	.zero		1


	//   ....[47]....
        /*07bc*/ 	.word	0x000137a0
        /*07c0*/ 	.word	0x00000003
        /*07c4*/ 	.word	0x00000060
        /*07c8*/ 	.short	0x010a
        /*07ca*/ 	.byte	0x3f
	.zero		1


	//   ....[48]....
        /*07cc*/ 	.word	0x00013fe0
        /*07d0*/ 	.word	0x00000003
        /*07d4*/ 	.word	0x00038840
        /*07d8*/ 	.short	0x010a
        /*07da*/ 	.byte	0x3f
	.zero		1


	//   ....[49]....
        /*07dc*/ 	.word	0x00014570
        /*07e0*/ 	.word	0x00000002
        /*07e4*/ 	.word	0x00000060
        /*07e8*/ 	.short	0x010a
        /*07ea*/ 	.byte	0x3f
	.zero		1


	//   ....[50]....
        /*07ec*/ 	.word	0x00014d00
        /*07f0*/ 	.word	0x00000002
        /*07f4*/ 	.word	0x00038840
        /*07f8*/ 	.short	0x010a
        /*07fa*/ 	.byte	0x3f
	.zero		1


	//   ....[51]....
        /*07fc*/ 	.word	0x00015290
        /*0800*/ 	.word	0x00000002
        /*0804*/ 	.word	0x00000060
        /*0808*/ 	.short	0x010a
        /*080a*/ 	.byte	0x3f
	.zero		1


	//   ....[52]....
        /*080c*/ 	.word	0x000159d0
        /*0810*/ 	.word	0x00000002
        /*0814*/ 	.word	0x00038860
        /*0818*/ 	.short	0x010a
        /*081a*/ 	.byte	0x3f
	.zero		1


	//   ....[53]....
        /*081c*/ 	.word	0x000161b0
        /*0820*/ 	.word	0x00000000
        /*0824*/ 	.word	0x00038820
        /*0828*/ 	.short	0x010a
        /*082a*/ 	.byte	0x3f
	.zero		1


	//   ....[54]....
        /*082c*/ 	.word	0x000163a0
        /*0830*/ 	.word	0x00000006
        /*0834*/ 	.word	0x00000000
        /*0838*/ 	.short	0x010a
        /*083a*/ 	.byte	0x3f
	.zero		1


	//   ....[55]....
        /*083c*/ 	.word	0x000163f0
        /*0840*/ 	.word	0x00000003
        /*0844*/ 	.word	0x00000000
        /*0848*/ 	.short	0x010a
        /*084a*/ 	.byte	0x3f
	.zero		1


	//   ....[56]....
        /*084c*/ 	.word	0x00016450
        /*0850*/ 	.word	0x00000012
        /*0854*/ 	.word	0x00000000
        /*0858*/ 	.short	0x010a
        /*085a*/ 	.byte	0x3f
	.zero		1


	//   ....[57]....
        /*085c*/ 	.word	0x00016480
        /*0860*/ 	.word	0x00000003
        /*0864*/ 	.word	0x00000000
        /*0868*/ 	.short	0x010a
        /*086a*/ 	.byte	0x3f
	.zero		1


	//   ....[58]....
        /*086c*/ 	.word	0x00016500
        /*0870*/ 	.word	0x00000003
        /*0874*/ 	.word	0x00038800
        /*0878*/ 	.short	0x010a
        /*087a*/ 	.byte	0x3f
	.zero		1


	//   ....[59]....
        /*087c*/ 	.word	0x00016550
        /*0880*/ 	.word	0x00000000
        /*0884*/ 	.word	0x00038830
        /*0888*/ 	.short	0x010a
        /*088a*/ 	.byte	0x3f
	.zero		1


	//   ....[60]....
        /*088c*/ 	.word	0x000165c0
        /*0890*/ 	.word	0x00000004
        /*0894*/ 	.word	0x00038830
        /*0898*/ 	.short	0x010a
        /*089a*/ 	.byte	0x3f
	.zero		1


	//   ....[61]....
        /*089c*/ 	.word	0x00016620
        /*08a0*/ 	.word	0x00000003
        /*08a4*/ 	.word	0x00038850
        /*08a8*/ 	.short	0x010a
        /*08aa*/ 	.byte	0x3f
	.zero		1


	//   ....[62]....
        /*08ac*/ 	.word	0x00016680
        /*08b0*/ 	.word	0x00000004
        /*08b4*/ 	.word	0x00038830
        /*08b8*/ 	.short	0x010a
        /*08ba*/ 	.byte	0x3f
	.zero		1


	//   ....[63]....
        /*08bc*/ 	.word	0x000166e0
        /*08c0*/ 	.word	0x00000003
        /*08c4*/ 	.word	0x00038850
        /*08c8*/ 	.short	0x010a
        /*08ca*/ 	.byte	0x3f
	.zero		1


	//   ....[64]....
        /*08cc*/ 	.word	0x00016740
        /*08d0*/ 	.word	0x00000007
        /*08d4*/ 	.word	0x00038850
        /*08d8*/ 	.short	0x010a
        /*08da*/ 	.byte	0x3f
	.zero		1


	//   ....[65]....
        /*08dc*/ 	.word	0x00016890
        /*08e0*/ 	.word	0x00000000
        /*08e4*/ 	.word	0x00038840
        /*08e8*/ 	.short	0x010a
        /*08ea*/ 	.byte	0x3f
	.zero		1


	//   ....[66]....
        /*08ec*/ 	.word	0x00017470
        /*08f0*/ 	.word	0x00000011
        /*08f4*/ 	.word	0x00038820
        /*08f8*/ 	.short	0x010a
        /*08fa*/ 	.byte	0x3f
	.zero		1


	//   ....[67]....
        /*08fc*/ 	.word	0x000174c0
        /*0900*/ 	.word	0x00000002
        /*0904*/ 	.word	0x00038840
        /*0908*/ 	.short	0x010a
        /*090a*/ 	.byte	0x3f
	.zero		1


	//   ....[68]....
        /*090c*/ 	.word	0x00017510
        /*0910*/ 	.word	0x00000003
        /*0914*/ 	.word	0x00000060
        /*0918*/ 	.short	0x010a
        /*091a*/ 	.byte	0x3f
	.zero		1


	//   ....[69]....
        /*091c*/ 	.word	0x00017560
        /*0920*/ 	.word	0x00000003
        /*0924*/ 	.word	0x00038840
        /*0928*/ 	.short	0x010a
        /*092a*/ 	.byte	0x3f
	.zero		1


	//   ....[70]....
        /*092c*/ 	.word	0x000175b0
        /*0930*/ 	.word	0x00000002
        /*0934*/ 	.word	0x00000060
        /*0938*/ 	.short	0x010a
        /*093a*/ 	.byte	0x3f
	.zero		1


	//   ....[71]....
        /*093c*/ 	.word	0x00017600
        /*0940*/ 	.word	0x00000002
        /*0944*/ 	.word	0x00038840
        /*0948*/ 	.short	0x010a
        /*094a*/ 	.byte	0x3f
	.zero		1


	//   ....[72]....
        /*094c*/ 	.word	0x00017650
        /*0950*/ 	.word	0x00000002
        /*0954*/ 	.word	0x00000060
        /*0958*/ 	.short	0x010a
        /*095a*/ 	.byte	0x3f
	.zero		1


	//   ....[73]....
        /*095c*/ 	.word	0x000176a0
        /*0960*/ 	.word	0x00000002
        /*0964*/ 	.word	0x00038860
        /*0968*/ 	.short	0x010a
        /*096a*/ 	.byte	0x3f
	.zero		1


	//   ....[74]....
        /*096c*/ 	.word	0x00017790
        /*0970*/ 	.word	0x00000000
        /*0974*/ 	.word	0x00038820
        /*0978*/ 	.short	0x010a
        /*097a*/ 	.byte	0x3f
	.zero		1


	//   ....[75]....
        /*097c*/ 	.word	0x00017930
        /*0980*/ 	.word	0x00000006
        /*0984*/ 	.word	0x00000000
        /*0988*/ 	.short	0x010a
        /*098a*/ 	.byte	0x3f
	.zero		1


	//   ....[76]....
        /*098c*/ 	.word	0x00017980
        /*0990*/ 	.word	0x00000003
        /*0994*/ 	.word	0x00000000
        /*0998*/ 	.short	0x010a
        /*099a*/ 	.byte	0x3f
	.zero		1


	//   ....[77]....
        /*099c*/ 	.word	0x000179d0
        /*09a0*/ 	.word	0x00000012
        /*09a4*/ 	.word	0x00000000
        /*09a8*/ 	.short	0x010a
        /*09aa*/ 	.byte	0x3f
	.zero		1


	//----- nvinfo : EIATTR_NUM_MBARRIERS
	.align		4
.L_303:
        /*09ac*/ 	.byte	0x03, 0x38
        /*09ae*/ 	.short	0x0016


	//----- nvinfo : EIATTR_EXIT_INSTR_OFFSETS
	.align		4
        /*09b0*/ 	.byte	0x04, 0x1c
        /*09b2*/ 	.short	(.L_305 - .L_304)


	//   ....[0]....
.L_304:
        /*09b4*/ 	.word	0x00000a10


	//   ....[1]....
        /*09b8*/ 	.word	0x00010ec0


	//   ....[2]....
        /*09bc*/ 	.word	0x000164d0


	//----- nvinfo : EIATTR_MAX_THREADS
	.align		4
.L_305:
        /*09c0*/ 	.byte	0x04, 0x05
        /*09c2*/ 	.short	(.L_307 - .L_306)
.L_306:
        /*09c4*/ 	.word	0x00000180
        /*09c8*/ 	.word	0x00000001
        /*09cc*/ 	.word	0x00000001


	//----- nvinfo : EIATTR_CRS_STACK_SIZE
	.align		4
.L_307:
        /*09d0*/ 	.byte	0x04, 0x1e
        /*09d2*/ 	.short	(.L_309 - .L_308)
.L_308:
        /*09d4*/ 	.word	0x00000000


	//----- nvinfo : EIATTR_CBANK_PARAM_SIZE
	.align		4
.L_309:
        /*09d8*/ 	.byte	0x03, 0x19
        /*09da*/ 	.short	0x0af0


	//----- nvinfo : EIATTR_PARAM_CBANK
	.align		4
        /*09dc*/ 	.byte	0x04, 0x0a
        /*09de*/ 	.short	(.L_311 - .L_310)
	.align		4
.L_310:
        /*09e0*/ 	.word	index@(.nv.constant0._ZN7cutlass13device_kernelIN5flash11enable_sm90INS1_16FlashAttnFwdSm90INS1_25CollectiveMainloopFwdSm90ILi2EN4cute5tupleIJNS5_1CILi1EEES8_S8_EEENS6_IJNS7_ILi128EEENS7_ILi80EEENS7_ILi256EEEEEELi256ENS_6half_tEfNS_4arch4Sm90ELb1ELb0ELb0ELb0ELb0ELb0ELb0ELb1ELb1ELb1ELb0ELb0EEENS1_21CollectiveEpilogueFwdINS6_IJSA_SC_SB_EEES9_SE_SG_Li256ELb0ELb1ELb0ELb0EEENS1_30DynamicPersistentTileSchedulerILi256ELi128ELb0ELb1ELb1EEEEEEEEEvNT_6ParamsE)
        /*09e4*/ 	.short	0x0210
        /*09e6*/ 	.short	0x0af0


	//----- nvinfo : EIATTR_SW_WAR
	.align		4
.L_311:
        /*09e8*/ 	.byte	0x04, 0x36
        /*09ea*/ 	.short	(.L_313 - .L_312)
.L_312:
        /*09ec*/ 	.word	0x00000008
.L_313:


//--------------------- .nv.info._ZN7cutlass13device_kernelIN5flash11enable_sm90INS1_16FlashAttnFwdSm90INS1_25CollectiveMainloopFwdSm90ILi2EN4cute5tupleIJNS5_1CILi1EEES8_S8_EEENS6_IJNS7_ILi128EEENS7_ILi80EEENS7_ILi256EEEEEELi256ENS_6half_tEfNS_4arch4Sm90ELb1ELb0ELb0ELb1ELb0ELb0ELb0ELb1ELb1ELb1ELb0ELb0EEENS1_21CollectiveEpilogueFwdINS6_IJSA_SC_SB_EEES9_SE_SG_Li256ELb1ELb1ELb0ELb0EEENS1_36VarlenDynamicPersistentTileSchedulerILi128ELi80ELi256ELi128ELb0ELb1ELb1ELb1ELb1ELb1EEEEEEEEEvNT_6ParamsE --------------------------
	.section	.nv.info._ZN7cutlass13device_kernelIN5flash11enable_sm90INS1_16FlashAttnFwdSm90INS1_25CollectiveMainloopFwdSm90ILi2EN4cute5tupleIJNS5_1CILi1EEES8_S8_EEENS6_IJNS7_ILi128EEENS7_ILi80EEENS7_ILi256EEEEEELi256ENS_6half_tEfNS_4arch4Sm90ELb1ELb0ELb0ELb1ELb0ELb0ELb0ELb1ELb1ELb1ELb0ELb0EEENS1_21CollectiveEpilogueFwdINS6_IJSA_SC_SB_EEES9_SE_SG_Li256ELb1ELb1ELb0ELb0EEENS1_36VarlenDynamicPersistentTileSchedulerILi128ELi80ELi256ELi128ELb0ELb1ELb1ELb1ELb1ELb1EEEEEEEEEvNT_6ParamsE,"",@"SHT_CUDA_INFO"
	.sectionflags	@""
	.align	4


	//----- nvinfo : EIATTR_CUDA_API_VERSION
	.align		4
        /*0000*/ 	.byte	0x04, 0x37
        /*0002*/ 	.short	(.L_315 - .L_314)
.L_314:
        /*0004*/ 	.word	0x00000082


	//----- nvinfo : EIATTR_KPARAM_INFO
	.align		4
.L_315:
        /*0008*/ 	.byte	0x04, 0x17
        /*000a*/ 	.short	(.L_317 - .L_316)
.L_316:
        /*000c*/ 	.word	0x00000000
        /*0010*/ 	.short	0x0000
        /*0012*/ 	.short	0x0070
        /*0014*/ 	.byte	0x00, 0xf0, 0x01, 0x2a


	//----- nvinfo : EIATTR_SPARSE_MMA_MASK
	.align		4
.L_317:
        /*0018*/ 	.byte	0x03, 0x50
        /*001a*/ 	.short	0x0000


	//----- nvinfo : EIATTR_MAXREG_COUNT
	.align		4
        /*001c*/ 	.byte	0x03, 0x1b
        /*001e*/ 	.short	0x00a8


	//----- nvinfo : EIATTR_NUM_BARRIERS
	.align		4
        /*0020*/ 	.byte	0x02, 0x4c
        /*0022*/ 	.byte	0x09
	.zero		1


	//----- nvinfo : EIATTR_EXTERNS
	.align		4
        /*0024*/ 	.byte	0x04, 0x0f
        /*0026*/ 	.short	(.L_319 - .L_318)


	//   ....[0]....
	.align		4
.L_318:
        /*0028*/ 	.word	index@(__assertfail)


	//----- nvinfo : EIATTR_ANNOTATIONS
	.align		4
.L_319:
        /*002c*/ 	.byte	0x04, 0x55
        /*002e*/ 	.short	(.L_321 - .L_320)


	//   ....[0]....
.L_320:
        /* <DEDUP_REMOVED lines=79> */


	//----- nvinfo : EIATTR_MERCURY_ISA_VERSION
	.align		4
.L_321:
        /*0510*/ 	.byte	0x03, 0x5f
        /*0512*/ 	.short	0x0101


	//----- nvinfo : EIATTR_UNUSED_LOAD_BYTE_OFFSET
	.align		4
        /*0514*/ 	.byte	0x04, 0x44
        /*0516*/ 	.short	(.L_323 - .L_322)


	//   ....[0]....
.L_322:
        /*0518*/ 	.word	0x00000a10
        /*051c*/ 	.word	0x0000fff0


	//   ....[1]....
        /*0520*/ 	.word	0x0000e2c0
        /*0524*/ 	.word	0x0000fff0


	//----- nvinfo : EIATTR_INT_WARP_WIDE_INSTR_OFFSETS
	.align		4
.L_323:
        /*0528*/ 	.byte	0x04, 0x31
        /*052a*/ 	.short	(.L_325 - .L_324)


	//   ....[0]....
.L_324:
        /*052c*/ 	.word	0x00000130


	//   ....[1]....
        /*0530*/ 	.word	0x00000170


	//   ....[2]....
        /*0534*/ 	.word	0x000001e0


	//   ....[3]....
        /*0538*/ 	.word	0x00012600


	//   ....[4]....
        /*053c*/ 	.word	0x000126a0


	//   ....[5]....
        /*0540*/ 	.word	0x00016d50


	//   ....[6]....
        /*0544*/ 	.word	0x00016dc0


	//----- nvinfo : EIATTR_COOP_GROUP_MASK_REGIDS
	.align		4
.L_325:
        /*0548*/ 	.byte	0x04, 0x29
        /*054a*/ 	.short	(.L_327 - .L_326)


	//   ....[0]....
.L_326:
        /*054c*/ 	.word	0xffffffff


	//   ....[1]....
        /*0550*/ 	.word	0xffffffff


	//   ....[2]....
        /*0554*/ 	.word	0xffffffff


	//   ....[3]....
        /*0558*/ 	.word	0xffffffff


	//   ....[4]....
        /*055c*/ 	.word	0xffffffff


	//   ....[5]....
        /*0560*/ 	.word	0xffffffff


	//   ....[6]....
        /*0564*/ 	.word	0xffffffff


	//   ....[7]....
        /*0568*/ 	.word	0xffffffff


	//   ....[8]....
        /*056c*/ 	.word	0xffffffff


	//   ....[9]....
        /*0570*/ 	.word	0xffffffff


	//   ....[10]....
        /*0574*/ 	.word	0xffffffff


	//   ....[11]....
        /*0578*/ 	.word	0xffffffff


	//   ....[12]....
        /*057c*/ 	.word	0xffffffff


	//   ....[13]....
        /*0580*/ 	.word	0xffffffff


	//   ....[14]....
        /*0584*/ 	.word	0xffffffff


	//   ....[15]....
        /*0588*/ 	.word	0xffffffff


	//   ....[16]....
        /*058c*/ 	.word	0xffffffff


	//   ....[17]....
        /*0590*/ 	.word	0xffffffff


	//   ....[18]....
        /*0594*/ 	.word	0xffffffff


	//   ....[19]....
        /*0598*/ 	.word	0xffffffff


	//   ....[20]....
        /*059c*/ 	.word	0xffffffff


	//   ....[21]....
        /*05a0*/ 	.word	0xffffffff


	//   ....[22]....
        /*05a4*/ 	.word	0xffffffff


	//   ....[23]....
        /*05a8*/ 	.word	0xffffffff


	//   ....[24]....
        /*05ac*/ 	.word	0xffffffff


	//   ....[25]....
        /*05b0*/ 	.word	0xffffffff


	//   ....[26]....
        /*05b4*/ 	.word	0xffffffff


	//   ....[27]....
        /*05b8*/ 	.word	0xffffffff


	//   ....[28]....
        /*05bc*/ 	.word	0xffffffff


	//   ....[29]....
        /*05c0*/ 	.word	0xffffffff


	//   ....[30]....
        /*05c4*/ 	.word	0xffffffff


	//   ....[31]....
        /*05c8*/ 	.word	0xffffffff


	//   ....[32]....
        /*05cc*/ 	.word	0xffffffff


	//   ....[33]....
        /*05d0*/ 	.word	0xffffffff


	//   ....[34]....
        /*05d4*/ 	.word	0xffffffff


	//   ....[35]....
        /*05d8*/ 	.word	0xffffffff


	//   ....[36]....
        /*05dc*/ 	.word	0xffffffff


	//   ....[37]....
        /*05e0*/ 	.word	0xffffffff


	//   ....[38]....
        /*05e4*/ 	.word	0xffffffff


	//   ....[39]....
        /*05e8*/ 	.word	0xffffffff


	//   ....[40]....
        /*05ec*/ 	.word	0xffffffff


	//   ....[41]....
        /*05f0*/ 	.word	0xffffffff


	//   ....[42]....
        /*05f4*/ 	.word	0xffffffff


	//   ....[43]....
        /*05f8*/ 	.word	0xffffffff


	//   ....[44]....
        /*05fc*/ 	.word	0xffffffff


	//   ....[45]....
        /*0600*/ 	.word	0xffffffff


	//   ....[46]....
        /*0604*/ 	.word	0xffffffff


	//   ....[47]....
        /*0608*/ 	.word	0xffffffff


	//   ....[48]....
        /*060c*/ 	.word	0xffffffff


	//   ....[49]....
        /*0610*/ 	.word	0xffffffff


	//   ....[50]....
        /*0614*/ 	.word	0xffffffff


	//   ....[51]....
        /*0618*/ 	.word	0xffffffff


	//   ....[52]....
        /*061c*/ 	.word	0xffffffff


	//   ....[53]....
        /*0620*/ 	.word	0xffffffff


	//   ....[54]....
        /*0624*/ 	.word	0xffffffff


	//   ....[55]....
        /*0628*/ 	.word	0xffffffff


	//   ....[56]....
        /*062c*/ 	.word	0xffffffff


	//   ....[57]....
        /*0630*/ 	.word	0xffffffff


	//   ....[58]....
        /*0634*/ 	.word	0xffffffff


	//   ....[59]....
        /*0638*/ 	.word	0xffffffff


	//   ....[60]....
        /*063c*/ 	.word	0xffffffff


	//   ....[61]....
        /*0640*/ 	.word	0xffffffff


	//   ....[62]....
        /*0644*/ 	.word	0xffffffff


	//   ....[63]....
        /*0648*/ 	.word	0xffffffff


	//   ....[64]....
        /*064c*/ 	.word	0xffffffff


	//   ....[65]....
        /*0650*/ 	.word	0xffffffff


	//   ....[66]....
        /*0654*/ 	.word	0xffffffff


	//   ....[67]....
        /*0658*/ 	.word	0xffffffff


	//   ....[68]....
        /*065c*/ 	.word	0xffffffff


	//   ....[69]....
        /*0660*/ 	.word	0xffffffff


	//   ....[70]....
        /*0664*/ 	.word	0xffffffff


	//   ....[71]....
        /*0668*/ 	.word	0xffffffff


	//   ....[72]....
        /*066c*/ 	.word	0xffffffff


	//   ....[73]....
        /*0670*/ 	.word	0xffffffff


	//   ....[74]....
        /*0674*/ 	.word	0xffffffff


	//   ....[75]....
        /*0678*/ 	.word	0xffffffff


	//   ....[76]....
        /*067c*/ 	.word	0xffffffff


	//   ....[77]....
        /*0680*/ 	.word	0xffffffff


	//   ....[78]....
        /*0684*/ 	.word	0xffffffff


	//   ....[79]....
        /*0688*/ 	.word	0xffffffff


	//   ....[80]....
        /*068c*/ 	.word	0xffffffff


	//   ....[81]....
        /*0690*/ 	.word	0xffffffff


	//   ....[82]....
        /*0694*/ 	.word	0xffffffff


	//   ....[83]....
        /*0698*/ 	.word	0xffffffff


	//   ....[84]....
        /*069c*/ 	.word	0xffffffff


	//   ....[85]....
        /*06a0*/ 	.word	0xffffffff


	//   ....[86]....
        /*06a4*/ 	.word	0xffffffff


	//   ....[87]....
        /*06a8*/ 	.word	0xffffffff


	//   ....[88]....
        /*06ac*/ 	.word	0xffffffff


	//   ....[89]....
        /*06b0*/ 	.word	0xffffffff


	//   ....[90]....
        /*06b4*/ 	.word	0xffffffff


	//   ....[91]....
        /*06b8*/ 	.word	0xffffffff


	//   ....[92]....
        /*06bc*/ 	.word	0xffffffff


	//   ....[93]....
        /*06c0*/ 	.word	0xffffffff


	//   ....[94]....
        /*06c4*/ 	.word	0xffffffff


	//   ....[95]....
        /*06c8*/ 	.word	0xffffffff


	//   ....[96]....
        /*06cc*/ 	.word	0xffffffff


	//   ....[97]....
        /*06d0*/ 	.word	0xffffffff


	//   ....[98]....
        /*06d4*/ 	.word	0xffffffff


	//   ....[99]....
        /*06d8*/ 	.word	0x0500000f


	//   ....[100]....
        /*06dc*/ 	.word	0x0500000f


	//   ....[101]....
        /*06e0*/ 	.word	0x0500000f


	//   ....[102]....
        /*06e4*/ 	.word	0x0500000f


	//   ....[103]....
        /*06e8*/ 	.word	0x0500000f


	//   ....[104]....
        /*06ec*/ 	.word	0x0500000f


	//   ....[105]....
        /*06f0*/ 	.word	0x0500000f


	//   ....[106]....
        /*06f4*/ 	.word	0x0500000f


	//   ....[107]....
        /*06f8*/ 	.word	0x0500000f


	//   ....[108]....
        /*06fc*/ 	.word	0x0500000f


	//   ....[109]....
        /*0700*/ 	.word	0x0500000f


	//   ....[110]....
        /*0704*/ 	.word	0x0500000f


	//   ....[111]....
        /*0708*/ 	.word	0x0500000f


	//   ....[112]....
        /*070c*/ 	.word	0x0500000f


	//   ....[113]....
        /*0710*/ 	.word	0x0500000f


	//   ....[114]....
        /*0714*/ 	.word	0x0500000f


	//   ....[115]....
        /*0718*/ 	.word	0x0500000f


	//   ....[116]....
        /*071c*/ 	.word	0x0500000f


	//   ....[117]....
        /*0720*/ 	.word	0x0500000f


	//   ....[118]....
        /*0724*/ 	.word	0x0500000f


	//   ....[119]....
        /*0728*/ 	.word	0x0500000f


	//   ....[120]....
        /*072c*/ 	.word	0x0500000f


	//   ....[121]....
        /*0730*/ 	.word	0x0500000f


	//   ....[122]....
        /*0734*/ 	.word	0x0500000f


	//   ....[123]....
        /*0738*/ 	.word	0x0500000f


	//   ....[124]....
        /*073c*/ 	.word	0x0500000f


	//   ....[125]....
        /*0740*/ 	.word	0x0500000f


	//   ....[126]....
        /*0744*/ 	.word	0x0500000f


	//   ....[127]....
        /*0748*/ 	.word	0x0500000f


	//   ....[128]....
        /*074c*/ 	.word	0x0500000f


	//   ....[129]....
        /*0750*/ 	.word	0x0500000f


	//   ....[130]....
        /*0754*/ 	.word	0x0500000f


	//   ....[131]....
        /*0758*/ 	.word	0x0500000f


	//   ....[132]....
        /*075c*/ 	.word	0x0500000f


	//   ....[133]....
        /*0760*/ 	.word	0x0500000f


	//----- nvinfo : EIATTR_COOP_GROUP_INSTR_OFFSETS
	.align		4
.L_327:
        /*0764*/ 	.byte	0x04, 0x28
        /*0766*/ 	.short	(.L_329 - .L_328)


	//   ....[0]....
.L_328:
        /*0768*/ 	.word	0x00000060


	//   ....[1]....
        /*076c*/ 	.word	0x00000140


	//   ....[2]....
        /*0770*/ 	.word	0x00000190


	//   ....[3]....
        /*0774*/ 	.word	0x000003c0


	//   ....[4]....
        /*0778*/ 	.word	0x00000520


	//   ....[5]....
        /*077c*/ 	.word	0x00000640


	//   ....[6]....
        /*0780*/ 	.word	0x000007a0


	//   ....[7]....
        /*0784*/ 	.word	0x000019a0


	//   ....[8]....
        /*0788*/ 	.word	0x00003d90


	//   ....[9]....
        /*078c*/ 	.word	0x00003db0


	//   ....[10]....
        /*0790*/ 	.word	0x00004700


	//   ....[11]....
        /*0794*/ 	.word	0x00004800


	//   ....[12]....
        /*0798*/ 	.word	0x00004aa0


	//   ....[13]....
        /*079c*/ 	.word	0x00004c10


	//   ....[14]....
        /*07a0*/ 	.word	0x00007e90


	//   ....[15]....
        /*07a4*/ 	.word	0x000082f0


	//   ....[16]....
        /*07a8*/ 	.word	0x00008320


	//   ....[17]....
        /*07ac*/ 	.word	0x000083d0


	//   ....[18]....
        /*07b0*/ 	.word	0x00008960


	//   ....[19]....
        /*07b4*/ 	.word	0x000089c0


	//   ....[20]....
        /*07b8*/ 	.word	0x0000bf70


	//   ....[21]....
        /*07bc*/ 	.word	0x0000bfa0


	//   ....[22]....
        /*07c0*/ 	.word	0x0000c4f0


	//   ....[23]....
        /*07c4*/ 	.word	0x0000c540


	//   ....[24]....
        /*07c8*/ 	.word	0x0000d5c0


	//   ....[25]....
        /*07cc*/ 	.word	0x0000d600


	//   ....[26]....
        /*07d0*/ 	.word	0x0000d6d0


	//   ....[27]....
        /*07d4*/ 	.word	0x0000d710


	//   ....[28]....
        /*07d8*/ 	.word	0x0000f450


	//   ....[29]....
        /*07dc*/ 	.word	0x0000f480


	//   ....[30]....
        /*07e0*/ 	.word	0x0000f4c0


	//   ....[31]....
        /*07e4*/ 	.word	0x0000f4f0


	//   ....[32]....
        /*07e8*/ 	.word	0x0000fd40


	//   ....[33]....
        /*07ec*/ 	.word	0x0000fd70


	//   ....[34]....
        /*07f0*/ 	.word	0x0000fec0


	//   ....[35]....
        /*07f4*/ 	.word	0x0000fee0


	//   ....[36]....
        /*07f8*/ 	.word	0x00010030


	//   ....[37]....
        /*07fc*/ 	.word	0x00010050


	//   ....[38]....
        /*0800*/ 	.word	0x000101b0


	//   ....[39]....
        /*0804*/ 	.word	0x000101d0


	//   ....[40]....
        /*0808*/ 	.word	0x00010bc0


	//   ....[41]....
        /*080c*/ 	.word	0x00010bf0


	//   ....[42]....
        /*0810*/ 	.word	0x00010d50


	//   ....[43]....
        /*0814*/ 	.word	0x00010d70


	//   ....[44]....
        /*0818*/ 	.word	0x00010ec0


	//   ....[45]....
        /*081c*/ 	.word	0x00010ee0


	//   ....[46]....
        /*0820*/ 	.word	0x00011040


	//   ....[47]....
        /*0824*/ 	.word	0x00011060


	//   ....[48]....
        /*0828*/ 	.word	0x00011230


	//   ....[49]....
        /*082c*/ 	.word	0x00011410


	//   ....[50]....
        /*0830*/ 	.word	0x00011440


	//   ....[51]....
        /*0834*/ 	.word	0x00011470


	//   ....[52]....
        /*0838*/ 	.word	0x000114a0


	//   ....[53]....
        /*083c*/ 	.word	0x000114d0


	//   ....[54]....
        /*0840*/ 	.word	0x00011500


	//   ....[55]....
        /*0844*/ 	.word	0x00011680


	//   ....[56]....
        /*0848*/ 	.word	0x000116b0


	//   ....[57]....
        /*084c*/ 	.word	0x000116e0


	//   ....[58]....
        /*0850*/ 	.word	0x00011710


	//   ....[59]....
        /*0854*/ 	.word	0x00011740


	//   ....[60]....
        /*0858*/ 	.word	0x00011770


	//   ....[61]....
        /*085c*/ 	.word	0x00011820


	//   ....[62]....
        /*0860*/ 	.word	0x00011880


	//   ....[63]....
        /*0864*/ 	.word	0x00011910


	//   ....[64]....
        /*0868*/ 	.word	0x00012c20


	//   ....[65]....
        /*086c*/ 	.word	0x00013920


	//   ....[66]....
        /*0870*/ 	.word	0x00013930


	//   ....[67]....
        /*0874*/ 	.word	0x00013950


	//   ....[68]....
        /*0878*/ 	.word	0x00013a10


	//   ....[69]....
        /*087c*/ 	.word	0x00013a30


	//   ....[70]....
        /*0880*/ 	.word	0x00013ae0


	//   ....[71]....
        /*0884*/ 	.word	0x00013b00


	//   ....[72]....
        /*0888*/ 	.word	0x00013bb0


	//   ....[73]....
        /*088c*/ 	.word	0x00013bd0


	//   ....[74]....
        /*0890*/ 	.word	0x00013c80


	//   ....[75]....
        /*0894*/ 	.word	0x00013ca0


	//   ....[76]....
        /*0898*/ 	.word	0x00013d50


	//   ....[77]....
        /*089c*/ 	.word	0x00013d70


	//   ....[78]....
        /*08a0*/ 	.word	0x00013e10


	//   ....[79]....
        /*08a4*/ 	.word	0x00013e30


	//   ....[80]....
        /*08a8*/ 	.word	0x00013e70


	//   ....[81]....
        /*08ac*/ 	.word	0x00017690


	//   ....[82]....
        /*08b0*/ 	.word	0x000176f0


	//   ....[83]....
        /*08b4*/ 	.word	0x00017720


	//   ....[84]....
        /*08b8*/ 	.word	0x00017730


	//   ....[85]....
        /*08bc*/ 	.word	0x00017760


	//   ....[86]....
        /*08c0*/ 	.word	0x00017790


	//   ....[87]....
        /*08c4*/ 	.word	0x000177c0


	//   ....[88]....
        /*08c8*/ 	.word	0x000177f0


	//   ....[89]....
        /*08cc*/ 	.word	0x00017980


	//   ....[90]....
        /*08d0*/ 	.word	0x000179b0


	//   ....[91]....
        /*08d4*/ 	.word	0x000179e0


	//   ....[92]....
        /*08d8*/ 	.word	0x00017a10


	//   ....[93]....
        /*08dc*/ 	.word	0x00017a40


	//   ....[94]....
        /*08e0*/ 	.word	0x00017a70


	//   ....[95]....
        /*08e4*/ 	.word	0x00017b30


	//   ....[96]....
        /*08e8*/ 	.word	0x00017b50


	//   ....[97]....
        /*08ec*/ 	.word	0x00017bc0


	//   ....[98]....
        /*08f0*/ 	.word	0x000182a0


	//   ....[99]....
        /*08f4*/ 	.word	0x000188b0


	//   ....[100]....
        /*08f8*/ 	.word	0x00018a60


	//   ....[101]....
        /*08fc*/ 	.word	0x00018ab0


	//   ....[102]....
        /*0900*/ 	.word	0x00018be0


	//   ....[103]....
        /*0904*/ 	.word	0x00018c50


	//   ....[104]....
        /*0908*/ 	.word	0x00018d80


	//   ....[105]....
        /*090c*/ 	.word	0x00018df0


	//   ....[106]....
        /*0910*/ 	.word	0x00018f20


	//   ....[107]....
        /*0914*/ 	.word	0x00018f90


	//   ....[108]....
        /*0918*/ 	.word	0x000190c0


	//   ....[109]....
        /*091c*/ 	.word	0x00019130


	//   ....[110]....
        /*0920*/ 	.word	0x00019260


	//   ....[111]....
        /*0924*/ 	.word	0x000192d0


	//   ....[112]....
        /*0928*/ 	.word	0x00019410


	//   ....[113]....
        /*092c*/ 	.word	0x00019460


	//   ....[114]....
        /*0930*/ 	.word	0x00019590


	//   ....[115]....
        /*0934*/ 	.word	0x000195e0


	//   ....[116]....
        /*0938*/ 	.word	0x00019910


	//   ....[117]....
        /*093c*/ 	.word	0x000199b0


	//   ....[118]....
        /*0940*/ 	.word	0x00019ae0


	//   ....[119]....
        /*0944*/ 	.word	0x00019b60


	//   ....[120]....
        /*0948*/ 	.word	0x00019be0


	//   ....[121]....
        /*094c*/ 	.word	0x00019c60


	//   ....[122]....
        /*0950*/ 	.word	0x00019ce0


	//   ....[123]....
        /*0954*/ 	.word	0x00019d70


	//   ....[124]....
        /*0958*/ 	.word	0x00019e10


	//   ....[125]....
        /*095c*/ 	.word	0x00019eb0


	//   ....[126]....
        /*0960*/ 	.word	0x00019f30


	//   ....[127]....
        /*0964*/ 	.word	0x00019fb0


	//   ....[128]....
        /*0968*/ 	.word	0x0001a030


	//   ....[129]....
        /*096c*/ 	.word	0x0001a0c0


	//   ....[130]....
        /*0970*/ 	.word	0x0001a140


	//   ....[131]....
        /*0974*/ 	.word	0x0001a1e0


	//   ....[132]....
        /*0978*/ 	.word	0x0001a270


	//   ....[133]....
        /*097c*/ 	.word	0x0001a3a0


	//----- nvinfo : EIATTR_REG_RECONFIG
	.align		4
.L_329:
        /*0980*/ 	.byte	0x01, 0x54
	.zero		2


	//----- nvinfo : EIATTR_SYSCALL_OFFSETS
	.align		4
        /*0984*/ 	.byte	0x04, 0x46
        /*0986*/ 	.short	(.L_331 - .L_330)


	//   ....[0]....
.L_330:
        /*0988*/ 	.word	0x00001b90


	//   ....[1]....
        /*098c*/ 	.word	0x00012810


	//   ....[2]....
        /*0990*/ 	.word	0x00012970


	//   ....[3]....
        /*0994*/ 	.word	0x00012a70


	//   ....[4]....
        /*0998*/ 	.word	0x000134b0


	//----- nvinfo : EIATTR_MBARRIER_INSTR_OFFSETS
	.align		4
.L_331:
        /*099c*/ 	.byte	0x04, 0x39
        /*099e*/ 	.short	(.L_333 - .L_332)


	//   ....[0]....
.L_332:
        /*09a0*/ 	.word	0x00000270
        /*09a4*/ 	.word	0x000000ff
        /*09a8*/ 	.word	0x00038800
        /*09ac*/ 	.short	0x0100
        /*09ae*/ 	.byte	0x08
	.zero		1


	//   ....[1]....
        /*09b0*/ 	.word	0x00000280
        /*09b4*/ 	.word	0x000000ff
        /*09b8*/ 	.word	0x00038820
        /*09bc*/ 	.short	0x0100
        /*09be*/ 	.byte	0x08
	.zero		1


	//   ....[2]....
        /*09c0*/ 	.word	0x00000370
        /*09c4*/ 	.word	0x000000ff
        /*09c8*/ 	.word	0x00038830
        /*09cc*/ 	.short	0x0100
        /*09ce*/ 	.byte	0x08
	.zero		1


	//   ....[3]....
        /*09d0*/ 	.word	0x00000380
        /*09d4*/ 	.word	0x000000ff
        /*09d8*/ 	.word	0x00038840
        /*09dc*/ 	.short	0x0100
        /*09de*/ 	.byte	0x08
	.zero		1


	//   ....[4]....
        /*09e0*/ 	.word	0x00000390
        /*09e4*/ 	.word	0x000000ff
        /*09e8*/ 	.word	0x00038838
        /*09ec*/ 	.short	0x0100
        /*09ee*/ 	.byte	0x08
	.zero		1


	//   ....[5]....
        /*09f0*/ 	.word	0x000003a0
        /*09f4*/ 	.word	0x000000ff
        /*09f8*/ 	.word	0x00038848
        /*09fc*/ 	.short	0x0100
        /*09fe*/ 	.byte	0x08
	.zero		1


	//   ....[6]....
        /*0a00*/ 	.word	0x000004d0
        /*0a04*/ 	.word	0x000000ff
        /*0a08*/ 	.word	0x00038850
        /*0a0c*/ 	.short	0x0100
        /*0a0e*/ 	.byte	0x08
	.zero		1


	//   ....[7]....
        /*0a10*/ 	.word	0x000004e0
        /*0a14*/ 	.word	0x000000ff
        /*0a18*/ 	.word	0x00038860
        /*0a1c*/ 	.short	0x0100
        /*0a1e*/ 	.byte	0x08
	.zero		1


	//   ....[8]....
        /*0a20*/ 	.word	0x000004f0
        /*0a24*/ 	.word	0x000000ff
        /*0a28*/ 	.word	0x00038858
        /*0a2c*/ 	.short	0x0100
        /*0a2e*/ 	.byte	0x08
	.zero		1


	//   ....[9]....
        /*0a30*/ 	.word	0x00000500
        /*0a34*/ 	.word	0x000000ff
        /*0a38*/ 	.word	0x00038868
        /*0a3c*/ 	.short	0x0100
        /*0a3e*/ 	.byte	0x08
	.zero		1


	//   ....[10]....
        /*0a40*/ 	.word	0x000005f0
        /*0a44*/ 	.word	0x000000ff
        /*0a48*/ 	.word	0x00038870
        /*0a4c*/ 	.short	0x0100
        /*0a4e*/ 	.byte	0x06
	.zero		1


	//   ....[11]....
        /*0a50*/ 	.word	0x00000600
        /*0a54*/ 	.word	0x000000ff
        /*0a58*/ 	.word	0x00038880
        /*0a5c*/ 	.short	0x0100
        /*0a5e*/ 	.byte	0x06
	.zero		1


	//   ....[12]....
        /*0a60*/ 	.word	0x00000610
        /*0a64*/ 	.word	0x000000ff
        /*0a68*/ 	.word	0x00038878
        /*0a6c*/ 	.short	0x0100
        /*0a6e*/ 	.byte	0x06
	.zero		1


	//   ....[13]....
        /*0a70*/ 	.word	0x00000620
        /*0a74*/ 	.word	0x000000ff
        /*0a78*/ 	.word	0x00038888
        /*0a7c*/ 	.short	0x0100
        /*0a7e*/ 	.byte	0x06
	.zero		1


	//   ....[14]....
        /*0a80*/ 	.word	0x00000750
        /*0a84*/ 	.word	0x000000ff
        /*0a88*/ 	.word	0x00038890
        /*0a8c*/ 	.short	0x0100
        /*0a8e*/ 	.byte	0x08
	.zero		1


	//   ....[15]....
        /*0a90*/ 	.word	0x00000760
        /*0a94*/ 	.word	0x000000ff
        /*0a98*/ 	.word	0x000388a0
        /*0a9c*/ 	.short	0x0100
        /*0a9e*/ 	.byte	0x08
	.zero		1


	//   ....[16]....
        /*0aa0*/ 	.word	0x00000770
        /*0aa4*/ 	.word	0x000000ff
        /*0aa8*/ 	.word	0x00038898
        /*0aac*/ 	.short	0x0100
        /*0aae*/ 	.byte	0x08
	.zero		1


	//   ....[17]....
        /*0ab0*/ 	.word	0x00000780
        /*0ab4*/ 	.word	0x000000ff
        /*0ab8*/ 	.word	0x000388a8
        /*0abc*/ 	.short	0x0100
        /*0abe*/ 	.byte	0x08
	.zero		1


	//   ....[18]....
        /*0ac0*/ 	.word	0x000008b0
        /*0ac4*/ 	.word	0x000000ff
        /*0ac8*/ 	.word	0x000388b0
        /*0acc*/ 	.short	0x0100
        /*0ace*/ 	.byte	0x08
	.zero		1


	//   ....[19]....
        /*0ad0*/ 	.word	0x000008c0
        /*0ad4*/ 	.word	0x000000ff
        /*0ad8*/ 	.word	0x000388c0
        /*0adc*/ 	.short	0x0100
        /*0ade*/ 	.byte	0x08
	.zero		1


	//   ....[20]....
        /*0ae0*/ 	.word	0x000008d0
        /*0ae4*/ 	.word	0x000000ff
        /*0ae8*/ 	.word	0x000388b8
        /*0aec*/ 	.short	0x0100
        /*0aee*/ 	.byte	0x08
	.zero		1


	//   ....[21]....
        /*0af0*/ 	.word	0x000008e0
        /*0af4*/ 	.word	0x000000ff
        /*0af8*/ 	.word	0x000388c8
        /*0afc*/ 	.short	0x0100
        /*0afe*/ 	.byte	0x08
	.zero		1


	//   ....[22]....
        /*0b00*/ 	.word	0x00001c40
        /*0b04*/ 	.word	0x000000ff
        /*0b08*/ 	.word	0x00038800
        /*0b0c*/ 	.short	0x010a
        /*0b0e*/ 	.byte	0x06
	.zero		1


	//   ....[23]....
        /*0b10*/ 	.word	0x00001ce0
        /*0b14*/ 	.word	0x00000000
        /*0b18*/ 	.word	0x00038830
        /*0b1c*/ 	.short	0x010a
        /*0b1e*/ 	.byte	0x3f
	.zero		1


	//   ....[24]....
        /*0b20*/ 	.word	0x00001d40
        /*0b24*/ 	.word	0x00000000
        /*0b28*/ 	.word	0x00038830
        /*0b2c*/ 	.short	0x010a
        /*0b2e*/ 	.byte	0x3f
	.zero		1


	//   ....[25]....
        /*0b30*/ 	.word	0x00004630
        /*0b34*/ 	.word	0x00000000
        /*0b38*/ 	.word	0x00000000
        /*0b3c*/ 	.short	0x0101
        /*0b3e*/ 	.byte	0x3f
	.zero		1


	//   ....[26]....
        /*0b40*/ 	.word	0x000056c0
        /*0b44*/ 	.word	0x000000ff
        /*0b48*/ 	.word	0x00038830
        /*0b4c*/ 	.short	0x010a
        /*0b4e*/ 	.byte	0x04
	.zero		1


	//   ....[27]....
        /*0b50*/ 	.word	0x00005710
        /*0b54*/ 	.word	0x000000ff
        /*0b58*/ 	.word	0x00038830
        /*0b5c*/ 	.short	0x010a
        /*0b5e*/ 	.byte	0x04
	.zero		1


	//   ....[28]....
        /*0b60*/ 	.word	0x00007bd0
        /*0b64*/ 	.word	0x000000ff
        /*0b68*/ 	.word	0x00038850
        /*0b6c*/ 	.short	0x010a
        /*0b6e*/ 	.byte	0x04
	.zero		1


	//   ....[29]....
        /*0b70*/ 	.word	0x00007c10
        /*0b74*/ 	.word	0x000000ff
        /*0b78*/ 	.word	0x00038850
        /*0b7c*/ 	.short	0x010a
        /*0b7e*/ 	.byte	0x04
	.zero		1


	//   ....[30]....
        /*0b80*/ 	.word	0x00008de0
        /*0b84*/ 	.word	0x00000014
        /*0b88*/ 	.word	0x00000000
        /*0b8c*/ 	.short	0x0101
        /*0b8e*/ 	.byte	0x3f
	.zero		1


	//   ....[31]....
        /*0b90*/ 	.word	0x00008e50
        /*0b94*/ 	.word	0x000000a0
        /*0b98*/ 	.word	0x00000000
        /*0b9c*/ 	.short	0x0101
        /*0b9e*/ 	.byte	0x3f
	.zero		1


	//   ....[32]....
        /*0ba0*/ 	.word	0x000093e0
        /*0ba4*/ 	.word	0x000000ff
        /*0ba8*/ 	.word	0x00038830
        /*0bac*/ 	.short	0x010a
        /*0bae*/ 	.byte	0x04
	.zero		1


	//   ....[33]....
        /*0bb0*/ 	.word	0x00009420
        /*0bb4*/ 	.word	0x000000ff
        /*0bb8*/ 	.word	0x00038830
        /*0bbc*/ 	.short	0x010a
        /*0bbe*/ 	.byte	0x04
	.zero		1


	//   ....[34]....
        /*0bc0*/ 	.word	0x0000bcd0
        /*0bc4*/ 	.word	0x000000ff
        /*0bc8*/ 	.word	0x00038850
        /*0bcc*/ 	.short	0x010a
        /*0bce*/ 	.byte	0x04
	.zero		1


	//   ....[35]....
        /*0bd0*/ 	.word	0x0000bd10
        /*0bd4*/ 	.word	0x000000ff
        /*0bd8*/ 	.word	0x00038850
        /*0bdc*/ 	.short	0x010a
        /*0bde*/ 	.byte	0x04
	.zero		1


	//   ....[36]....
        /*0be0*/ 	.word	0x0000c890
        /*0be4*/ 	.word	0x0000009d
        /*0be8*/ 	.word	0x00000000
        /*0bec*/ 	.short	0x0101
        /*0bee*/ 	.byte	0x3f
	.zero		1


	//   ....[37]....
        /*0bf0*/ 	.word	0x0000c960
        /*0bf4*/ 	.word	0x000000a5
        /*0bf8*/ 	.word	0x00000000
        /*0bfc*/ 	.short	0x0101
        /*0bfe*/ 	.byte	0x3f
	.zero		1


	//   ....[38]....
        /*0c00*/ 	.word	0x0000d530
        /*0c04*/ 	.word	0x000000ff
        /*0c08*/ 	.word	0x00038850
        /*0c0c*/ 	.short	0x010a
        /*0c0e*/ 	.byte	0x07
	.zero		1


	//   ....[39]....
        /*0c10*/ 	.word	0x0000d570
        /*0c14*/ 	.word	0x000000ff
        /*0c18*/ 	.word	0x00038850
        /*0c1c*/ 	.short	0x010a
        /*0c1e*/ 	.byte	0x07
	.zero		1


	//   ....[40]....
        /*0c20*/ 	.word	0x0000da60
        /*0c24*/ 	.word	0x0000000a
        /*0c28*/ 	.word	0x00000000
        /*0c2c*/ 	.short	0x0101
        /*0c2e*/ 	.byte	0x3f
	.zero		1


	//   ....[41]....
        /*0c30*/ 	.word	0x0000fd30
        /*0c34*/ 	.word	0x00000013
        /*0c38*/ 	.word	0x00000000
        /*0c3c*/ 	.short	0x0101
        /*0c3e*/ 	.byte	0x3f
	.zero		1


	//   ....[42]....
        /*0c40*/ 	.word	0x00012ec0
        /*0c44*/ 	.word	0x00000000
        /*0c48*/ 	.word	0x00038840
        /*0c4c*/ 	.short	0x010a
        /*0c4e*/ 	.byte	0x3f
	.zero		1


	//   ....[43]....
        /*0c50*/ 	.word	0x00014000
        /*0c54*/ 	.word	0x00000008
        /*0c58*/ 	.word	0x00038800
        /*0c5c*/ 	.short	0x0107
        /*0c5e*/ 	.byte	0x3f
	.zero		1


	//   ....[44]....
        /*0c60*/ 	.word	0x00014110
        /*0c64*/ 	.word	0x00000002
        /*0c68*/ 	.word	0x00038800
        /*0c6c*/ 	.short	0x0101
        /*0c6e*/ 	.byte	0x3f
	.zero		1


	//   ....[45]....
        /*0c70*/ 	.word	0x00014130
        /*0c74*/ 	.word	0x00000002
        /*0c78*/ 	.word	0x00038820
        /*0c7c*/ 	.short	0x010a
        /*0c7e*/ 	.byte	0x3f
	.zero		1


	//   ....[46]....
        /*0c80*/ 	.word	0x000144a0
        /*0c84*/ 	.word	0x00000002
        /*0c88*/ 	.word	0x00038840
        /*0c8c*/ 	.short	0x010a
        /*0c8e*/ 	.byte	0x3f
	.zero		1


	//   ....[47]....
        /*0c90*/ 	.word	0x00014a60
        /*0c94*/ 	.word	0x00000002
        /*0c98*/ 	.word	0x00000060
        /*0c9c*/ 	.short	0x010a
        /*0c9e*/ 	.byte	0x3f
	.zero		1


	//   ....[48]....
        /*0ca0*/ 	.word	0x00015360
        /*0ca4*/ 	.word	0x00000003
        /*0ca8*/ 	.word	0x00038840
        /*0cac*/ 	.short	0x010a
        /*0cae*/ 	.byte	0x3f
	.zero		1


	//   ....[49]....
        /*0cb0*/ 	.word	0x00015920
        /*0cb4*/ 	.word	0x00000002
        /*0cb8*/ 	.word	0x00000060
        /*0cbc*/ 	.short	0x010a
        /*0cbe*/ 	.byte	0x3f
	.zero		1


	//   ....[50]....
        /*0cc0*/ 	.word	0x00016150
        /*0cc4*/ 	.word	0x00000002
        /*0cc8*/ 	.word	0x00038840
        /*0ccc*/ 	.short	0x010a
        /*0cce*/ 	.byte	0x3f
	.zero		1


	//   ....[51]....
        /*0cd0*/ 	.word	0x00016710
        /*0cd4*/ 	.word	0x00000002
        /*0cd8*/ 	.word	0x00000060
        /*0cdc*/ 	.short	0x010a
        /*0cde*/ 	.byte	0x3f
	.zero		1


	//   ....[52]....
        /*0ce0*/ 	.word	0x00016ed0
        /*0ce4*/ 	.word	0x00000000
        /*0ce8*/ 	.word	0x00038860
        /*0cec*/ 	.short	0x010a
        /*0cee*/ 	.byte	0x3f
	.zero		1


	//   ....[53]....
        /*0cf0*/ 	.word	0x00018220
        /*0cf4*/ 	.word	0x00000000
        /*0cf8*/ 	.word	0x00038820
        /*0cfc*/ 	.short	0x010a
        /*0cfe*/ 	.byte	0x3f
	.zero		1


	//   ....[54]....
        /*0d00*/ 	.word	0x00018400
        /*0d04*/ 	.word	0x00000006
        /*0d08*/ 	.word	0x00000000
        /*0d0c*/ 	.short	0x010a
        /*0d0e*/ 	.byte	0x3f
	.zero		1


	//   ....[55]....
        /*0d10*/ 	.word	0x00018470
        /*0d14*/ 	.word	0x00000007
        /*0d18*/ 	.word	0x00000000
        /*0d1c*/ 	.short	0x010a
        /*0d1e*/ 	.byte	0x3f
	.zero		1


	//   ....[56]....
        /*0d20*/ 	.word	0x000184e0
        /*0d24*/ 	.word	0x00000004
        /*0d28*/ 	.word	0x00000000
        /*0d2c*/ 	.short	0x010a
        /*0d2e*/ 	.byte	0x3f
	.zero		1


	//   ....[57]....
        /*0d30*/ 	.word	0x00018510
        /*0d34*/ 	.word	0x00000003
        /*0d38*/ 	.word	0x00000000
        /*0d3c*/ 	.short	0x010a
        /*0d3e*/ 	.byte	0x3f
	.zero		1


	//   ....[58]....
        /*0d40*/ 	.word	0x00018590
        /*0d44*/ 	.word	0x00000003
        /*0d48*/ 	.word	0x00038800
        /*0d4c*/ 	.short	0x010a
        /*0d4e*/ 	.byte	0x3f
	.zero		1


	//   ....[59]....
        /*0d50*/ 	.word	0x000185e0
        /*0d54*/ 	.word	0x00000000
        /*0d58*/ 	.word	0x00038830
        /*0d5c*/ 	.short	0x010a
        /*0d5e*/ 	.byte	0x3f
	.zero		1


	//   ....[60]....
        /*0d60*/ 	.word	0x00018650
        /*0d64*/ 	.word	0x00000099
        /*0d68*/ 	.word	0x00038830
        /*0d6c*/ 	.short	0x010a
        /*0d6e*/ 	.byte	0x3f
	.zero		1


	//   ....[61]....
        /*0d70*/ 	.word	0x000186b0
        /*0d74*/ 	.word	0x000000e9
        /*0d78*/ 	.word	0x00038850
        /*0d7c*/ 	.short	0x010a
        /*0d7e*/ 	.byte	0x3f
	.zero		1


	//   ....[62]....
        /*0d80*/ 	.word	0x00018710
        /*0d84*/ 	.word	0x00000004
        /*0d88*/ 	.word	0x00038830
        /*0d8c*/ 	.short	0x010a
        /*0d8e*/ 	.byte	0x3f
	.zero		1


	//   ....[63]....
        /*0d90*/ 	.word	0x00018770
        /*0d94*/ 	.word	0x00000003
        /*0d98*/ 	.word	0x00038850
        /*0d9c*/ 	.short	0x010a
        /*0d9e*/ 	.byte	0x3f
	.zero		1


	//   ....[64]....
        /*0da0*/ 	.word	0x000187d0
        /*0da4*/ 	.word	0x00000007
        /*0da8*/ 	.word	0x00038850
        /*0dac*/ 	.short	0x010a
        /*0dae*/ 	.byte	0x3f
	.zero		1


	//   ....[65]....
        /*0db0*/ 	.word	0x00018970
        /*0db4*/ 	.word	0x00000000
        /*0db8*/ 	.word	0x00038840
        /*0dbc*/ 	.short	0x010a
        /*0dbe*/ 	.byte	0x3f
	.zero		1


	//   ....[66]....
        /*0dc0*/ 	.word	0x00019630
        /*0dc4*/ 	.word	0x00000002
        /*0dc8*/ 	.word	0x00038820
        /*0dcc*/ 	.short	0x010a
        /*0dce*/ 	.byte	0x3f
	.zero		1


	//   ....[67]....
        /*0dd0*/ 	.word	0x00019680
        /*0dd4*/ 	.word	0x00000002
        /*0dd8*/ 	.word	0x00038840
        /*0ddc*/ 	.short	0x010a
        /*0dde*/ 	.byte	0x3f
	.zero		1


	//   ....[68]....
        /*0de0*/ 	.word	0x000196d0
        /*0de4*/ 	.word	0x00000002
        /*0de8*/ 	.word	0x00000060
        /*0dec*/ 	.short	0x010a
        /*0dee*/ 	.byte	0x3f
	.zero		1


	//   ....[69]....
        /*0df0*/ 	.word	0x00019720
        /*0df4*/ 	.word	0x00000003
        /*0df8*/ 	.word	0x00038840
        /*0dfc*/ 	.short	0x010a
        /*0dfe*/ 	.byte	0x3f
	.zero		1


	//   ....[70]....
        /*0e00*/ 	.word	0x00019770
        /*0e04*/ 	.word	0x00000002
        /*0e08*/ 	.word	0x00000060
        /*0e0c*/ 	.short	0x010a
        /*0e0e*/ 	.byte	0x3f
	.zero		1


	//   ....[71]....
        /*0e10*/ 	.word	0x000197c0
        /*0e14*/ 	.word	0x00000002
        /*0e18*/ 	.word	0x00038840
        /*0e1c*/ 	.short	0x010a
        /*0e1e*/ 	.byte	0x3f
	.zero		1


	//   ....[72]....
        /*0e20*/ 	.word	0x00019810
        /*0e24*/ 	.word	0x00000002
        /*0e28*/ 	.word	0x00000060
        /*0e2c*/ 	.short	0x010a
        /*0e2e*/ 	.byte	0x3f
	.zero		1


	//   ....[73]....
        /*0e30*/ 	.word	0x00019860
        /*0e34*/ 	.word	0x00000000
        /*0e38*/ 	.word	0x00038860
        /*0e3c*/ 	.short	0x010a
        /*0e3e*/ 	.byte	0x3f
	.zero		1


	//   ....[74]....
        /*0e40*/ 	.word	0x0001a2c0
        /*0e44*/ 	.word	0x00000000
        /*0e48*/ 	.word	0x00038820
        /*0e4c*/ 	.short	0x010a
        /*0e4e*/ 	.byte	0x3f
	.zero		1


	//   ....[75]....
        /*0e50*/ 	.word	0x0001a460
        /*0e54*/ 	.word	0x00000006
        /*0e58*/ 	.word	0x00000000
        /*0e5c*/ 	.short	0x010a
        /*0e5e*/ 	.byte	0x3f
	.zero		1


	//   ....[76]....
        /*0e60*/ 	.word	0x0001a4b0
        /*0e64*/ 	.word	0x00000007
        /*0e68*/ 	.word	0x00000000
        /*0e6c*/ 	.short	0x010a
        /*0e6e*/ 	.byte	0x3f
	.zero		1


	//   ....[77]....
        /*0e70*/ 	.word	0x0001a500
        /*0e74*/ 	.word	0x00000004
        /*0e78*/ 	.word	0x00000000
        /*0e7c*/ 	.short	0x010a
        /*0e7e*/ 	.byte	0x3f
	.zero		1


	//----- nvinfo : EIATTR_NUM_MBARRIERS
	.align		4
.L_333:
        /*0e80*/ 	.byte	0x03, 0x38
        /*0e82*/ 	.short	0x0016


	//----- nvinfo : EIATTR_EXIT_INSTR_OFFSETS
	.align		4
        /*0e84*/ 	.byte	0x04, 0x1c
        /*0e86*/ 	.short	(.L_335 - .L_334)


	//   ....[0]....
.L_334:
        /*0e88*/ 	.word	0x00000a50


	//   ....[1]....
        /*0e8c*/ 	.word	0x000111e0


	//   ....[2]....
        /*0e90*/ 	.word	0x00018560


	//----- nvinfo : EIATTR_MAX_THREADS
	.align		4
.L_335:
        /*0e94*/ 	.byte	0x04, 0x05
        /*0e96*/ 	.short	(.L_337 - .L_336)
.L_336:
        /*0e98*/ 	.word	0x00000180
        /*0e9c*/ 	.word	0x00000001
        /*0ea0*/ 	.word	0x00000001


	//----- nvinfo : EIATTR_CRS_STACK_SIZE
	.align		4
.L_337:
        /*0ea4*/ 	.byte	0x04, 0x1e
        /*0ea6*/ 	.short	(.L_339 - .L_338)
.L_338:
        /*0ea8*/ 	.word	0x00000000


	//----- nvinfo : EIATTR_CBANK_PARAM_SIZE
	.align		4
.L_339:
        /*0eac*/ 	.byte	0x03, 0x19
        /*0eae*/ 	.short	0x0af0


	//----- nvinfo : EIATTR_PARAM_CBANK
	.align		4
        /*0eb0*/ 	.byte	0x04, 0x0a
        /*0eb2*/ 	.short	(.L_341 - .L_340)
	.align		4
.L_340:
        /*0eb4*/ 	.word	index@(.nv.constant0._ZN7cutlass13device_kernelIN5flash11enable_sm90INS1_16FlashAttnFwdSm90INS1_25CollectiveMainloopFwdSm90ILi2EN4cute5tupleIJNS5_1CILi1EEES8_S8_EEENS6_IJNS7_ILi128EEENS7_ILi80EEENS7_ILi256EEEEEELi256ENS_6half_tEfNS_4arch4Sm90ELb1ELb0ELb0ELb1ELb0ELb0ELb0ELb1ELb1ELb1ELb0ELb0EEENS1_21CollectiveEpilogueFwdINS6_IJSA_SC_SB_EEES9_SE_SG_Li256ELb1ELb1ELb0ELb0EEENS1_36VarlenDynamicPersistentTileSchedulerILi128ELi80ELi256ELi128ELb0ELb1ELb1ELb1ELb1ELb1EEEEEEEEEvNT_6ParamsE)
        /*0eb8*/ 	.short	0x0210
        /*0eba*/ 	.short	0x0af0


	//----- nvinfo : EIATTR_SW_WAR
	.align		4
.L_341:
        /*0ebc*/ 	.byte	0x04, 0x36
        /*0ebe*/ 	.short	(.L_343 - .L_342)
.L_342:
        /*0ec0*/ 	.word	0x00000008
.L_343:


//--------------------- .nv.info._ZN7cutlass13device_kernelIN5flash11enable_sm90INS1_16FlashAttnFwdSm90INS1_25CollectiveMainloopFwdSm90ILi2EN4cute5tupleIJNS5_1CILi1EEES8_S8_EEENS6_IJNS7_ILi128EEENS7_ILi80EEENS7_ILi256EEEEEELi256ENS_6half_tEfNS_4arch4Sm90ELb1ELb0ELb0ELb1ELb0ELb1ELb0ELb1ELb1ELb1ELb0ELb0EEENS1_21CollectiveEpilogueFwdINS6_IJSA_SC_SB_EEES9_SE_SG_Li256ELb1ELb1ELb0ELb0EEENS1_36VarlenDynamicPersistentTileSchedulerILi128ELi80ELi256ELi128ELb0ELb1ELb1ELb1ELb1ELb1EEEEEEEEEvNT_6ParamsE --------------------------
	.section	.nv.info._ZN7cutlass13device_kernelIN5flash11enable_sm90INS1_16FlashAttnFwdSm90INS1_25CollectiveMainloopFwdSm90ILi2EN4cute5tupleIJNS5_1CILi1EEES8_S8_EEENS6_IJNS7_ILi128EEENS7_ILi80EEENS7_ILi256EEEEEELi256ENS_6half_tEfNS_4arch4Sm90ELb1ELb0ELb0ELb1ELb0ELb1ELb0ELb1ELb1ELb1ELb0ELb0EEENS1_21CollectiveEpilogueFwdINS6_IJSA_SC_SB_EEES9_SE_SG_Li256ELb1ELb1ELb0ELb0EEENS1_36VarlenDynamicPersistentTileSchedulerILi128ELi80ELi256ELi128ELb0ELb1ELb1ELb1ELb1ELb1EEEEEEEEEvNT_6ParamsE,"",@"SHT_CUDA_INFO"
	.sectionflags	@""
	.align	4


	//----- nvinfo : EIATTR_CUDA_API_VERSION
	.align		4
        /*0000*/ 	.byte	0x04, 0x37
        /*0002*/ 	.short	(.L_345 - .L_344)
.L_344:
        /*0004*/ 	.word	0x00000082


	//----- nvinfo : EIATTR_KPARAM_INFO
	.align		4
.L_345:
        /*0008*/ 	.byte	0x04, 0x17
        /*000a*/ 	.short	(.L_347 - .L_346)
.L_346:
        /*000c*/ 	.word	0x00000000
        /*0010*/ 	.short	0x0000
        /*0012*/ 	.short	0x0070
        /*0014*/ 	.byte	0x00, 0xf0, 0x01, 0x2a


	//----- nvinfo : EIATTR_SPARSE_MMA_MASK
	.align		4
.L_347:
        /*0018*/ 	.byte	0x03, 0x50
        /*001a*/ 	.short	0x0000


	//----- nvinfo : EIATTR_MAXREG_COUNT
	.align		4
        /*001c*/ 	.byte	0x03, 0x1b
        /*001e*/ 	.short	0x00a8


	//----- nvinfo : EIATTR_NUM_BARRIERS
	.align		4
        /*0020*/ 	.byte	0x02, 0x4c
        /*0022*/ 	.byte	0x10
	.zero		1


	//----- nvinfo : EIATTR_EXTERNS
	.align		4
        /*0024*/ 	.byte	0x04, 0x0f
        /*0026*/ 	.short	(.L_349 - .L_348)


	//   ....[0]....
	.align		4
.L_348:
        /*0028*/ 	.word	index@(__assertfail)


	//----- nvinfo : EIATTR_ANNOTATIONS
	.align		4
.L_349:
        /*002c*/ 	.byte	0x04, 0x55
        /*002e*/ 	.short	(.L_351 - .L_350)


	//   ....[0]....
.L_350:
        /* <DEDUP_REMOVED lines=129> */


	//----- nvinfo : EIATTR_MERCURY_ISA_VERSION
	.align		4
.L_351:
        /*0830*/ 	.byte	0x03, 0x5f
        /*0832*/ 	.short	0x0101


	//----- nvinfo : EIATTR_UNUSED_LOAD_BYTE_OFFSET
	.align		4
        /*0834*/ 	.byte	0x04, 0x44
        /*0836*/ 	.short	(.L_353 - .L_352)


	//   ....[0]....
.L_352:
        /*0838*/ 	.word	0x00000aa0
        /*083c*/ 	.word	0x0000fff0


	//   ....[1]....
        /*0840*/ 	.word	0x00023cc0
        /*0844*/ 	.word	0x0000fff0


	//----- nvinfo : EIATTR_INT_WARP_WIDE_INSTR_OFFSETS
	.align		4
.L_353:
        /*0848*/ 	.byte	0x04, 0x31
        /*084a*/ 	.short	(.L_355 - .L_354)


	//   ....[0]....
.L_354:
        /*084c*/ 	.word	0x00000190


	//   ....[1]....
        /*0850*/ 	.word	0x000001d0


	//   ....[2]....
        /*0854*/ 	.word	0x00000240


	//   ....[3]....
        /*0858*/ 	.word	0x00029b30


	//   ....[4]....
        /*085c*/ 	.word	0x00029bd0


	//   ....[5]....
        /*0860*/ 	.word	0x0002e2d0


	//   ....[6]....
        /*0864*/ 	.word	0x0002e340


	//----- nvinfo : EIATTR_COOP_GROUP_MASK_REGIDS
	.align		4
.L_355:
        /*0868*/ 	.byte	0x04, 0x29
        /*086a*/ 	.short	(.L_357 - .L_356)


	//   ....[0]....
.L_356:
        /*086c*/ 	.word	0xffffffff


	//   ....[1]....
        /*0870*/ 	.word	0xffffffff


	//   ....[2]....
        /*0874*/ 	.word	0xffffffff


	//   ....[3]....
        /*0878*/ 	.word	0xffffffff


	//   ....[4]....
        /*087c*/ 	.word	0xffffffff


	//   ....[5]....
        /*0880*/ 	.word	0xffffffff


	//   ....[6]....
        /*0884*/ 	.word	0xffffffff


	//   ....[7]....
        /*0888*/ 	.word	0xffffffff


	//   ....[8]....
        /*088c*/ 	.word	0xffffffff


	//   ....[9]....
        /*0890*/ 	.word	0xffffffff


	//   ....[10]....
        /*0894*/ 	.word	0xffffffff


	//   ....[11]....
        /*0898*/ 	.word	0xffffffff


	//   ....[12]....
        /*089c*/ 	.word	0xffffffff


	//   ....[13]....
        /*08a0*/ 	.word	0xffffffff


	//   ....[14]....
        /*08a4*/ 	.word	0xffffffff


	//   ....[15]....
        /*08a8*/ 	.word	0xffffffff


	//   ....[16]....
        /*08ac*/ 	.word	0xffffffff


	//   ....[17]....
        /*08b0*/ 	.word	0xffffffff


	//   ....[18]....
        /*08b4*/ 	.word	0xffffffff


	//   ....[19]....
        /*08b8*/ 	.word	0xffffffff


	//   ....[20]....
        /*08bc*/ 	.word	0xffffffff


	//   ....[21]....
        /*08c0*/ 	.word	0xffffffff


	//   ....[22]....
        /*08c4*/ 	.word	0xffffffff


	//   ....[23]....
        /*08c8*/ 	.word	0xffffffff


	//   ....[24]....
        /*08cc*/ 	.word	0xffffffff


	//   ....[25]....
        /*08d0*/ 	.word	0xffffffff


	//   ....[26]....
        /*08d4*/ 	.word	0xffffffff


	//   ....[27]....
        /*08d8*/ 	.word	0xffffffff


	//   ....[28]....
        /*08dc*/ 	.word	0xffffffff


	//   ....[29]....
        /*08e0*/ 	.word	0xffffffff


	//   ....[30]....
        /*08e4*/ 	.word	0xffffffff


	//   ....[31]....
        /*08e8*/ 	.word	0xffffffff


	//   ....[32]....
        /*08ec*/ 	.word	0xffffffff


	//   ....[33]....
        /*08f0*/ 	.word	0xffffffff


	//   ....[34]....
        /*08f4*/ 	.word	0xffffffff


	//   ....[35]....
        /*08f8*/ 	.word	0xffffffff


	//   ....[36]....
        /*08fc*/ 	.word	0xffffffff


	//   ....[37]....
        /*0900*/ 	.word	0xffffffff


	//   ....[38]....
        /*0904*/ 	.word	0xffffffff


	//   ....[39]....
        /*0908*/ 	.word	0xffffffff


	//   ....[40]....
        /*090c*/ 	.word	0xffffffff


	//   ....[41]....
        /*0910*/ 	.word	0xffffffff


	//   ....[42]....
        /*0914*/ 	.word	0xffffffff


	//   ....[43]....
        /*0918*/ 	.word	0xffffffff


	//   ....[44]....
        /*091c*/ 	.word	0xffffffff


	//   ....[45]....
        /*0920*/ 	.word	0xffffffff


	//   ....[46]....
        /*0924*/ 	.word	0xffffffff


	//   ....[47]....
        /*0928*/ 	.word	0xffffffff


	//   ....[48]....
        /*092c*/ 	.word	0xffffffff


	//   ....[49]....
        /*0930*/ 	.word	0xffffffff


	//   ....[50]....
        /*0934*/ 	.word	0xffffffff


	//   ....[51]....
        /*0938*/ 	.word	0xffffffff


	//   ....[52]....
        /*093c*/ 	.word	0xffffffff


	//   ....[53]....
        /*0940*/ 	.word	0xffffffff


	//   ....[54]....
        /*0944*/ 	.word	0xffffffff


	//   ....[55]....
        /*0948*/ 	.word	0xffffffff


	//   ....[56]....
        /*094c*/ 	.word	0xffffffff


	//   ....[57]....
        /*0950*/ 	.word	0xffffffff


	//   ....[58]....
        /*0954*/ 	.word	0xffffffff


	//   ....[59]....
        /*0958*/ 	.word	0xffffffff


	//   ....[60]....
        /*095c*/ 	.word	0xffffffff


	//   ....[61]....
        /*0960*/ 	.word	0xffffffff


	//   ....[62]....
        /*0964*/ 	.word	0xffffffff


	//   ....[63]....
        /*0968*/ 	.word	0xffffffff


	//   ....[64]....
        /*096c*/ 	.word	0xffffffff


	//   ....[65]....
        /*0970*/ 	.word	0xffffffff


	//   ....[66]....
        /*0974*/ 	.word	0xffffffff


	//   ....[67]....
        /*0978*/ 	.word	0xffffffff


	//   ....[68]....
        /*097c*/ 	.word	0xffffffff


	//   ....[69]....
        /*0980*/ 	.word	0xffffffff


	//   ....[70]....
        /*0984*/ 	.word	0xffffffff


	//   ....[71]....
        /*0988*/ 	.word	0xffffffff


	//   ....[72]....
        /*098c*/ 	.word	0xffffffff


	//   ....[73]....
        /*0990*/ 	.word	0xffffffff


	//   ....[74]....
        /*0994*/ 	.word	0xffffffff


	//   ....[75]....
        /*0998*/ 	.word	0xffffffff


	//   ....[76]....
        /*099c*/ 	.word	0xffffffff


	//   ....[77]....
        /*09a0*/ 	.word	0xffffffff


	//   ....[78]....
        /*09a4*/ 	.word	0xffffffff


	//   ....[79]....
        /*09a8*/ 	.word	0xffffffff


	//   ....[80]....
        /*09ac*/ 	.word	0xffffffff


	//   ....[81]....
        /*09b0*/ 	.word	0xffffffff


	//   ....[82]....
        /*09b4*/ 	.word	0xffffffff


	//   ....[83]....
        /*09b8*/ 	.word	0xffffffff


	//   ....[84]....
        /*09bc*/ 	.word	0xffffffff


	//   ....[85]....
        /*09c0*/ 	.word	0xffffffff


	//   ....[86]....
        /*09c4*/ 	.word	0xffffffff


	//   ....[87]....
        /*09c8*/ 	.word	0xffffffff


	//   ....[88]....
        /*09cc*/ 	.word	0xffffffff


	//   ....[89]....
        /*09d0*/ 	.word	0xffffffff


	//   ....[90]....
        /*09d4*/ 	.word	0xffffffff


	//   ....[91]....
        /*09d8*/ 	.word	0xffffffff


	//   ....[92]....
        /*09dc*/ 	.word	0xffffffff


	//   ....[93]....
        /*09e0*/ 	.word	0xffffffff


	//   ....[94]....
        /*09e4*/ 	.word	0xffffffff


	//   ....[95]....
        /*09e8*/ 	.word	0xffffffff


	//   ....[96]....
        /*09ec*/ 	.word	0xffffffff


	//   ....[97]....
        /*09f0*/ 	.word	0xffffffff


	//   ....[98]....
        /*09f4*/ 	.word	0xffffffff


	//   ....[99]....
        /*09f8*/ 	.word	0xffffffff


	//   ....[100]....
        /*09fc*/ 	.word	0xffffffff


	//   ....[101]....
        /*0a00*/ 	.word	0xffffffff


	//   ....[102]....
        /*0a04*/ 	.word	0xffffffff


	//   ....[103]....
        /*0a08*/ 	.word	0xffffffff


	//   ....[104]....
        /*0a0c*/ 	.word	0xffffffff


	//   ....[105]....
        /*0a10*/ 	.word	0xffffffff


	//   ....[106]....
        /*0a14*/ 	.word	0xffffffff


	//   ....[107]....
        /*0a18*/ 	.word	0xffffffff


	//   ....[108]....
        /*0a1c*/ 	.word	0xffffffff


	//   ....[109]....
        /*0a20*/ 	.word	0xffffffff


	//   ....[110]....
        /*0a24*/ 	.word	0xffffffff


	//   ....[111]....
        /*0a28*/ 	.word	0xffffffff


	//   ....[112]....
        /*0a2c*/ 	.word	0xffffffff


	//   ....[113]....
        /*0a30*/ 	.word	0xffffffff


	//   ....[114]....
        /*0a34*/ 	.word	0xffffffff


	//   ....[115]....
        /*0a38*/ 	.word	0xffffffff


	//   ....[116]....
        /*0a3c*/ 	.word	0xffffffff


	//   ....[117]....
        /*0a40*/ 	.word	0xffffffff


	//   ....[118]....
        /*0a44*/ 	.word	0xffffffff


	//   ....[119]....
        /*0a48*/ 	.word	0xffffffff


	//   ....[120]....
        /*0a4c*/ 	.word	0xffffffff


	//   ....[121]....
        /*0a50*/ 	.word	0xffffffff


	//   ....[122]....
        /*0a54*/ 	.word	0xffffffff


	//   ....[123]....
        /*0a58*/ 	.word	0xffffffff


	//   ....[124]....
        /*0a5c*/ 	.word	0xffffffff


	//   ....[125]....
        /*0a60*/ 	.word	0xffffffff


	//   ....[126]....
        /*0a64*/ 	.word	0xffffffff


	//   ....[127]....
        /*0a68*/ 	.word	0xffffffff


	//   ....[128]....
        /*0a6c*/ 	.word	0xffffffff


	//   ....[129]....
        /*0a70*/ 	.word	0xffffffff


	//   ....[130]....
        /*0a74*/ 	.word	0xffffffff


	//   ....[131]....
        /*0a78*/ 	.word	0xffffffff


	//   ....[132]....
        /*0a7c*/ 	.word	0x0500000f


	//   ....[133]....
        /*0a80*/ 	.word	0x0500000f


	//   ....[134]....
        /*0a84*/ 	.word	0x0500000f


	//   ....[135]....
        /*0a88*/ 	.word	0x0500000f


	//   ....[136]....
        /*0a8c*/ 	.word	0x0500000f


	//   ....[137]....
        /*0a90*/ 	.word	0x0500000f


	//   ....[138]....
        /*0a94*/ 	.word	0x0500000f


	//   ....[139]....
        /*0a98*/ 	.word	0x0500000f


	//   ....[140]....
        /*0a9c*/ 	.word	0x0500000f


	//   ....[141]....
        /*0aa0*/ 	.word	0x0500000f


	//   ....[142]....
        /*0aa4*/ 	.word	0x0500000f


	//   ....[143]....
        /*0aa8*/ 	.word	0x0500000f


	//   ....[144]....
        /*0aac*/ 	.word	0x0500000f


	//   ....[145]....
        /*0ab0*/ 	.word	0x0500000f


	//   ....[146]....
        /*0ab4*/ 	.word	0x0500000f


	//   ....[147]....
        /*0ab8*/ 	.word	0x0500000f


	//   ....[148]....
        /*0abc*/ 	.word	0x0500000f


	//   ....[149]....
        /*0ac0*/ 	.word	0x0500000f


	//   ....[150]....
        /*0ac4*/ 	.word	0x0500000f


	//   ....[151]....
        /*0ac8*/ 	.word	0x0500000f


	//   ....[152]....
        /*0acc*/ 	.word	0x0500000f


	//   ....[153]....
        /*0ad0*/ 	.word	0x0500000f


	//   ....[154]....
        /*0ad4*/ 	.word	0x0500000f


	//   ....[155]....
        /*0ad8*/ 	.word	0x0500000f


	//   ....[156]....
        /*0adc*/ 	.word	0x0500000f


	//   ....[157]....
        /*0ae0*/ 	.word	0x0500000f


	//   ....[158]....
        /*0ae4*/ 	.word	0x0500000f


	//   ....[159]....
        /*0ae8*/ 	.word	0x0500000f


	//   ....[160]....
        /*0aec*/ 	.word	0x0500000f


	//   ....[161]....
        /*0af0*/ 	.word	0x0500000f


	//   ....[162]....
        /*0af4*/ 	.word	0x0500000f


	//   ....[163]....
        /*0af8*/ 	.word	0x0500000f


	//   ....[164]....
        /*0afc*/ 	.word	0x0500000f


	//   ....[165]....
        /*0b00*/ 	.word	0x0500000f


	//   ....[166]....
        /*0b04*/ 	.word	0x0500000f


	//   ....[167]....
        /*0b08*/ 	.word	0x0500000f


	//   ....[168]....
        /*0b0c*/ 	.word	0x0500000f


	//   ....[169]....
        /*0b10*/ 	.word	0x0500000f


	//   ....[170]....
        /*0b14*/ 	.word	0x0500000f


	//   ....[171]....
        /*0b18*/ 	.word	0x0500000f


	//   ....[172]....
        /*0b1c*/ 	.word	0x0500000f


	//   ....[173]....
        /*0b20*/ 	.word	0x0500000f


	//   ....[174]....
        /*0b24*/ 	.word	0x0500000f


	//   ....[175]....
        /*0b28*/ 	.word	0x0500000f


	//   ....[176]....
        /*0b2c*/ 	.word	0x0500000f


	//   ....[177]....
        /*0b30*/ 	.word	0x0500000f


	//   ....[178]....
        /*0b34*/ 	.word	0x0500000f


	//   ....[179]....
        /*0b38*/ 	.word	0x0500000f


	//   ....[180]....
        /*0b3c*/ 	.word	0x0500000f


	//   ....[181]....
        /*0b40*/ 	.word	0x0500000f


	//   ....[182]....
        /*0b44*/ 	.word	0x0500000f


	//   ....[183]....
        /*0b48*/ 	.word	0x0500000f


	//   ....[184]....
        /*0b4c*/ 	.word	0x0500000f


	//   ....[185]....
        /*0b50*/ 	.word	0x0500000f


	//   ....[186]....
        /*0b54*/ 	.word	0x0500000f


	//   ....[187]....
        /*0b58*/ 	.word	0x0500000f


	//   ....[188]....
        /*0b5c*/ 	.word	0x0500000f


	//   ....[189]....
        /*0b60*/ 	.word	0x0500000f


	//   ....[190]....
        /*0b64*/ 	.word	0x0500000f


	//   ....[191]....
        /*0b68*/ 	.word	0x0500000f


	//   ....[192]....
        /*0b6c*/ 	.word	0x0500000f


	//   ....[193]....
        /*0b70*/ 	.word	0x0500000f


	//   ....[194]....
        /*0b74*/ 	.word	0x0500000f


	//   ....[195]....
        /*0b78*/ 	.word	0x0500000f


	//   ....[196]....
        /*0b7c*/ 	.word	0x0500000f


	//   ....[197]....
        /*0b80*/ 	.word	0x0500000f


	//   ....[198]....
        /*0b84*/ 	.word	0x0500000f


	//   ....[199]....
        /*0b88*/ 	.word	0x0500000f


	//----- nvinfo : EIATTR_COOP_GROUP_INSTR_OFFSETS
	.align		4
.L_357:
        /*0b8c*/ 	.byte	0x04, 0x28
        /*0b8e*/ 	.short	(.L_359 - .L_358)


	//   ....[0]....
.L_358:
        /*0b90*/ 	.word	0x00000060


	//   ....[1]....
        /*0b94*/ 	.word	0x000001a0


	//   ....[2]....
        /*0b98*/ 	.word	0x000001f0


	//   ....[3]....
        /*0b9c*/ 	.word	0x00000420


	//   ....[4]....
        /*0ba0*/ 	.word	0x00000580


	//   ....[5]....
        /*0ba4*/ 	.word	0x000006a0


	//   ....[6]....
        /*0ba8*/ 	.word	0x00000800


	//   ....[7]....
        /*0bac*/ 	.word	0x0000b020


	//   ....[8]....
        /*0bb0*/ 	.word	0x0000b790


	//   ....[9]....
        /*0bb4*/ 	.word	0x0000b7a0


	//   ....[10]....
        /*0bb8*/ 	.word	0x0000b7b0


	//   ....[11]....
        /*0bbc*/ 	.word	0x0000b7c0


	//   ....[12]....
        /*0bc0*/ 	.word	0x0000bd30


	//   ....[13]....
        /*0bc4*/ 	.word	0x0000bd40


	//   ....[14]....
        /*0bc8*/ 	.word	0x0000bd50


	//   ....[15]....
        /*0bcc*/ 	.word	0x0000bd60


	//   ....[16]....
        /*0bd0*/ 	.word	0x0000c2b0


	//   ....[17]....
        /*0bd4*/ 	.word	0x0000c2c0


	//   ....[18]....
        /*0bd8*/ 	.word	0x0000c2d0


	//   ....[19]....
        /*0bdc*/ 	.word	0x0000c2e0


	//   ....[20]....
        /*0be0*/ 	.word	0x0000c850


	//   ....[21]....
        /*0be4*/ 	.word	0x0000c860


	//   ....[22]....
        /*0be8*/ 	.word	0x0000c870


	//   ....[23]....
        /*0bec*/ 	.word	0x0000c880


	//   ....[24]....
        /*0bf0*/ 	.word	0x0000ff40


	//   ....[25]....
        /*0bf4*/ 	.word	0x0000ff50


	//   ....[26]....
        /*0bf8*/ 	.word	0x0000ff60


	//   ....[27]....
        /*0bfc*/ 	.word	0x0000ff70


	//   ....[28]....
        /*0c00*/ 	.word	0x000103e0


	//   ....[29]....
        /*0c04*/ 	.word	0x000103f0


	//   ....[30]....
        /*0c08*/ 	.word	0x00010400


	//   ....[31]....
        /*0c0c*/ 	.word	0x00010410


	//   ....[32]....
        /*0c10*/ 	.word	0x00010840


	//   ....[33]....
        /*0c14*/ 	.word	0x00010850


	//   ....[34]....
        /*0c18*/ 	.word	0x00010860


	//   ....[35]....
        /*0c1c*/ 	.word	0x00010870


	//   ....[36]....
        /*0c20*/ 	.word	0x00010cc0


	//   ....[37]....
        /*0c24*/ 	.word	0x00010cd0


	//   ....[38]....
        /*0c28*/ 	.word	0x00010ce0


	//   ....[39]....
        /*0c2c*/ 	.word	0x00010cf0


	//   ....[40]....
        /*0c30*/ 	.word	0x00017970


	//   ....[41]....
        /*0c34*/ 	.word	0x00017980


	//   ....[42]....
        /*0c38*/ 	.word	0x00017f50


	//   ....[43]....
        /*0c3c*/ 	.word	0x00018060


	//   ....[44]....
        /*0c40*/ 	.word	0x000184b0


	//   ....[45]....
        /*0c44*/ 	.word	0x00018510


	//   ....[46]....
        /*0c48*/ 	.word	0x0001ca90


	//   ....[47]....
        /*0c4c*/ 	.word	0x0001cab0


	//   ....[48]....
        /*0c50*/ 	.word	0x0001cf00


	//   ....[49]....
        /*0c54*/ 	.word	0x0001d1a0


	//   ....[50]....
        /*0c58*/ 	.word	0x0001d490


	//   ....[51]....
        /*0c5c*/ 	.word	0x0001d4e0


	//   ....[52]....
        /*0c60*/ 	.word	0x00021a90


	//   ....[53]....
        /*0c64*/ 	.word	0x00021ab0


	//   ....[54]....
        /*0c68*/ 	.word	0x00021c10


	//   ....[55]....
        /*0c6c*/ 	.word	0x00021ce0


	//   ....[56]....
        /*0c70*/ 	.word	0x00023230


	//   ....[57]....
        /*0c74*/ 	.word	0x000232c0


	//   ....[58]....
        /*0c78*/ 	.word	0x000232e0


	//   ....[59]....
        /*0c7c*/ 	.word	0x000232f0


	//   ....[60]....
        /*0c80*/ 	.word	0x00024fc0


	//   ....[61]....
        /*0c84*/ 	.word	0x00025080


	//   ....[62]....
        /*0c88*/ 	.word	0x000250b0


	//   ....[63]....
        /*0c8c*/ 	.word	0x000250d0


	//   ....[64]....
        /*0c90*/ 	.word	0x000256c0


	//   ....[65]....
        /*0c94*/ 	.word	0x000256f0


	//   ....[66]....
        /*0c98*/ 	.word	0x00025850


	//   ....[67]....
        /*0c9c*/ 	.word	0x00025870


	//   ....[68]....
        /*0ca0*/ 	.word	0x000259c0


	//   ....[69]....
        /*0ca4*/ 	.word	0x000259e0


	//   ....[70]....
        /*0ca8*/ 	.word	0x00025b40


	//   ....[71]....
        /*0cac*/ 	.word	0x00025b60


	//   ....[72]....
        /*0cb0*/ 	.word	0x000264e0


	//   ....[73]....
        /*0cb4*/ 	.word	0x00026500


	//   ....[74]....
        /*0cb8*/ 	.word	0x00026650


	//   ....[75]....
        /*0cbc*/ 	.word	0x00026670


	//   ....[76]....
        /*0cc0*/ 	.word	0x000267c0


	//   ....[77]....
        /*0cc4*/ 	.word	0x000267e0


	//   ....[78]....
        /*0cc8*/ 	.word	0x00026940


	//   ....[79]....
        /*0ccc*/ 	.word	0x00026960


	//   ....[80]....
        /*0cd0*/ 	.word	0x00026b40


	//   ....[81]....
        /*0cd4*/ 	.word	0x00026d20


	//   ....[82]....
        /*0cd8*/ 	.word	0x00026d50


	//   ....[83]....
        /*0cdc*/ 	.word	0x00026d80


	//   ....[84]....
        /*0ce0*/ 	.word	0x00026db0


	//   ....[85]....
        /*0ce4*/ 	.word	0x00026de0


	//   ....[86]....
        /*0ce8*/ 	.word	0x00026e10


	//   ....[87]....
        /*0cec*/ 	.word	0x00026f90


	//   ....[88]....
        /*0cf0*/ 	.word	0x00026fc0


	//   ....[89]....
        /*0cf4*/ 	.word	0x00026ff0


	//   ....[90]....
        /*0cf8*/ 	.word	0x00027020


	//   ....[91]....
        /*0cfc*/ 	.word	0x00027050


	//   ....[92]....
        /*0d00*/ 	.word	0x00027080


	//   ....[93]....
        /*0d04*/ 	.word	0x00027130


	//   ....[94]....
        /*0d08*/ 	.word	0x00027190


	//   ....[95]....
        /*0d0c*/ 	.word	0x00027220


	//   ....[96]....
        /*0d10*/ 	.word	0x000280e0


	//   ....[97]....
        /*0d14*/ 	.word	0x0002a150


	//   ....[98]....
        /*0d18*/ 	.word	0x0002aea0


	//   ....[99]....
        /*0d1c*/ 	.word	0x0002aeb0


	//   ....[100]....
        /*0d20*/ 	.word	0x0002aed0


	//   ....[101]....
        /*0d24*/ 	.word	0x0002afa0


	//   ....[102]....
        /*0d28*/ 	.word	0x0002afd0


	//   ....[103]....
        /*0d2c*/ 	.word	0x0002b070


	//   ....[104]....
        /*0d30*/ 	.word	0x0002b0a0


	//   ....[105]....
        /*0d34*/ 	.word	0x0002b140


	//   ....[106]....
        /*0d38*/ 	.word	0x0002b170


	//   ....[107]....
        /*0d3c*/ 	.word	0x0002b210


	//   ....[108]....
        /*0d40*/ 	.word	0x0002b240


	//   ....[109]....
        /*0d44*/ 	.word	0x0002b2e0


	//   ....[110]....
        /*0d48*/ 	.word	0x0002b310


	//   ....[111]....
        /*0d4c*/ 	.word	0x0002b3b0


	//   ....[112]....
        /*0d50*/ 	.word	0x0002b3c0


	//   ....[113]....
        /*0d54*/ 	.word	0x0002b3f0


	//   ....[114]....
        /*0d58*/ 	.word	0x0002ec10


	//   ....[115]....
        /*0d5c*/ 	.word	0x0002ec40


	//   ....[116]....
        /*0d60*/ 	.word	0x0002ec80


	//   ....[117]....
        /*0d64*/ 	.word	0x0002ecb0


	//   ....[118]....
        /*0d68*/ 	.word	0x0002ece0


	//   ....[119]....
        /*0d6c*/ 	.word	0x0002ed10


	//   ....[120]....
        /*0d70*/ 	.word	0x0002ed40


	//   ....[121]....
        /*0d74*/ 	.word	0x0002ed70


	//   ....[122]....
        /*0d78*/ 	.word	0x0002ef00


	//   ....[123]....
        /*0d7c*/ 	.word	0x0002ef30


	//   ....[124]....
        /*0d80*/ 	.word	0x0002ef60


	//   ....[125]....
        /*0d84*/ 	.word	0x0002ef90


	//   ....[126]....
        /*0d88*/ 	.word	0x0002efc0


	//   ....[127]....
        /*0d8c*/ 	.word	0x0002eff0


	//   ....[128]....
        /*0d90*/ 	.word	0x0002f0b0


	//   ....[129]....
        /*0d94*/ 	.word	0x0002f0d0


	//   ....[130]....
        /*0d98*/ 	.word	0x0002f140


	//   ....[131]....
        /*0d9c*/ 	.word	0x0002f820


	//   ....[132]....
        /*0da0*/ 	.word	0x0002fc80


	//   ....[133]....
        /*0da4*/ 	.word	0x0002fd10


	//   ....[134]....
        /*0da8*/ 	.word	0x0002fd60


	//   ....[135]....
        /*0dac*/ 	.word	0x0002fdb0


	//   ....[136]....
        /*0db0*/ 	.word	0x0002fe40


	//   ....[137]....
        /*0db4*/ 	.word	0x0002fed0


	//   ....[138]....
        /*0db8*/ 	.word	0x0002ff20


	//   ....[139]....
        /*0dbc*/ 	.word	0x0002ff70


	//   ....[140]....
        /*0dc0*/ 	.word	0x00030000


	//   ....[141]....
        /*0dc4*/ 	.word	0x00030090


	//   ....[142]....
        /*0dc8*/ 	.word	0x000300e0


	//   ....[143]....
        /*0dcc*/ 	.word	0x00030130


	//   ....[144]....
        /*0dd0*/ 	.word	0x000301c0


	//   ....[145]....
        /*0dd4*/ 	.word	0x00030250


	//   ....[146]....
        /*0dd8*/ 	.word	0x000302a0


	//   ....[147]....
        /*0ddc*/ 	.word	0x000302f0


	//   ....[148]....
        /*0de0*/ 	.word	0x000303e0


	//   ....[149]....
        /*0de4*/ 	.word	0x00030470


	//   ....[150]....
        /*0de8*/ 	.word	0x000304c0


	//   ....[151]....
        /*0dec*/ 	.word	0x00030510


	//   ....[152]....
        /*0df0*/ 	.word	0x000305a0


	//   ....[153]....
        /*0df4*/ 	.word	0x00030630


	//   ....[154]....
        /*0df8*/ 	.word	0x00030680


	//   ....[155]....
        /*0dfc*/ 	.word	0x000306d0


	//   ....[156]....
        /*0e00*/ 	.word	0x00030760


	//   ....[157]....
        /*0e04*/ 	.word	0x000307f0


	//   ....[158]....
        /*0e08*/ 	.word	0x00030840


	//   ....[159]....
        /*0e0c*/ 	.word	0x00030890


	//   ....[160]....
        /*0e10*/ 	.word	0x00030920


	//   ....[161]....
        /*0e14*/ 	.word	0x000309b0


	//   ....[162]....
        /*0e18*/ 	.word	0x00030a00


	//   ....[163]....
        /*0e1c*/ 	.word	0x00030a50


	//   ....[164]....
        /*0e20*/ 	.word	0x00030d50


	//   ....[165]....
        /*0e24*/ 	.word	0x00031040


	//   ....[166]....
        /*0e28*/ 	.word	0x000311e0


	//   ....[167]....
        /*0e2c*/ 	.word	0x00031230


	//   ....[168]....
        /*0e30*/ 	.word	0x00031360


	//   ....[169]....
        /*0e34*/ 	.word	0x000313d0


	//   ....[170]....
        /*0e38*/ 	.word	0x00031500


	//   ....[171]....
        /*0e3c*/ 	.word	0x00031570


	//   ....[172]....
        /*0e40*/ 	.word	0x000316a0


	//   ....[173]....
        /*0e44*/ 	.word	0x00031710


	//   ....[174]....
        /*0e48*/ 	.word	0x00031840


	//   ....[175]....
        /*0e4c*/ 	.word	0x000318b0


	//   ....[176]....
        /*0e50*/ 	.word	0x000319e0


	//   ....[177]....
        /*0e54*/ 	.word	0x00031a50


	//   ....[178]....
        /*0e58*/ 	.word	0x00031b80


	//   ....[179]....
        /*0e5c*/ 	.word	0x00031bf0


	//   ....[180]....
        /*0e60*/ 	.word	0x00031d20


	//   ....[181]....
        /*0e64*/ 	.word	0x00031d70


	//   ....[182]....
        /*0e68*/ 	.word	0x000320a0


	//   ....[183]....
        /*0e6c*/ 	.word	0x00032140


	//   ....[184]....
        /*0e70*/ 	.word	0x00032270


	//   ....[185]....
        /*0e74*/ 	.word	0x000322f0


	//   ....[186]....
        /*0e78*/ 	.word	0x00032370


	//   ....[187]....
        /*0e7c*/ 	.word	0x000323f0


	//   ....[188]....
        /*0e80*/ 	.word	0x00032470


	//   ....[189]....
        /*0e84*/ 	.word	0x00032500


	//   ....[190]....
        /*0e88*/ 	.word	0x000325a0


	//   ....[191]....
        /*0e8c*/ 	.word	0x00032650


	//   ....[192]....
        /*0e90*/ 	.word	0x000326d0


	//   ....[193]....
        /*0e94*/ 	.word	0x00032750


	//   ....[194]....
        /*0e98*/ 	.word	0x000327d0


	//   ....[195]....
        /*0e9c*/ 	.word	0x00032860


	//   ....[196]....
        /*0ea0*/ 	.word	0x000328e0


	//   ....[197]....
        /*0ea4*/ 	.word	0x00032980


	//   ....[198]....
        /*0ea8*/ 	.word	0x00032a10


	//   ....[199]....
        /*0eac*/ 	.word	0x00032b40


	//----- nvinfo : EIATTR_REG_RECONFIG
	.align		4
.L_359:
        /*0eb0*/ 	.byte	0x01, 0x54
	.zero		2


	//----- nvinfo : EIATTR_SYSCALL_OFFSETS
	.align		4
        /*0eb4*/ 	.byte	0x04, 0x46
        /*0eb6*/ 	.short	(.L_361 - .L_360)


	//   ....[0]....
.L_360:
        /*0eb8*/ 	.word	0x00001b30


	//   ....[1]....
        /*0ebc*/ 	.word	0x00001c80


	//   ....[2]....
        /*0ec0*/ 	.word	0x0000b1c0


	//   ....[3]....
        /*0ec4*/ 	.word	0x0000b4f0


	//   ....[4]....
        /*0ec8*/ 	.word	0x00029d40


	//   ....[5]....
        /*0ecc*/ 	.word	0x00029ea0


	//   ....[6]....
        /*0ed0*/ 	.word	0x00029fa0


	//   ....[7]....
        /*0ed4*/ 	.word	0x0002aa20


	//----- nvinfo : EIATTR_MBARRIER_INSTR_OFFSETS
	.align		4
.L_361:
        /*0ed8*/ 	.byte	0x04, 0x39
        /*0eda*/ 	.short	(.L_363 - .L_362)


	//   ....[0]....
.L_362:
        /*0edc*/ 	.word	0x000002d0
        /*0ee0*/ 	.word	0x000000ff
        /*0ee4*/ 	.word	0x00038800
        /*0ee8*/ 	.short	0x0100
        /*0eea*/ 	.byte	0x08
	.zero		1


	//   ....[1]....
        /*0eec*/ 	.word	0x000002e0
        /*0ef0*/ 	.word	0x000000ff
        /*0ef4*/ 	.word	0x00038820
        /*0ef8*/ 	.short	0x0100
        /*0efa*/ 	.byte	0x08
	.zero		1


	//   ....[2]....
        /*0efc*/ 	.word	0x000003d0
        /*0f00*/ 	.word	0x000000ff
        /*0f04*/ 	.word	0x00038830
        /*0f08*/ 	.short	0x0100
        /*0f0a*/ 	.byte	0x08
	.zero		1


	//   ....[3]....
        /*0f0c*/ 	.word	0x000003e0
        /*0f10*/ 	.word	0x000000ff
        /*0f14*/ 	.word	0x00038840
        /*0f18*/ 	.short	0x0100
        /*0f1a*/ 	.byte	0x08
	.zero		1


	//   ....[4]....
        /*0f1c*/ 	.word	0x000003f0
        /*0f20*/ 	.word	0x000000ff
        /*0f24*/ 	.word	0x00038838
        /*0f28*/ 	.short	0x0100
        /*0f2a*/ 	.byte	0x08
	.zero		1


	//   ....[5]....
        /*0f2c*/ 	.word	0x00000400
        /*0f30*/ 	.word	0x000000ff
        /*0f34*/ 	.word	0x00038848
        /*0f38*/ 	.short	0x0100
        /*0f3a*/ 	.byte	0x08
	.zero		1


	//   ....[6]....
        /*0f3c*/ 	.word	0x00000530
        /*0f40*/ 	.word	0x000000ff
        /*0f44*/ 	.word	0x00038850
        /*0f48*/ 	.short	0x0100
        /*0f4a*/ 	.byte	0x08
	.zero		1


	//   ....[7]....
        /*0f4c*/ 	.word	0x00000540
        /*0f50*/ 	.word	0x000000ff
        /*0f54*/ 	.word	0x00038860
        /*0f58*/ 	.short	0x0100
        /*0f5a*/ 	.byte	0x08
	.zero		1


	//   ....[8]....
        /*0f5c*/ 	.word	0x00000550
        /*0f60*/ 	.word	0x000000ff
        /*0f64*/ 	.word	0x00038858
        /*0f68*/ 	.short	0x0100
        /*0f6a*/ 	.byte	0x08
	.zero		1


	//   ....[9]....
        /*0f6c*/ 	.word	0x00000560
        /*0f70*/ 	.word	0x000000ff
        /*0f74*/ 	.word	0x00038868
        /*0f78*/ 	.short	0x0100
        /*0f7a*/ 	.byte	0x08
	.zero		1


	//   ....[10]....
        /*0f7c*/ 	.word	0x00000650
        /*0f80*/ 	.word	0x000000ff
        /*0f84*/ 	.word	0x00038870
        /*0f88*/ 	.short	0x0100
        /*0f8a*/ 	.byte	0x06
	.zero		1


	//   ....[11]....
        /*0f8c*/ 	.word	0x00000660
        /*0f90*/ 	.word	0x000000ff
        /*0f94*/ 	.word	0x00038880
        /*0f98*/ 	.short	0x0100
        /*0f9a*/ 	.byte	0x06
	.zero		1


	//   ....[12]....
        /*0f9c*/ 	.word	0x00000670
        /*0fa0*/ 	.word	0x000000ff
        /*0fa4*/ 	.word	0x00038878
        /*0fa8*/ 	.short	0x0100
        /*0faa*/ 	.byte	0x06
	.zero		1


	//   ....[13]....
        /*0fac*/ 	.word	0x00000680
        /*0fb0*/ 	.word	0x000000ff
        /*0fb4*/ 	.word	0x00038888
        /*0fb8*/ 	.short	0x0100
        /*0fba*/ 	.byte	0x06
	.zero		1


	//   ....[14]....
        /*0fbc*/ 	.word	0x000007b0
        /*0fc0*/ 	.word	0x000000ff
        /*0fc4*/ 	.word	0x00038890
        /*0fc8*/ 	.short	0x0100
        /*0fca*/ 	.byte	0x08
	.zero		1


	//   ....[15]....
        /*0fcc*/ 	.word	0x000007c0
        /*0fd0*/ 	.word	0x000000ff
        /*0fd4*/ 	.word	0x000388a0
        /*0fd8*/ 	.short	0x0100
        /*0fda*/ 	.byte	0x08
	.zero		1


	//   ....[16]....
        /*0fdc*/ 	.word	0x000007d0
        /*0fe0*/ 	.word	0x000000ff
        /*0fe4*/ 	.word	0x00038898
        /*0fe8*/ 	.short	0x0100
        /*0fea*/ 	.byte	0x08
	.zero		1


	//   ....[17]....
        /*0fec*/ 	.word	0x000007e0
        /*0ff0*/ 	.word	0x000000ff
        /*0ff4*/ 	.word	0x000388a8
        /*0ff8*/ 	.short	0x0100
        /*0ffa*/ 	.byte	0x08
	.zero		1


	//   ....[18]....
        /*0ffc*/ 	.word	0x00000910
        /*1000*/ 	.word	0x000000ff
        /*1004*/ 	.word	0x000388b0
        /*1008*/ 	.short	0x0100
        /*100a*/ 	.byte	0x08
	.zero		1


	//   ....[19]....
        /*100c*/ 	.word	0x00000920
        /*1010*/ 	.word	0x000000ff
        /*1014*/ 	.word	0x000388c0
        /*1018*/ 	.short	0x0100
        /*101a*/ 	.byte	0x08
	.zero		1


	//   ....[20]....
        /*101c*/ 	.word	0x00000930
        /*1020*/ 	.word	0x000000ff
        /*1024*/ 	.word	0x000388b8
        /*1028*/ 	.short	0x0100
        /*102a*/ 	.byte	0x08
	.zero		1


	//   ....[21]....
        /*102c*/ 	.word	0x00000940
        /*1030*/ 	.word	0x000000ff
        /*1034*/ 	.word	0x000388c8
        /*1038*/ 	.short	0x0100
        /*103a*/ 	.byte	0x08
	.zero		1


	//   ....[22]....
        /*103c*/ 	.word	0x000037e0
        /*1040*/ 	.word	0x00000000
        /*1044*/ 	.word	0x00038890
        /*1048*/ 	.short	0x010a
        /*104a*/ 	.byte	0x3f
	.zero		1


	//   ....[23]....
        /*104c*/ 	.word	0x00006c10
        /*1050*/ 	.word	0x00000000
        /*1054*/ 	.word	0x00038890
        /*1058*/ 	.short	0x010a
        /*105a*/ 	.byte	0x3f
	.zero		1


	//   ....[24]....
        /*105c*/ 	.word	0x00009df0
        /*1060*/ 	.word	0x00000000
        /*1064*/ 	.word	0x00038890
        /*1068*/ 	.short	0x010a
        /*106a*/ 	.byte	0x3f
	.zero		1


	//   ....[25]....
        /*106c*/ 	.word	0x0000a250
        /*1070*/ 	.word	0x00000028
        /*1074*/ 	.word	0x00000000
        /*1078*/ 	.short	0x0101
        /*107a*/ 	.byte	0x3f
	.zero		1


	//   ....[26]....
        /*107c*/ 	.word	0x0000a290
        /*1080*/ 	.word	0x00000000
        /*1084*/ 	.word	0x000388b0
        /*1088*/ 	.short	0x010a
        /*108a*/ 	.byte	0x3f
	.zero		1


	//   ....[27]....
        /*108c*/ 	.word	0x0000aa00
        /*1090*/ 	.word	0x00000000
        /*1094*/ 	.word	0x00000000
        /*1098*/ 	.short	0x0101
        /*109a*/ 	.byte	0x3f
	.zero		1


	//   ....[28]....
        /*109c*/ 	.word	0x0000b250
        /*10a0*/ 	.word	0x00000012
        /*10a4*/ 	.word	0x00038800
        /*10a8*/ 	.short	0x010a
        /*10aa*/ 	.byte	0x3f
	.zero		1


	//   ....[29]....
        /*10ac*/ 	.word	0x0000b2a0
        /*10b0*/ 	.word	0x00000012
        /*10b4*/ 	.word	0x00038800
        /*10b8*/ 	.short	0x010a
        /*10ba*/ 	.byte	0x3f
	.zero		1


	//   ....[30]....
        /*10bc*/ 	.word	0x0000cc80
        /*10c0*/ 	.word	0x00000012
        /*10c4*/ 	.word	0x00038800
        /*10c8*/ 	.short	0x010a
        /*10ca*/ 	.byte	0x3f
	.zero		1


	//   ....[31]....
        /*10cc*/ 	.word	0x00010fc0
        /*10d0*/ 	.word	0x00000012
        /*10d4*/ 	.word	0x00038800
        /*10d8*/ 	.short	0x010a
        /*10da*/ 	.byte	0x3f
	.zero		1


	//   ....[32]....
        /*10dc*/ 	.word	0x00014700
        /*10e0*/ 	.word	0x00000000
        /*10e4*/ 	.word	0x00038830
        /*10e8*/ 	.short	0x010a
        /*10ea*/ 	.byte	0x3f
	.zero		1


	//   ....[33]....
        /*10ec*/ 	.word	0x00014770
        /*10f0*/ 	.word	0x00000000
        /*10f4*/ 	.word	0x00038830
        /*10f8*/ 	.short	0x010a
        /*10fa*/ 	.byte	0x3f
	.zero		1


	//   ....[34]....
        /*10fc*/ 	.word	0x00017e70
        /*1100*/ 	.word	0x00000000
        /*1104*/ 	.word	0x00000000
        /*1108*/ 	.short	0x0101
        /*110a*/ 	.byte	0x3f
	.zero		1


	//   ....[35]....
        /*110c*/ 	.word	0x00019010
        /*1110*/ 	.word	0x0000000b
        /*1114*/ 	.word	0x00038830
        /*1118*/ 	.short	0x010a
        /*111a*/ 	.byte	0x3f
	.zero		1


	//   ....[36]....
        /*111c*/ 	.word	0x00019090
        /*1120*/ 	.word	0x0000000b
        /*1124*/ 	.word	0x00038830
        /*1128*/ 	.short	0x010a
        /*112a*/ 	.byte	0x3f
	.zero		1


	//   ....[37]....
        /*112c*/ 	.word	0x0001c780
        /*1130*/ 	.word	0x00000009
        /*1134*/ 	.word	0x00038850
        /*1138*/ 	.short	0x010a
        /*113a*/ 	.byte	0x3f
	.zero		1


	//   ....[38]....
        /*113c*/ 	.word	0x0001c7d0
        /*1140*/ 	.word	0x00000009
        /*1144*/ 	.word	0x00038850
        /*1148*/ 	.short	0x010a
        /*114a*/ 	.byte	0x3f
	.zero		1


	//   ....[39]....
        /*114c*/ 	.word	0x0001d840
        /*1150*/ 	.word	0x0000000b
        /*1154*/ 	.word	0x00000000
        /*1158*/ 	.short	0x0101
        /*115a*/ 	.byte	0x3f
	.zero		1


	//   ....[40]....
        /*115c*/ 	.word	0x0001d9a0
        /*1160*/ 	.word	0x00000009
        /*1164*/ 	.word	0x00000000
        /*1168*/ 	.short	0x0101
        /*116a*/ 	.byte	0x3f
	.zero		1


	//   ....[41]....
        /*116c*/ 	.word	0x0001df10
        /*1170*/ 	.word	0x00000004
        /*1174*/ 	.word	0x00038830
        /*1178*/ 	.short	0x010a
        /*117a*/ 	.byte	0x3f
	.zero		1


	//   ....[42]....
        /*117c*/ 	.word	0x0001df90
        /*1180*/ 	.word	0x00000004
        /*1184*/ 	.word	0x00038830
        /*1188*/ 	.short	0x010a
        /*118a*/ 	.byte	0x3f
	.zero		1


	//   ....[43]....
        /*118c*/ 	.word	0x00021680
        /*1190*/ 	.word	0x00000009
        /*1194*/ 	.word	0x00038850
        /*1198*/ 	.short	0x010a
        /*119a*/ 	.byte	0x3f
	.zero		1


	//   ....[44]....
        /*119c*/ 	.word	0x000216d0
        /*11a0*/ 	.word	0x00000009
        /*11a4*/ 	.word	0x00038850
        /*11a8*/ 	.short	0x010a
        /*11aa*/ 	.byte	0x3f
	.zero		1


	//   ....[45]....
        /*11ac*/ 	.word	0x00022130
        /*11b0*/ 	.word	0x000000a8
        /*11b4*/ 	.word	0x00000000
        /*11b8*/ 	.short	0x0101
        /*11ba*/ 	.byte	0x3f
	.zero		1


	//   ....[46]....
        /*11bc*/ 	.word	0x00022250
        /*11c0*/ 	.word	0x00000009
        /*11c4*/ 	.word	0x00000000
        /*11c8*/ 	.short	0x0101
        /*11ca*/ 	.byte	0x3f
	.zero		1


	//   ....[47]....
        /*11cc*/ 	.word	0x00022f10
        /*11d0*/ 	.word	0x00000000
        /*11d4*/ 	.word	0x00038850
        /*11d8*/ 	.short	0x010a
        /*11da*/ 	.byte	0x3f
	.zero		1


	//   ....[48]....
        /*11dc*/ 	.word	0x00022fb0
        /*11e0*/ 	.word	0x00000000
        /*11e4*/ 	.word	0x00038850
        /*11e8*/ 	.short	0x010a
        /*11ea*/ 	.byte	0x3f
	.zero		1


	//   ....[49]....
        /*11ec*/ 	.word	0x00023850
        /*11f0*/ 	.word	0x0000000b
        /*11f4*/ 	.word	0x00000000
        /*11f8*/ 	.short	0x0101
        /*11fa*/ 	.byte	0x3f
	.zero		1


	//   ....[50]....
        /*11fc*/ 	.word	0x000256e0
        /*1200*/ 	.word	0x00000000
        /*1204*/ 	.word	0x00000000
        /*1208*/ 	.short	0x0101
        /*120a*/ 	.byte	0x3f
	.zero		1


	//   ....[51]....
        /*120c*/ 	.word	0x000281d0
        /*1210*/ 	.word	0x00000004
        /*1214*/ 	.word	0x00038820
        /*1218*/ 	.short	0x010a
        /*121a*/ 	.byte	0x3f
	.zero		1


	//   ....[52]....
        /*121c*/ 	.word	0x000282b0
        /*1220*/ 	.word	0x00000005
        /*1224*/ 	.word	0x000388a0
        /*1228*/ 	.short	0x010a
        /*122a*/ 	.byte	0x3f
	.zero		1


	//   ....[53]....
        /*122c*/ 	.word	0x00028800
        /*1230*/ 	.word	0x00000005
        /*1234*/ 	.word	0x000388c0
        /*1238*/ 	.short	0x010a
        /*123a*/ 	.byte	0x3f
	.zero		1


	//   ....[54]....
        /*123c*/ 	.word	0x00028ea0
        /*1240*/ 	.word	0x00000006
        /*1244*/ 	.word	0x000388a0
        /*1248*/ 	.short	0x010a
        /*124a*/ 	.byte	0x3f
	.zero		1


	//   ....[55]....
        /*124c*/ 	.word	0x000293e0
        /*1250*/ 	.word	0x00000006
        /*1254*/ 	.word	0x000388c0
        /*1258*/ 	.short	0x010a
        /*125a*/ 	.byte	0x3f
	.zero		1


	//   ....[56]....
        /*125c*/ 	.word	0x0002a410
        /*1260*/ 	.word	0x00000000
        /*1264*/ 	.word	0x00038840
        /*1268*/ 	.short	0x010a
        /*126a*/ 	.byte	0x3f
	.zero		1


	//   ....[57]....
        /*126c*/ 	.word	0x0002b580
        /*1270*/ 	.word	0x00000008
        /*1274*/ 	.word	0x00038800
        /*1278*/ 	.short	0x0107
        /*127a*/ 	.byte	0x3f
	.zero		1


	//   ....[58]....
        /*127c*/ 	.word	0x0002b690
        /*1280*/ 	.word	0x00000002
        /*1284*/ 	.word	0x00038800
        /*1288*/ 	.short	0x0101
        /*128a*/ 	.byte	0x3f
	.zero		1


	//   ....[59]....
        /*128c*/ 	.word	0x0002b6b0
        /*1290*/ 	.word	0x00000002
        /*1294*/ 	.word	0x00038820
        /*1298*/ 	.short	0x010a
        /*129a*/ 	.byte	0x3f
	.zero		1


	//   ....[60]....
        /*129c*/ 	.word	0x0002ba20
        /*12a0*/ 	.word	0x00000003
        /*12a4*/ 	.word	0x00038840
        /*12a8*/ 	.short	0x010a
        /*12aa*/ 	.byte	0x3f
	.zero		1


	//   ....[61]....
        /*12ac*/ 	.word	0x0002bfe0
        /*12b0*/ 	.word	0x00000003
        /*12b4*/ 	.word	0x00000060
        /*12b8*/ 	.short	0x010a
        /*12ba*/ 	.byte	0x3f
	.zero		1


	//   ....[62]....
        /*12bc*/ 	.word	0x0002c8e0
        /*12c0*/ 	.word	0x00000003
        /*12c4*/ 	.word	0x00038840
        /*12c8*/ 	.short	0x010a
        /*12ca*/ 	.byte	0x3f
	.zero		1


	//   ....[63]....
        /*12cc*/ 	.word	0x0002cea0
        /*12d0*/ 	.word	0x00000002
        /*12d4*/ 	.word	0x00000060
        /*12d8*/ 	.short	0x010a
        /*12da*/ 	.byte	0x3f
	.zero		1


	//   ....[64]....
        /*12dc*/ 	.word	0x0002d6d0
        /*12e0*/ 	.word	0x00000002
        /*12e4*/ 	.word	0x00038840
        /*12e8*/ 	.short	0x010a
        /*12ea*/ 	.byte	0x3f
	.zero		1


	//   ....[65]....
        /*12ec*/ 	.word	0x0002dc90
        /*12f0*/ 	.word	0x00000002
        /*12f4*/ 	.word	0x00000060
        /*12f8*/ 	.short	0x010a
        /*12fa*/ 	.byte	0x3f
	.zero		1


	//   ....[66]....
        /*12fc*/ 	.word	0x0002e450
        /*1300*/ 	.word	0x00000000
        /*1304*/ 	.word	0x00038860
        /*1308*/ 	.short	0x010a
        /*130a*/ 	.byte	0x3f
	.zero		1


	//   ....[67]....
        /*130c*/ 	.word	0x0002f7a0
        /*1310*/ 	.word	0x00000000
        /*1314*/ 	.word	0x00038820
        /*1318*/ 	.short	0x010a
        /*131a*/ 	.byte	0x3f
	.zero		1


	//   ....[68]....
        /*131c*/ 	.word	0x0002f970
        /*1320*/ 	.word	0x00000006
        /*1324*/ 	.word	0x00000000
        /*1328*/ 	.short	0x010a
        /*132a*/ 	.byte	0x3f
	.zero		1


	//   ....[69]....
        /*132c*/ 	.word	0x0002f9e0
        /*1330*/ 	.word	0x00000007
        /*1334*/ 	.word	0x00000000
        /*1338*/ 	.short	0x010a
        /*133a*/ 	.byte	0x3f
	.zero		1


	//   ....[70]....
        /*133c*/ 	.word	0x0002fa50
        /*1340*/ 	.word	0x00000004
        /*1344*/ 	.word	0x00000000
        /*1348*/ 	.short	0x010a
        /*134a*/ 	.byte	0x3f
	.zero		1


	//   ....[71]....
        /*134c*/ 	.word	0x0002fa80
        /*1350*/ 	.word	0x00000003
        /*1354*/ 	.word	0x00000000
        /*1358*/ 	.short	0x010a
        /*135a*/ 	.byte	0x3f
	.zero		1


	//   ....[72]....
        /*135c*/ 	.word	0x0002fae0
        /*1360*/ 	.word	0x00000000
        /*1364*/ 	.word	0x00038890
        /*1368*/ 	.short	0x010a
        /*136a*/ 	.byte	0x3f
	.zero		1


	//   ....[73]....
        /*136c*/ 	.word	0x0002fb30
        /*1370*/ 	.word	0x00000000
        /*1374*/ 	.word	0x00038890
        /*1378*/ 	.short	0x010a
        /*137a*/ 	.byte	0x3f
	.zero		1


	//   ....[74]....
        /*137c*/ 	.word	0x0002fb80
        /*1380*/ 	.word	0x00000000
        /*1384*/ 	.word	0x00038890
        /*1388*/ 	.short	0x010a
        /*138a*/ 	.byte	0x3f
	.zero		1


	//   ....[75]....
        /*138c*/ 	.word	0x0002fbd0
        /*1390*/ 	.word	0x00000000
        /*1394*/ 	.word	0x000388b0
        /*1398*/ 	.short	0x010a
        /*139a*/ 	.byte	0x3f
	.zero		1


	//   ....[76]....
        /*139c*/ 	.word	0x00030330
        /*13a0*/ 	.word	0x00000012
        /*13a4*/ 	.word	0x00038800
        /*13a8*/ 	.short	0x010a
        /*13aa*/ 	.byte	0x3f
	.zero		1


	//   ....[77]....
        /*13ac*/ 	.word	0x00030a90
        /*13b0*/ 	.word	0x00000012
        /*13b4*/ 	.word	0x00038800
        /*13b8*/ 	.short	0x010a
        /*13ba*/ 	.byte	0x3f
	.zero		1


	//   ....[78]....
        /*13bc*/ 	.word	0x00030ae0
        /*13c0*/ 	.word	0x00000000
        /*13c4*/ 	.word	0x00038830
        /*13c8*/ 	.short	0x010a
        /*13ca*/ 	.byte	0x3f
	.zero		1


	//   ....[79]....
        /*13cc*/ 	.word	0x00030b30
        /*13d0*/ 	.word	0x0000000b
        /*13d4*/ 	.word	0x00038830
        /*13d8*/ 	.short	0x010a
        /*13da*/ 	.byte	0x3f
	.zero		1


	//   ....[80]....
        /*13dc*/ 	.word	0x00030b80
        /*13e0*/ 	.word	0x00000009
        /*13e4*/ 	.word	0x00038850
        /*13e8*/ 	.short	0x010a
        /*13ea*/ 	.byte	0x3f
	.zero		1


	//   ....[81]....
        /*13ec*/ 	.word	0x00030bd0
        /*13f0*/ 	.word	0x00000004
        /*13f4*/ 	.word	0x00038830
        /*13f8*/ 	.short	0x010a
        /*13fa*/ 	.byte	0x3f
	.zero		1


	//   ....[82]....
        /*13fc*/ 	.word	0x00030c20
        /*1400*/ 	.word	0x00000009
        /*1404*/ 	.word	0x00038850
        /*1408*/ 	.short	0x010a
        /*140a*/ 	.byte	0x3f
	.zero		1


	//   ....[83]....
        /*140c*/ 	.word	0x00030c70
        /*1410*/ 	.word	0x00000000
        /*1414*/ 	.word	0x00038850
        /*1418*/ 	.short	0x010a
        /*141a*/ 	.byte	0x3f
	.zero		1


	//   ....[84]....
        /*141c*/ 	.word	0x00030e20
        /*1420*/ 	.word	0x00000003
        /*1424*/ 	.word	0x00038820
        /*1428*/ 	.short	0x010a
        /*142a*/ 	.byte	0x3f
	.zero		1


	//   ....[85]....
        /*142c*/ 	.word	0x00030e70
        /*1430*/ 	.word	0x00000005
        /*1434*/ 	.word	0x000388a0
        /*1438*/ 	.short	0x010a
        /*143a*/ 	.byte	0x3f
	.zero		1


	//   ....[86]....
        /*143c*/ 	.word	0x00030ec0
        /*1440*/ 	.word	0x00000005
        /*1444*/ 	.word	0x000388c0
        /*1448*/ 	.short	0x010a
        /*144a*/ 	.byte	0x3f
	.zero		1


	//   ....[87]....
        /*144c*/ 	.word	0x00030f10
        /*1450*/ 	.word	0x00000006
        /*1454*/ 	.word	0x000388a0
        /*1458*/ 	.short	0x010a
        /*145a*/ 	.byte	0x3f
	.zero		1


	//   ....[88]....
        /*145c*/ 	.word	0x00030f60
        /*1460*/ 	.word	0x00000006
        /*1464*/ 	.word	0x000388c0
        /*1468*/ 	.short	0x010a
        /*146a*/ 	.byte	0x3f
	.zero		1


	//   ....[89]....
        /*146c*/ 	.word	0x00031100
        /*1470*/ 	.word	0x00000000
        /*1474*/ 	.word	0x00038840
        /*1478*/ 	.short	0x010a
        /*147a*/ 	.byte	0x3f
	.zero		1


	//   ....[90]....
        /*147c*/ 	.word	0x00031dc0
        /*1480*/ 	.word	0x00000002
        /*1484*/ 	.word	0x00038820
        /*1488*/ 	.short	0x010a
        /*148a*/ 	.byte	0x3f
	.zero		1


	//   ....[91]....
        /*148c*/ 	.word	0x00031e10
        /*1490*/ 	.word	0x00000003
        /*1494*/ 	.word	0x00038840
        /*1498*/ 	.short	0x010a
        /*149a*/ 	.byte	0x3f
	.zero		1


	//   ....[92]....
        /*149c*/ 	.word	0x00031e60
        /*14a0*/ 	.word	0x00000003
        /*14a4*/ 	.word	0x00000060
        /*14a8*/ 	.short	0x010a
        /*14aa*/ 	.byte	0x3f
	.zero		1


	//   ....[93]....
        /*14ac*/ 	.word	0x00031eb0
        /*14b0*/ 	.word	0x00000003
        /*14b4*/ 	.word	0x00038840
        /*14b8*/ 	.short	0x010a
        /*14ba*/ 	.byte	0x3f
	.zero		1


	//   ....[94]....
        /*14bc*/ 	.word	0x00031f00
        /*14c0*/ 	.word	0x00000002
        /*14c4*/ 	.word	0x00000060
        /*14c8*/ 	.short	0x010a
        /*14ca*/ 	.byte	0x3f
	.zero		1


	//   ....[95]....
        /*14cc*/ 	.word	0x00031f50
        /*14d0*/ 	.word	0x00000002
        /*14d4*/ 	.word	0x00038840
        /*14d8*/ 	.short	0x010a
        /*14da*/ 	.byte	0x3f
	.zero		1


	//   ....[96]....
        /*14dc*/ 	.word	0x00031fa0
        /*14e0*/ 	.word	0x00000002
        /*14e4*/ 	.word	0x00000060
        /*14e8*/ 	.short	0x010a
        /*14ea*/ 	.byte	0x3f
	.zero		1


	//   ....[97]....
        /*14ec*/ 	.word	0x00031ff0
        /*14f0*/ 	.word	0x00000000
        /*14f4*/ 	.word	0x00038860
        /*14f8*/ 	.short	0x010a
        /*14fa*/ 	.byte	0x3f
	.zero		1


	//   ....[98]....
        /*14fc*/ 	.word	0x00032a60
        /*1500*/ 	.word	0x00000000
        /*1504*/ 	.word	0x00038820
        /*1508*/ 	.short	0x010a
        /*150a*/ 	.byte	0x3f
	.zero		1


	//   ....[99]....
        /*150c*/ 	.word	0x00032c00
        /*1510*/ 	.word	0x00000006
        /*1514*/ 	.word	0x00000000
        /*1518*/ 	.short	0x010a
        /*151a*/ 	.byte	0x3f
	.zero		1


	//   ....[100]....
        /*151c*/ 	.word	0x00032c50
        /*1520*/ 	.word	0x00000007
        /*1524*/ 	.word	0x00000000
        /*1528*/ 	.short	0x010a
        /*152a*/ 	.byte	0x3f
	.zero		1


	//   ....[101]....
        /*152c*/ 	.word	0x00032ca0
        /*1530*/ 	.word	0x00000004
        /*1534*/ 	.word	0x00000000
        /*1538*/ 	.short	0x010a
        /*153a*/ 	.byte	0x3f
	.zero		1


	//----- nvinfo : EIATTR_NUM_MBARRIERS
	.align		4
.L_363:
        /*153c*/ 	.byte	0x03, 0x38
        /*153e*/ 	.short	0x0016


	//----- nvinfo : EIATTR_EXIT_INSTR_OFFSETS
	.align		4
        /*1540*/ 	.byte	0x04, 0x1c
        /*1542*/ 	.short	(.L_365 - .L_364)


	//   ....[0]....
.L_364:
        /*1544*/ 	.word	0x0002fad0


	//----- nvinfo : EIATTR_MAX_THREADS
	.align		4
.L_365:
        /*1548*/ 	.byte	0x04, 0x05
        /*154a*/ 	.short	(.L_367 - .L_366)
.L_366:
        /*154c*/ 	.word	0x00000180
        /*1550*/ 	.word	0x00000001
        /*1554*/ 	.word	0x00000001


	//----- nvinfo : EIATTR_CRS_STACK_SIZE
	.align		4
.L_367:
        /*1558*/ 	.byte	0x04, 0x1e
        /*155a*/ 	.short	(.L_369 - .L_368)
.L_368:
        /*155c*/ 	.word	0x00000000


	//----- nvinfo : EIATTR_CBANK_PARAM_SIZE
	.align		4
.L_369:
        /*1560*/ 	.byte	0x03, 0x19
        /*1562*/ 	.short	0x0af0


	//----- nvinfo : EIATTR_PARAM_CBANK
	.align		4
        /*1564*/ 	.byte	0x04, 0x0a
        /*1566*/ 	.short	(.L_371 - .L_370)
	.align		4
.L_370:
        /*1568*/ 	.word	index@(.nv.constant0._ZN7cutlass13device_kernelIN5flash11enable_sm90INS1_16FlashAttnFwdSm90INS1_25CollectiveMainloopFwdSm90ILi2EN4cute5tupleIJNS5_1CILi1EEES8_S8_EEENS6_IJNS7_ILi128EEENS7_ILi80EEENS7_ILi256EEEEEELi256ENS_6half_tEfNS_4arch4Sm90ELb1ELb0ELb0ELb1ELb0ELb1ELb0ELb1ELb1ELb1ELb0ELb0EEENS1_21CollectiveEpilogueFwdINS6_IJSA_SC_SB_EEES9_SE_SG_Li256ELb1ELb1ELb0ELb0EEENS1_36VarlenDynamicPersistentTileSchedulerILi128ELi80ELi256ELi128ELb0ELb1ELb1ELb1ELb1ELb1EEEEEEEEEvNT_6ParamsE)
        /*156c*/ 	.short	0x0210
        /*156e*/ 	.short	0x0af0


	//----- nvinfo : EIATTR_SW_WAR
	.align		4
.L_371:
        /*1570*/ 	.byte	0x04, 0x36
        /*1572*/ 	.short	(.L_373 - .L_372)
.L_372:
        /*1574*/ 	.word	0x00000008
.L_373:


//--------------------- .nv.callgraph             --------------------------
	.section	.nv.callgraph,"",@"SHT_CUDA_CALLGRAPH"
	.align	4
	.sectionentsize	8
	.align		4
        /*0000*/ 	.word	0x00000000
	.align		4
        /*0004*/ 	.word	0xffffffff
	.align		4
        /*0008*/ 	.word	index@(_ZN7cutlass13device_kernelIN5flash11enable_sm90INS1_16FlashAttnFwdSm90INS1_25CollectiveMainloopFwdSm90ILi2EN4cute5tupleIJNS5_1CILi1EEES8_S8_EEENS6_IJNS7_ILi128EEENS7_ILi80EEENS7_ILi256EEEEEELi256ENS_6half_tEfNS_4arch4Sm90ELb0ELb0ELb0ELb0ELb0ELb0ELb0ELb1ELb1ELb1ELb0ELb0EEENS1_21CollectiveEpilogueFwdINS6_IJSA_SC_SB_EEES9_SE_SG_Li256ELb0ELb1ELb0ELb0EEENS1_29StaticPersistentTileSchedulerILb0EEEEEEEEEvNT_6ParamsE)
	.align		4
        /*000c*/ 	.word	index@(__assertfail)
	.align		4
        /*0010*/ 	.word	index@(_ZN7cutlass13device_kernelIN5flash11enable_sm90INS1_16FlashAttnFwdSm90INS1_25CollectiveMainloopFwdSm90ILi2EN4cute5tupleIJNS5_1CILi2EEENS7_ILi1EEES9_EEENS6_IJNS7_ILi128EEENS7_ILi80EEENS7_ILi256EEEEEELi256ENS_6half_tEfNS_4arch4Sm90ELb0ELb0ELb0ELb0ELb0ELb0ELb0ELb1ELb1ELb1ELb0ELb0EEENS1_21CollectiveEpilogueFwdINS6_IJSB_SD_SC_EEESA_SF_SH_Li256ELb0ELb1ELb0ELb0EEENS1_29StaticPersistentTileSchedulerILb0EEEEEEEEEvNT_6ParamsE)
	.align		4
        /*0014*/ 	.word	index@(__assertfail)
	.align		4
        /*0018*/ 	.word	index@(_ZN7cutlass13device_kernelIN5flash11enable_sm90INS1_16FlashAttnFwdSm90INS1_25CollectiveMainloopFwdSm90ILi2EN4cute5tupleIJNS5_1CILi1EEES8_S8_EEENS6_IJNS7_ILi128EEENS7_ILi80EEENS7_ILi256EEEEEELi256ENS_6half_tEfNS_4arch4Sm90ELb0ELb0ELb0ELb1ELb0ELb0ELb0ELb1ELb1ELb1ELb0ELb0EEENS1_21CollectiveEpilogueFwdINS6_IJSA_SC_SB_EEES9_SE_SG_Li256ELb1ELb1ELb0ELb0EEENS1_36VarlenDynamicPersistentTileSchedulerILi128ELi80ELi256ELi128ELb0ELb1ELb1ELb0ELb1ELb1EEEEEEEEEvNT_6ParamsE)
	.align		4
        /*001c*/ 	.word	index@(__assertfail)
	.align		4
        /*0020*/ 	.word	index@(_ZN7cutlass13device_kernelIN5flash11enable_sm90INS1_16FlashAttnFwdSm90INS1_25CollectiveMainloopFwdSm90ILi2EN4cute5tupleIJNS5_1CILi1EEES8_S8_EEENS6_IJNS7_ILi128EEENS7_ILi80EEENS7_ILi256EEEEEELi256ENS_6half_tEfNS_4arch4Sm90ELb0ELb0ELb0ELb1ELb0ELb1ELb0ELb1ELb1ELb1ELb0ELb0EEENS1_21CollectiveEpilogueFwdINS6_IJSA_SC_SB_EEES9_SE_SG_Li256ELb1ELb1ELb0ELb0EEENS1_36VarlenDynamicPersistentTileSchedulerILi128ELi80ELi256ELi128ELb0ELb1ELb1ELb0ELb1ELb1EEEEEEEEEvNT_6ParamsE)
	.align		4
        /*0024*/ 	.word	index@(__assertfail)
	.align		4
        /*0028*/ 	.word	index@(_ZN7cutlass13device_kernelIN5flash11enable_sm90INS1_16FlashAttnFwdSm90INS1_25CollectiveMainloopFwdSm90ILi2EN4cute5tupleIJNS5_1CILi1EEES8_S8_EEENS6_IJNS7_ILi128EEENS7_ILi64EEENS7_ILi256EEEEEELi256ENS_6half_tEfNS_4arch4Sm90ELb0ELb1ELb0ELb0ELb0ELb0ELb0ELb1ELb1ELb1ELb0ELb0EEENS1_21CollectiveEpilogueFwdINS6_IJSA_SC_SB_EEES9_SE_SG_Li256ELb0ELb1ELb0ELb0EEENS1_30DynamicPersistentTileSchedulerILi256ELi128ELb0ELb1ELb1EEEEEEEEEvNT_6ParamsE)
	.align		4
        /*002c*/ 	.word	index@(__assertfail)
	.align		4
        /*0030*/ 	.word	index@(_ZN7cutlass13device_kernelIN5flash11enable_sm90INS1_16FlashAttnFwdSm90INS1_25CollectiveMainloopFwdSm90ILi2EN4cute5tupleIJNS5_1CILi1EEES8_S8_EEENS6_IJNS7_ILi128EEENS7_ILi64EEENS7_ILi256EEEEEELi256ENS_6half_tEfNS_4arch4Sm90ELb0ELb1ELb0ELb1ELb0ELb0ELb0ELb1ELb1ELb1ELb0ELb0EEENS1_21CollectiveEpilogueFwdINS6_IJSA_SC_SB_EEES9_SE_SG_Li256ELb1ELb1ELb0ELb0EEENS1_36VarlenDynamicPersistentTileSchedulerILi128ELi64ELi256ELi128ELb0ELb1ELb1ELb1ELb0ELb1EEEEEEEEEvNT_6ParamsE)
	.align		4
        /*0034*/ 	.word	index@(__assertfail)
	.align		4
        /*0038*/ 	.word	index@(_ZN7cutlass13device_kernelIN5flash11enable_sm90INS1_16FlashAttnFwdSm90INS1_25CollectiveMainloopFwdSm90ILi2EN4cute5tupleIJNS5_1CILi1EEES8_S8_EEENS6_IJNS7_ILi128EEENS7_ILi64EEENS7_ILi256EEEEEELi256ENS_6half_tEfNS_4arch4Sm90ELb0ELb1ELb0ELb1ELb0ELb1ELb0ELb1ELb1ELb1ELb0ELb0EEENS1_21CollectiveEpilogueFwdINS6_IJSA_SC_SB_EEES9_SE_SG_Li256ELb1ELb1ELb0ELb0EEENS1_36VarlenDynamicPersistentTileSchedulerILi128ELi64ELi256ELi128ELb0ELb1ELb1ELb1ELb0ELb1EEEEEEEEEvNT_6ParamsE)
	.align		4
        /*003c*/ 	.word	index@(__assertfail)
	.align		4
        /*0040*/ 	.word	index@(_ZN7cutlass13device_kernelIN5flash11enable_sm90INS1_16FlashAttnFwdSm90INS1_25CollectiveMainloopFwdSm90ILi2EN4cute5tupleIJNS5_1CILi1EEES8_S8_EEENS6_IJNS7_ILi128EEENS7_ILi80EEENS7_ILi256EEEEEELi256ENS_6half_tEfNS_4arch4Sm90ELb1ELb0ELb0ELb0ELb0ELb0ELb0ELb1ELb1ELb1ELb0ELb0EEENS1_21CollectiveEpilogueFwdINS6_IJSA_SC_SB_EEES9_SE_SG_Li256ELb0ELb1ELb0ELb0EEENS1_30DynamicPersistentTileSchedulerILi256ELi128ELb0ELb1ELb1EEEEEEEEEvNT_6ParamsE)
	.align		4
        /*0044*/ 	.word	index@(__assertfail)
	.align		4
        /*0048*/ 	.word	index@(_ZN7cutlass13device_kernelIN5flash11enable_sm90INS1_16FlashAttnFwdSm90INS1_25CollectiveMainloopFwdSm90ILi2EN4cute5tupleIJNS5_1CILi1EEES8_S8_EEENS6_IJNS7_ILi128EEENS7_ILi80EEENS7_ILi256EEEEEELi256ENS_6half_tEfNS_4arch4Sm90ELb1ELb0ELb0ELb1ELb0ELb0ELb0ELb1ELb1ELb1ELb0ELb0EEENS1_21CollectiveEpilogueFwdINS6_IJSA_SC_SB_EEES9_SE_SG_Li256ELb1ELb1ELb0ELb0EEENS1_36VarlenDynamicPersistentTileSchedulerILi128ELi80ELi256ELi128ELb0ELb1ELb1ELb1ELb1ELb1EEEEEEEEEvNT_6ParamsE)
	.align		4
        /*004c*/ 	.word	index@(__assertfail)
	.align		4
        /*0050*/ 	.word	index@(_ZN7cutlass13device_kernelIN5flash11enable_sm90INS1_16FlashAttnFwdSm90INS1_25CollectiveMainloopFwdSm90ILi2EN4cute5tupleIJNS5_1CILi1EEES8_S8_EEENS6_IJNS7_ILi128EEENS7_ILi80EEENS7_ILi256EEEEEELi256ENS_6half_tEfNS_4arch4Sm90ELb1ELb0ELb0ELb1ELb0ELb1ELb0ELb1ELb1ELb1ELb0ELb0EEENS1_21CollectiveEpilogueFwdINS6_IJSA_SC_SB_EEES9_SE_SG_Li256ELb1ELb1ELb0ELb0EEENS1_36VarlenDynamicPersistentTileSchedulerILi128ELi80ELi256ELi128ELb0ELb1ELb1ELb1ELb1ELb1EEEEEEEEEvNT_6ParamsE)
	.align		4
        /*0054*/ 	.word	index@(__assertfail)
	.align		4
        /*0058*/ 	.word	0x00000000
	.align		4
        /*005c*/ 	.word	0xfffffffe
	.align		4
        /*0060*/ 	.word	0x00000000
	.align		4
        /*0064*/ 	.word	0xfffffffd
	.align		4
        /*0068*/ 	.word	0x00000000
	.align		4
        /*006c*/ 	.word	0xfffffffc


//--------------------- .nv.constant4             --------------------------
	.section	.nv.constant4,"a",@progbits
	.align	8
	.align		8
.nv.constant4:
        /*0000*/ 	.dword	__assertfail
	.align		8
        /*0008*/ 	.dword	__unnamed_1
	.align		8
        /*0010*/ 	.dword	__unnamed_2
	.align		8
        /*0018*/ 	.dword	__unnamed_3
	.align		8
        /*0020*/ 	.dword	__unnamed_4
	.align		8
        /*0028*/ 	.dword	__unnamed_5
	.align		8
        /*0030*/ 	.dword	__unnamed_6
	.align		8
        /*0038*/ 	.dword	__unnamed_7
	.align		8
        /*0040*/ 	.dword	__unnamed_8
	.align		8
        /*0048*/ 	.dword	__unnamed_9
	.align		8
        /*0050*/ 	.dword	_ZN74_INTERNAL_9eb471eb_38_flash_fwd_hdim256_fp16_packgqa_sm90_cu_8e232a79_37724cuda3std3__45__cpo5beginE
	.align		8
        /*0058*/ 	.dword	_ZN74_INTERNAL_9eb471eb_38_flash_fwd_hdim256_fp16_packgqa_sm90_cu_8e232a79_37724cuda3std3__45__cpo3endE
	.align		8
        /*0060*/ 	.dword	_ZN74_INTERNAL_9eb471eb_38_flash_fwd_hdim256_fp16_packgqa_sm90_cu_8e232a79_37724cuda3std3__45__cpo6cbeginE
	.align		8
        /*0068*/ 	.dword	_ZN74_INTERNAL_9eb471eb_38_flash_fwd_hdim256_fp16_packgqa_sm90_cu_8e232a79_37724cuda3std3__45__cpo4cendE
	.align		8
        /*0070*/ 	.dword	_ZN74_INTERNAL_9eb471eb_38_flash_fwd_hdim256_fp16_packgqa_sm90_cu_8e232a79_37724cuda3std3__476_GLOBAL__N__9eb471eb_38_flash_fwd_hdim256_fp16_packgqa_sm90_cu_8e232a79_37726ignoreE
	.align		8
        /*0078*/ 	.dword	_ZN74_INTERNAL_9eb471eb_38_flash_fwd_hdim256_fp16_packgqa_sm90_cu_8e232a79_37724cuda3std3__419piecewise_constructE
	.align		8
        /*0080*/ 	.dword	_ZN74_INTERNAL_9eb471eb_38_flash_fwd_hdim256_fp16_packgqa_sm90_cu_8e232a79_37724cuda3std3__48in_placeE
	.align		8
        /*0088*/ 	.dword	_ZN74_INTERNAL_9eb471eb_38_flash_fwd_hdim256_fp16_packgqa_sm90_cu_8e232a79_37724cuda3std6ranges3__45__cpo4swapE
	.align		8
        /*0090*/ 	.dword	_ZN74_INTERNAL_9eb471eb_38_flash_fwd_hdim256_fp16_packgqa_sm90_cu_8e232a79_37724cuda3std6ranges3__45__cpo9iter_moveE
	.align		8
        /*0098*/ 	.dword	_ZN74_INTERNAL_9eb471eb_38_flash_fwd_hdim256_fp16_packgqa_sm90_cu_8e232a79_37724cute7productE
	.align		8
        /*00a0*/ 	.dword	_ZN74_INTERNAL_9eb471eb_38_flash_fwd_hdim256_fp16_packgqa_sm90_cu_8e232a79_37724cute1_E
	.align		8
        /*00a8*/ 	.dword	$str$23
	.align		8
        /*00b0*/ 	.dword	$str$24


//--------------------- .text._ZN7cutlass13device_kernelIN5flash11enable_sm90INS1_16FlashAttnFwdSm90INS1_25CollectiveMainloopFwdSm90ILi2EN4cute5tupleIJNS5_1CILi1EEES8_S8_EEENS6_IJNS7_ILi128EEENS7_ILi80EEENS7_ILi256EEEEEELi256ENS_6half_tEfNS_4arch4Sm90ELb0ELb0ELb0ELb0ELb0ELb0ELb0ELb1ELb1ELb1ELb0ELb0EEENS1_21CollectiveEpilogueFwdINS6_IJSA_SC_SB_EEES9_SE_SG_Li256ELb0ELb1ELb0ELb0EEENS1_29StaticPersistentTileSchedulerILb0EEEEEEEEEvNT_6ParamsE --------------------------
	.section	.text._ZN7cutlass13device_kernelIN5flash11enable_sm90INS1_16FlashAttnFwdSm90INS1_25CollectiveMainloopFwdSm90ILi2EN4cute5tupleIJNS5_1CILi1EEES8_S8_EEENS6_IJNS7_ILi128EEENS7_ILi80EEENS7_ILi256EEEEEELi256ENS_6half_tEfNS_4arch4Sm90ELb0ELb0ELb0ELb0ELb0ELb0ELb0ELb1ELb1ELb1ELb0ELb0EEENS1_21CollectiveEpilogueFwdINS6_IJSA_SC_SB_EEES9_SE_SG_Li256ELb0ELb1ELb0ELb0EEENS1_29StaticPersistentTileSchedulerILb0EEEEEEEEEvNT_6ParamsE,"ax",@progbits
	.align	128
.text._ZN7cutlass13device_kernelIN5flash11enable_sm90INS1_16FlashAttnFwdSm90INS1_25CollectiveMainloopFwdSm90ILi2EN4cute5tupleIJNS5_1CILi1EEES8_S8_EEENS6_IJNS7_ILi128EEENS7_ILi80EEENS7_ILi256EEEEEELi256ENS_6half_tEfNS_4arch4Sm90ELb0ELb0ELb0ELb0ELb0ELb0ELb0ELb1ELb1ELb1ELb0ELb0EEENS1_21CollectiveEpilogueFwdINS6_IJSA_SC_SB_EEES9_SE_SG_Li256ELb0ELb1ELb0ELb0EEENS1_29StaticPersistentTileSchedulerILb0EEEEEEEEEvNT_6ParamsE:
        .type           _ZN7cutlass13device_kernelIN5flash11enable_sm90INS1_16FlashAttnFwdSm90INS1_25CollectiveMainloopFwdSm90ILi2EN4cute5tupleIJNS5_1CILi1EEES8_S8_EEENS6_IJNS7_ILi128EEENS7_ILi80EEENS7_ILi256EEEEEELi256ENS_6half_tEfNS_4arch4Sm90ELb0ELb0ELb0ELb0ELb0ELb0ELb0ELb1ELb1ELb1ELb0ELb0EEENS1_21CollectiveEpilogueFwdINS6_IJSA_SC_SB_EEES9_SE_SG_Li256ELb0ELb1ELb0ELb0EEENS1_29StaticPersistentTileSchedulerILb0EEEEEEEEEvNT_6ParamsE,@function
        .size           _ZN7cutlass13device_kernelIN5flash11enable_sm90INS1_16FlashAttnFwdSm90INS1_25CollectiveMainloopFwdSm90ILi2EN4cute5tupleIJNS5_1CILi1EEES8_S8_EEENS6_IJNS7_ILi128EEENS7_ILi80EEENS7_ILi256EEEEEELi256ENS_6half_tEfNS_4arch4Sm90ELb0ELb0ELb0ELb0ELb0ELb0ELb0ELb1ELb1ELb1ELb0ELb0EEENS1_21CollectiveEpilogueFwdINS6_IJSA_SC_SB_EEES9_SE_SG_Li256ELb0ELb1ELb0ELb0EEENS1_29StaticPersistentTileSchedulerILb0EEEEEEEEEvNT_6ParamsE,(.L_x_3424 - _ZN7cutlass13device_kernelIN5flash11enable_sm90INS1_16FlashAttnFwdSm90INS1_25CollectiveMainloopFwdSm90ILi2EN4cute5tupleIJNS5_1CILi1EEES8_S8_EEENS6_IJNS7_ILi128EEENS7_ILi80EEENS7_ILi256EEEEEELi256ENS_6half_tEfNS_4arch4Sm90ELb0ELb0ELb0ELb0ELb0ELb0ELb0ELb1ELb1ELb1ELb0ELb0EEENS1_21CollectiveEpilogueFwdINS6_IJSA_SC_SB_EEES9_SE_SG_Li256ELb0ELb1ELb0ELb0EEENS1_29StaticPersistentTileSchedulerILb0EEEEEEEEEvNT_6ParamsE)
        .other          _ZN7cutlass13device_kernelIN5flash11enable_sm90INS1_16FlashAttnFwdSm90INS1_25CollectiveMainloopFwdSm90ILi2EN4cute5tupleIJNS5_1CILi1EEES8_S8_EEENS6_IJNS7_ILi128EEENS7_ILi80EEENS7_ILi256EEEEEELi256ENS_6half_tEfNS_4arch4Sm90ELb0ELb0ELb0ELb0ELb0ELb0ELb0ELb1ELb1ELb1ELb0ELb0EEENS1_21CollectiveEpilogueFwdINS6_IJSA_SC_SB_EEES9_SE_SG_Li256ELb0ELb1ELb0ELb0EEENS1_29StaticPersistentTileSchedulerILb0EEEEEEEEEvNT_6ParamsE,@"STO_CUDA_ENTRY STV_DEFAULT"
_ZN7cutlass13device_kernelIN5flash11enable_sm90INS1_16FlashAttnFwdSm90INS1_25CollectiveMainloopFwdSm90ILi2EN4cute5tupleIJNS5_1CILi1EEES8_S8_EEENS6_IJNS7_ILi128EEENS7_ILi80EEENS7_ILi256EEEEEELi256ENS_6half_tEfNS_4arch4Sm90ELb0ELb0ELb0ELb0ELb0ELb0ELb0ELb1ELb1ELb1ELb0ELb0EEENS1_21CollectiveEpilogueFwdINS6_IJSA_SC_SB_EEES9_SE_SG_Li256ELb0ELb1ELb0ELb0EEENS1_29StaticPersistentTileSchedulerILb0EEEEEEEEEvNT_6ParamsE:
[----:B------:R-:W0:Y:S02]  /*0000*/  LDC R1, c[0x0][0x28] ;  /* 0x00000a00ff017b82 */ /* 0x000e240000000800 */
[----:B0-----:R-:W-:Y:S01]  /*0010*/  VIADD R1, R1, 0xffffffc8 ;  /* 0xffffffc801017836 */ /* 0x001fe20000000000 */
[----:B------:R-:W0:Y:S01]  /*0020*/  S2R R0, SR_TID.X ;  /* 0x0000000000007919 */ /* 0x000e220000002100 */
[----:B------:R-:W-:Y:S01]  /*0030*/  ELECT P0, URZ, PT ;  /* 0x00000000003f782f */ /* 0x000fe20003800000 */
[----:B------:R-:W-:Y:S01]  /*0040*/  BSSY B0, `(.L_x_0) ;  /* 0x000000e000007945 */ /* 0x000fe20003800000 */
[----:B0-----:R-:W-:-:S05]  /*0050*/  SHF.R.U32.HI R2, RZ, 0x5, R0 ;  /* 0x00000005ff027819 */ /* 0x001fca0000011600 */
[----:B------:R-:W0:Y:S02]  /*0060*/  SHFL.IDX PT, R3, R2, RZ, 0x1f ;  /* 0x00001fff02037589 */ /* 0x000e2400000e0000 */
[----:B0-----:R-:W-:Y:S02]  /*0070*/  ISETP.EQ.AND P0, PT, R3, RZ, P0 ;  /* 0x000000ff0300720c */ /* 0x001fe40000702270 */
[----:B------:R-:W-:-:S11]  /*0080*/  SHF.R.U32.HI R3, RZ, 0x7, R0 ;  /* 0x00000007ff037819 */ /* 0x000fd60000011600 */
[----:B------:R-:W-:Y:S05]  /*0090*/  @!P0 BRA `(.L_x_1) ;  /* 0x0000000000208947 */ /* 0x000fea0003800000 */
[----:B------:R-:W-:Y:S02]  /*00a0*/  ULDC.64 UR4, c[0x0][0x198] ;  /* 0x0000660000047ab9 */ /* 0x000fe40000000a00 */
[----:B------:R-:W-:Y:S02]  /*00b0*/  UIADD3 UR6, UP0, UR4, 0x370, URZ ;  /* 0x0000037004067890 */ /* 0x000fe4000ff1e03f */
[----:B------:R-:W-:Y:S02]  /*00c0*/  UIADD3 UR4, UP1, UR4, 0x470, URZ ;  /* 0x0000047004047890 */ /* 0x000fe4000ff3e03f */
[----:B------:R-:W-:Y:S02]  /*00d0*/  UIADD3.X UR7, URZ, UR5, URZ, UP0, !UPT ;  /* 0x000000053f077290 */ /* 0x000fe400087fe43f */
[----:B------:R-:W-:-:S07]  /*00e0*/  UIADD3.X UR5, URZ, UR5, URZ, UP1, !UPT ;  /* 0x000000053f057290 */ /* 0x000fce0008ffe43f */
[----:B------:R0:W-:Y:S02]  /*00f0*/  UTMACCTL.PF [UR6] ;  /* 0x00000000060079b9 */ /* 0x0001e40008040000 */
[----:B------:R0:W-:Y:S02]  /*0100*/  UTMACCTL.PF [UR4] ;  /* 0x00000000040079b9 */ /* 0x0001e40008040000 */
[----:B0-----:R-:W-:Y:S01]  /*0110*/  NOP ;  /* 0x0000000000007918 */ /* 0x001fe20000000000 */
.L_x_1:
[----:B------:R-:W-:Y:S05]  /*0120*/  BSYNC B0 ;  /* 0x0000000000007941 */ /* 0x000fea0003800000 */
.L_x_0:
[----:B------:R-:W-:Y:S01]  /*0130*/  VOTEU.ANY UP0, P0 ;  /* 0x00000000003f7886 */ /* 0x000fe20000000100 */
[----:B------:R-:W0:Y:S01]  /*0140*/  SHFL.IDX PT, R3, R3, RZ, 0x1f ;  /* 0x00001fff03037589 */ /* 0x000e2200000e0000 */
[----:B------:R-:W-:Y:S01]  /*0150*/  UMOV UR4, 0x80 ;  /* 0x0000008000047882 */ /* 0x000fe20000000000 */
[----:B------:R-:W-:Y:S01]  /*0160*/  UMOV UR7, 0x100 ;  /* 0x0000010000077882 */ /* 0x000fe20000000000 */
[----:B------:R-:W-:Y:S01]  /*0170*/  VOTEU.ANY UP1, P0 ;  /* 0x00000000003f7886 */ /* 0x000fe20000020100 */
[----:B------:R-:W1:Y:S01]  /*0180*/  @UP0 S2UR UR8, SR_CgaCtaId ;  /* 0x00000000000809c3 */ /* 0x000e620000008800 */
[----:B------:R-:W2:Y:S01]  /*0190*/  SHFL.IDX PT, R4, R2, RZ, 0x1f ;  /* 0x00001fff02047589 */ /* 0x000ea200000e0000 */
[----:B------:R-:W-:Y:S01]  /*01a0*/  @UP0 UMOV UR6, 0x400 ;  /* 0x0000040000060882 */ /* 0x000fe20000000000 */
[----:B------:R-:W-:-:S04]  /*01b0*/  @UP0 UIADD3 UR4, -UR4, 0x100000, URZ ;  /* 0x0010000004040890 */ /* 0x000fc8000fffe13f */
[----:B------:R-:W-:Y:S02]  /*01c0*/  @UP0 USHF.L.U32 UR5, UR4, 0xb, URZ ;  /* 0x0000000b04050899 */ /* 0x000fe4000800063f */
[----:B------:R-:W-:Y:S01]  /*01d0*/  @UP0 USHF.L.U32 UR4, UR4, 0x1, URZ ;  /* 0x0000000104040899 */ /* 0x000fe2000800063f */
[----:B------:R-:W-:Y:S01]  /*01e0*/  VOTEU.ANY UP2, P0 ;  /* 0x00000000003f7886 */ /* 0x000fe20000040100 */
[----:B0-----:R-:W-:Y:S01]  /*01f0*/  R2UR UR9, R3 ;  /* 0x00000000030972ca */ /* 0x001fe200000e0000 */
[----:B-1----:R-:W-:Y:S01]  /*0200*/  @UP0 ULEA UR8, UR8, UR6, 0x18 ;  /* 0x0000000608080291 */ /* 0x002fe2000f8ec03f */
[----:B--2---:R-:W-:Y:S01]  /*0210*/  ISETP.NE.AND P1, PT, R4, RZ, PT ;  /* 0x000000ff0400720c */ /* 0x004fe20003f25270 */
[----:B------:R-:W-:-:S04]  /*0220*/  @UP0 UIADD3 UR6, -UR7, 0x100000, URZ ;  /* 0x0010000007060890 */ /* 0x000fc8000fffe13f */
[----:B------:R-:W-:Y:S02]  /*0230*/  @UP0 USHF.L.U32 UR7, UR6, 0xb, URZ ;  /* 0x0000000b06070899 */ /* 0x000fe4000800063f */
[----:B------:R-:W-:-:S04]  /*0240*/  @UP0 USHF.L.U32 UR6, UR6, 0x1, URZ ;  /* 0x0000000106060899 */ /* 0x000fc8000800063f */
[----:B------:R-:W-:Y:S01]  /*0250*/  UISETP.NE.AND UP0, UPT, UR9, URZ, UPT ;  /* 0x0000003f0900728c */ /* 0x000fe2000bf05270 */
[----:B------:R-:W0:Y:S02]  /*0260*/  FENCE.VIEW.ASYNC.S ;  /* 0x00000000000073c6 */ /* 0x000e240000000000 */
[----:B0-----:R0:W1:Y:S05]  /*0270*/  @UP1 SYNCS.EXCH.64 URZ, [UR8+0x38800], UR4 ;  /* 0x03880004083f15b2 */ /* 0x00106a0008000100 */
[----:B------:R0:W2:Y:S01]  /*0280*/  @UP2 SYNCS.EXCH.64 URZ, [UR8+0x38820], UR6 ;  /* 0x03882006083f25b2 */ /* 0x0000a20008000100 */
[----:B------:R-:W-:Y:S05]  /*0290*/  @P1 BRA `(.L_x_2) ;  /* 0x0000000000481947 */ /* 0x000fea0003800000 */
[----:B0-----:R-:W0:Y:S01]  /*02a0*/  S2UR UR5, SR_CgaCtaId ;  /* 0x00000000000579c3 */ /* 0x001e220000008800 */
[----:B------:R-:W-:Y:S01]  /*02b0*/  UMOV UR4, 0x400 ;  /* 0x0000040000047882 */ /* 0x000fe20000000000 */
[----:B------:R-:W-:Y:S01]  /*02c0*/  UMOV UR6, 0x1 ;  /* 0x0000000100067882 */ /* 0x000fe20000000000 */
[----:B------:R-:W-:Y:S01]  /*02d0*/  UMOV UR7, 0x2 ;  /* 0x0000000200077882 */ /* 0x000fe20000000000 */
[----:B------:R-:W-:Y:S01]  /*02e0*/  ELECT P0, URZ, PT ;  /* 0x00000000003f782f */ /* 0x000fe20003800000 */
[----:B0-----:R-:W-:Y:S02]  /*02f0*/  ULEA UR8, UR5, UR4, 0x18 ;  /* 0x0000000405087291 */ /* 0x001fe4000f8ec03f */
[----:B------:R-:W-:-:S04]  /*0300*/  UIADD3 UR4, -UR6, 0x100000, URZ ;  /* 0x0010000006047890 */ /* 0x000fc8000fffe13f */
[----:B------:R-:W-:Y:S02]  /*0310*/  USHF.L.U32 UR5, UR4, 0xb, URZ ;  /* 0x0000000b04057899 */ /* 0x000fe4000800063f */
[----:B------:R-:W-:Y:S02]  /*0320*/  USHF.L.U32 UR4, UR4, 0x1, URZ ;  /* 0x0000000104047899 */ /* 0x000fe4000800063f */
[----:B------:R-:W-:-:S04]  /*0330*/  UIADD3 UR6, -UR7, 0x100000, URZ ;  /* 0x0010000007067890 */ /* 0x000fc8000fffe13f */
[----:B------:R-:W-:Y:S02]  /*0340*/  USHF.L.U32 UR7, UR6, 0xb, URZ ;  /* 0x0000000b06077899 */ /* 0x000fe4000800063f */
[----:B------:R-:W-:Y:S01]  /*0350*/  USHF.L.U32 UR6, UR6, 0x1, URZ ;  /* 0x0000000106067899 */ /* 0x000fe2000800063f */
[----:B------:R-:W0:Y:S03]  /*0360*/  FENCE.VIEW.ASYNC.S ;  /* 0x00000000000073c6 */ /* 0x000e260000000000 */
[----:B0-----:R3:W4:Y:S08]  /*0370*/  SYNCS.EXCH.64 URZ, [UR8+0x38830], UR4 ;  /* 0x03883004083f75b2 */ /* 0x0017300008000100 */
[----:B------:R3:W0:Y:S01]  /*0380*/  SYNCS.EXCH.64 URZ, [UR8+0x38840], UR6 ;  /* 0x03884006083f75b2 */ /* 0x0006220008000100 */
[----:B------:R3:W0:Y:S01]  /*0390*/  SYNCS.EXCH.64 URZ, [UR8+0x38838], UR4 ;  /* 0x03883804083f75b2 */ /* 0x0006220008000100 */
[----:B------:R3:W0:Y:S02]  /*03a0*/  SYNCS.EXCH.64 URZ, [UR8+0x38848], UR6 ;  /* 0x03884806083f75b2 */ /* 0x0006240008000100 */
[----:B---3--:R-:W-:Y:S01]  /*03b0*/  NOP ;  /* 0x0000000000007918 */ /* 0x008fe20000000000 */
.L_x_2:
[----:B------:R-:W3:Y:S01]  /*03c0*/  SHFL.IDX PT, R3, R2, RZ, 0x1f ;  /* 0x00001fff02037589 */ /* 0x000ee200000e0000 */
[----:B------:R-:W-:Y:S01]  /*03d0*/  NOP ;  /* 0x0000000000007918 */ /* 0x000fe20000000000 */
[----:B---3--:R-:W-:-:S13]  /*03e0*/  ISETP.NE.AND P0, PT, R3, RZ, PT ;  /* 0x000000ff0300720c */ /* 0x008fda0003f05270 */
        /* <DEDUP_REMOVED lines=14> */
[----:B0-----:R3:W0:Y:S08]  /*04d0*/  SYNCS.EXCH.64 URZ, [UR8+0x38850], UR4 ;  /* 0x03885004083f75b2 */ /* 0x0016300008000100 */
[----:B------:R3:W0:Y:S01]  /*04e0*/  SYNCS.EXCH.64 URZ, [UR8+0x38860], UR6 ;  /* 0x03886006083f75b2 */ /* 0x0006220008000100 */
[----:B------:R3:W0:Y:S01]  /*04f0*/  SYNCS.EXCH.64 URZ, [UR8+0x38858], UR4 ;  /* 0x03885804083f75b2 */ /* 0x0006220008000100 */
[----:B------:R3:W0:Y:S02]  /*0500*/  SYNCS.EXCH.64 URZ, [UR8+0x38868], UR6 ;  /* 0x03886806083f75b2 */ /* 0x0006240008000100 */
[----:B---3--:R-:W-:Y:S01]  /*0510*/  NOP ;  /* 0x0000000000007918 */ /* 0x008fe20000000000 */
.L_x_3:
[----:B------:R-:W3:Y:S01]  /*0520*/  SHFL.IDX PT, R3, R2, RZ, 0x1f ;  /* 0x00001fff02037589 */ /* 0x000ee200000e0000 */
[----:B------:R-:W-:Y:S01]  /*0530*/  NOP ;  /* 0x0000000000007918 */ /* 0x000fe20000000000 */
[----:B---3--:R-:W-:-:S13]  /*0540*/  ISETP.NE.AND P0, PT, R3, RZ, PT ;  /* 0x000000ff0300720c */ /* 0x008fda0003f05270 */
[----:B------:R-:W-:Y:S05]  /*0550*/  @P0 BRA `(.L_x_4) ;  /* 0x0000000000380947 */ /* 0x000fea0003800000 */
[----:B0-----:R-:W0:Y:S01]  /*0560*/  S2UR UR5, SR_CgaCtaId ;  /* 0x00000000000579c3 */ /* 0x001e220000008800 */
[----:B------:R-:W-:Y:S01]  /*0570*/  UMOV UR4, 0x400 ;  /* 0x0000040000047882 */ /* 0x000fe20000000000 */
[----:B------:R-:W-:Y:S01]  /*0580*/  UMOV UR7, 0x1 ;  /* 0x0000000100077882 */ /* 0x000fe20000000000 */
[----:B------:R-:W-:Y:S01]  /*0590*/  ELECT P0, URZ, PT ;  /* 0x00000000003f782f */ /* 0x000fe20003800000 */
[----:B0-----:R-:W-:Y:S02]  /*05a0*/  ULEA UR6, UR5, UR4, 0x18 ;  /* 0x0000000405067291 */ /* 0x001fe4000f8ec03f */
[----:B------:R-:W-:-:S04]  /*05b0*/  UIADD3 UR4, -UR7, 0x100000, URZ ;  /* 0x0010000007047890 */ /* 0x000fc8000fffe13f */
[----:B------:R-:W-:Y:S02]  /*05c0*/  USHF.L.U32 UR5, UR4, 0xb, URZ ;  /* 0x0000000b04057899 */ /* 0x000fe4000800063f */
[----:B------:R-:W-:Y:S01]  /*05d0*/  USHF.L.U32 UR4, UR4, 0x1, URZ ;  /* 0x0000000104047899 */ /* 0x000fe2000800063f */
[----:B------:R-:W0:Y:S11]  /*05e0*/  FENCE.VIEW.ASYNC.S ;  /* 0x00000000000073c6 */ /* 0x000e360000000000 */
[----:B0-----:R3:W0:Y:S01]  /*05f0*/  SYNCS.EXCH.64 URZ, [UR6+0x38870], UR4 ;  /* 0x03887004063f75b2 */ /* 0x0016220008000100 */
[----:B------:R3:W0:Y:S01]  /*0600*/  SYNCS.EXCH.64 URZ, [UR6+0x38880], UR4 ;  /* 0x03888004063f75b2 */ /* 0x0006220008000100 */
[----:B------:R3:W0:Y:S01]  /*0610*/  SYNCS.EXCH.64 URZ, [UR6+0x38878], UR4 ;  /* 0x03887804063f75b2 */ /* 0x0006220008000100 */
[----:B------:R3:W0:Y:S02]  /*0620*/  SYNCS.EXCH.64 URZ, [UR6+0x38888], UR4 ;  /* 0x03888804063f75b2 */ /* 0x0006240008000100 */
[----:B---3--:R-:W-:Y:S01]  /*0630*/  NOP ;  /* 0x0000000000007918 */ /* 0x008fe20000000000 */
.L_x_4:
        /* <DEDUP_REMOVED lines=22> */
.L_x_5:
        /* <DEDUP_REMOVED lines=22> */
.L_x_6:
[----:B0-----:R-:W-:Y:S01]  /*0900*/  UMOV UR4, 0x1 ;  /* 0x0000000100047882 */ /* 0x001fe20000000000 */
[----:B------:R-:W-:Y:S01]  /*0910*/  PLOP3.LUT P0, PT, PT, PT, UP0, 0x80, 0x0 ;  /* 0x000000000000781c */ /* 0x000fe20003f0f008 */
[----:B------:R-:W-:Y:S01]  /*0920*/  USEL UR4, UR4, 0x2, !UP0 ;  /* 0x0000000204047887 */ /* 0x000fe2000c000000 */
[----:B------:R-:W-:-:S05]  /*0930*/  NOP ;  /* 0x0000000000007918 */ /* 0x000fca0000000000 */
[----:B------:R-:W-:-:S05]  /*0940*/  IMAD.U32 R3, RZ, RZ, UR4 ;  /* 0x00000004ff037e24 */ /* 0x000fca000f8e00ff */
[----:B------:R0:W-:Y:S01]  /*0950*/  STL [R1+0x34], R3 ;  /* 0x0000340301007387 */ /* 0x0001e20000100800 */
[----:B-12-4-:R-:W-:Y:S06]  /*0960*/  BAR.SYNC.DEFER_BLOCKING 0x0 ;  /* 0x0000000000007b1d */ /* 0x016fec0000010000 */
[----:B------:R-:W-:Y:S05]  /*0970*/  @!P0 BRA `(.L_x_7) ;  /* 0x000000b4003c8947 */ /* 0x000fea0003800000 */
.L_x_8:
[----:B------:R-:W-:-:S08]  /*0980*/  NOP ;  /* 0x0000000000007918 */ /* 0x000fd00000000000 */
[----:B------:R-:W1:Y:S02]  /*0990*/  USETMAXREG.TRY_ALLOC.CTAPOOL UP0, 0xf0 ;  /* 0x000000f0000079c8 */ /* 0x000e640008000600 */
[----:B-1----:R-:W-:-:S13]  /*09a0*/  PLOP3.LUT P0, PT, PT, PT, UP0, 0x80, 0x0 ;  /* 0x000000000000781c */ /* 0x002fda0003f0f008 */
[----:B------:R-:W-:Y:S05]  /*09b0*/  @!P0 BRA `(.L_x_8) ;  /* 0xfffffffc00f08947 */ /* 0x000fea000383ffff */
[----:B------:R-:W1:Y:S08]  /*09c0*/  S2UR UR4, SR_CTAID.X ;  /* 0x00000000000479c3 */ /* 0x000e700000002500 */
[----:B------:R-:W-:Y:S08]  /*09d0*/  BAR.ARV 0x8, 0x180 ;  /* 0x0206000000007b1d */ /* 0x000ff00000002000 */
[----:B------:R-:W1:Y:S02]  /*09e0*/  LDC R2, c[0x0][0xc34] ;  /* 0x00030d00ff027b82 */ /* 0x000e640000000800 */
[----:B-1----:R-:W-:-:S13]  /*09f0*/  ISETP.LE.AND P0, PT, R2, UR4, PT ;  /* 0x0000000402007c0c */ /* 0x002fda000bf03270 */
[----:B------:R-:W-:Y:S05]  /*0a00*/  @P0 EXIT ;  /* 0x000000000000094d */ /* 0x000fea0003800000 */
[----:B0-----:R-:W2:Y:S01]  /*0a10*/  LDL R3, [R1+0x34] ;  /* 0x0000340001037983 */ /* 0x001ea20000100800 */
[----:B------:R-:W-:Y:S01]  /*0a20*/  VIADD R0, R0, 0xffffff80 ;  /* 0xffffff8000007836 */ /* 0x000fe20000000000 */
[----:B------:R-:W-:Y:S01]  /*0a30*/  UMOV UR60, URZ ;  /* 0x0000003f003c7c82 */ /* 0x000fe20008000000 */
[----:B------:R-:W-:Y:S01]  /*0a40*/  IMAD.U32 R212, RZ, RZ, UR4 ;  /* 0x00000004ffd47e24 */ /* 0x000fe2000f8e00ff */
[----:B------:R-:W-:Y:S02]  /*0a50*/  UMOV UR4, URZ ;  /* 0x0000003f00047c82 */ /* 0x000fe40008000000 */
[----:B------:R-:W-:Y:S02]  /*0a60*/  IMAD.U32 R214, RZ, RZ, UR4 ;  /* 0x00000004ffd67e24 */ /* 0x000fe4000f8e00ff */
[----:B------:R-:W-:Y:S01]  /*0a70*/  IMAD.U32 R16, RZ, RZ, UR4 ;  /* 0x00000004ff107e24 */ /* 0x000fe2000f8e00ff */
[----:B--2---:R-:W-:Y:S02]  /*0a80*/  R2UR UR5, R3 ;  /* 0x00000000030572ca */ /* 0x004fe400000e0000 */
[----:B------:R-:W-:-:S04]  /*0a90*/  SHF.R.S32.HI R3, RZ, 0x1f, R0 ;  /* 0x0000001fff037819 */ /* 0x000fc80000011400 */
[CC--:B------:R-:W-:Y:S02]  /*0aa0*/  LEA.HI R2, R3.reuse, R0.reuse, RZ, 0x7 ;  /* 0x0000000003027211 */ /* 0x0c0fe400078f38ff */
[CC--:B------:R-:W-:Y:S02]  /*0ab0*/  LEA.HI R6, R3.reuse, R0.reuse, RZ, 0x5 ;  /* 0x0000000003067211 */ /* 0x0c0fe400078f28ff */
[----:B------:R-:W-:Y:S02]  /*0ac0*/  LOP3.LUT R5, R2, 0xffffff80, RZ, 0xc0, !PT ;  /* 0xffffff8002057812 */ /* 0x000fe400078ec0ff */
[CC--:B------:R-:W-:Y:S01]  /*0ad0*/  LEA.HI R4, R3.reuse, R0.reuse, RZ, 0x4 ;  /* 0x0000000003047211 */ /* 0x0c0fe200078f20ff */
[----:B------:R-:W-:Y:S01]  /*0ae0*/  IMAD.SHL.U32 R6, R6, 0x20, RZ ;  /* 0x0000002006067824 */ /* 0x000fe200078e00ff */
[CC--:B------:R-:W-:Y:S01]  /*0af0*/  LEA.HI R7, R3.reuse, R0.reuse, RZ, 0x2 ;  /* 0x0000000003077211 */ /* 0x0c0fe200078f10ff */
[----:B------:R-:W-:Y:S01]  /*0b00*/  IMAD.IADD R218, R0, 0x1, -R5 ;  /* 0x0000000100da7824 */ /* 0x000fe200078e0a05 */
[----:B------:R-:W-:Y:S01]  /*0b10*/  LEA.HI R213, R3, R0, RZ, 0x3 ;  /* 0x0000000003d57211 */ /* 0x000fe200078f18ff */
[----:B------:R-:W-:Y:S01]  /*0b20*/  ULOP3.LUT UR5, UR5, 0x1, URZ, 0xfc, !UPT ;  /* 0x0000000105057892 */ /* 0x000fe2000f8efc3f */
[----:B------:R-:W-:-:S02]  /*0b30*/  LOP3.LUT R13, R7, 0xfffffffc, RZ, 0xc0, !PT ;  /* 0xfffffffc070d7812 */ /* 0x000fc400078ec0ff */
[----:B------:R-:W-:Y:S02]  /*0b40*/  SHF.R.S32.HI R5, RZ, 0x1f, R218 ;  /* 0x0000001fff057819 */ /* 0x000fe400000114da */
[----:B------:R-:W-:Y:S01]  /*0b50*/  SHF.R.S32.HI R219, RZ, 0x7, R2 ;  /* 0x00000007ffdb7819 */ /* 0x000fe20000011402 */
[----:B------:R-:W-:Y:S01]  /*0b60*/  IMAD.IADD R13, R0, 0x1, -R13 ;  /* 0x00000001000d7824 */ /* 0x000fe200078e0a0d */
[----:B------:R-:W-:Y:S01]  /*0b70*/  LEA.HI R3, R5, R218, RZ, 0x2 ;  /* 0x000000da05037211 */ /* 0x000fe200078f10ff */
[----:B------:R-:W-:Y:S01]  /*0b80*/  IMAD.U32 R226, RZ, RZ, UR5 ;  /* 0x00000005ffe27e24 */ /* 0x000fe2000f8e00ff */
[----:B------:R-:W-:Y:S02]  /*0b90*/  LOP3.LUT R7, R4, 0x3fffff0, RZ, 0xc0, !PT ;  /* 0x03fffff004077812 */ /* 0x000fe400078ec0ff */
[--C-:B------:R-:W-:Y:S02]  /*0ba0*/  SHF.R.S32.HI R8, RZ, 0x2, R3.reuse ;  /* 0x00000002ff087819 */ /* 0x100fe40000011403 */
[----:B------:R-:W-:Y:S01]  /*0bb0*/  SHF.R.S32.HI R11, RZ, 0x1f, R3 ;  /* 0x0000001fff0b7819 */ /* 0x000fe20000011403 */
[----:B------:R-:W-:Y:S01]  /*0bc0*/  IMAD.IADD R7, R0, 0x1, -R7 ;  /* 0x0000000100077824 */ /* 0x000fe200078e0a07 */
[----:B------:R-:W-:-:S02]  /*0bd0*/  LOP3.LUT R23, R213, 0xfffffff8, RZ, 0xc0, !PT ;  /* 0xfffffff8d5177812 */ /* 0x000fc400078ec0ff */
[----:B------:R-:W-:Y:S02]  /*0be0*/  LEA.HI R11, R11, R8, RZ, 0x3 ;  /* 0x000000080b0b7211 */ /* 0x000fe400078f18ff */
[----:B------:R-:W-:Y:S01]  /*0bf0*/  SHF.R.S32.HI R9, RZ, 0x4, R4 ;  /* 0x00000004ff097819 */ /* 0x000fe20000011404 */
[----:B------:R-:W-:Y:S01]  /*0c00*/  IMAD.IADD R23, R0, 0x1, -R23 ;  /* 0x0000000100177824 */ /* 0x000fe200078e0a17 */
[----:B------:R-:W-:Y:S02]  /*0c10*/  LOP3.LUT R11, R11, 0xfffffff8, RZ, 0xc0, !PT ;  /* 0xfffffff80b0b7812 */ /* 0x000fe400078ec0ff */
[----:B------:R-:W-:Y:S01]  /*0c20*/  LEA.HI R2, R2, R219, RZ, 0x1 ;  /* 0x000000db02027211 */ /* 0x000fe200078f08ff */
[----:B------:R-:W-:Y:S01]  /*0c30*/  IMAD.SHL.U32 R17, R23, 0x8, RZ ;  /* 0x0000000817117824 */ /* 0x000fe200078e00ff */
[----:B------:R-:W-:Y:S01]  /*0c40*/  LEA.HI R5, R5, R218, RZ, 0x5 ;  /* 0x000000da05057211 */ /* 0x000fe200078f28ff */
[----:B------:R-:W-:Y:S01]  /*0c50*/  IMAD.IADD R8, R8, 0x1, -R11 ;  /* 0x0000000108087824 */ /* 0x000fe200078e0a0b */
[----:B------:R-:W-:Y:S01]  /*0c60*/  LEA.HI R4, R4, R9, RZ, 0x1 ;  /* 0x0000000904047211 */ /* 0x000fe200078f08ff */
[----:B------:R-:W-:Y:S01]  /*0c70*/  VIADD R22, R17, 0x40 ;  /* 0x0000004011167836 */ /* 0x000fe20000000000 */
[----:B------:R-:W-:Y:S01]  /*0c80*/  LEA.HI R0, R13, R13, RZ, 0x1 ;  /* 0x0000000d0d007211 */ /* 0x000fe200078f08ff */
[C---:B------:R-:W-:Y:S01]  /*0c90*/  VIADD R19, R17.reuse, 0x80 ;  /* 0x0000008011137836 */ /* 0x040fe20000000000 */
[----:B------:R-:W-:Y:S01]  /*0ca0*/  LOP3.LUT R2, R2, 0x3fffffe, RZ, 0xc0, !PT ;  /* 0x03fffffe02027812 */ /* 0x000fe200078ec0ff */
[----:B------:R-:W-:Y:S01]  /*0cb0*/  VIADD R18, R17, 0xc0 ;  /* 0x000000c011127836 */ /* 0x000fe20000000000 */
[----:B------:R-:W-:-:S02]  /*0cc0*/  SHF.R.S32.HI R5, RZ, 0x5, R5 ;  /* 0x00000005ff057819 */ /* 0x000fc40000011405 */
[----:B------:R-:W-:Y:S01]  /*0cd0*/  LOP3.LUT R6, R6, 0xfffffc00, RZ, 0xc0, !PT ;  /* 0xfffffc0006067812 */ /* 0x000fe200078ec0ff */
[----:B------:R-:W-:Y:S01]  /*0ce0*/  IMAD.IADD R2, R219, 0x1, -R2 ;  /* 0x00000001db027824 */ /* 0x000fe200078e0a02 */
[----:B------:R-:W-:Y:S01]  /*0cf0*/  LOP3.LUT R4, R4, 0x1ffffffe, RZ, 0xc0, !PT ;  /* 0x1ffffffe04047812 */ /* 0x000fe200078ec0ff */
[----:B------:R-:W-:Y:S01]  /*0d00*/  IMAD R5, R5, 0x10, R8 ;  /* 0x0000001005057824 */ /* 0x000fe200078e0208 */
[----:B------:R-:W-:Y:S01]  /*0d10*/  LOP3.LUT R3, R3, 0x7ffffffc, RZ, 0xc0, !PT ;  /* 0x7ffffffc03037812 */ /* 0x000fe200078ec0ff */
[----:B------:R-:W-:Y:S01]  /*0d20*/  IMAD R7, R7, 0x40, R6 ;  /* 0x0000004007077824 */ /* 0x000fe200078e0206 */
[----:B------:R-:W-:Y:S01]  /*0d30*/  LOP3.LUT R0, R0, 0x1ffffffe, RZ, 0xc0, !PT ;  /* 0x1ffffffe00007812 */ /* 0x000fe200078ec0ff */
[----:B------:R-:W-:Y:S01]  /*0d40*/  IMAD.IADD R4, R9, 0x1, -R4 ;  /* 0x0000000109047824 */ /* 0x000fe200078e0a04 */
[----:B------:R-:W-:Y:S01]  /*0d50*/  SHF.R.S32.HI R213, RZ, 0x3, R213 ;  /* 0x00000003ffd57819 */ /* 0x000fe200000114d5 */
[----:B------:R-:W-:Y:S01]  /*0d60*/  IMAD.MOV.U32 R6, RZ, RZ, -0x2 ;  /* 0xfffffffeff067424 */ /* 0x000fe200078e00ff */
[----:B------:R-:W-:Y:S01]  /*0d70*/  SHF.R.S32.HI R229, RZ, 0x1f, R22 ;  /* 0x0000001fffe57819 */ /* 0x000fe20000011416 */
[----:B------:R-:W-:Y:S01]  /*0d80*/  IMAD.IADD R3, R218, 0x1, -R3 ;  /* 0x00000001da037824 */ /* 0x000fe200078e0a03 */
[----:B------:R-:W-:Y:S01]  /*0d90*/  SHF.R.S32.HI R228, RZ, 0x1f, R19 ;  /* 0x0000001fffe47819 */ /* 0x000fe20000011413 */
[----:B------:R-:W-:Y:S01]  /*0da0*/  IMAD.IADD R221, R13, 0x1, -R0 ;  /* 0x000000010ddd7824 */ /* 0x000fe200078e0a00 */
[----:B------:R-:W-:Y:S01]  /*0db0*/  SHF.R.S32.HI R227, RZ, 0x1f, R18 ;  /* 0x0000001fffe37819 */ /* 0x000fe20000011412 */
[----:B------:R-:W-:-:S02]  /*0dc0*/  IMAD R220, R2, 0x40, R5 ;  /* 0x0000004002dc7824 */ /* 0x000fc400078e0205 */
[----:B------:R-:W-:Y:S02]  /*0dd0*/  IMAD R224, R4, 0x8, R7 ;  /* 0x0000000804e07824 */ /* 0x000fe400078e0207 */
[----:B------:R-:W-:Y:S02]  /*0de0*/  IMAD R225, R3, R6, 0x50 ;  /* 0x0000005003e17424 */ /* 0x000fe400078e0206 */
[----:B------:R-:W-:-:S07]  /*0df0*/  IMAD R221, R221, 0x8, R220 ;  /* 0x00000008dddd7824 */ /* 0x000fce00078e02dc */
.L_x_37:
[----:B------:R-:W0:Y:S01]  /*0e00*/  SHFL.IDX PT, R0, R219, RZ, 0x1f ;  /* 0x00001fffdb007589 */ /* 0x000e2200000e0000 */
[----:B-1----:R-:W1:Y:S01]  /*0e10*/  S2UR UR4, SR_CgaCtaId ;  /* 0x00000000000479c3 */ /* 0x002e620000008800 */
[----:B------:R-:W-:Y:S01]  /*0e20*/  ULDC.64 UR6, c[0x0][0x418] ;  /* 0x0001060000067ab9 */ /* 0x000fe20000000a00 */
[----:B------:R-:W-:Y:S01]  /*0e30*/  ULDC UR5, c[0x0][0xc38] ;  /* 0x00030e0000057ab9 */ /* 0x000fe20000000800 */
[----:B------:R-:W-:Y:S01]  /*0e40*/  UISETP.NE.U32.AND UP0, UPT, UR6, URZ, UPT ;  /* 0x0000003f0600728c */ /* 0x000fe2000bf05070 */
[----:B------:R-:W-:Y:S01]  /*0e50*/  R2UR UR13, R212 ;  /* 0x00000000d40d72ca */ /* 0x000fe200000e0000 */
[----:B------:R-:W-:Y:S02]  /*0e60*/  UISETP.NE.AND UP1, UPT, UR5, 0x1, UPT ;  /* 0x000000010500788c */ /* 0x000fe4000bf25270 */
[----:B------:R-:W-:Y:S01]  /*0e70*/  UISETP.NE.AND.EX UP0, UPT, UR7, URZ, UPT, UP0 ;  /* 0x0000003f0700728c */ /* 0x000fe2000bf05300 */
[----:B------:R-:W-:Y:S01]  /*0e80*/  ULDC UR5, c[0x0][0xc44] ;  /* 0x0003110000057ab9 */ /* 0x000fe20000000800 */
[----:B------:R-:W-:Y:S01]  /*0e90*/  UMOV UR36, 0x400 ;  /* 0x0000040000247882 */ /* 0x000fe20000000000 */
[----:B------:R-:W-:Y:S01]  /*0ea0*/  UISETP.NE.AND UP2, UPT, UR5, 0x1, UPT ;  /* 0x000000010500788c */ /* 0x000fe2000bf45270 */
[----:B------:R-:W-:Y:S01]  /*0eb0*/  ULDC UR61, c[0x0][0x424] ;  /* 0x00010900003d7ab9 */ /* 0x000fe20000000800 */
[----:B------:R-:W-:Y:S01]  /*0ec0*/  ULDC UR10, c[0x0][0x2f0] ;  /* 0x0000bc00000a7ab9 */ /* 0x000fe20000000800 */
[----:B------:R-:W-:-:S03]  /*0ed0*/  USEL UR61, UR61, 0x1, UP0 ;  /* 0x000000013d3d7887 */ /* 0x000fc60008000000 */
[----:B------:R-:W-:Y:S01]  /*0ee0*/  @UP1 ULDC UR12, c[0x0][0xc40] ;  /* 0x00031000000c1ab9 */ /* 0x000fe20000000800 */
[----:B------:R-:W-:Y:S01]  /*0ef0*/  UMOV UR14, UR13 ;  /* 0x0000000d000e7c82 */ /* 0x000fe20008000000 */
[----:B------:R-:W-:-:S03]  /*0f00*/  UIMAD UR61, UR61, UR10, URZ ;  /* 0x0000000a3d3d72a4 */ /* 0x000fc6000f8e023f */
[----:B------:R-:W-:Y:S01]  /*0f10*/  @UP2 ULDC.64 UR8, c[0x0][0xc48] ;  /* 0x0003120000082ab9 */ /* 0x000fe20000000a00 */
[----:B0-----:R-:W-:Y:S01]  /*0f20*/  R2UR UR6, R0 ;  /* 0x00000000000672ca */ /* 0x001fe200000e0000 */
[----:B-1----:R-:W-:-:S03]  /*0f30*/  ULEA UR36, UR4, UR36, 0x18 ;  /* 0x0000002404247291 */ /* 0x002fc6000f8ec03f */
[----:B------:R-:W-:Y:S01]  /*0f40*/  @UP1 ULDC UR4, c[0x0][0xc3c] ;  /* 0x00030f0000041ab9 */ /* 0x000fe20000000800 */
[----:B------:R-:W-:Y:S02]  /*0f50*/  UIADD3 UR11, UR36, 0x14400, URZ ;  /* 0x00014400240b7890 */ /* 0x000fe4000fffe03f */
[----:B------:R-:W-:Y:S02]  /*0f60*/  UIMAD.WIDE.U32 UR4, UR13, UR4, URZ ;  /* 0x000000040d0472a5 */ /* 0x000fe4000f8e003f */
[----:B------:R-:W-:Y:S02]  /*0f70*/  ULOP3.LUT UP0, URZ, UR11, 0x9f, URZ, 0xc0, !UPT ;  /* 0x0000009f0b3f7892 */ /* 0x000fe4000f80c03f */
[----:B------:R-:W-:Y:S02]  /*0f80*/  @UP1 USHF.R.U32.HI UR14, URZ, UR12, UR5 ;  /* 0x0000000c3f0e1299 */ /* 0x000fe40008011605 */
[----:B------:R-:W-:Y:S02]  /*0f90*/  ULEA.HI UR7, UR6, UR6, URZ, 0x1 ;  /* 0x0000000606077291 */ /* 0x000fe4000f8f083f */
[----:B------:R-:W-:Y:S01]  /*0fa0*/  UIMAD.WIDE.U32 UR4, UR14, UR8, URZ ;  /* 0x000000080e0472a5 */ /* 0x000fe2000f8e003f */
[----:B------:R-:W-:Y:S01]  /*0fb0*/  PLOP3.LUT P0, PT, PT, PT, UP0, 0x80, 0x0 ;  /* 0x000000000000781c */ /* 0x000fe20003f0f008 */
[----:B------:R-:W-:Y:S01]  /*0fc0*/  ULOP3.LUT UR7, UR7, 0x1e, URZ, 0xc0, !UPT ;  /* 0x0000001e07077892 */ /* 0x000fe2000f8ec03f */
[----:B------:R-:W-:Y:S01]  /*0fd0*/  IMAD.U32 R216, RZ, RZ, UR14 ;  /* 0x0000000effd87e24 */ /* 0x000fe2000f8e00ff */
[----:B------:R-:W-:Y:S01]  /*0fe0*/  UMOV UR10, UR14 ;  /* 0x0000000e000a7c82 */ /* 0x000fe20008000000 */
[----:B------:R-:W-:-:S02]  /*0ff0*/  @UP2 USHF.R.U32.HI UR10, URZ, UR9, UR5 ;  /* 0x000000093f0a2299 */ /* 0x000fc40008011605 */
[----:B------:R-:W-:Y:S02]  /*1000*/  UIADD3 UR7, UR6, -UR7, URZ ;  /* 0x8000000706077290 */ /* 0x000fe4000fffe03f */
[----:B------:R-:W-:Y:S02]  /*1010*/  UIADD3 UR6, UR61, 0x4f, URZ ;  /* 0x0000004f3d067890 */ /* 0x000fe4000fffe03f */
[----:B------:R-:W-:Y:S01]  /*1020*/  ULEA UR8, UR7, UR11, 0xd ;  /* 0x0000000b07087291 */ /* 0x000fe2000f8e683f */
[----:B------:R-:W-:Y:S01]  /*1030*/  MOV R215, UR10 ;  /* 0x0000000a00d77c02 */ /* 0x000fe20008000f00 */
[----:B------:R-:W-:Y:S02]  /*1040*/  UIMAD.WIDE UR6, UR6, 0x66666667, URZ ;  /* 0x66666667060678a5 */ /* 0x000fe4000f8e023f */
[----:B------:R-:W-:Y:S02]  /*1050*/  USHF.R.U32.HI UR8, URZ, 0x4, UR8 ;  /* 0x000000043f087899 */ /* 0x000fe40008011608 */
[----:B------:R-:W-:-:S02]  /*1060*/  USHF.R.U32.HI UR4, URZ, 0x1f, UR7 ;  /* 0x0000001f3f047899 */ /* 0x000fc40008011607 */
[----:B------:R-:W-:Y:S02]  /*1070*/  ULOP3.LUT UR37, UR8, 0x3fff, URZ, 0xc0, !UPT ;  /* 0x00003fff08257892 */ /* 0x000fe4000f8ec03f */
[----:B------:R-:W-:-:S03]  /*1080*/  ULEA.HI.SX32 UR5, UR7, UR4, 0x1b ;  /* 0x0000000407057291 */ /* 0x000fc6000f8fda3f */
[----:B------:R-:W-:Y:S02]  /*1090*/  UMOV UR4, UR13 ;  /* 0x0000000d00047c82 */ /* 0x000fe40008000000 */
[----:B------:R-:W-:Y:S02]  /*10a0*/  IMAD.U32 R217, RZ, RZ, UR4 ;  /* 0x00000004ffd97e24 */ /* 0x000fe4000f8e00ff */
[----:B------:R-:W-:Y:S01]  /*10b0*/  IMAD.U32 R152, RZ, RZ, UR5 ;  /* 0x00000005ff987e24 */ /* 0x000fe2000f8e00ff */
[----:B---3--:R-:W-:Y:S06]  /*10c0*/  @!P0 BRA `(.L_x_9) ;  /* 0x0000000000408947 */ /* 0x008fec0003800000 */
[----:B------:R-:W-:Y:S01]  /*10d0*/  MOV R0, 0x0 ;  /* 0x0000000000007802 */ /* 0x000fe20000000f00 */
[----:B------:R-:W-:Y:S01]  /*10e0*/  ULDC.64 UR4, c[0x4][0xa8] ;  /* 0x01002a0000047ab9 */ /* 0x000fe20000000a00 */
[----:B------:R-:W-:Y:S01]  /*10f0*/  ULDC.64 UR6, c[0x4][0x28] ;  /* 0x01000a0000067ab9 */ /* 0x000fe20000000a00 */
[----:B------:R-:W-:Y:S01]  /*1100*/  IMAD.U32 R4, RZ, RZ, UR4 ;  /* 0x00000004ff047e24 */ /* 0x000fe2000f8e00ff */
[----:B------:R0:W1:Y:S01]  /*1110*/  LDC.64 R2, c[0x4][R0] ;  /* 0x0100000000027b82 */ /* 0x0000620000000a00 */
[----:B------:R-:W-:Y:S01]  /*1120*/  IMAD.U32 R5, RZ, RZ, UR5 ;  /* 0x00000005ff057e24 */ /* 0x000fe2000f8e00ff */
[----:B------:R-:W-:Y:S01]  /*1130*/  ULDC.64 UR4, c[0x4][0xb0] ;  /* 0x01002c0000047ab9 */ /* 0x000fe20000000a00 */
[----:B------:R-:W-:Y:S02]  /*1140*/  IMAD.U32 R10, RZ, RZ, UR6 ;  /* 0x00000006ff0a7e24 */ /* 0x000fe4000f8e00ff */
[----:B------:R-:W-:Y:S02]  /*1150*/  IMAD.U32 R6, RZ, RZ, UR4 ;  /* 0x00000004ff067e24 */ /* 0x000fe4000f8e00ff */
[----:B------:R-:W-:-:S02]  /*1160*/  IMAD.U32 R7, RZ, RZ, UR5 ;  /* 0x00000005ff077e24 */ /* 0x000fc4000f8e00ff */
[----:B------:R-:W-:Y:S02]  /*1170*/  IMAD.U32 R11, RZ, RZ, UR7 ;  /* 0x00000007ff0b7e24 */ /* 0x000fe4000f8e00ff */
[----:B------:R-:W-:Y:S02]  /*1180*/  IMAD.MOV.U32 R8, RZ, RZ, 0x70 ;  /* 0x00000070ff087424 */ /* 0x000fe400078e00ff */
[----:B------:R-:W-:Y:S02]  /*1190*/  IMAD.MOV.U32 R12, RZ, RZ, 0x1 ;  /* 0x00000001ff0c7424 */ /* 0x000fe400078e00ff */
[----:B0-----:R-:W-:-:S07]  /*11a0*/  IMAD.MOV.U32 R13, RZ, RZ, RZ ;  /* 0x000000ffff0d7224 */ /* 0x001fce00078e00ff */
[----:B------:R-:W-:-:S07]  /*11b0*/  LEPC R20, `(.L_x_9) ;  /* 0x000000001014794e */ /* 0x000fce0000000000 */
[----:B-1----:R-:W-:Y:S05]  /*11c0*/  CALL.ABS.NOINC R2 ;  /* 0x0000000002007343 */ /* 0x002fea0003c00000 */
.L_x_9:
[----:B------:R-:W-:Y:S02]  /*11d0*/  R2UR UR4, R214 ;  /* 0x00000000d60472ca */ /* 0x000fe400000e0000 */
[----:B------:R-:W-:-:S11]  /*11e0*/  R2UR UR5, R226 ;  /* 0x00000000e20572ca */ /* 0x000fd600000e0000 */
[----:B------:R-:W-:Y:S02]  /*11f0*/  ULOP3.LUT UR4, UR4, 0x1, URZ, 0xc0, !UPT ;  /* 0x0000000104047892 */ /* 0x000fe4000f8ec03f */
[----:B------:R-:W-:-:S04]  /*1200*/  IMAD.U32 R2, RZ, RZ, UR5 ;  /* 0x00000005ff027e24 */ /* 0x000fc8000f8e00ff */
[----:B------:R-:W-:Y:S01]  /*1210*/  IMAD.U32 R0, RZ, RZ, UR4 ;  /* 0x00000004ff007e24 */ /* 0x000fe2000f8e00ff */
[----:B------:R-:W-:-:S04]  /*1220*/  ISETP.NE.AND P0, PT, R2, 0x3, PT ;  /* 0x000000030200780c */ /* 0x000fc80003f05270 */
[----:B------:R-:W-:-:S04]  /*1230*/  SHF.L.U32 R0, R0, 0x1f, RZ ;  /* 0x0000001f00007819 */ /* 0x000fc800000006ff */
[----:B------:R-:W0:Y:S02]  /*1240*/  SYNCS.PHASECHK.TRANS64.TRYWAIT P1, [UR36+0x38800], R0 ;  /* 0x03880000ff0075a7 */ /* 0x000e240008020164 */
[----:B0-----:R-:W-:Y:S05]  /*1250*/  @!P1 BRA `(.L_x_10) ;  /* 0x000000f800a09947 */ /* 0x001fea0003800000 */
.L_x_138:
[----:B------:R-:W-:Y:S05]  /*1260*/  @!P0 BRA `(.L_x_11) ;  /* 0x0000000000048947 */ /* 0x000fea0003800000 */
[----:B------:R-:W-:Y:S01]  /*1270*/  BPT.TRAP 0x1 ;  /* 0x000000040000795c */ /* 0x000fe20000300000 */
.L_x_11:
[----:B------:R-:W-:Y:S01]  /*1280*/  R2UR UR4, R16 ;  /* 0x00000000100472ca */ /* 0x000fe200000e0000 */
[----:B0-----:R-:W-:-:S05]  /*1290*/  IMAD.U32 R0, RZ, RZ, UR60 ;  /* 0x0000003cff007e24 */ /* 0x001fca000f8e00ff */
[----:B------:R-:W-:-:S07]  /*12a0*/  LEA R0, R0, UR36, 0x3 ;  /* 0x0000002400007c11 */ /* 0x000fce000f8e18ff */
[----:B------:R-:W-:-:S05]  /*12b0*/  IMAD.U32 R3, RZ, RZ, UR4 ;  /* 0x00000004ff037e24 */ /* 0x000fca000f8e00ff */
[----:B------:R-:W-:-:S04]  /*12c0*/  SHF.L.U32 R3, R3, 0x1f, RZ ;  /* 0x0000001f03037819 */ /* 0x000fc800000006ff */
[----:B------:R0:W1:Y:S01]  /*12d0*/  SYNCS.PHASECHK.TRANS64.TRYWAIT P2, [R0+URZ+0x38830], R3 ;  /* 0x03883003000075a7 */ /* 0x000062000804017f */
[----:B------:R-:W-:Y:S05]  /*12e0*/  @!P0 BRA `(.L_x_12) ;  /* 0x0000000000048947 */ /* 0x000fea0003800000 */
[----:B------:R-:W-:Y:S01]  /*12f0*/  BPT.TRAP 0x1 ;  /* 0x000000040000795c */ /* 0x000fe20000300000 */
.L_x_12:
[----:B------:R-:W2:Y:S01]  /*1300*/  S2R R2, SR_TID.X ;  /* 0x0000000000027919 */ /* 0x000ea20000002100 */
[----:B------:R-:W-:Y:S01]  /*1310*/  IMAD.MOV.U32 R151, RZ, RZ, RZ ;  /* 0x000000ffff977224 */ /* 0x000fe200078e00ff */
[----:B--2---:R-:W-:-:S04]  /*1320*/  LOP3.LUT R2, R2, 0x7f, RZ, 0xc0, !PT ;  /* 0x0000007f02027812 */ /* 0x004fc800078ec0ff */
[----:B------:R-:W-:Y:S01]  /*1330*/  ISETP.NE.AND P1, PT, R2, RZ, PT ;  /* 0x000000ff0200720c */ /* 0x000fe20003f25270 */
[----:B-1----:R-:W-:-:S12]  /*1340*/  @P2 BRA `(.L_x_13) ;  /* 0x0000000000082947 */ /* 0x002fd80003800000 */
[----:B------:R-:W1:Y:S02]  /*1350*/  SYNCS.PHASECHK.TRANS64.TRYWAIT P2, [R0+URZ+0x38830], R3 ;  /* 0x03883003000075a7 */ /* 0x000e64000804017f */
[----:B-1----:R-:W-:Y:S05]  /*1360*/  @!P2 BRA `(.L_x_14) ;  /* 0x000000f80074a947 */ /* 0x002fea0003800000 */
.L_x_13:
[----:B------:R-:W-:Y:S05]  /*1370*/  WARPSYNC.ALL ;  /* 0x0000000000007948 */ /* 0x000fea0003800000 */
[----:B------:R-:W-:Y:S01]  /*1380*/  UIADD3 UR36, UR36, 0x24400, URZ ;  /* 0x0002440024247890 */ /* 0x000fe2000fffe03f */
[----:B------:R-:W-:Y:S01]  /*1390*/  WARPGROUP.ARRIVE ;  /* 0x00000000000079c5 */ /* 0x000fe20000000000 */
[----:B------:R-:W-:Y:S01]  /*13a0*/  ULOP3.LUT UR5, UR37, 0x10000, URZ, 0xfc, !UPT ;  /* 0x0001000025057892 */ /* 0x000fe2000f8efc3f */
[----:B------:R-:W-:Y:S01]  /*13b0*/  VIADD R2, R225, UR61 ;  /* 0x0000003de1027c36 */ /* 0x000fe20008000000 */
[----:B------:R-:W-:Y:S01]  /*13c0*/  USHF.R.U32.HI UR36, URZ, 0x4, UR36 ;  /* 0x000000043f247899 */ /* 0x000fe20008011624 */
[----:B------:R-:W-:Y:S01]  /*13d0*/  P2R R21, PR, RZ, 0x1 ;  /* 0x00000001ff157803 */ /* 0x000fe20000000000 */
[----:B------:R-:W-:Y:S01]  /*13e0*/  UMOV UR9, 0x40000040 ;  /* 0x4000004000097882 */ /* 0x000fe20000000000 */
[----:B------:R-:W-:Y:S01]  /*13f0*/  UMOV UR11, 0x40000040 ;  /* 0x40000040000b7882 */ /* 0x000fe20000000000 */
[----:B------:R-:W-:Y:S01]  /*1400*/  ULOP3.LUT UR36, UR36, 0x3fff, URZ, 0xc0, !UPT ;  /* 0x00003fff24247892 */ /* 0x000fe2000f8ec03f */
[----:B------:R-:W-:Y:S01]  /*1410*/  IMAD.U32 R13, RZ, RZ, UR9 ;  /* 0x00000009ff0d7e24 */ /* 0x000fe2000f8e00ff */
[----:B------:R-:W-:Y:S01]  /*1420*/  UMOV UR8, UR5 ;  /* 0x0000000500087c82 */ /* 0x000fe20008000000 */
[----:B------:R-:W-:Y:S01]  /*1430*/  UMOV UR15, UR9 ;  /* 0x00000009000f7c82 */ /* 0x000fe20008000000 */
[----:B------:R-:W-:Y:S01]  /*1440*/  ULOP3.LUT UR4, UR36, 0x10000, URZ, 0xfc, !UPT ;  /* 0x0001000024047892 */ /* 0x000fe2000f8efc3f */
[----:B------:R-:W-:Y:S01]  /*1450*/  IMAD.U32 R12, RZ, RZ, UR8 ;  /* 0x00000008ff0c7e24 */ /* 0x000fe2000f8e00ff */
[----:B------:R-:W-:Y:S01]  /*1460*/  UMOV UR14, UR8 ;  /* 0x00000008000e7c82 */ /* 0x000fe20008000000 */
[----:B------:R-:W-:Y:S01]  /*1470*/  UIADD3 UR7, UR5, 0x2, URZ ;  /* 0x0000000205077890 */ /* 0x000fe2000fffe03f */
[----:B01----:R-:W-:Y:S01]  /*1480*/  @!P1 VIADD R0, R0, 0x38840 ;  /* 0x0003884000009836 */ /* 0x003fe20000000000 */
[----:B------:R-:W-:Y:S01]  /*1490*/  UMOV UR17, 0x40000040 ;  /* 0x4000004000117882 */ /* 0x000fe20000000000 */
[----:B------:R-:W-:Y:S01]  /*14a0*/  IMAD.U32 R15, RZ, RZ, UR4 ;  /* 0x00000004ff0f7e24 */ /* 0x000fe2000f8e00ff */
[----:B------:R-:W-:Y:S01]  /*14b0*/  UIMAD UR4, UR60, 0xa00, UR4 ;  /* 0x00000a003c0478a4 */ /* 0x000fe2000f8e0204 */
[----:B------:R-:W-:Y:S01]  /*14c0*/  IMAD.U32 R11, RZ, RZ, UR17 ;  /* 0x00000011ff0b7e24 */ /* 0x000fe2000f8e00ff */
[----:B------:R-:W-:Y:S01]  /*14d0*/  UMOV UR19, 0x40000040 ;  /* 0x4000004000137882 */ /* 0x000fe20000000000 */
[----:B------:R-:W-:Y:S01]  /*14e0*/  UMOV UR16, UR7 ;  /* 0x0000000700107c82 */ /* 0x000fe20008000000 */
[----:B------:R-:W-:Y:S01]  /*14f0*/  UIADD3 UR6, UR4, 0x200, URZ ;  /* 0x0000020004067890 */ /* 0x000fe2000fffe03f */
[----:B------:R-:W-:Y:S01]  /*1500*/  IMAD.U32 R10, RZ, RZ, UR16 ;  /* 0x00000010ff0a7e24 */ /* 0x000fe2000f8e00ff */
[----:B------:R-:W-:Y:S01]  /*1510*/  UIADD3 UR12, UR4, 0x2, URZ ;  /* 0x00000002040c7890 */ /* 0x000fe2000fffe03f */
[----:B------:R-:W-:Y:S01]  /*1520*/  @!P1 PRMT R0, RZ, 0x654, R0 ;  /* 0x00000654ff009816 */ /* 0x000fe20000000000 */
[----:B------:R-:W-:Y:S01]  /*1530*/  UMOV UR10, UR4 ;  /* 0x00000004000a7c82 */ /* 0x000fe20008000000 */
[----:B------:R-:W-:Y:S01]  /*1540*/  UIADD3 UR7, UR5, 0x4, URZ ;  /* 0x0000000405077890 */ /* 0x000fe2000fffe03f */
[----:B------:R-:W-:Y:S01]  /*1550*/  HGMMA.64x16x16.F32 R56, gdesc[UR8], RZ, !UPT, gsb0 ;  /* 0x00200000083879f0 */ /* 0x000fe2000c0008ff */
[----:B------:R-:W-:Y:S01]  /*1560*/  UIADD3 UR10, UR4, 0x80, URZ ;  /* 0x00000080040a7890 */ /* 0x000fe2000fffe03f */
[--C-:B------:R-:W-:Y:S01]  /*1570*/  IMAD.MOV.U32 R150, RZ, RZ, R151.reuse ;  /* 0x000000ffff967224 */ /* 0x100fe200078e0097 */
[----:B------:R-:W-:Y:S01]  /*1580*/  UMOV UR8, UR14 ;  /* 0x0000000e00087c82 */ /* 0x000fe20008000000 */
[----:B------:R-:W-:Y:S01]  /*1590*/  UMOV UR9, UR15 ;  /* 0x0000000f00097c82 */ /* 0x000fe20008000000 */
[----:B------:R-:W-:Y:S01]  /*15a0*/  UMOV UR11, 0x40000040 ;  /* 0x40000040000b7882 */ /* 0x000fe20000000000 */
[----:B------:R-:W-:Y:S01]  /*15b0*/  UMOV UR18, UR12 ;  /* 0x0000000c00127c82 */ /* 0x000fe20008000000 */
[----:B------:R-:W-:Y:S01]  /*15c0*/  UIADD3 UR12, UR4, 0x4, URZ ;  /* 0x00000004040c7890 */ /* 0x000fe2000fffe03f */
[--C-:B------:R-:W-:Y:S01]  /*15d0*/  IMAD.MOV.U32 R149, RZ, RZ, R151.reuse ;  /* 0x000000ffff957224 */ /* 0x100fe200078e0097 */
[----:B------:R-:W-:Y:S01]  /*15e0*/  UMOV UR13, 0x40000040 ;  /* 0x40000040000d7882 */ /* 0x000fe20000000000 */
[----:B------:R-:W-:Y:S01]  /*15f0*/  UIADD3 UR20, UR5, 0x404, URZ ;  /* 0x0000040405147890 */ /* 0x000fe2000fffe03f */
[--C-:B------:R-:W-:Y:S01]  /*1600*/  IMAD.MOV.U32 R148, RZ, RZ, R151.reuse ;  /* 0x000000ffff947224 */ /* 0x100fe200078e0097 */
[----:B------:R-:W-:Y:S01]  /*1610*/  UIADD3 UR22, UR4, 0x284, URZ ;  /* 0x0000028404167890 */ /* 0x000fe2000fffe03f */
[--C-:B------:R-:W-:Y:S01]  /*1620*/  IMAD.MOV.U32 R147, RZ, RZ, R151.reuse ;  /* 0x000000ffff937224 */ /* 0x100fe200078e0097 */
[----:B------:R-:W-:Y:S01]  /*1630*/  UMOV UR21, 0x40000040 ;  /* 0x4000004000157882 */ /* 0x000fe20000000000 */
        /* <DEDUP_REMOVED lines=34> */
[----:B------:R-:W-:Y:S01]  /*1860*/  IMAD.MOV.U32 R135, RZ, RZ, R151 ;  /* 0x000000ffff877224 */ /* 0x000fe200078e0097 */
[----:B------:R-:W-:Y:S01]  /*1870*/  UMOV UR45, 0x40000040 ;  /* 0x40000040002d7882 */ /* 0x000fe20000000000 */
[----:B------:R-:W-:Y:S01]  /*1880*/  UMOV UR47, 0x40000040 ;  /* 0x40000040002f7882 */ /* 0x000fe20000000000 */
[----:B------:R-:W-:-:S02]  /*1890*/  WARPGROUP.DEPBAR.LE gsb0, 0x0 ;  /* 0x00008000000079c5 */ /* 0x000fc40000010000 */
[----:B------:R-:W-:Y:S01]  /*18a0*/  WARPGROUP.ARRIVE ;  /* 0x00000000000079c5 */ /* 0x000fe20000000000 */
[----:B------:R-:W-:Y:S01]  /*18b0*/  UIADD3 UR48, UR5, 0xc02, URZ ;  /* 0x00000c0205307890 */ /* 0x000fe2000fffe03f */
[--C-:B------:R-:W-:Y:S01]  /*18c0*/  IMAD.MOV.U32 R134, RZ, RZ, R151.reuse ;  /* 0x000000ffff867224 */ /* 0x100fe200078e0097 */
[----:B------:R-:W-:Y:S01]  /*18d0*/  UIADD3 UR50, UR4, 0x782, URZ ;  /* 0x0000078204327890 */ /* 0x000fe2000fffe03f */
[--C-:B------:R-:W-:Y:S01]  /*18e0*/  IMAD.MOV.U32 R133, RZ, RZ, R151.reuse ;  /* 0x000000ffff857224 */ /* 0x100fe200078e0097 */
[----:B------:R-:W-:Y:S01]  /*18f0*/  UMOV UR49, 0x40000040 ;  /* 0x4000004000317882 */ /* 0x000fe20000000000 */
[----:B------:R-:W-:Y:S01]  /*1900*/  HGMMA.64x16x16.F32 R48, gdesc[UR8], RZ, !UPT, gsb0 ;  /* 0x00200000083079f0 */ /* 0x000fe2000c0008ff */
[----:B------:R-:W-:Y:S01]  /*1910*/  UIADD3 UR10, UR4, 0x100, URZ ;  /* 0x00000100040a7890 */ /* 0x000fe2000fffe03f */
[--C-:B------:R-:W-:Y:S01]  /*1920*/  IMAD.MOV.U32 R132, RZ, RZ, R151.reuse ;  /* 0x000000ffff847224 */ /* 0x100fe200078e0097 */
[----:B------:R-:W-:Y:S01]  /*1930*/  UMOV UR8, UR14 ;  /* 0x0000000e00087c82 */ /* 0x000fe20008000000 */
[----:B------:R-:W-:Y:S01]  /*1940*/  UMOV UR9, UR15 ;  /* 0x0000000f00097c82 */ /* 0x000fe20008000000 */
        /* <DEDUP_REMOVED lines=8> */
[----:B------:R-:W-:Y:S01]  /*19d0*/  UMOV UR57, 0x40000040 ;  /* 0x4000004000397882 */ /* 0x000fe20000000000 */
[----:B------:R-:W-:Y:S01]  /*19e0*/  UMOV UR59, 0x40000040 ;  /* 0x40000040003b7882 */ /* 0x000fe20000000000 */
[----:B------:R-:W-:Y:S01]  /*19f0*/  IMAD.U32 R7, RZ, RZ, UR57 ;  /* 0x00000039ff077e24 */ /* 0x000fe2000f8e00ff */
[----:B------:R-:W-:Y:S01]  /*1a00*/  UISETP.GE.AND UP0, UPT, UR61, 0x51, UPT ;  /* 0x000000513d00788c */ /* 0x000fe2000bf06270 */
[--C-:B------:R-:W-:Y:S01]  /*1a10*/  IMAD.MOV.U32 R129, RZ, RZ, R151.reuse ;  /* 0x000000ffff817224 */ /* 0x100fe200078e0097 */
[-C--:B------:R-:W-:Y:S01]  /*1a20*/  MOV R127, R151.reuse ;  /* 0x00000097007f7202 */ /* 0x080fe20000000f00 */
[--C-:B------:R-:W-:Y:S01]  /*1a30*/  IMAD.MOV.U32 R128, RZ, RZ, R151.reuse ;  /* 0x000000ffff807224 */ /* 0x100fe200078e0097 */
[-C--:B------:R-:W-:Y:S01]  /*1a40*/  MOV R100, R151.reuse ;  /* 0x0000009700647202 */ /* 0x080fe20000000f00 */
[--C-:B------:R-:W-:Y:S01]  /*1a50*/  IMAD.MOV.U32 R126, RZ, RZ, R151.reuse ;  /* 0x000000ffff7e7224 */ /* 0x100fe200078e0097 */
[----:B------:R-:W-:Y:S01]  /*1a60*/  MOV R73, R151 ;  /* 0x0000009700497202 */ /* 0x000fe20000000f00 */
[----:B------:R-:W-:-:S02]  /*1a70*/  IMAD.MOV.U32 R125, RZ, RZ, R151 ;  /* 0x000000ffff7d7224 */ /* 0x000fc400078e0097 */
[--C-:B------:R-:W-:Y:S02]  /*1a80*/  IMAD.MOV.U32 R124, RZ, RZ, R151.reuse ;  /* 0x000000ffff7c7224 */ /* 0x100fe400078e0097 */
[--C-:B------:R-:W-:Y:S02]  /*1a90*/  IMAD.MOV.U32 R123, RZ, RZ, R151.reuse ;  /* 0x000000ffff7b7224 */ /* 0x100fe400078e0097 */
[--C-:B------:R-:W-:Y:S02]  /*1aa0*/  IMAD.MOV.U32 R122, RZ, RZ, R151.reuse ;  /* 0x000000ffff7a7224 */ /* 0x100fe400078e0097 */
[--C-:B------:R-:W-:Y:S02]  /*1ab0*/  IMAD.MOV.U32 R121, RZ, RZ, R151.reuse ;  /* 0x000000ffff797224 */ /* 0x100fe400078e0097 */
[--C-:B------:R-:W-:Y:S02]  /*1ac0*/  IMAD.MOV.U32 R120, RZ, RZ, R151.reuse ;  /* 0x000000ffff787224 */ /* 0x100fe400078e0097 */
        /* <DEDUP_REMOVED lines=8> */
[--C-:B------:R-:W-:Y:S01]  /*1b50*/  IMAD.MOV.U32 R111, RZ, RZ, R151.reuse ;  /* 0x000000ffff6f7224 */ /* 0x100fe200078e0097 */
[----:B------:R-:W-:Y:S02]  /*1b60*/  WARPGROUP.DEPBAR.LE gsb0, 0x0 ;  /* 0x00008000000079c5 */ /* 0x000fe40000010000 */
[----:B------:R-:W-:Y:S01]  /*1b70*/  WARPGROUP.ARRIVE ;  /* 0x00000000000079c5 */ /* 0x000fe20000000000 */
[--C-:B------:R-:W-:Y:S02]  /*1b80*/  IMAD.MOV.U32 R110, RZ, RZ, R151.reuse ;  /* 0x000000ffff6e7224 */ /* 0x100fe400078e0097 */
[--C-:B------:R-:W-:Y:S02]  /*1b90*/  IMAD.MOV.U32 R109, RZ, RZ, R151.reuse ;  /* 0x000000ffff6d7224 */ /* 0x100fe400078e0097 */
[--C-:B------:R-:W-:Y:S01]  /*1ba0*/  IMAD.MOV.U32 R108, RZ, RZ, R151.reuse ;  /* 0x000000ffff6c7224 */ /* 0x100fe200078e0097 */
[----:B------:R-:W-:Y:S01]  /*1bb0*/  HGMMA.64x16x16.F32 R40, gdesc[UR8], RZ, !UPT, gsb0 ;  /* 0x00200000082879f0 */ /* 0x000fe2000c0008ff */
[----:B------:R-:W-:Y:S01]  /*1bc0*/  UIADD3 UR10, UR4, 0x180, URZ ;  /* 0x00000180040a7890 */ /* 0x000fe2000fffe03f */
[--C-:B------:R-:W-:Y:S01]  /*1bd0*/  IMAD.MOV.U32 R107, RZ, RZ, R151.reuse ;  /* 0x000000ffff6b7224 */ /* 0x100fe200078e0097 */
[----:B------:R-:W-:Y:S01]  /*1be0*/  UMOV UR8, UR14 ;  /* 0x0000000e00087c82 */ /* 0x000fe20008000000 */
[----:B------:R-:W-:Y:S01]  /*1bf0*/  UMOV UR9, UR15 ;  /* 0x0000000f00097c82 */ /* 0x000fe20008000000 */
[----:B------:R-:W-:Y:S01]  /*1c00*/  UMOV UR11, 0x40000040 ;  /* 0x40000040000b7882 */ /* 0x000fe20000000000 */
        /* <DEDUP_REMOVED lines=22> */
[--C-:B------:R-:W-:Y:S01]  /*1d70*/  IMAD.MOV.U32 R83, RZ, RZ, R151.reuse ;  /* 0x000000ffff537224 */ /* 0x100fe200078e0097 */
[----:B------:R-:W-:Y:S02]  /*1d80*/  WARPGROUP.DEPBAR.LE gsb0, 0x0 ;  /* 0x00008000000079c5 */ /* 0x000fe40000010000 */
[----:B------:R-:W-:Y:S01]  /*1d90*/  WARPGROUP.ARRIVE ;  /* 0x00000000000079c5 */ /* 0x000fe20000000000 */
[----:B------:R-:W-:-:S02]  /*1da0*/  IMAD.MOV.U32 R82, RZ, RZ, R151 ;  /* 0x000000ffff527224 */ /* 0x000fc400078e0097 */
[--C-:B------:R-:W-:Y:S02]  /*1db0*/  IMAD.MOV.U32 R81, RZ, RZ, R151.reuse ;  /* 0x000000ffff517224 */ /* 0x100fe400078e0097 */
[--C-:B------:R-:W-:Y:S01]  /*1dc0*/  IMAD.MOV.U32 R80, RZ, RZ, R151.reuse ;  /* 0x000000ffff507224 */ /* 0x100fe200078e0097 */
[----:B------:R-:W-:Y:S01]  /*1dd0*/  HGMMA.64x16x16.F32 R32, gdesc[UR8], RZ, !UPT, gsb0 ;  /* 0x00200000082079f0 */ /* 0x000fe2000c0008ff */
[----:B------:R-:W-:Y:S01]  /*1de0*/  UMOV UR8, UR14 ;  /* 0x0000000e00087c82 */ /* 0x000fe20008000000 */
[----:B------:R-:W-:Y:S01]  /*1df0*/  UMOV UR9, UR15 ;  /* 0x0000000f00097c82 */ /* 0x000fe20008000000 */
[----:B------:R-:W-:Y:S01]  /*1e00*/  UMOV UR10, UR6 ;  /* 0x00000006000a7c82 */ /* 0x000fe20008000000 */
[----:B------:R-:W-:Y:S01]  /*1e10*/  UMOV UR11, 0x40000040 ;  /* 0x40000040000b7882 */ /* 0x000fe20000000000 */
[----:B------:R-:W-:Y:S01]  /*1e20*/  UMOV UR14, UR16 ;  /* 0x00000010000e7c82 */ /* 0x000fe20008000000 */
[----:B------:R-:W-:Y:S01]  /*1e30*/  UMOV UR15, UR17 ;  /* 0x00000011000f7c82 */ /* 0x000fe20008000000 */
[----:B------:R-:W-:Y:S01]  /*1e40*/  UIADD3 UR6, UR4, 0x202, URZ ;  /* 0x0000020204067890 */ /* 0x000fe2000fffe03f */
        /* <DEDUP_REMOVED lines=14> */
[----:B------:R-:W-:Y:S01]  /*1f30*/  IMAD.MOV.U32 R64, RZ, RZ, R151 ;  /* 0x000000ffff407224 */ /* 0x000fe200078e0097 */
[----:B------:R-:W-:Y:S02]  /*1f40*/  WARPGROUP.DEPBAR.LE gsb0, 0x0 ;  /* 0x00008000000079c5 */ /* 0x000fe40000010000 */
[----:B------:R-:W-:-:S06]  /*1f50*/  WARPGROUP.ARRIVE ;  /* 0x00000000000079c5 */ /* 0x000fcc0000000000 */
[----:B------:R-:W-:Y:S01]  /*1f60*/  HGMMA.64x16x16.F32 R24, gdesc[UR8], RZ, !UPT, gsb0 ;  /* 0x00200000081879f0 */ /* 0x000fe2000c0008ff */
[----:B------:R-:W-:Y:S01]  /*1f70*/  UIADD3 UR10, UR4, 0x82, URZ ;  /* 0x00000082040a7890 */ /* 0x000fe2000fffe03f */
[----:B------:R-:W-:Y:S01]  /*1f80*/  UMOV UR8, UR14 ;  /* 0x0000000e00087c82 */ /* 0x000fe20008000000 */
[----:B------:R-:W-:Y:S01]  /*1f90*/  UMOV UR9, UR15 ;  /* 0x0000000f00097c82 */ /* 0x000fe20008000000 */
[----:B------:R-:W-:Y:S01]  /*1fa0*/  UMOV UR11, 0x40000040 ;  /* 0x40000040000b7882 */ /* 0x000fe20000000000 */
[----:B------:R-:W-:Y:S02]  /*1fb0*/  WARPGROUP.DEPBAR.LE gsb0, 0x0 ;  /* 0x00008000000079c5 */ /* 0x000fe40000010000 */
[----:B------:R-:W-:-:S06]  /*1fc0*/  WARPGROUP.ARRIVE ;  /* 0x00000000000079c5 */ /* 0x000fcc0000000000 */
[----:B------:R-:W-:Y:S01]  /*1fd0*/  HGMMA.64x16x16.F32 R56, gdesc[UR16], R56, gsb0 ;  /* 0x00200000103879f0 */ /* 0x000fe20008000838 */
[----:B------:R-:W-:Y:S01]  /*1fe0*/  UMOV UR16, UR7 ;  /* 0x0000000700107c82 */ /* 0x000fe20008000000 */
[----:B------:R-:W-:Y:S01]  /*1ff0*/  UMOV UR17, 0x40000040 ;  /* 0x4000004000117882 */ /* 0x000fe20000000000 */
[----:B------:R-:W-:Y:S01]  /*2000*/  UMOV UR18, UR12 ;  /* 0x0000000c00127c82 */ /* 0x000fe20008000000 */
[----:B------:R-:W-:Y:S01]  /*2010*/  UMOV UR19, 0x40000040 ;  /* 0x4000004000137882 */ /* 0x000fe20000000000 */
[----:B------:R-:W-:Y:S01]  /*2020*/  UIADD3 UR7, UR5, 0x6, URZ ;  /* 0x0000000605077890 */ /* 0x000fe2000fffe03f */
[----:B------:R-:W-:Y:S01]  /*2030*/  IMAD.U32 R8, RZ, RZ, UR16 ;  /* 0x00000010ff087e24 */ /* 0x000fe2000f8e00ff */
[----:B------:R-:W-:Y:S01]  /*2040*/  UIADD3 UR12, UR4, 0x6, URZ ;  /* 0x00000006040c7890 */ /* 0x000fe2000fffe03f */
[----:B------:R-:W-:Y:S01]  /*2050*/  IMAD.U32 R9, RZ, RZ, UR17 ;  /* 0x00000011ff097e24 */ /* 0x000fe2000f8e00ff */
[----:B------:R-:W-:Y:S02]  /*2060*/  WARPGROUP.DEPBAR.LE gsb0, 0x0 ;  /* 0x00008000000079c5 */ /* 0x000fe40000010000 */
[----:B------:R-:W-:-:S06]  /*2070*/  WARPGROUP.ARRIVE ;  /* 0x00000000000079c5 */ /* 0x000fcc0000000000 */
[----:B------:R-:W-:Y:S01]  /*2080*/  HGMMA.64x16x16.F32 R48, gdesc[UR8], R48, gsb0 ;  /* 0x00200000083079f0 */ /* 0x000fe20008000830 */
[----:B------:R-:W-:Y:S01]  /*2090*/  UIADD3 UR10, UR4, 0x102, URZ ;  /* 0x00000102040a7890 */ /* 0x000fe2000fffe03f */
[----:B------:R-:W-:Y:S01]  /*20a0*/  UMOV UR8, UR14 ;  /* 0x0000000e00087c82 */ /* 0x000fe20008000000 */
[----:B------:R-:W-:Y:S01]  /*20b0*/  UMOV UR9, UR15 ;  /* 0x0000000f00097c82 */ /* 0x000fe20008000000 */
[----:B------:R-:W-:Y:S01]  /*20c0*/  UMOV UR11, 0x40000040 ;  /* 0x40000040000b7882 */ /* 0x000fe20000000000 */
        /* <DEDUP_REMOVED lines=11> */
[----:B------:R-:W-:Y:S01]  /*2180*/  UMOV UR9, UR15 ;  /* 0x0000000f00097c82 */ /* 0x000fe20008000000 */
[----:B------:R-:W-:Y:S01]  /*2190*/  UMOV UR10, UR6 ;  /* 0x00000006000a7c82 */ /* 0x000fe20008000000 */
[----:B------:R-:W-:Y:S01]  /*21a0*/  UMOV UR11, 0x40000040 ;  /* 0x40000040000b7882 */ /* 0x000fe20000000000 */
[----:B------:R-:W-:Y:S01]  /*21b0*/  UMOV UR14, UR16 ;  /* 0x00000010000e7c82 */ /* 0x000fe20008000000 */
[----:B------:R-:W-:Y:S01]  /*21c0*/  UMOV UR15, UR17 ;  /* 0x00000011000f7c82 */ /* 0x000fe20008000000 */
[----:B------:R-:W-:Y:S01]  /*21d0*/  UIADD3 UR6, UR4, 0x204, URZ ;  /* 0x0000020404067890 */ /* 0x000fe2000fffe03f */
        /* <DEDUP_REMOVED lines=10> */
[----:B------:R-:W-:Y:S02]  /*2280*/  UIADD3 UR16, UR5, 0x402, URZ ;  /* 0x0000040205107890 */ /* 0x000fe4000fffe03f */
[----:B------:R-:W-:Y:S01]  /*2290*/  UIADD3 UR18, UR4, 0x282, URZ ;  /* 0x0000028204127890 */ /* 0x000fe2000fffe03f */
[----:B------:R-:W-:Y:S01]  /*22a0*/  UMOV UR17, 0x40000040 ;  /* 0x4000004000117882 */ /* 0x000fe20000000000 */
        /* <DEDUP_REMOVED lines=22> */
[----:B------:R-:W-:Y:S02]  /*2410*/  UIADD3 UR6, UR4, 0x206, URZ ;  /* 0x0000020604067890 */ /* 0x000fe4000fffe03f */
[----:B------:R-:W-:Y:S01]  /*2420*/  UIADD3 UR14, UR4, 0x280, URZ ;  /* 0x00000280040e7890 */ /* 0x000fe2000fffe03f */
        /* <DEDUP_REMOVED lines=8> */
[----:B------:R-:W-:Y:S02]  /*24b0*/  UIADD3 UR12, UR5, 0x400, URZ ;  /* 0x00000400050c7890 */ /* 0x000fe4000fffe03f */
[----:B------:R-:W-:-:S07]  /*24c0*/  UIADD3 UR7, UR4, 0x786, URZ ;  /* 0x0000078604077890 */ /* 0x000fce000fffe03f */
[----:B------:R-:W-:Y:S01]  /*24d0*/  UMOV UR58, UR7 ;  /* 0x00000007003a7c82 */ /* 0x000fe20008000000 */
[----:B------:R-:W-:Y:S01]  /*24e0*/  UMOV UR7, 0x40000040 ;  /* 0x4000004000077882 */ /* 0x000fe20000000000 */
[----:B------:R-:W-:Y:S02]  /*24f0*/  WARPGROUP.DEPBAR.LE gsb0, 0x0 ;  /* 0x00008000000079c5 */ /* 0x000fe40000010000 */
[----:B------:R-:W-:-:S06]  /*2500*/  WARPGROUP.ARRIVE ;  /* 0x00000000000079c5 */ /* 0x000fcc0000000000 */
[----:B------:R-:W-:Y:S01]  /*2510*/  HGMMA.64x16x16.F32 R56, gdesc[UR8], R56, gsb0 ;  /* 0x00200000083879f0 */ /* 0x000fe20008000838 */
[----:B------:R-:W-:Y:S01]  /*2520*/  UIADD3 UR10, UR4, 0x86, URZ ;  /* 0x00000086040a7890 */ /* 0x000fe2000fffe03f */
        /* <DEDUP_REMOVED lines=14> */
[----:B------:R-:W-:Y:S01]  /*2610*/  UMOV UR10, UR6 ;  /* 0x00000006000a7c82 */ /* 0x000fe20008000000 */
[----:B------:R-:W-:Y:S01]  /*2620*/  UMOV UR11, 0x40000040 ;  /* 0x40000040000b7882 */ /* 0x000fe20000000000 */
[----:B------:R-:W-:Y:S01]  /*2630*/  UIADD3 UR6, UR4, 0x480, URZ ;  /* 0x0000048004067890 */ /* 0x000fe2000fffe03f */
[----:B------:R-:W-:Y:S02]  /*2640*/  WARPGROUP.DEPBAR.LE gsb0, 0x0 ;  /* 0x00008000000079c5 */ /* 0x000fe40000010000 */
[----:B------:R-:W-:-:S06]  /*2650*/  WARPGROUP.ARRIVE ;  /* 0x00000000000079c5 */ /* 0x000fcc0000000000 */
[----:B------:R-:W-:Y:S01]  /*2660*/  HGMMA.64x16x16.F32 R24, gdesc[UR8], R24, gsb0 ;  /* 0x00200000081879f0 */ /* 0x000fe20008000818 */
[----:B------:R-:W-:Y:S02]  /*2670*/  UMOV UR11, UR57 ;  /* 0x00000039000b7c82 */ /* 0x000fe40008000000 */
        /* <DEDUP_REMOVED lines=24> */
[----:B------:R-:W-:-:S13]  /*2800*/  R2UR UR15, R152 ;  /* 0x00000000980f72ca */ /* 0x000fda00000e0000 */
[----:B------:R-:W-:-:S05]  /*2810*/  MOV R3, UR15 ;  /* 0x0000000f00037c02 */ /* 0x000fca0008000f00 */
[----:B------:R-:W-:-:S05]  /*2820*/  IMAD R2, R3, -0x50, R2 ;  /* 0xffffffb003027824 */ /* 0x000fca00078e0202 */
[C---:B------:R-:W-:Y:S02]  /*2830*/  ISETP.GT.AND P6, PT, R2.reuse, RZ, PT ;  /* 0x000000ff0200720c */ /* 0x040fe40003fc4270 */
[C---:B------:R-:W-:Y:S02]  /*2840*/  ISETP.GT.AND P5, PT, R2.reuse, 0x1, PT ;  /* 0x000000010200780c */ /* 0x040fe40003fa4270 */
[C---:B------:R-:W-:Y:S02]  /*2850*/  ISETP.GT.AND P4, PT, R2.reuse, 0x8, PT ;  /* 0x000000080200780c */ /* 0x040fe40003f84270 */
[C---:B------:R-:W-:Y:S02]  /*2860*/  ISETP.GT.AND P3, PT, R2.reuse, 0x9, PT ;  /* 0x000000090200780c */ /* 0x040fe40003f64270 */
[----:B------:R-:W-:Y:S01]  /*2870*/  ISETP.GT.AND P2, PT, R2, 0x10, PT ;  /* 0x000000100200780c */ /* 0x000fe20003f44270 */
        /* <DEDUP_REMOVED lines=23> */
[----:B------:R-:W-:Y:S03]  /*29f0*/  HGMMA.64x16x16.F32 R24, gdesc[UR16], R24, gsb0 ;  /* 0x00200000101879f0 */ /* 0x000fe60008000818 */
        /* <DEDUP_REMOVED lines=188> */
[----:B------:R-:W-:Y:S02]  /*35c0*/  UIADD3 UR6, UR5, 0xc06, URZ ;  /* 0x00000c0605067890 */ /* 0x000fe4000fffe03f */
[----:B------:R-:W-:-:S05]  /*35d0*/  UIADD3 UR5, UR4, 0x984, URZ ;  /* 0x0000098404057890 */ /* 0x000fca000fffe03f */
[----:B------:R-:W-:Y:S01]  /*35e0*/  UMOV UR56, UR6 ;  /* 0x0000000600387c82 */ /* 0x000fe20008000000 */
[----:B------:R-:W-:Y:S01]  /*35f0*/  UIADD3 UR6, UR4, 0x986, URZ ;  /* 0x0000098604067890 */ /* 0x000fe2000fffe03f */
[----:B------:R-:W-:Y:S01]  /*3600*/  IMAD.U32 R6, RZ, RZ, UR56 ;  /* 0x00000038ff067e24 */ /* 0x000fe2000f8e00ff */
[----:B------:R-:W-:Y:S01]  /*3610*/  UMOV UR10, UR56 ;  /* 0x00000038000a7c82 */ /* 0x000fe20008000000 */
        /* <DEDUP_REMOVED lines=35> */
[----:B------:R-:W-:Y:S01]  /*3850*/  WARPGROUP.ARRIVE ;  /* 0x00000000000079c5 */ /* 0x000fe20000000000 */
[----:B------:R-:W-:Y:S02]  /*3860*/  FSEL R56, R56, -INF , P6 ;  /* 0xff80000038387808 */ /* 0x000fe40003000000 */
[----:B------:R-:W-:-:S02]  /*3870*/  FSEL R57, R57, -INF , P5 ;  /* 0xff80000039397808 */ /* 0x000fc40002800000 */
[----:B------:R-:W-:Y:S01]  /*3880*/  FSEL R60, R60, -INF , P4 ;  /* 0xff8000003c3c7808 */ /* 0x000fe20002000000 */
[----:B------:R-:W-:Y:S01]  /*3890*/  HGMMA.64x16x16.F32 R48, gdesc[UR56], R48, gsb0 ;  /* 0x00200000383079f0 */ /* 0x000fe20008000830 */
[----:B------:R-:W-:Y:S01]  /*38a0*/  UIADD3 UR58, UR4, 0x886, URZ ;  /* 0x00000886043a7890 */ /* 0x000fe2000fffe03f */
[----:B------:R-:W-:Y:S01]  /*38b0*/  FMNMX.FTZ R3, R56, R57, !PT ;  /* 0x0000003938037209 */ /* 0x000fe20007810000 */
[----:B------:R-:W-:Y:S01]  /*38c0*/  UMOV UR56, UR10 ;  /* 0x0000000a00387c82 */ /* 0x000fe20008000000 */
[----:B------:R-:W-:Y:S01]  /*38d0*/  UMOV UR57, UR11 ;  /* 0x0000000b00397c82 */ /* 0x000fe20008000000 */
[----:B------:R-:W-:Y:S01]  /*38e0*/  UMOV UR59, 0x40000040 ;  /* 0x40000040003b7882 */ /* 0x000fe20000000000 */
[----:B------:R-:W-:Y:S02]  /*38f0*/  FSEL R61, R61, -INF , P3 ;  /* 0xff8000003d3d7808 */ /* 0x000fe40001800000 */
[----:B------:R-:W-:Y:S02]  /*3900*/  FMNMX.FTZ R4, R60, R3, !PT ;  /* 0x000000033c047209 */ /* 0x000fe40007810000 */
[----:B------:R-:W-:-:S02]  /*3910*/  FSEL R58, R58, -INF , P6 ;  /* 0xff8000003a3a7808 */ /* 0x000fc40003000000 */
[C---:B------:R-:W-:Y:S02]  /*3920*/  ISETP.GT.AND P6, PT, R2.reuse, 0x11, PT ;  /* 0x000000110200780c */ /* 0x040fe40003fc4270 */
[----:B------:R-:W-:Y:S02]  /*3930*/  FMNMX.FTZ R3, R61, R4, !PT ;  /* 0x000000043d037209 */ /* 0x000fe40007810000 */
[----:B------:R-:W-:Y:S02]  /*3940*/  FSEL R59, R59, -INF , P5 ;  /* 0xff8000003b3b7808 */ /* 0x000fe40002800000 */
[----:B------:R-:W-:Y:S02]  /*3950*/  ISETP.GT.AND P5, PT, R2, 0x18, PT ;  /* 0x000000180200780c */ /* 0x000fe40003fa4270 */
[----:B------:R-:W-:Y:S02]  /*3960*/  FSEL R62, R62, -INF , P4 ;  /* 0xff8000003e3e7808 */ /* 0x000fe40002000000 */
[----:B------:R-:W-:-:S02]  /*3970*/  ISETP.GT.AND P4, PT, R2, 0x19, PT ;  /* 0x000000190200780c */ /* 0x000fc40003f84270 */
[----:B------:R-:W-:Y:S02]  /*3980*/  FSEL R63, R63, -INF , P3 ;  /* 0xff8000003f3f7808 */ /* 0x000fe40001800000 */
[----:B------:R-:W-:Y:S01]  /*3990*/  ISETP.GT.AND P3, PT, R2, 0x20, PT ;  /* 0x000000200200780c */ /* 0x000fe20003f64270 */
[----:B------:R-:W-:Y:S02]  /*39a0*/  WARPGROUP.DEPBAR.LE gsb0, 0x0 ;  /* 0x00008000000079c5 */ /* 0x000fe40000010000 */
[----:B------:R-:W-:Y:S01]  /*39b0*/  WARPGROUP.ARRIVE ;  /* 0x00000000000079c5 */ /* 0x000fe20000000000 */
[----:B------:R-:W-:Y:S02]  /*39c0*/  FSEL R48, R48, -INF , P2 ;  /* 0xff80000030307808 */ /* 0x000fe40001000000 */
[----:B------:R-:W-:Y:S02]  /*39d0*/  FSEL R49, R49, -INF , P6 ;  /* 0xff80000031317808 */ /* 0x000fe40003000000 */
[----:B------:R-:W-:Y:S01]  /*39e0*/  FMNMX.FTZ R4, R48, R3, !PT ;  /* 0x0000000330047209 */ /* 0x000fe20007810000 */
[----:B------:R-:W-:Y:S01]  /*39f0*/  HGMMA.64x16x16.F32 R40, gdesc[UR56], R40, gsb0 ;  /* 0x00200000382879f0 */ /* 0x000fe20008000828 */
[----:B------:R-:W-:Y:S01]  /*3a00*/  UIADD3 UR58, UR4, 0x906, URZ ;  /* 0x00000906043a7890 */ /* 0x000fe2000fffe03f */
[----:B------:R-:W-:Y:S01]  /*3a10*/  FSEL R52, R52, -INF , P5 ;  /* 0xff80000034347808 */ /* 0x000fe20002800000 */
[----:B------:R-:W-:Y:S01]  /*3a20*/  UMOV UR56, UR10 ;  /* 0x0000000a00387c82 */ /* 0x000fe20008000000 */
[----:B------:R-:W-:Y:S01]  /*3a30*/  UMOV UR57, UR11 ;  /* 0x0000000b00397c82 */ /* 0x000fe20008000000 */
[----:B------:R-:W-:Y:S01]  /*3a40*/  UMOV UR59, 0x40000040 ;  /* 0x40000040003b7882 */ /* 0x000fe20000000000 */
[----:B------:R-:W-:Y:S01]  /*3a50*/  UMOV UR4, UR10 ;  /* 0x0000000a00047c82 */ /* 0x000fe20008000000 */
[----:B------:R-:W-:Y:S01]  /*3a60*/  FMNMX.FTZ R3, R49, R4, !PT ;  /* 0x0000000431037209 */ /* 0x000fe20007810000 */
[----:B------:R-:W-:Y:S01]  /*3a70*/  ULDC UR10, c[0x0][0x988] ;  /* 0x00026200000a7ab9 */ /* 0x000fe20000000800 */
[----:B------:R-:W-:-:S02]  /*3a80*/  FSEL R53, R53, -INF , P4 ;  /* 0xff80000035357808 */ /* 0x000fc40002000000 */
[----:B------:R-:W-:Y:S02]  /*3a90*/  FMNMX.FTZ R4, R52, R3, !PT ;  /* 0x0000000334047209 */ /* 0x000fe40007810000 */
[----:B------:R-:W-:Y:S02]  /*3aa0*/  FSEL R50, R50, -INF , P2 ;  /* 0xff80000032327808 */ /* 0x000fe40001000000 */
[C---:B------:R-:W-:Y:S02]  /*3ab0*/  ISETP.GT.AND P2, PT, R2.reuse, 0x21, PT ;  /* 0x000000210200780c */ /* 0x040fe40003f44270 */
[----:B------:R-:W-:Y:S02]  /*3ac0*/  FMNMX.FTZ R3, R53, R4, !PT ;  /* 0x0000000435037209 */ /* 0x000fe40007810000 */
[----:B------:R-:W-:Y:S02]  /*3ad0*/  FSEL R51, R51, -INF , P6 ;  /* 0xff80000033337808 */ /* 0x000fe40003000000 */
[----:B------:R-:W-:-:S02]  /*3ae0*/  ISETP.GT.AND P6, PT, R2, 0x28, PT ;  /* 0x000000280200780c */ /* 0x000fc40003fc4270 */
[----:B------:R-:W-:Y:S02]  /*3af0*/  FSEL R54, R54, -INF , P5 ;  /* 0xff80000036367808 */ /* 0x000fe40002800000 */
[C---:B------:R-:W-:Y:S02]  /*3b00*/  ISETP.GT.AND P5, PT, R2.reuse, 0x29, PT ;  /* 0x000000290200780c */ /* 0x040fe40003fa4270 */
[----:B------:R-:W-:Y:S02]  /*3b10*/  FSEL R55, R55, -INF , P4 ;  /* 0xff80000037377808 */ /* 0x000fe40002000000 */
[----:B------:R-:W-:Y:S01]  /*3b20*/  ISETP.GT.AND P4, PT, R2, 0x30, PT ;  /* 0x000000300200780c */ /* 0x000fe20003f84270 */
[----:B------:R-:W-:Y:S02]  /*3b30*/  WARPGROUP.DEPBAR.LE gsb0, 0x0 ;  /* 0x00008000000079c5 */ /* 0x000fe40000010000 */
[----:B------:R-:W-:Y:S01]  /*3b40*/  WARPGROUP.ARRIVE ;  /* 0x00000000000079c5 */ /* 0x000fe20000000000 */
[----:B------:R-:W-:-:S02]  /*3b50*/  FSEL R40, R40, -INF , P3 ;  /* 0xff80000028287808 */ /* 0x000fc40001800000 */
[----:B------:R-:W-:Y:S02]  /*3b60*/  FSEL R41, R41, -INF , P2 ;  /* 0xff80000029297808 */ /* 0x000fe40001000000 */
[----:B------:R-:W-:Y:S01]  /*3b70*/  FMNMX.FTZ R4, R40, R3, !PT ;  /* 0x0000000328047209 */ /* 0x000fe20007810000 */
[----:B------:R-:W-:Y:S01]  /*3b80*/  HGMMA.64x16x16.F32 R32, gdesc[UR56], R32, gsb0 ;  /* 0x00200000382079f0 */ /* 0x000fe20008000820 */
[----:B------:R-:W-:Y:S02]  /*3b90*/  FSEL R44, R44, -INF , P6 ;  /* 0xff8000002c2c7808 */ /* 0x000fe40003000000 */
[----:B------:R-:W-:Y:S02]  /*3ba0*/  FMNMX.FTZ R3, R41, R4, !PT ;  /* 0x0000000429037209 */ /* 0x000fe40007810000 */
[----:B------:R-:W-:Y:S02]  /*3bb0*/  FSEL R45, R45, -INF , P5 ;  /* 0xff8000002d2d7808 */ /* 0x000fe40002800000 */
[----:B------:R-:W-:-:S02]  /*3bc0*/  FMNMX.FTZ R4, R44, R3, !PT ;  /* 0x000000032c047209 */ /* 0x000fc40007810000 */
[----:B------:R-:W-:Y:S02]  /*3bd0*/  FSEL R42, R42, -INF , P3 ;  /* 0xff8000002a2a7808 */ /* 0x000fe40001800000 */
[C---:B------:R-:W-:Y:S02]  /*3be0*/  ISETP.GT.AND P3, PT, R2.reuse, 0x31, PT ;  /* 0x000000310200780c */ /* 0x040fe40003f64270 */
[----:B------:R-:W-:Y:S02]  /*3bf0*/  FMNMX.FTZ R3, R45, R4, !PT ;  /* 0x000000042d037209 */ /* 0x000fe40007810000 */
[----:B------:R-:W-:Y:S02]  /*3c00*/  FSEL R43, R43, -INF , P2 ;  /* 0xff8000002b2b7808 */ /* 0x000fe40001000000 */
[----:B------:R-:W-:Y:S02]  /*3c10*/  ISETP.GT.AND P2, PT, R2, 0x38, PT ;  /* 0x000000380200780c */ /* 0x000fe40003f44270 */
[----:B------:R-:W-:-:S02]  /*3c20*/  FSEL R46, R46, -INF , P6 ;  /* 0xff8000002e2e7808 */ /* 0x000fc40003000000 */
[C---:B------:R-:W-:Y:S02]  /*3c30*/  ISETP.GT.AND P6, PT, R2.reuse, 0x39, PT ;  /* 0x000000390200780c */ /* 0x040fe40003fc4270 */
[----:B------:R-:W-:Y:S02]  /*3c40*/  FSEL R47, R47, -INF , P5 ;  /* 0xff8000002f2f7808 */ /* 0x000fe40002800000 */
[----:B------:R-:W-:Y:S01]  /*3c50*/  ISETP.GT.AND P5, PT, R2, 0x40, PT ;  /* 0x000000400200780c */ /* 0x000fe20003fa4270 */
[----:B------:R-:W-:Y:S02]  /*3c60*/  WARPGROUP.DEPBAR.LE gsb0, 0x0 ;  /* 0x00008000000079c5 */ /* 0x000fe40000010000 */
[----:B------:R-:W-:Y:S01]  /*3c70*/  WARPGROUP.ARRIVE ;  /* 0x00000000000079c5 */ /* 0x000fe20000000000 */
[----:B------:R-:W-:Y:S02]  /*3c80*/  FSEL R32, R32, -INF , P4 ;  /* 0xff80000020207808 */ /* 0x000fe40002000000 */
[----:B------:R-:W-:-:S02]  /*3c90*/  FSEL R33, R33, -INF , P3 ;  /* 0xff80000021217808 */ /* 0x000fc40001800000 */
[----:B------:R-:W-:Y:S01]  /*3ca0*/  FMNMX.FTZ R4, R32, R3, !PT ;  /* 0x0000000320047209 */ /* 0x000fe20007810000 */
[----:B------:R-:W-:Y:S01]  /*3cb0*/  HGMMA.64x16x16.F32 R24, gdesc[UR4], R24, gsb0 ;  /* 0x00200000041879f0 */ /* 0x000fe20008000818 */
[----:B------:R-:W-:Y:S02]  /*3cc0*/  FSEL R36, R36, -INF , P2 ;  /* 0xff80000024247808 */ /* 0x000fe40001000000 */
[----:B------:R-:W-:Y:S02]  /*3cd0*/  FMNMX.FTZ R3, R33, R4, !PT ;  /* 0x0000000421037209 */ /* 0x000fe40007810000 */
        /* <DEDUP_REMOVED lines=9> */
[----:B------:R-:W-:Y:S01]  /*3d70*/  FSEL R39, R39, -INF , P6 ;  /* 0xff80000027277808 */ /* 0x000fe20003000000 */
[----:B------:R-:W-:Y:S02]  /*3d80*/  WARPGROUP.DEPBAR.LE gsb0, 0x0 ;  /* 0x00008000000079c5 */ /* 0x000fe40000010000 */
[----:B------:R-:W-:Y:S01]  /*3d90*/  FSEL R24, R24, -INF , P5 ;  /* 0xff80000018187808 */ /* 0x000fe20002800000 */
[----:B------:R0:W-:Y:S01]  /*3da0*/  @!P1 SYNCS.ARRIVE.TRANS64.RED.A1T0 RZ, [R0+URZ], RZ ;  /* 0x000000ff00ff99a7 */ /* 0x0001e2000810043f */
[----:B------:R-:W-:Y:S02]  /*3db0*/  FSEL R25, R25, -INF , P4 ;  /* 0xff80000019197808 */ /* 0x000fe40002000000 */
[----:B------:R-:W-:Y:S02]  /*3dc0*/  FMNMX.FTZ R4, R24, R3, !PT ;  /* 0x0000000318047209 */ /* 0x000fe40007810000 */
[----:B------:R-:W-:Y:S02]  /*3dd0*/  FSEL R28, R28, -INF , P3 ;  /* 0xff8000001c1c7808 */ /* 0x000fe40001800000 */
[----:B------:R-:W-:-:S02]  /*3de0*/  FMNMX.FTZ R3, R25, R4, !PT ;  /* 0x0000000419037209 */ /* 0x000fc40007810000 */
[----:B------:R-:W-:Y:S02]  /*3df0*/  FSEL R29, R29, -INF , P2 ;  /* 0xff8000001d1d7808 */ /* 0x000fe40001000000 */
[----:B------:R-:W-:Y:S02]  /*3e00*/  FMNMX.FTZ R2, R28, R3, !PT ;  /* 0x000000031c027209 */ /* 0x000fe40007810000 */
[----:B------:R-:W-:Y:S02]  /*3e10*/  FSEL R26, R26, -INF , P5 ;  /* 0xff8000001a1a7808 */ /* 0x000fe40002800000 */
[----:B------:R-:W-:Y:S02]  /*3e20*/  FMNMX.FTZ R5, R29, R2, !PT ;  /* 0x000000021d057209 */ /* 0x000fe40007810000 */
[----:B------:R-:W-:Y:S02]  /*3e30*/  FSEL R27, R27, -INF , P4 ;  /* 0xff8000001b1b7808 */ /* 0x000fe40002000000 */
[----:B------:R-:W-:Y:S01]  /*3e40*/  FSEL R30, R30, -INF , P3 ;  /* 0xff8000001e1e7808 */ /* 0x000fe20001800000 */
[----:B------:R-:W1:Y:S01]  /*3e50*/  SHFL.BFLY PT, R2, R5, 0x2, 0x1f ;  /* 0x0c401f0005027f89 */ /* 0x000e6200000e0000 */
[----:B------:R-:W-:-:S02]  /*3e60*/  FSEL R31, R31, -INF , P2 ;  /* 0xff8000001f1f7808 */ /* 0x000fc40001000000 */
[----:B-1----:R-:W-:-:S05]  /*3e70*/  FMNMX.FTZ R14, R5, R2, !PT ;  /* 0x00000002050e7209 */ /* 0x002fca0007810000 */
[----:B------:R-:W1:Y:S02]  /*3e80*/  SHFL.BFLY PT, R3, R14, 0x1, 0x1f ;  /* 0x0c201f000e037f89 */ /* 0x000e6400000e0000 */
[----:B-1----:R-:W-:Y:S02]  /*3e90*/  FMNMX.FTZ R4, R14, R3, !PT ;  /* 0x000000030e047209 */ /* 0x002fe40007810000 */
[----:B------:R-:W-:Y:S02]  /*3ea0*/  FMNMX.FTZ R3, R58, R59, !PT ;  /* 0x0000003b3a037209 */ /* 0x000fe40007810000 */
[C---:B------:R-:W-:Y:S01]  /*3eb0*/  FSETP.NEU.FTZ.AND P0, PT, R4.reuse, -INF , PT ;  /* 0xff8000000400780b */ /* 0x040fe20003f1d000 */
[----:B------:R-:W-:-:S05]  /*3ec0*/  FMUL.FTZ R2, R4, UR10 ;  /* 0x0000000a04027c20 */ /* 0x000fca0008410000 */
[----:B------:R-:W-:Y:S02]  /*3ed0*/  FSEL R20, R2, RZ, P0 ;  /* 0x000000ff02147208 */ /* 0x000fe40000000000 */
[----:B------:R-:W-:Y:S02]  /*3ee0*/  FMNMX.FTZ R2, R62, R3, !PT ;  /* 0x000000033e027209 */ /* 0x000fe40007810000 */
[----:B------:R-:W-:Y:S01]  /*3ef0*/  ISETP.NE.AND P0, PT, R21, RZ, PT ;  /* 0x000000ff1500720c */ /* 0x000fe20003f05270 */
[--C-:B------:R-:W-:Y:S01]  /*3f00*/  FFMA.FTZ R56, R56, UR10, -R20.reuse ;  /* 0x0000000a38387c23 */ /* 0x100fe20008010814 */
[----:B------:R-:W-:Y:S01]  /*3f10*/  FMNMX.FTZ R3, R63, R2, !PT ;  /* 0x000000023f037209 */ /* 0x000fe20007810000 */
[--C-:B------:R-:W-:Y:S01]  /*3f20*/  FFMA.FTZ R57, R57, UR10, -R20.reuse ;  /* 0x0000000a39397c23 */ /* 0x100fe20008010814 */
[--C-:B------:R-:W-:Y:S01]  /*3f30*/  FFMA.FTZ R60, R60, UR10, -R20.reuse ;  /* 0x0000000a3c3c7c23 */ /* 0x100fe20008010814 */
[--C-:B------:R-:W-:Y:S01]  /*3f40*/  FFMA.FTZ R61, R61, UR10, -R20.reuse ;  /* 0x0000000a3d3d7c23 */ /* 0x100fe20008010814 */
[----:B------:R-:W-:Y:S01]  /*3f50*/  FMNMX.FTZ R2, R50, R3, !PT ;  /* 0x0000000332027209 */ /* 0x000fe20007810000 */
[----:B------:R-:W-:Y:S01]  /*3f60*/  MUFU.EX2 R56, R56 ;  /* 0x0000003800387308 */ /* 0x000fe20000000800 */
[--C-:B------:R-:W-:Y:S01]  /*3f70*/  FFMA.FTZ R48, R48, UR10, -R20.reuse ;  /* 0x0000000a30307c23 */ /* 0x100fe20008010814 */
[--C-:B------:R-:W-:Y:S01]  /*3f80*/  FFMA.FTZ R49, R49, UR10, -R20.reuse ;  /* 0x0000000a31317c23 */ /* 0x100fe20008010814 */
[----:B------:R-:W-:Y:S01]  /*3f90*/  FMNMX.FTZ R3, R51, R2, !PT ;  /* 0x0000000233037209 */ /* 0x000fe20007810000 */
[--C-:B------:R-:W-:Y:S01]  /*3fa0*/  FFMA.FTZ R52, R52, UR10, -R20.reuse ;  /* 0x0000000a34347c23 */ /* 0x100fe20008010814 */
[--C-:B------:R-:W-:Y:S01]  /*3fb0*/  FFMA.FTZ R53, R53, UR10, -R20.reuse ;  /* 0x0000000a35357c23 */ /* 0x100fe20008010814 */
[--C-:B------:R-:W-:Y:S01]  /*3fc0*/  FFMA.FTZ R40, R40, UR10, -R20.reuse ;  /* 0x0000000a28287c23 */ /* 0x100fe20008010814 */
[----:B------:R-:W-:Y:S01]  /*3fd0*/  FMNMX.FTZ R2, R54, R3, !PT ;  /* 0x0000000336027209 */ /* 0x000fe20007810000 */
[----:B------:R-:W1:Y:S01]  /*3fe0*/  MUFU.EX2 R57, R57 ;  /* 0x0000003900397308 */ /* 0x000e620000000800 */
[--C-:B------:R-:W-:Y:S01]  /*3ff0*/  FFMA.FTZ R41, R41, UR10, -R20.reuse ;  /* 0x0000000a29297c23 */ /* 0x100fe20008010814 */
[--C-:B------:R-:W-:Y:S01]  /*4000*/  FFMA.FTZ R44, R44, UR10, -R20.reuse ;  /* 0x0000000a2c2c7c23 */ /* 0x100fe20008010814 */
[----:B------:R-:W-:Y:S01]  /*4010*/  FMNMX.FTZ R3, R55, R2, !PT ;  /* 0x0000000237037209 */ /* 0x000fe20007810000 */
[--C-:B------:R-:W-:Y:S01]  /*4020*/  FFMA.FTZ R45, R45, UR10, -R20.reuse ;  /* 0x0000000a2d2d7c23 */ /* 0x100fe20008010814 */
[--C-:B------:R-:W-:Y:S01]  /*4030*/  FFMA.FTZ R32, R32, UR10, -R20.reuse ;  /* 0x0000000a20207c23 */ /* 0x100fe20008010814 */
[--C-:B------:R-:W-:Y:S01]  /*4040*/  FFMA.FTZ R33, R33, UR10, -R20.reuse ;  /* 0x0000000a21217c23 */ /* 0x100fe20008010814 */
[----:B------:R-:W-:Y:S01]  /*4050*/  FMNMX.FTZ R2, R42, R3, !PT ;  /* 0x000000032a027209 */ /* 0x000fe20007810000 */
[----:B------:R-:W2:Y:S01]  /*4060*/  MUFU.EX2 R60, R60 ;  /* 0x0000003c003c7308 */ /* 0x000ea20000000800 */
[--C-:B------:R-:W-:Y:S01]  /*4070*/  FFMA.FTZ R36, R36, UR10, -R20.reuse ;  /* 0x0000000a24247c23 */ /* 0x100fe20008010814 */
[--C-:B------:R-:W-:Y:S01]  /*4080*/  FFMA.FTZ R37, R37, UR10, -R20.reuse ;  /* 0x0000000a25257c23 */ /* 0x100fe20008010814 */
[----:B------:R-:W-:Y:S01]  /*4090*/  FMNMX.FTZ R3, R43, R2, !PT ;  /* 0x000000022b037209 */ /* 0x000fe20007810000 */
[--C-:B------:R-:W-:Y:S01]  /*40a0*/  FFMA.FTZ R24, R24, UR10, -R20.reuse ;  /* 0x0000000a18187c23 */ /* 0x100fe20008010814 */
[--C-:B------:R-:W-:Y:S01]  /*40b0*/  FFMA.FTZ R25, R25, UR10, -R20.reuse ;  /* 0x0000000a19197c23 */ /* 0x100fe20008010814 */
[--C-:B------:R-:W-:Y:S01]  /*40c0*/  FFMA.FTZ R28, R28, UR10, -R20.reuse ;  /* 0x0000000a1c1c7c23 */ /* 0x100fe20008010814 */
[----:B------:R-:W-:Y:S01]  /*40d0*/  FMNMX.FTZ R2, R46, R3, !PT ;  /* 0x000000032e027209 */ /* 0x000fe20007810000 */
[----:B------:R-:W3:Y:S01]  /*40e0*/  MUFU.EX2 R61, R61 ;  /* 0x0000003d003d7308 */ /* 0x000ee20000000800 */
[----:B-1----:R-:W-:Y:S01]  /*40f0*/  FADD.FTZ R21, R56, R57 ;  /* 0x0000003938157221 */ /* 0x002fe20000010000 */
[----:B------:R-:W-:Y:S01]  /*4100*/  FFMA.FTZ R20, R29, UR10, -R20 ;  /* 0x0000000a1d147c23 */ /* 0x000fe20008010814 */
[----:B------:R-:W-:-:S02]  /*4110*/  FMNMX.FTZ R3, R47, R2, !PT ;  /* 0x000000022f037209 */ /* 0x000fc40007810000 */
[----:B------:R-:W-:Y:S01]  /*4120*/  F2FP.F16.F32.PACK_AB R208, R57, R56 ;  /* 0x0000003839d0723e */ /* 0x000fe200000000ff */
[----:B------:R-:W-:Y:S01]  /*4130*/  IMAD.MOV.U32 R57, RZ, RZ, R151 ;  /* 0x000000ffff397224 */ /* 0x000fe200078e0097 */
[----:B------:R-:W-:Y:S01]  /*4140*/  FMNMX.FTZ R2, R34, R3, !PT ;  /* 0x0000000322027209 */ /* 0x000fe20007810000 */
[----:B------:R-:W1:Y:S01]  /*4150*/  MUFU.EX2 R48, R48 ;  /* 0x0000003000307308 */ /* 0x000e620000000800 */
[----:B--2---:R-:W-:Y:S01]  /*4160*/  FADD.FTZ R14, R60, R21 ;  /* 0x000000153c0e7221 */ /* 0x004fe20000010000 */
[----:B------:R-:W-:Y:S01]  /*4170*/  IMAD.MOV.U32 R56, RZ, RZ, R151 ;  /* 0x000000ffff387224 */ /* 0x000fe200078e0097 */
[----:B------:R-:W-:-:S04]  /*4180*/  FMNMX.FTZ R3, R35, R2, !PT ;  /* 0x0000000223037209 */ /* 0x000fc80007810000 */
[----:B------:R-:W-:Y:S01]  /*4190*/  FMNMX.FTZ R2, R38, R3, !PT ;  /* 0x0000000326027209 */ /* 0x000fe20007810000 */
[----:B------:R-:W2:Y:S01]  /*41a0*/  MUFU.EX2 R49, R49 ;  /* 0x0000003100317308 */ /* 0x000ea20000000800 */
[C---:B---3--:R-:W-:Y:S01]  /*41b0*/  FADD.FTZ R21, R61.reuse, R14 ;  /* 0x0000000e3d157221 */ /* 0x048fe20000010000 */
[----:B------:R-:W-:Y:S01]  /*41c0*/  F2FP.F16.F32.PACK_AB R210, R61, R60 ;  /* 0x0000003c3dd2723e */ /* 0x000fe200000000ff */
[--C-:B------:R-:W-:Y:S01]  /*41d0*/  IMAD.MOV.U32 R61, RZ, RZ, R151.reuse ;  /* 0x000000ffff3d7224 */ /* 0x100fe200078e0097 */
[----:B------:R-:W-:Y:S01]  /*41e0*/  FMNMX.FTZ R3, R39, R2, !PT ;  /* 0x0000000227037209 */ /* 0x000fe20007810000 */
[----:B------:R-:W-:-:S03]  /*41f0*/  IMAD.MOV.U32 R60, RZ, RZ, R151 ;  /* 0x000000ffff3c7224 */ /* 0x000fc600078e0097 */
[----:B------:R-:W-:Y:S01]  /*4200*/  FMNMX.FTZ R2, R26, R3, !PT ;  /* 0x000000031a027209 */ /* 0x000fe20007810000 */
[----:B------:R-:W-:Y:S01]  /*4210*/  MUFU.EX2 R52, R52 ;  /* 0x0000003400347308 */ /* 0x000fe20000000800 */
[----:B-1----:R-:W-:Y:S02]  /*4220*/  FADD.FTZ R14, R48, R21 ;  /* 0x00000015300e7221 */ /* 0x002fe40000010000 */
[----:B------:R-:W-:-:S04]  /*4230*/  FMNMX.FTZ R3, R27, R2, !PT ;  /* 0x000000021b037209 */ /* 0x000fc80007810000 */
[----:B------:R-:W-:Y:S01]  /*4240*/  FMNMX.FTZ R2, R30, R3, !PT ;  /* 0x000000031e027209 */ /* 0x000fe20007810000 */
[----:B------:R-:W1:Y:S01]  /*4250*/  MUFU.EX2 R53, R53 ;  /* 0x0000003500357308 */ /* 0x000e620000000800 */
[C---:B--2---:R-:W-:Y:S01]  /*4260*/  FADD.FTZ R29, R49.reuse, R14 ;  /* 0x0000000e311d7221 */ /* 0x044fe20000010000 */
[----:B------:R-:W-:Y:S01]  /*4270*/  F2FP.F16.F32.PACK_AB R204, R49, R48 ;  /* 0x0000003031cc723e */ /* 0x000fe200000000ff */
[--C-:B------:R-:W-:Y:S01]  /*4280*/  IMAD.MOV.U32 R49, RZ, RZ, R151.reuse ;  /* 0x000000ffff317224 */ /* 0x100fe200078e0097 */
[----:B------:R-:W-:Y:S01]  /*4290*/  FMNMX.FTZ R2, R31, R2, !PT ;  /* 0x000000021f027209 */ /* 0x000fe20007810000 */
[----:B------:R-:W-:-:S03]  /*42a0*/  IMAD.MOV.U32 R48, RZ, RZ, R151 ;  /* 0x000000ffff307224 */ /* 0x000fc600078e0097 */
[----:B------:R-:W-:Y:S01]  /*42b0*/  MUFU.EX2 R40, R40 ;  /* 0x0000002800287308 */ /* 0x000fe20000000800 */
[----:B------:R-:W2:Y:S07]  /*42c0*/  SHFL.BFLY PT, R3, R2, 0x2, 0x1f ;  /* 0x0c401f0002037f89 */ /* 0x000eae00000e0000 */
[----:B------:R-:W3:Y:S01]  /*42d0*/  MUFU.EX2 R41, R41 ;  /* 0x0000002900297308 */ /* 0x000ee20000000800 */
[----:B-1----:R-:W-:-:S07]  /*42e0*/  F2FP.F16.F32.PACK_AB R206, R53, R52 ;  /* 0x0000003435ce723e */ /* 0x002fce00000000ff */
[----:B------:R-:W-:Y:S08]  /*42f0*/  MUFU.EX2 R44, R44 ;  /* 0x0000002c002c7308 */ /* 0x000ff00000000800 */
[----:B------:R-:W1:Y:S01]  /*4300*/  MUFU.EX2 R45, R45 ;  /* 0x0000002d002d7308 */ /* 0x000e620000000800 */
[----:B--2---:R-:W-:Y:S02]  /*4310*/  FMNMX.FTZ R5, R2, R3, !PT ;  /* 0x0000000302057209 */ /* 0x004fe40007810000 */
[----:B---3--:R-:W-:-:S03]  /*4320*/  F2FP.F16.F32.PACK_AB R200, R41, R40 ;  /* 0x0000002829c8723e */ /* 0x008fc600000000ff */
[----:B------:R-:W2:Y:S02]  /*4330*/  SHFL.BFLY PT, R2, R5, 0x1, 0x1f ;  /* 0x0c201f0005027f89 */ /* 0x000ea400000e0000 */
[----:B------:R-:W-:Y:S08]  /*4340*/  MUFU.EX2 R32, R32 ;  /* 0x0000002000207308 */ /* 0x000ff00000000800 */
[----:B------:R-:W3:Y:S01]  /*4350*/  MUFU.EX2 R33, R33 ;  /* 0x0000002100217308 */ /* 0x000ee20000000800 */
[----:B-1----:R-:W-:-:S07]  /*4360*/  F2FP.F16.F32.PACK_AB R202, R45, R44 ;  /* 0x0000002c2dca723e */ /* 0x002fce00000000ff */
[----:B------:R-:W-:Y:S01]  /*4370*/  MUFU.EX2 R36, R36 ;  /* 0x0000002400247308 */ /* 0x000fe20000000800 */
[----:B--2---:R-:W-:-:S07]  /*4380*/  FMNMX.FTZ R3, R5, R2, !PT ;  /* 0x0000000205037209 */ /* 0x004fce0007810000 */
[----:B------:R1:W-:Y:S01]  /*4390*/  MUFU.EX2 R5, R20 ;  /* 0x0000001400057308 */ /* 0x0003e20000000800 */
[----:B---3--:R-:W-:Y:S01]  /*43a0*/  F2FP.F16.F32.PACK_AB R196, R33, R32 ;  /* 0x0000002021c4723e */ /* 0x008fe200000000ff */
[C---:B------:R-:W-:Y:S01]  /*43b0*/  FMUL.FTZ R2, R3.reuse, UR10 ;  /* 0x0000000a03027c20 */ /* 0x040fe20008410000 */
[----:B------:R-:W-:-:S04]  /*43c0*/  FSETP.NEU.FTZ.AND P2, PT, R3, -INF , PT ;  /* 0xff8000000300780b */ /* 0x000fc80003f5d000 */
[----:B------:R-:W-:Y:S01]  /*43d0*/  FSEL R2, R2, RZ, P2 ;  /* 0x000000ff02027208 */ /* 0x000fe20001000000 */
[----:B-1----:R-:W-:Y:S01]  /*43e0*/  FADD.FTZ R20, R52, R29 ;  /* 0x0000001d34147221 */ /* 0x002fe20000010000 */
[----:B------:R-:W1:Y:S01]  /*43f0*/  MUFU.EX2 R37, R37 ;  /* 0x0000002500257308 */ /* 0x000e620000000800 */
[----:B------:R-:W-:Y:S01]  /*4400*/  PLOP3.LUT P2, PT, PT, PT, UP0, 0x80, 0x0 ;  /* 0x000000000000781c */ /* 0x000fe20003f4f008 */
[----:B------:R-:W-:Y:S02]  /*4410*/  IMAD.MOV.U32 R52, RZ, RZ, R151 ;  /* 0x000000ffff347224 */ /* 0x000fe400078e0097 */
[--C-:B------:R-:W-:Y:S01]  /*4420*/  FFMA.FTZ R58, R58, UR10, -R2.reuse ;  /* 0x0000000a3a3a7c23 */ /* 0x100fe20008010802 */
[--C-:B------:R-:W-:Y:S01]  /*4430*/  FFMA.FTZ R59, R59, UR10, -R2.reuse ;  /* 0x0000000a3b3b7c23 */ /* 0x100fe20008010802 */
[--C-:B------:R-:W-:Y:S01]  /*4440*/  FFMA.FTZ R62, R62, UR10, -R2.reuse ;  /* 0x0000000a3e3e7c23 */ /* 0x100fe20008010802 */
[--C-:B------:R-:W-:Y:S01]  /*4450*/  FFMA.FTZ R63, R63, UR10, -R2.reuse ;  /* 0x0000000a3f3f7c23 */ /* 0x100fe20008010802 */
[--C-:B------:R-:W-:Y:S01]  /*4460*/  FFMA.FTZ R50, R50, UR10, -R2.reuse ;  /* 0x0000000a32327c23 */ /* 0x100fe20008010802 */
[--C-:B------:R-:W-:Y:S01]  /*4470*/  FFMA.FTZ R51, R51, UR10, -R2.reuse ;  /* 0x0000000a33337c23 */ /* 0x100fe20008010802 */
[----:B------:R-:W-:Y:S01]  /*4480*/  MUFU.EX2 R58, R58 ;  /* 0x0000003a003a7308 */ /* 0x000fe20000000800 */
[--C-:B------:R-:W-:Y:S01]  /*4490*/  FFMA.FTZ R54, R54, UR10, -R2.reuse ;  /* 0x0000000a36367c23 */ /* 0x100fe20008010802 */
[--C-:B------:R-:W-:Y:S01]  /*44a0*/  FFMA.FTZ R55, R55, UR10, -R2.reuse ;  /* 0x0000000a37377c23 */ /* 0x100fe20008010802 */
[--C-:B------:R-:W-:Y:S01]  /*44b0*/  FFMA.FTZ R42, R42, UR10, -R2.reuse ;  /* 0x0000000a2a2a7c23 */ /* 0x100fe20008010802 */
[----:B------:R-:W-:Y:S01]  /*44c0*/  FFMA.FTZ R43, R43, UR10, -R2 ;  /* 0x0000000a2b2b7c23 */ /* 0x000fe20008010802 */
[----:B------:R-:W-:Y:S01]  /*44d0*/  FADD.FTZ R29, R53, R20 ;  /* 0x00000014351d7221 */ /* 0x000fe20000010000 */
[--C-:B------:R-:W-:Y:S01]  /*44e0*/  FFMA.FTZ R46, R46, UR10, -R2.reuse ;  /* 0x0000000a2e2e7c23 */ /* 0x100fe20008010802 */
[--C-:B------:R-:W-:Y:S01]  /*44f0*/  FFMA.FTZ R47, R47, UR10, -R2.reuse ;  /* 0x0000000a2f2f7c23 */ /* 0x100fe20008010802 */
[----:B------:R-:W2:Y:S01]  /*4500*/  MUFU.EX2 R59, R59 ;  /* 0x0000003b003b7308 */ /* 0x000ea20000000800 */
[----:B------:R-:W-:Y:S01]  /*4510*/  FADD.FTZ R20, R40, R29 ;  /* 0x0000001d28147221 */ /* 0x000fe20000010000 */
[--C-:B------:R-:W-:Y:S01]  /*4520*/  FFMA.FTZ R34, R34, UR10, -R2.reuse ;  /* 0x0000000a22227c23 */ /* 0x100fe20008010802 */
[--C-:B------:R-:W-:Y:S01]  /*4530*/  FFMA.FTZ R35, R35, UR10, -R2.reuse ;  /* 0x0000000a23237c23 */ /* 0x100fe20008010802 */
[----:B------:R-:W-:Y:S01]  /*4540*/  FFMA.FTZ R38, R38, UR10, -R2 ;  /* 0x0000000a26267c23 */ /* 0x000fe20008010802 */
[----:B------:R-:W-:Y:S01]  /*4550*/  FADD.FTZ R29, R41, R20 ;  /* 0x00000014291d7221 */ /* 0x000fe20000010000 */
[--C-:B------:R-:W-:Y:S01]  /*4560*/  FFMA.FTZ R39, R39, UR10, -R2.reuse ;  /* 0x0000000a27277c23 */ /* 0x100fe20008010802 */
[--C-:B------:R-:W-:Y:S01]  /*4570*/  FFMA.FTZ R26, R26, UR10, -R2.reuse ;  /* 0x0000000a1a1a7c23 */ /* 0x100fe20008010802 */
[----:B------:R-:W3:Y:S01]  /*4580*/  MUFU.EX2 R62, R62 ;  /* 0x0000003e003e7308 */ /* 0x000ee20000000800 */
[----:B0-----:R-:W-:Y:S01]  /*4590*/  FADD.FTZ R0, R44, R29 ;  /* 0x0000001d2c007221 */ /* 0x001fe20000010000 */
[--C-:B------:R-:W-:Y:S01]  /*45a0*/  FFMA.FTZ R27, R27, UR10, -R2.reuse ;  /* 0x0000000a1b1b7c23 */ /* 0x100fe20008010802 */
[--C-:B------:R-:W-:Y:S01]  /*45b0*/  FFMA.FTZ R30, R30, UR10, -R2.reuse ;  /* 0x0000000a1e1e7c23 */ /* 0x100fe20008010802 */
[----:B------:R-:W-:Y:S01]  /*45c0*/  FFMA.FTZ R2, R31, UR10, -R2 ;  /* 0x0000000a1f027c23 */ /* 0x000fe20008010802 */
[----:B------:R-:W-:Y:S01]  /*45d0*/  FADD.FTZ R29, R45, R0 ;  /* 0x000000002d1d7221 */ /* 0x000fe20000010000 */
[----:B-1----:R-:W-:Y:S01]  /*45e0*/  F2FP.F16.F32.PACK_AB R198, R37, R36 ;  /* 0x0000002425c6723e */ /* 0x002fe200000000ff */
[----:B------:R-:W-:Y:S01]  /*45f0*/  IMAD.MOV.U32 R53, RZ, RZ, R151 ;  /* 0x000000ffff357224 */ /* 0x000fe200078e0097 */
[----:B------:R-:W0:Y:S01]  /*4600*/  MUFU.EX2 R63, R63 ;  /* 0x0000003f003f7308 */ /* 0x000e220000000800 */
[----:B--2---:R-:W-:Y:S01]  /*4610*/  FADD.FTZ R21, R58, R59 ;  /* 0x0000003b3a157221 */ /* 0x004fe20000010000 */
[----:B------:R-:W-:Y:S01]  /*4620*/  F2FP.F16.F32.PACK_AB R209, R59, R58 ;  /* 0x0000003a3bd1723e */ /* 0x000fe200000000ff */
[----:B------:R-:W-:-:S02]  /*4630*/  IMAD.MOV.U32 R59, RZ, RZ, R151 ;  /* 0x000000ffff3b7224 */ /* 0x000fc400078e0097 */
[--C-:B------:R-:W-:Y:S02]  /*4640*/  IMAD.MOV.U32 R58, RZ, RZ, R151.reuse ;  /* 0x000000ffff3a7224 */ /* 0x100fe400078e0097 */
[----:B------:R-:W-:Y:S01]  /*4650*/  IMAD.MOV.U32 R45, RZ, RZ, R151 ;  /* 0x000000ffff2d7224 */ /* 0x000fe200078e0097 */
[----:B------:R-:W1:Y:S01]  /*4660*/  MUFU.EX2 R50, R50 ;  /* 0x0000003200327308 */ /* 0x000e620000000800 */
[----:B---3--:R-:W-:Y:S01]  /*4670*/  FADD.FTZ R14, R62, R21 ;  /* 0x000000153e0e7221 */ /* 0x008fe20000010000 */
[--C-:B------:R-:W-:Y:S02]  /*4680*/  IMAD.MOV.U32 R44, RZ, RZ, R151.reuse ;  /* 0x000000ffff2c7224 */ /* 0x100fe400078e0097 */
[--C-:B------:R-:W-:Y:S02]  /*4690*/  IMAD.MOV.U32 R41, RZ, RZ, R151.reuse ;  /* 0x000000ffff297224 */ /* 0x100fe400078e0097 */
[--C-:B------:R-:W-:Y:S02]  /*46a0*/  IMAD.MOV.U32 R40, RZ, RZ, R151.reuse ;  /* 0x000000ffff287224 */ /* 0x100fe400078e0097 */
[----:B------:R-:W2:Y:S01]  /*46b0*/  MUFU.EX2 R51, R51 ;  /* 0x0000003300337308 */ /* 0x000ea20000000800 */
[C---:B0-----:R-:W-:Y:S01]  /*46c0*/  FADD.FTZ R21, R63.reuse, R14 ;  /* 0x0000000e3f157221 */ /* 0x041fe20000010000 */
[----:B------:R-:W-:Y:S01]  /*46d0*/  F2FP.F16.F32.PACK_AB R211, R63, R62 ;  /* 0x0000003e3fd3723e */ /* 0x000fe200000000ff */
[----:B------:R-:W-:-:S02]  /*46e0*/  IMAD.MOV.U32 R63, RZ, RZ, R151 ;  /* 0x000000ffff3f7224 */ /* 0x000fc400078e0097 */
[--C-:B------:R-:W-:Y:S02]  /*46f0*/  IMAD.MOV.U32 R62, RZ, RZ, R151.reuse ;  /* 0x000000ffff3e7224 */ /* 0x100fe400078e0097 */
[----:B------:R-:W-:Y:S01]  /*4700*/  IMAD.MOV.U32 R31, RZ, RZ, R151 ;  /* 0x000000ffff1f7224 */ /* 0x000fe200078e0097 */
[----:B------:R-:W0:Y:S01]  /*4710*/  MUFU.EX2 R54, R54 ;  /* 0x0000003600367308 */ /* 0x000e220000000800 */
[----:B-1----:R-:W-:-:S07]  /*4720*/  FADD.FTZ R14, R50, R21 ;  /* 0x00000015320e7221 */ /* 0x002fce0000010000 */
[----:B------:R-:W1:Y:S01]  /*4730*/  MUFU.EX2 R55, R55 ;  /* 0x0000003700377308 */ /* 0x000e620000000800 */
[C---:B--2---:R-:W-:Y:S01]  /*4740*/  FADD.FTZ R21, R51.reuse, R14 ;  /* 0x0000000e33157221 */ /* 0x044fe20000010000 */
[----:B------:R-:W-:Y:S01]  /*4750*/  F2FP.F16.F32.PACK_AB R205, R51, R50 ;  /* 0x0000003233cd723e */ /* 0x000fe200000000ff */
[--C-:B------:R-:W-:Y:S02]  /*4760*/  IMAD.MOV.U32 R51, RZ, RZ, R151.reuse ;  /* 0x000000ffff337224 */ /* 0x100fe400078e0097 */
[----:B------:R-:W-:-:S03]  /*4770*/  IMAD.MOV.U32 R50, RZ, RZ, R151 ;  /* 0x000000ffff327224 */ /* 0x000fc600078e0097 */
[----:B------:R-:W2:Y:S01]  /*4780*/  MUFU.EX2 R42, R42 ;  /* 0x0000002a002a7308 */ /* 0x000ea20000000800 */
[----:B0-----:R-:W-:-:S07]  /*4790*/  FADD.FTZ R14, R54, R21 ;  /* 0x00000015360e7221 */ /* 0x001fce0000010000 */
[----:B------:R-:W0:Y:S01]  /*47a0*/  MUFU.EX2 R43, R43 ;  /* 0x0000002b002b7308 */ /* 0x000e220000000800 */
[C---:B-1----:R-:W-:Y:S01]  /*47b0*/  FADD.FTZ R21, R55.reuse, R14 ;  /* 0x0000000e37157221 */ /* 0x042fe20000010000 */
[----:B------:R-:W-:Y:S01]  /*47c0*/  FADD.FTZ R14, R32, R29 ;  /* 0x0000001d200e7221 */ /* 0x000fe20000010000 */
[----:B------:R-:W-:Y:S01]  /*47d0*/  F2FP.F16.F32.PACK_AB R207, R55, R54 ;  /* 0x0000003637cf723e */ /* 0x000fe200000000ff */
[--C-:B------:R-:W-:Y:S02]  /*47e0*/  IMAD.MOV.U32 R55, RZ, RZ, R151.reuse ;  /* 0x000000ffff377224 */ /* 0x100fe400078e0097 */
[----:B------:R-:W-:Y:S01]  /*47f0*/  FADD.FTZ R29, R33, R14 ;  /* 0x0000000e211d7221 */ /* 0x000fe20000010000 */
[----:B------:R-:W-:Y:S01]  /*4800*/  IMAD.MOV.U32 R54, RZ, RZ, R151 ;  /* 0x000000ffff367224 */ /* 0x000fe200078e0097 */
[----:B------:R-:W1:Y:S01]  /*4810*/  MUFU.EX2 R46, R46 ;  /* 0x0000002e002e7308 */ /* 0x000e620000000800 */
[----:B--2---:R-:W-:Y:S01]  /*4820*/  FADD.FTZ R0, R42, R21 ;  /* 0x000000152a007221 */ /* 0x004fe20000010000 */
[----:B------:R-:W-:Y:S01]  /*4830*/  FADD.FTZ R14, R36, R29 ;  /* 0x0000001d240e7221 */ /* 0x000fe20000010000 */
[----:B------:R-:W-:-:S02]  /*4840*/  IMAD.MOV.U32 R36, RZ, RZ, R151 ;  /* 0x000000ffff247224 */ /* 0x000fc400078e0097 */
[--C-:B------:R-:W-:Y:S02]  /*4850*/  IMAD.MOV.U32 R33, RZ, RZ, R151.reuse ;  /* 0x000000ffff217224 */ /* 0x100fe400078e0097 */
[----:B------:R-:W-:Y:S01]  /*4860*/  FADD.FTZ R29, R37, R14 ;  /* 0x0000000e251d7221 */ /* 0x000fe20000010000 */
[--C-:B------:R-:W-:Y:S01]  /*4870*/  IMAD.MOV.U32 R37, RZ, RZ, R151.reuse ;  /* 0x000000ffff257224 */ /* 0x100fe200078e0097 */
[----:B------:R-:W2:Y:S01]  /*4880*/  MUFU.EX2 R47, R47 ;  /* 0x0000002f002f7308 */ /* 0x000ea20000000800 */
[C---:B0-----:R-:W-:Y:S01]  /*4890*/  FADD.FTZ R21, R43.reuse, R0 ;  /* 0x000000002b157221 */ /* 0x041fe20000010000 */
[----:B------:R-:W-:Y:S01]  /*48a0*/  F2FP.F16.F32.PACK_AB R201, R43, R42 ;  /* 0x0000002a2bc9723e */ /* 0x000fe200000000ff */
[--C-:B------:R-:W-:Y:S02]  /*48b0*/  IMAD.MOV.U32 R43, RZ, RZ, R151.reuse ;  /* 0x000000ffff2b7224 */ /* 0x100fe400078e0097 */
[--C-:B------:R-:W-:Y:S02]  /*48c0*/  IMAD.MOV.U32 R42, RZ, RZ, R151.reuse ;  /* 0x000000ffff2a7224 */ /* 0x100fe400078e0097 */
[----:B------:R-:W-:Y:S01]  /*48d0*/  IMAD.MOV.U32 R32, RZ, RZ, R151 ;  /* 0x000000ffff207224 */ /* 0x000fe200078e0097 */
[----:B------:R-:W0:Y:S01]  /*48e0*/  MUFU.EX2 R34, R34 ;  /* 0x0000002200227308 */ /* 0x000e220000000800 */
[----:B-1----:R-:W-:-:S07]  /*48f0*/  FADD.FTZ R0, R46, R21 ;  /* 0x000000152e007221 */ /* 0x002fce0000010000 */
[----:B------:R-:W1:Y:S01]  /*4900*/  MUFU.EX2 R35, R35 ;  /* 0x0000002300237308 */ /* 0x000e620000000800 */
[C---:B--2---:R-:W-:Y:S01]  /*4910*/  FADD.FTZ R21, R47.reuse, R0 ;  /* 0x000000002f157221 */ /* 0x044fe20000010000 */
[----:B------:R-:W-:Y:S01]  /*4920*/  F2FP.F16.F32.PACK_AB R203, R47, R46 ;  /* 0x0000002e2fcb723e */ /* 0x000fe200000000ff */
[----:B------:R-:W-:Y:S01]  /*4930*/  IMAD.MOV.U32 R47, RZ, RZ, R151 ;  /* 0x000000ffff2f7224 */ /* 0x000fe200078e0097 */
[----:B------:R-:W-:-:S04]  /*4940*/  MOV R46, R151 ;  /* 0x00000097002e7202 */ /* 0x000fc80000000f00 */
[----:B------:R-:W2:Y:S01]  /*4950*/  MUFU.EX2 R24, R24 ;  /* 0x0000001800187308 */ /* 0x000ea20000000800 */
[----:B0-----:R-:W-:-:S07]  /*4960*/  FADD.FTZ R0, R34, R21 ;  /* 0x0000001522007221 */ /* 0x001fce0000010000 */
[----:B------:R-:W0:Y:S01]  /*4970*/  MUFU.EX2 R38, R38 ;  /* 0x0000002600267308 */ /* 0x000e220000000800 */
[C---:B-1----:R-:W-:Y:S01]  /*4980*/  FADD.FTZ R21, R35.reuse, R0 ;  /* 0x0000000023157221 */ /* 0x042fe20000010000 */
[----:B------:R-:W-:Y:S01]  /*4990*/  F2FP.F16.F32.PACK_AB R197, R35, R34 ;  /* 0x0000002223c5723e */ /* 0x000fe200000000ff */
[--C-:B------:R-:W-:Y:S02]  /*49a0*/  IMAD.MOV.U32 R35, RZ, RZ, R151.reuse ;  /* 0x000000ffff237224 */ /* 0x100fe400078e0097 */
[----:B------:R-:W-:-:S03]  /*49b0*/  IMAD.MOV.U32 R34, RZ, RZ, R151 ;  /* 0x000000ffff227224 */ /* 0x000fc600078e0097 */
[----:B------:R-:W1:Y:S01]  /*49c0*/  MUFU.EX2 R25, R25 ;  /* 0x0000001900197308 */ /* 0x000e620000000800 */
[----:B--2---:R-:W-:-:S07]  /*49d0*/  FADD.FTZ R14, R24, R29 ;  /* 0x0000001d180e7221 */ /* 0x004fce0000010000 */
        /* <DEDUP_REMOVED lines=8> */
[C---:B--2---:R-:W-:Y:S01]  /*4a60*/  FADD.FTZ R21, R39.reuse, R0 ;  /* 0x0000000027157221 */ /* 0x044fe20000010000 */
[----:B------:R-:W-:Y:S01]  /*4a70*/  F2FP.F16.F32.PACK_AB R199, R39, R38 ;  /* 0x0000002627c7723e */ /* 0x000fe200000000ff */
[--C-:B------:R-:W-:Y:S02]  /*4a80*/  IMAD.MOV.U32 R39, RZ, RZ, R151.reuse ;  /* 0x000000ffff277224 */ /* 0x100fe400078e0097 */
[----:B------:R-:W-:-:S03]  /*4a90*/  IMAD.MOV.U32 R38, RZ, RZ, R151 ;  /* 0x000000ffff267224 */ /* 0x000fc600078e0097 */
[----:B------:R-:W2:Y:S01]  /*4aa0*/  MUFU.EX2 R27, R27 ;  /* 0x0000001b001b7308 */ /* 0x000ea20000000800 */
[----:B0-----:R-:W-:Y:S01]  /*4ab0*/  FADD.FTZ R14, R28, R29 ;  /* 0x0000001d1c0e7221 */ /* 0x001fe20000010000 */
[C---:B------:R-:W-:Y:S01]  /*4ac0*/  F2FP.F16.F32.PACK_AB R194, R5.reuse, R28 ;  /* 0x0000001c05c2723e */ /* 0x040fe200000000ff */
[--C-:B------:R-:W-:Y:S02]  /*4ad0*/  IMAD.MOV.U32 R29, RZ, RZ, R151.reuse ;  /* 0x000000ffff1d7224 */ /* 0x100fe400078e0097 */
[----:B------:R-:W-:Y:S01]  /*4ae0*/  FADD.FTZ R14, R5, R14 ;  /* 0x0000000e050e7221 */ /* 0x000fe20000010000 */
[----:B------:R-:W-:Y:S02]  /*4af0*/  IMAD.MOV.U32 R28, RZ, RZ, R151 ;  /* 0x000000ffff1c7224 */ /* 0x000fe400078e0097 */
[----:B------:R-:W0:Y:S01]  /*4b00*/  MUFU.EX2 R30, R30 ;  /* 0x0000001e001e7308 */ /* 0x000e220000000800 */
[----:B-1----:R-:W-:-:S07]  /*4b10*/  FADD.FTZ R0, R26, R21 ;  /* 0x000000151a007221 */ /* 0x002fce0000010000 */
[----:B------:R1:W3:Y:S01]  /*4b20*/  MUFU.EX2 R195, R2 ;  /* 0x0000000200c37308 */ /* 0x0002e20000000800 */
[C---:B--2---:R-:W-:Y:S01]  /*4b30*/  FADD.FTZ R5, R27.reuse, R0 ;  /* 0x000000001b057221 */ /* 0x044fe20000010000 */
[----:B------:R-:W-:Y:S01]  /*4b40*/  F2FP.F16.F32.PACK_AB R193, R27, R26 ;  /* 0x0000001a1bc1723e */ /* 0x000fe200000000ff */
[--C-:B------:R-:W-:Y:S02]  /*4b50*/  IMAD.MOV.U32 R27, RZ, RZ, R151.reuse ;  /* 0x000000ffff1b7224 */ /* 0x100fe400078e0097 */
[----:B------:R-:W-:Y:S02]  /*4b60*/  IMAD.MOV.U32 R26, RZ, RZ, R151 ;  /* 0x000000ffff1a7224 */ /* 0x000fe400078e0097 */
[----:B0-----:R-:W-:Y:S01]  /*4b70*/  FADD.FTZ R0, R30, R5 ;  /* 0x000000051e007221 */ /* 0x001fe20000010000 */
[----:B-1----:R-:W-:-:S03]  /*4b80*/  IMAD.MOV.U32 R2, RZ, RZ, 0x3f800000 ;  /* 0x3f800000ff027424 */ /* 0x002fc600078e00ff */
[C---:B---3--:R-:W-:Y:S01]  /*4b90*/  FADD.FTZ R5, R195.reuse, R0 ;  /* 0x00000000c3057221 */ /* 0x048fe20000010000 */
[----:B------:R-:W-:Y:S01]  /*4ba0*/  F2FP.F16.F32.PACK_AB R195, R195, R30 ;  /* 0x0000001ec3c3723e */ /* 0x000fe200000000ff */
[----:B------:R-:W-:Y:S02]  /*4bb0*/  IMAD.MOV.U32 R0, RZ, RZ, 0x3f800000 ;  /* 0x3f800000ff007424 */ /* 0x000fe400078e00ff */
[----:B------:R-:W-:Y:S01]  /*4bc0*/  IMAD.MOV.U32 R30, RZ, RZ, R151 ;  /* 0x000000ffff1e7224 */ /* 0x000fe200078e0097 */
[----:B------:R-:W-:Y:S06]  /*4bd0*/  @!P2 BRA `(.L_x_15) ;  /* 0x0000003c00a8a947 */ /* 0x000fec0003800000 */
[----:B------:R-:W-:Y:S01]  /*4be0*/  R2UR UR4, R152 ;  /* 0x00000000980472ca */ /* 0x000fe200000e0000 */
[----:B------:R-:W-:Y:S01]  /*4bf0*/  IMAD.MOV.U32 R20, RZ, RZ, R3 ;  /* 0x000000ffff147224 */ /* 0x000fe200078e0003 */
[----:B------:R-:W-:Y:S01]  /*4c00*/  CS2R R150, SRZ ;  /* 0x0000000000967805 */ /* 0x000fe2000001ff00 */
[----:B------:R-:W-:Y:S01]  /*4c10*/  IMAD.MOV.U32 R21, RZ, RZ, R4 ;  /* 0x000000ffff157224 */ /* 0x000fe200078e0004 */
[----:B------:R-:W-:Y:S01]  /*4c20*/  CS2R R146, SRZ ;  /* 0x0000000000927805 */ /* 0x000fe2000001ff00 */
[----:B------:R-:W-:Y:S01]  /*4c30*/  IMAD.MOV.U32 R0, RZ, RZ, 0x3f800000 ;  /* 0x3f800000ff007424 */ /* 0x000fe200078e00ff */
[----:B------:R-:W-:Y:S02]  /*4c40*/  CS2R R142, SRZ ;  /* 0x00000000008e7805 */ /* 0x000fe4000001ff00 */
[----:B------:R-:W-:Y:S02]  /*4c50*/  CS2R R138, SRZ ;  /* 0x00000000008a7805 */ /* 0x000fe4000001ff00 */
[----:B------:R-:W-:-:S02]  /*4c60*/  CS2R R134, SRZ ;  /* 0x0000000000867805 */ /* 0x000fc4000001ff00 */
[----:B------:R-:W-:Y:S02]  /*4c70*/  CS2R R130, SRZ ;  /* 0x0000000000827805 */ /* 0x000fe4000001ff00 */
[----:B------:R-:W-:Y:S02]  /*4c80*/  CS2R R126, SRZ ;  /* 0x00000000007e7805 */ /* 0x000fe4000001ff00 */
[----:B------:R-:W-:Y:S02]  /*4c90*/  CS2R R122, SRZ ;  /* 0x00000000007a7805 */ /* 0x000fe4000001ff00 */
[----:B------:R-:W-:Y:S01]  /*4ca0*/  CS2R R118, SRZ ;  /* 0x0000000000767805 */ /* 0x000fe2000001ff00 */
[----:B------:R-:W-:Y:S01]  /*4cb0*/  UIADD3 UR4, UR4, -0x2, URZ ;  /* 0xfffffffe04047890 */ /* 0x000fe2000fffe03f */
[----:B------:R-:W-:Y:S02]  /*4cc0*/  CS2R R114, SRZ ;  /* 0x0000000000727805 */ /* 0x000fe4000001ff00 */
[----:B------:R-:W-:-:S02]  /*4cd0*/  CS2R R110, SRZ ;  /* 0x00000000006e7805 */ /* 0x000fc4000001ff00 */
[----:B------:R-:W-:Y:S02]  /*4ce0*/  CS2R R106, SRZ ;  /* 0x00000000006a7805 */ /* 0x000fe4000001ff00 */
[----:B------:R-:W-:Y:S02]  /*4cf0*/  CS2R R102, SRZ ;  /* 0x0000000000667805 */ /* 0x000fe4000001ff00 */
[----:B------:R-:W-:Y:S01]  /*4d00*/  CS2R R98, SRZ ;  /* 0x0000000000627805 */ /* 0x000fe2000001ff00 */
[----:B------:R-:W-:Y:S01]  /*4d10*/  IMAD.U32 R222, RZ, RZ, UR4 ;  /* 0x00000004ffde7e24 */ /* 0x000fe2000f8e00ff */
[----:B------:R-:W-:Y:S02]  /*4d20*/  R2UR UR4, R16 ;  /* 0x00000000100472ca */ /* 0x000fe400000e0000 */
[----:B------:R-:W-:Y:S02]  /*4d30*/  CS2R R94, SRZ ;  /* 0x00000000005e7805 */ /* 0x000fe4000001ff00 */
[----:B------:R-:W-:-:S02]  /*4d40*/  CS2R R90, SRZ ;  /* 0x00000000005a7805 */ /* 0x000fc4000001ff00 */
[----:B------:R-:W-:Y:S02]  /*4d50*/  CS2R R86, SRZ ;  /* 0x0000000000567805 */ /* 0x000fe4000001ff00 */
[----:B------:R-:W-:Y:S02]  /*4d60*/  CS2R R82, SRZ ;  /* 0x0000000000527805 */ /* 0x000fe4000001ff00 */
[----:B------:R-:W-:Y:S02]  /*4d70*/  CS2R R78, SRZ ;  /* 0x00000000004e7805 */ /* 0x000fe4000001ff00 */
[----:B------:R-:W-:Y:S02]  /*4d80*/  CS2R R74, SRZ ;  /* 0x00000000004a7805 */ /* 0x000fe4000001ff00 */
[----:B------:R-:W-:Y:S02]  /*4d90*/  CS2R R70, SRZ ;  /* 0x0000000000467805 */ /* 0x000fe4000001ff00 */
[----:B------:R-:W-:-:S02]  /*4da0*/  CS2R R66, SRZ ;  /* 0x0000000000427805 */ /* 0x000fc4000001ff00 */
[----:B------:R-:W-:Y:S02]  /*4db0*/  CS2R R62, SRZ ;  /* 0x00000000003e7805 */ /* 0x000fe4000001ff00 */
[----:B------:R-:W-:Y:S02]  /*4dc0*/  CS2R R58, SRZ ;  /* 0x00000000003a7805 */ /* 0x000fe4000001ff00 */
[----:B------:R-:W-:Y:S02]  /*4dd0*/  CS2R R54, SRZ ;  /* 0x0000000000367805 */ /* 0x000fe4000001ff00 */
[----:B------:R-:W-:Y:S02]  /*4de0*/  CS2R R50, SRZ ;  /* 0x0000000000327805 */ /* 0x000fe4000001ff00 */
[----:B------:R-:W-:Y:S02]  /*4df0*/  MOV R230, UR4 ;  /* 0x0000000400e67c02 */ /* 0x000fe40008000f00 */
        /* <DEDUP_REMOVED lines=37> */
[----:B------:R-:W-:Y:S01]  /*5050*/  CS2R R24, SRZ ;  /* 0x0000000000187805 */ /* 0x000fe2000001ff00 */
[----:B------:R-:W-:-:S06]  /*5060*/  UMOV UR61, UR60 ;  /* 0x0000003c003d7c82 */ /* 0x000fcc0008000000 */
.L_x_24:
[----:B------:R-:W-:Y:S01]  /*5070*/  R2UR UR6, R230 ;  /* 0x00000000e60672ca */ /* 0x000fe200000e0000 */
[----:B------:R-:W-:-:S04]  /*5080*/  UIADD3 UR4, UR61, 0x1, URZ ;  /* 0x000000013d047890 */ /* 0x000fc8000fffe03f */
[----:B------:R-:W-:-:S04]  /*5090*/  UISETP.NE.AND UP0, UPT, UR4, 0x2, UPT ;  /* 0x000000020400788c */ /* 0x000fc8000bf05270 */
[----:B------:R-:W-:Y:S02]  /*50a0*/  USEL UR5, URZ, 0x1, UP0 ;  /* 0x000000013f057887 */ /* 0x000fe40008000000 */
[----:B------:R-:W-:Y:S02]  /*50b0*/  USEL UR60, UR4, URZ, UP0 ;  /* 0x0000003f043c7287 */ /* 0x000fe40008000000 */
[----:B------:R-:W-:-:S06]  /*50c0*/  ULOP3.LUT UR4, UR6, UR5, URZ, 0x3c, !UPT ;  /* 0x0000000506047292 */ /* 0x000fcc000f8e3c3f */
[----:B------:R-:W-:Y:S01]  /*50d0*/  IMAD.U32 R16, RZ, RZ, UR4 ;  /* 0x00000004ff107e24 */ /* 0x000fe2000f8e00ff */
[----:B------:R-:W-:Y:S06]  /*50e0*/  @!P0 BRA `(.L_x_16) ;  /* 0x0000000000048947 */ /* 0x000fec0003800000 */
[----:B------:R-:W-:Y:S01]  /*50f0*/  BPT.TRAP 0x1 ;  /* 0x000000040000795c */ /* 0x000fe20000300000 */
.L_x_16:
[----:B------:R-:W0:Y:S01]  /*5100*/  S2UR UR5, SR_CgaCtaId ;  /* 0x00000000000579c3 */ /* 0x000e220000008800 */
[----:B------:R-:W-:Y:S01]  /*5110*/  R2UR UR7, R16 ;  /* 0x00000000100772ca */ /* 0x000fe200000e0000 */
[----:B------:R-:W-:-:S12]  /*5120*/  UMOV UR4, 0x400 ;  /* 0x0000040000047882 */ /* 0x000fd80000000000 */
[----:B------:R-:W-:-:S05]  /*5130*/  IMAD.U32 R3, RZ, RZ, UR7 ;  /* 0x00000007ff037e24 */ /* 0x000fca000f8e00ff */
[----:B------:R-:W-:Y:S01]  /*5140*/  SHF.L.U32 R3, R3, 0x1f, RZ ;  /* 0x0000001f03037819 */ /* 0x000fe200000006ff */
[----:B0-----:R-:W-:-:S06]  /*5150*/  ULEA UR6, UR5, UR4, 0x18 ;  /* 0x0000000405067291 */ /* 0x001fcc000f8ec03f */
[----:B------:R-:W-:Y:S01]  /*5160*/  IMAD.U32 R231, RZ, RZ, UR6 ;  /* 0x00000006ffe77e24 */ /* 0x000fe2000f8e00ff */
[----:B------:R-:W-:-:S06]  /*5170*/  ULEA UR6, UR60, UR6, 0x3 ;  /* 0x000000063c067291 */ /* 0x000fcc000f8e183f */
[----:B------:R-:W-:-:S03]  /*5180*/  IMAD.U32 R223, RZ, RZ, UR6 ;  /* 0x00000006ffdf7e24 */ /* 0x000fc6000f8e00ff */
[----:B------:R0:W1:Y:S01]  /*5190*/  SYNCS.PHASECHK.TRANS64.TRYWAIT P2, [UR6+0x38830], R3 ;  /* 0x03883003ff0075a7 */ /* 0x0000620008040146 */
[----:B------:R-:W-:Y:S05]  /*51a0*/  @!P0 BRA `(.L_x_17) ;  /* 0x0000000000048947 */ /* 0x000fea0003800000 */
[----:B------:R-:W-:Y:S01]  /*51b0*/  BPT.TRAP 0x1 ;  /* 0x000000040000795c */ /* 0x000fe20000300000 */
.L_x_17:
[----:B-1----:R-:W-:Y:S05]  /*51c0*/  @P2 BRA `(.L_x_18) ;  /* 0x00000000000c2947 */ /* 0x002fea0003800000 */
[----:B------:R-:W-:-:S13]  /*51d0*/  R2UR UR4, R223 ;  /* 0x00000000df0472ca */ /* 0x000fda00000e0000 */
[----:B------:R-:W1:Y:S02]  /*51e0*/  SYNCS.PHASECHK.TRANS64.TRYWAIT P2, [UR4+0x38830], R3 ;  /* 0x03883003ff0075a7 */ /* 0x000e640008040144 */
[----:B-1----:R-:W-:Y:S05]  /*51f0*/  @!P2 BRA `(.L_x_19) ;  /* 0x000000b800e4a947 */ /* 0x002fea0003800000 */
.L_x_18:
[----:B------:R-:W-:Y:S01]  /*5200*/  R2UR UR4, R15 ;  /* 0x000000000f0472ca */ /* 0x000fe200000e0000 */
[----:B------:R-:W-:Y:S01]  /*5210*/  WARPGROUP.ARRIVE ;  /* 0x00000000000079c5 */ /* 0x000fe20000000000 */
[----:B------:R-:W-:Y:S01]  /*5220*/  R2UR UR18, R12 ;  /* 0x000000000c1272ca */ /* 0x000fe200000e0000 */
[----:B------:R-:W-:Y:S01]  /*5230*/  UMOV UR59, 0x40000040 ;  /* 0x40000040003b7882 */ /* 0x000fe20000000000 */
        /* <DEDUP_REMOVED lines=9> */
[----:B------:R-:W-:Y:S01]  /*52d0*/  UIMAD UR4, UR60, 0xa00, UR4 ;  /* 0x00000a003c0478a4 */ /* 0x000fe2000f8e0204 */
[-C--:B------:R-:W-:Y:S01]  /*52e0*/  FMUL.FTZ R24, R24, R2.reuse ;  /* 0x0000000218187220 */ /* 0x080fe20000410000 */
[----:B------:R-:W-:Y:S01]  /*52f0*/  UMOV UR56, UR18 ;  /* 0x0000001200387c82 */ /* 0x000fe20008000000 */
[----:B------:R-:W-:Y:S01]  /*5300*/  UMOV UR39, 0x40000040 ;  /* 0x4000004000277882 */ /* 0x000fe20000000000 */
[----:B------:R-:W-:Y:S01]  /*5310*/  UMOV UR57, UR19 ;  /* 0x0000001300397c82 */ /* 0x000fe20008000000 */
[----:B------:R-:W-:Y:S01]  /*5320*/  UIADD3 UR5, UR4, 0x80, URZ ;  /* 0x0000008004057890 */ /* 0x000fe2000fffe03f */
[-C--:B------:R-:W-:Y:S01]  /*5330*/  FMUL.FTZ R25, R25, R2.reuse ;  /* 0x0000000219197220 */ /* 0x080fe20000410000 */
[----:B------:R-:W-:Y:S01]  /*5340*/  UMOV UR58, UR4 ;  /* 0x00000004003a7c82 */ /* 0x000fe20008000000 */
[----:B------:R-:W-:Y:S01]  /*5350*/  UIADD3 UR6, UR4, 0x100, URZ ;  /* 0x0000010004067890 */ /* 0x000fe2000fffe03f */
[----:B------:R-:W-:Y:S01]  /*5360*/  HGMMA.64x16x16.F32 R184, gdesc[UR56], RZ, !UPT, gsb0 ;  /* 0x0020000038b879f0 */ /* 0x000fe2000c0008ff */
[----:B------:R-:W-:Y:S01]  /*5370*/  UMOV UR56, UR18 ;  /* 0x0000001200387c82 */ /* 0x000fe20008000000 */
[----:B------:R-:W-:Y:S01]  /*5380*/  UMOV UR57, UR19 ;  /* 0x0000001300397c82 */ /* 0x000fe20008000000 */
[----:B------:R-:W-:Y:S01]  /*5390*/  UMOV UR58, UR5 ;  /* 0x00000005003a7c82 */ /* 0x000fe20008000000 */
[----:B------:R-:W-:Y:S01]  /*53a0*/  UMOV UR59, 0x40000040 ;  /* 0x40000040003b7882 */ /* 0x000fe20000000000 */
[----:B------:R-:W-:Y:S01]  /*53b0*/  UIADD3 UR5, UR4, 0x180, URZ ;  /* 0x0000018004057890 */ /* 0x000fe2000fffe03f */
[-C--:B------:R-:W-:Y:S01]  /*53c0*/  FMUL.FTZ R28, R28, R2.reuse ;  /* 0x000000021c1c7220 */ /* 0x080fe20000410000 */
        /* <DEDUP_REMOVED lines=12> */
[----:B------:R-:W-:Y:S01]  /*5490*/  UMOV UR43, 0x40000040 ;  /* 0x40000040002b7882 */ /* 0x000fe20000000000 */
        /* <DEDUP_REMOVED lines=31> */
[----:B------:R-:W-:Y:S01]  /*5690*/  FMUL.FTZ R89, R89, R2 ;  /* 0x0000000259597220 */ /* 0x000fe20000410000 */
[----:B------:R-:W-:-:S02]  /*56a0*/  WARPGROUP.DEPBAR.LE gsb0, 0x0 ;  /* 0x00008000000079c5 */ /* 0x000fc40000010000 */
[----:B------:R-:W-:Y:S01]  /*56b0*/  WARPGROUP.ARRIVE ;  /* 0x00000000000079c5 */ /* 0x000fe20000000000 */
[-C--:B------:R-:W-:Y:S01]  /*56c0*/  FMUL.FTZ R92, R92, R2.reuse ;  /* 0x000000025c5c7220 */ /* 0x080fe20000410000 */
[-C--:B------:R-:W-:Y:S01]  /*56d0*/  FMUL.FTZ R93, R93, R2.reuse ;  /* 0x000000025d5d7220 */ /* 0x080fe20000410000 */
[-C--:B------:R-:W-:Y:S01]  /*56e0*/  FMUL.FTZ R96, R96, R2.reuse ;  /* 0x0000000260607220 */ /* 0x080fe20000410000 */
[-C--:B------:R-:W-:Y:S01]  /*56f0*/  FMUL.FTZ R97, R97, R2.reuse ;  /* 0x0000000261617220 */ /* 0x080fe20000410000 */
[-C--:B------:R-:W-:Y:S01]  /*5700*/  FMUL.FTZ R100, R100, R2.reuse ;  /* 0x0000000264647220 */ /* 0x080fe20000410000 */
[----:B------:R-:W-:Y:S01]  /*5710*/  HGMMA.64x16x16.F32 R176, gdesc[UR56], RZ, !UPT, gsb0 ;  /* 0x0020000038b079f0 */ /* 0x000fe2000c0008ff */
[----:B------:R-:W-:Y:S01]  /*5720*/  UMOV UR56, UR18 ;  /* 0x0000001200387c82 */ /* 0x000fe20008000000 */
[----:B------:R-:W-:Y:S01]  /*5730*/  UMOV UR57, UR19 ;  /* 0x0000001300397c82 */ /* 0x000fe20008000000 */
[----:B------:R-:W-:Y:S01]  /*5740*/  UMOV UR58, UR6 ;  /* 0x00000006003a7c82 */ /* 0x000fe20008000000 */
        /* <DEDUP_REMOVED lines=100> */
[----:B------:R-:W-:-:S06]  /*5d90*/  WARPGROUP.ARRIVE ;  /* 0x00000000000079c5 */ /* 0x000fcc0000000000 */
[----:B------:R-:W-:Y:S01]  /*5da0*/  HGMMA.64x16x16.F32 R160, gdesc[UR56], RZ, !UPT, gsb0 ;  /* 0x0020000038a079f0 */ /* 0x000fe2000c0008ff */
        /* <DEDUP_REMOVED lines=21> */
[----:B------:R-:W-:Y:S01]  /*5f00*/  UIADD3 UR5, UR4, 0x182, URZ ;  /* 0x0000018204057890 */ /* 0x000fe2000fffe03f */
        /* <DEDUP_REMOVED lines=65> */
[----:B------:R-:W-:Y:S01]  /*6320*/  UMOV UR11, 0x40000040 ;  /* 0x40000040000b7882 */ /* 0x000fe20000000000 */
[----:B------:R-:W-:Y:S01]  /*6330*/  UIADD3 UR6, UR4, 0x106, URZ ;  /* 0x0000010604067890 */ /* 0x000fe2000fffe03f */
        /* <DEDUP_REMOVED lines=32> */
[----:B------:R-:W-:Y:S02]  /*6540*/  UIADD3 UR10, UR4, 0x986, URZ ;  /* 0x00000986040a7890 */ /* 0x000fe4000fffe03f */
        /* <DEDUP_REMOVED lines=27> */
[----:B------:R-:W-:Y:S02]  /*6700*/  R2UR UR14, R6 ;  /* 0x00000000060e72ca */ /* 0x000fe400000e0000 */
[----:B------:R-:W-:-:S11]  /*6710*/  R2UR UR15, R7 ;  /* 0x00000000070f72ca */ /* 0x000fd600000e0000 */
[----:B------:R-:W-:Y:S02]  /*6720*/  UMOV UR56, UR14 ;  /* 0x0000000e00387c82 */ /* 0x000fe40008000000 */
[----:B------:R-:W-:Y:S01]  /*6730*/  UMOV UR57, UR15 ;  /* 0x0000000f00397c82 */ /* 0x000fe20008000000 */
        /* <DEDUP_REMOVED lines=266> */
[----:B------:R-:W-:-:S03]  /*77e0*/  UIADD3 UR6, UR4, 0x886, URZ ;  /* 0x0000088604067890 */ /* 0x000fc6000fffe03f */
[----:B------:R-:W-:Y:S01]  /*77f0*/  UMOV UR4, UR14 ;  /* 0x0000000e00047c82 */ /* 0x000fe20008000000 */
[----:B------:R-:W-:Y:S02]  /*7800*/  WARPGROUP.DEPBAR.LE gsb0, 0x0 ;  /* 0x00008000000079c5 */ /* 0x000fe40000010000 */
[----:B------:R-:W-:-:S06]  /*7810*/  WARPGROUP.ARRIVE ;  /* 0x00000000000079c5 */ /* 0x000fcc0000000000 */
[----:B------:R-:W-:Y:S03]  /*7820*/  HGMMA.64x16x16.F32 R152, gdesc[UR52], R152, gsb0 ;  /* 0x00200000349879f0 */ /* 0x000fe60008000898 */
        /* <DEDUP_REMOVED lines=16> */
[----:B------:R-:W-:Y:S01]  /*7930*/  UMOV UR7, 0x40000040 ;  /* 0x4000004000077882 */ /* 0x000fe20000000000 */
        /* <DEDUP_REMOVED lines=10> */
[----:B------:R-:W-:Y:S02]  /*79e0*/  WARPGROUP.DEPBAR.LE gsb0, 0x0 ;  /* 0x00008000000079c5 */ /* 0x000fe40000010000 */
[----:B------:R-:W-:-:S06]  /*79f0*/  WARPGROUP.ARRIVE ;  /* 0x00000000000079c5 */ /* 0x000fcc0000000000 */
[----:B------:R-:W-:Y:S03]  /*7a00*/  HGMMA.64x16x16.F32 R152, gdesc[UR4], R152, gsb0 ;  /* 0x00200000049879f0 */ /* 0x000fe60008000898 */
[----:B------:R-:W-:Y:S02]  /*7a10*/  WARPGROUP.DEPBAR.LE gsb0, 0x0 ;  /* 0x00008000000079c5 */ /* 0x000fe40000010000 */
[----:B------:R-:W-:Y:S05]  /*7a20*/  @!P0 BRA `(.L_x_20) ;  /* 0x0000000000048947 */ /* 0x000fea0003800000 */
[----:B------:R-:W-:Y:S01]  /*7a30*/  BPT.TRAP 0x1 ;  /* 0x000000040000795c */ /* 0x000fe20000300000 */
.L_x_20:
[----:B------:R-:W-:Y:S02]  /*7a40*/  R2UR UR4, R231 ;  /* 0x00000000e70472ca */ /* 0x000fe400000e0000 */
[----:B------:R-:W-:-:S11]  /*7a50*/  R2UR UR5, R230 ;  /* 0x00000000e60572ca */ /* 0x000fd600000e0000 */
[----:B------:R-:W-:Y:S02]  /*7a60*/  ULEA UR4, UR61, UR4, 0x3 ;  /* 0x000000043d047291 */ /* 0x000fe4000f8e183f */
[----:B------:R-:W-:-:S05]  /*7a70*/  IMAD.U32 R0, RZ, RZ, UR5 ;  /* 0x00000005ff007e24 */ /* 0x000fca000f8e00ff */
[----:B------:R-:W-:-:S04]  /*7a80*/  SHF.L.U32 R0, R0, 0x1f, RZ ;  /* 0x0000001f00007819 */ /* 0x000fc800000006ff */
[----:B------:R2:W3:Y:S01]  /*7a90*/  SYNCS.PHASECHK.TRANS64.TRYWAIT P2, [UR4+0x38850], R0 ;  /* 0x03885000ff0075a7 */ /* 0x0004e20008040144 */
[----:B------:R-:W-:Y:S05]  /*7aa0*/  @!P0 BRA `(.L_x_21) ;  /* 0x0000000000048947 */ /* 0x000fea0003800000 */
[----:B------:R-:W-:Y:S01]  /*7ab0*/  BPT.TRAP 0x1 ;  /* 0x000000040000795c */ /* 0x000fe20000300000 */
.L_x_21:
[----:B---3--:R-:W-:Y:S05]  /*7ac0*/  @P2 BRA `(.L_x_22) ;  /* 0x0000000000082947 */ /* 0x008fea0003800000 */
[----:B------:R-:W3:Y:S02]  /*7ad0*/  SYNCS.PHASECHK.TRANS64.TRYWAIT P2, [UR4+0x38850], R0 ;  /* 0x03885000ff0075a7 */ /* 0x000ee40008040144 */
[----:B---3--:R-:W-:Y:S05]  /*7ae0*/  @!P2 BRA `(.L_x_23) ;  /* 0x0000009000c4a947 */ /* 0x008fea0003800000 */
.L_x_22:
[----:B------:R-:W-:Y:S01]  /*7af0*/  R2UR UR5, R231 ;  /* 0x00000000e70572ca */ /* 0x000fe200000e0000 */
[----:B------:R-:W-:Y:S01]  /*7b00*/  WARPGROUP.ARRIVE ;  /* 0x00000000000079c5 */ /* 0x000fe20000000000 */
[----:B------:R-:W-:Y:S01]  /*7b10*/  UMOV UR7, 0x40000040 ;  /* 0x4000004000077882 */ /* 0x000fe20000000000 */
[----:B0-2---:R-:W-:Y:S01]  /*7b20*/  FMNMX.FTZ R0, R184, R21, !PT ;  /* 0x00000015b8007209 */ /* 0x005fe20007810000 */
[----:B------:R-:W-:Y:S01]  /*7b30*/  ULDC UR10, c[0x0][0x988] ;  /* 0x00026200000a7ab9 */ /* 0x000fe20000000800 */
[----:B------:R-:W-:Y:S02]  /*7b40*/  R2UR UR11, R223 ;  /* 0x00000000df0b72ca */ /* 0x000fe400000e0000 */
[----:B-1----:R-:W-:-:S04]  /*7b50*/  FMNMX.FTZ R3, R185, R0, !PT ;  /* 0x00000000b9037209 */ /* 0x002fc80007810000 */
[----:B------:R-:W-:Y:S02]  /*7b60*/  FMNMX.FTZ R0, R188, R3, !PT ;  /* 0x00000003bc007209 */ /* 0x000fe40007810000 */
[----:B------:R-:W-:Y:S02]  /*7b70*/  UIADD3 UR5, UR5, 0x400, URZ ;  /* 0x0000040005057890 */ /* 0x000fe4000fffe03f */
[----:B------:R-:W-:Y:S02]  /*7b80*/  FMNMX.FTZ R3, R189, R0, !PT ;  /* 0x00000000bd037209 */ /* 0x000fe40007810000 */
[----:B------:R-:W-:Y:S02]  /*7b90*/  USHF.R.U32.HI UR5, URZ, 0x4, UR5 ;  /* 0x000000043f057899 */ /* 0x000fe40008011605 */
[----:B------:R-:W-:Y:S02]  /*7ba0*/  FMNMX.FTZ R0, R176, R3, !PT ;  /* 0x00000003b0007209 */ /* 0x000fe40007810000 */
[----:B------:R-:W-:-:S02]  /*7bb0*/  ULOP3.LUT UR5, UR5, 0x3fff, URZ, 0xc0, !UPT ;  /* 0x00003fff05057892 */ /* 0x000fc4000f8ec03f */
[----:B------:R-:W-:Y:S02]  /*7bc0*/  FMNMX.FTZ R3, R177, R0, !PT ;  /* 0x00000000b1037209 */ /* 0x000fe40007810000 */
[----:B------:R-:W-:Y:S02]  /*7bd0*/  ULOP3.LUT UR5, UR5, 0x2800000, URZ, 0xfc, !UPT ;  /* 0x0280000005057892 */ /* 0x000fe4000f8efc3f */
[----:B------:R-:W-:Y:S02]  /*7be0*/  FMNMX.FTZ R0, R180, R3, !PT ;  /* 0x00000003b4007209 */ /* 0x000fe40007810000 */
[----:B------:R-:W-:Y:S02]  /*7bf0*/  UIMAD UR5, UR61, 0xa00, UR5 ;  /* 0x00000a003d0578a4 */ /* 0x000fe4000f8e0205 */
[----:B------:R-:W-:Y:S01]  /*7c00*/  FMNMX.FTZ R3, R181, R0, !PT ;  /* 0x00000000b5037209 */ /* 0x000fe20007810000 */
[----:B------:R-:W-:-:S03]  /*7c10*/  UMOV UR61, UR60 ;  /* 0x0000003c003d7c82 */ /* 0x000fc60008000000 */
[----:B------:R-:W-:Y:S01]  /*7c20*/  FMNMX.FTZ R0, R168, R3, !PT ;  /* 0x00000003a8007209 */ /* 0x000fe20007810000 */
[----:B------:R-:W-:Y:S02]  /*7c30*/  UMOV UR6, UR5 ;  /* 0x0000000500067c82 */ /* 0x000fe40008000000 */
[----:B------:R-:W-:Y:S01]  /*7c40*/  HGMMA.64x256x16.F32 R24, R208, gdesc[UR4].tnspB, R24, gsb0 ;  /* 0x43e00004d0187df0 */ /* 0x000fe20008000818 */
[----:B------:R-:W-:Y:S01]  /*7c50*/  UIADD3 UR6, UR5, 0x80, URZ ;  /* 0x0000008005067890 */ /* 0x000fe2000fffe03f */
[----:B------:R-:W-:Y:S01]  /*7c60*/  FMNMX.FTZ R3, R169, R0, !PT ;  /* 0x00000000a9037209 */ /* 0x000fe20007810000 */
[----:B------:R-:W-:-:S03]  /*7c70*/  UMOV UR7, 0x40000040 ;  /* 0x4000004000077882 */ /* 0x000fc60000000000 */
[----:B------:R-:W-:-:S04]  /*7c80*/  FMNMX.FTZ R0, R172, R3, !PT ;  /* 0x00000003ac007209 */ /* 0x000fc80007810000 */
        /* <DEDUP_REMOVED lines=8> */
[----:B------:R-:W-:Y:S02]  /*7d10*/  FMNMX.FTZ R2, R157, R0, !PT ;  /* 0x000000009d027209 */ /* 0x000fe40007810000 */
[----:B------:R-:W-:-:S03]  /*7d20*/  FMNMX.FTZ R0, R186, R20, !PT ;  /* 0x00000014ba007209 */ /* 0x000fc60007810000 */
[----:B------:R-:W0:Y:S01]  /*7d30*/  SHFL.BFLY PT, R3, R2, 0x2, 0x1f ;  /* 0x0c401f0002037f89 */ /* 0x000e2200000e0000 */
[----:B------:R-:W-:Y:S02]  /*7d40*/  WARPGROUP.DEPBAR.LE gsb0, 0x0 ;  /* 0x00008000000079c5 */ /* 0x000fe40000010000 */
[----:B------:R-:W-:-:S06]  /*7d50*/  WARPGROUP.ARRIVE ;  /* 0x00000000000079c5 */ /* 0x000fcc0000000000 */
[----:B------:R-:W-:Y:S01]  /*7d60*/  HGMMA.64x256x16.F32 R24, R204, gdesc[UR4].tnspB, R24, gsb0 ;  /* 0x43e00004cc187df0 */ /* 0x000fe20008000818 */
[----:B------:R-:W-:Y:S01]  /*7d70*/  UIADD3 UR6, UR5, 0x100, URZ ;  /* 0x0000010005067890 */ /* 0x000fe2000fffe03f */
[----:B------:R-:W-:Y:S01]  /*7d80*/  UMOV UR7, 0x40000040 ;  /* 0x4000004000077882 */ /* 0x000fe20000000000 */
[----:B------:R-:W-:Y:S02]  /*7d90*/  WARPGROUP.DEPBAR.LE gsb0, 0x0 ;  /* 0x00008000000079c5 */ /* 0x000fe40000010000 */
[----:B------:R-:W-:-:S15]  /*7da0*/  WARPGROUP.ARRIVE ;  /* 0x00000000000079c5 */ /* 0x000fde0000000000 */
[----:B------:R-:W-:-:S08]  /*7db0*/  NOP ;  /* 0x0000000000007918 */ /* 0x000fd00000000000 */
[----:B------:R-:W-:Y:S01]  /*7dc0*/  HGMMA.64x256x16.F32 R24, R200, gdesc[UR4].tnspB, R24, gsb0 ;  /* 0x43e00004c8187df0 */ /* 0x000fe20008000818 */
[----:B------:R-:W-:Y:S01]  /*7dd0*/  UIADD3 UR6, UR5, 0x180, URZ ;  /* 0x0000018005067890 */ /* 0x000fe2000fffe03f */
[----:B------:R-:W-:Y:S01]  /*7de0*/  UMOV UR7, 0x40000040 ;  /* 0x4000004000077882 */ /* 0x000fe20000000000 */
[----:B------:R-:W-:Y:S02]  /*7df0*/  WARPGROUP.DEPBAR.LE gsb0, 0x0 ;  /* 0x00008000000079c5 */ /* 0x000fe40000010000 */
[----:B------:R-:W-:Y:S01]  /*7e00*/  WARPGROUP.ARRIVE ;  /* 0x00000000000079c5 */ /* 0x000fe20000000000 */
[----:B0-----:R-:W-:-:S15]  /*7e10*/  FMNMX.FTZ R200, R2, R3, !PT ;  /* 0x0000000302c87209 */ /* 0x001fde0007810000 */
[----:B------:R-:W-:-:S07]  /*7e20*/  NOP ;  /* 0x0000000000007918 */ /* 0x000fce0000000000 */
[----:B------:R-:W-:Y:S01]  /*7e30*/  HGMMA.64x256x16.F32 R24, R196, gdesc[UR4].tnspB, R24, gsb0 ;  /* 0x43e00004c4187df0 */ /* 0x000fe20008000818 */
[----:B------:R-:W0:Y:S01]  /*7e40*/  SHFL.BFLY PT, R3, R200, 0x1, 0x1f ;  /* 0x0c201f00c8037f89 */ /* 0x000e2200000e0000 */
[----:B------:R-:W-:Y:S01]  /*7e50*/  UIADD3 UR6, UR5, 0x200, URZ ;  /* 0x0000020005067890 */ /* 0x000fe2000fffe03f */
[----:B------:R-:W-:Y:S01]  /*7e60*/  R2UR UR5, R222 ;  /* 0x00000000de0572ca */ /* 0x000fe200000e0000 */
[----:B------:R-:W-:-:S12]  /*7e70*/  UMOV UR7, 0x40000040 ;  /* 0x4000004000077882 */ /* 0x000fd80000000000 */
[----:B------:R-:W-:Y:S02]  /*7e80*/  ISETP.LT.AND P2, PT, RZ, UR5, PT ;  /* 0x00000005ff007c0c */ /* 0x000fe4000bf41270 */
[----:B0-----:R-:W-:Y:S02]  /*7e90*/  FMNMX.FTZ R4, R200, R3, !PT ;  /* 0x00000003c8047209 */ /* 0x001fe40007810000 */
[----:B------:R-:W-:-:S03]  /*7ea0*/  FMNMX.FTZ R3, R187, R0, !PT ;  /* 0x00000000bb037209 */ /* 0x000fc60007810000 */
[C---:B------:R-:W-:Y:S01]  /*7eb0*/  FMUL.FTZ R0, R4.reuse, UR10 ;  /* 0x0000000a04007c20 */ /* 0x040fe20008410000 */
[----:B------:R-:W-:-:S03]  /*7ec0*/  FADD.FTZ R21, -R4, R21 ;  /* 0x0000001504157221 */ /* 0x000fc60000010100 */
[--C-:B------:R-:W-:Y:S01]  /*7ed0*/  FFMA.FTZ R204, R176, UR10, -R0.reuse ;  /* 0x0000000ab0cc7c23 */ /* 0x100fe20008010800 */
[----:B------:R-:W-:Y:S01]  /*7ee0*/  FMUL.FTZ R21, R21, UR10 ;  /* 0x0000000a15157c20 */ /* 0x000fe20008410000 */
[--C-:B------:R-:W-:Y:S01]  /*7ef0*/  FFMA.FTZ R208, R185, UR10, -R0.reuse ;  /* 0x0000000ab9d07c23 */ /* 0x100fe20008010800 */
[--C-:B------:R-:W-:Y:S01]  /*7f00*/  FFMA.FTZ R185, R177, UR10, -R0.reuse ;  /* 0x0000000ab1b97c23 */ /* 0x100fe20008010800 */
[--C-:B------:R-:W-:Y:S01]  /*7f10*/  FFMA.FTZ R177, R181, UR10, -R0.reuse ;  /* 0x0000000ab5b17c23 */ /* 0x100fe20008010800 */
[----:B------:R0:W-:Y:S01]  /*7f20*/  MUFU.EX2 R2, R21 ;  /* 0x0000001500027308 */ /* 0x0001e20000000800 */
[--C-:B------:R-:W-:Y:S01]  /*7f30*/  FFMA.FTZ R181, R161, UR10, -R0.reuse ;  /* 0x0000000aa1b57c23 */ /* 0x100fe20008010800 */
[--C-:B------:R-:W-:Y:S01]  /*7f40*/  FFMA.FTZ R210, R188, UR10, -R0.reuse ;  /* 0x0000000abcd27c23 */ /* 0x100fe20008010800 */
[--C-:B------:R-:W-:Y:S01]  /*7f50*/  FFMA.FTZ R189, R189, UR10, -R0.reuse ;  /* 0x0000000abdbd7c23 */ /* 0x100fe20008010800 */
[--C-:B------:R-:W-:Y:S01]  /*7f60*/  FFMA.FTZ R206, R180, UR10, -R0.reuse ;  /* 0x0000000ab4ce7c23 */ /* 0x100fe20008010800 */
[--C-:B------:R-:W-:Y:S01]  /*7f70*/  FFMA.FTZ R200, R168, UR10, -R0.reuse ;  /* 0x0000000aa8c87c23 */ /* 0x100fe20008010800 */
[--C-:B------:R-:W-:Y:S01]  /*7f80*/  FFMA.FTZ R169, R169, UR10, -R0.reuse ;  /* 0x0000000aa9a97c23 */ /* 0x100fe20008010800 */
[--C-:B------:R-:W-:Y:S01]  /*7f90*/  FFMA.FTZ R202, R172, UR10, -R0.reuse ;  /* 0x0000000aacca7c23 */ /* 0x100fe20008010800 */
[--C-:B------:R-:W-:Y:S01]  /*7fa0*/  FFMA.FTZ R173, R173, UR10, -R0.reuse ;  /* 0x0000000aadad7c23 */ /* 0x100fe20008010800 */
[--C-:B0-----:R-:W-:Y:S01]  /*7fb0*/  FFMA.FTZ R21, R152, UR10, -R0.reuse ;  /* 0x0000000a98157c23 */ /* 0x101fe20008010800 */
[--C-:B------:R-:W-:Y:S01]  /*7fc0*/  FFMA.FTZ R152, R153, UR10, -R0.reuse ;  /* 0x0000000a99987c23 */ /* 0x100fe20008010800 */
[--C-:B------:R-:W-:Y:S01]  /*7fd0*/  FFMA.FTZ R161, R165, UR10, -R0.reuse ;  /* 0x0000000aa5a17c23 */ /* 0x100fe20008010800 */
[--C-:B------:R-:W-:Y:S01]  /*7fe0*/  FFMA.FTZ R153, R156, UR10, -R0.reuse ;  /* 0x0000000a9c997c23 */ /* 0x100fe20008010800 */
[----:B------:R-:W-:Y:S01]  /*7ff0*/  FFMA.FTZ R157, R157, UR10, -R0 ;  /* 0x0000000a9d9d7c23 */ /* 0x000fe20008010800 */
[----:B------:R-:W-:Y:S08]  /*8000*/  MUFU.EX2 R208, R208 ;  /* 0x000000d000d07308 */ /* 0x000ff00000000800 */
        /* <DEDUP_REMOVED lines=14> */
[----:B------:R-:W-:Y:S01]  /*80f0*/  MUFU.EX2 R153, R153 ;  /* 0x0000009900997308 */ /* 0x000fe20000000800 */
[----:B------:R-:W-:-:S02]  /*8100*/  WARPGROUP.DEPBAR.LE gsb0, 0x0 ;  /* 0x00008000000079c5 */ /* 0x000fc40000010000 */
[----:B------:R-:W-:Y:S01]  /*8110*/  WARPGROUP.ARRIVE ;  /* 0x00000000000079c5 */ /* 0x000fe20000000000 */
[----:B------:R-:W-:Y:S01]  /*8120*/  FMNMX.FTZ R196, R190, R3, !PT ;  /* 0x00000003bec47209 */ /* 0x000fe20007810000 */
[--C-:B------:R-:W-:Y:S01]  /*8130*/  FFMA.FTZ R197, R184, UR10, -R0.reuse ;  /* 0x0000000ab8c57c23 */ /* 0x100fe20008010800 */
[--C-:B------:R-:W-:Y:S02]  /*8140*/  FFMA.FTZ R198, R164, UR10, -R0.reuse ;  /* 0x0000000aa4c67c23 */ /* 0x100fe40008010800 */
[----:B------:R-:W-:Y:S01]  /*8150*/  FMNMX.FTZ R3, R191, R196, !PT ;  /* 0x000000c4bf037209 */ /* 0x000fe20007810000 */
[----:B------:R-:W-:Y:S01]  /*8160*/  HGMMA.64x256x16.F32 R24, R192, gdesc[UR4].tnspB, R24, gsb0 ;  /* 0x43e00004c0187df0 */ /* 0x000fe20008000818 */
[----:B------:R-:W-:Y:S01]  /*8170*/  FFMA.FTZ R196, R160, UR10, -R0 ;  /* 0x0000000aa0c47c23 */ /* 0x000fe20008010800 */
[----:B------:R-:W-:Y:S01]  /*8180*/  MUFU.EX2 R197, R197 ;  /* 0x000000c500c57308 */ /* 0x000fe20000000800 */
[----:B------:R-:W-:-:S04]  /*8190*/  FMNMX.FTZ R184, R178, R3, !PT ;  /* 0x00000003b2b87209 */ /* 0x000fc80007810000 */
[----:B------:R-:W-:-:S03]  /*81a0*/  FMNMX.FTZ R3, R179, R184, !PT ;  /* 0x000000b8b3037209 */ /* 0x000fc60007810000 */
[----:B------:R-:W-:Y:S01]  /*81b0*/  MUFU.EX2 R196, R196 ;  /* 0x000000c400c47308 */ /* 0x000fe20000000800 */
[----:B------:R-:W-:-:S04]  /*81c0*/  FMNMX.FTZ R184, R182, R3, !PT ;  /* 0x00000003b6b87209 */ /* 0x000fc80007810000 */
[----:B------:R-:W-:-:S03]  /*81d0*/  FMNMX.FTZ R3, R183, R184, !PT ;  /* 0x000000b8b7037209 */ /* 0x000fc60007810000 */
[----:B------:R-:W-:Y:S01]  /*81e0*/  MUFU.EX2 R198, R198 ;  /* 0x000000c600c67308 */ /* 0x000fe20000000800 */
        /* <DEDUP_REMOVED lines=11> */
[----:B------:R-:W-:-:S05]  /*82a0*/  FMNMX.FTZ R176, R159, R176, !PT ;  /* 0x000000b09fb07209 */ /* 0x000fca0007810000 */
[----:B------:R-:W0:Y:S02]  /*82b0*/  SHFL.BFLY PT, R3, R176, 0x2, 0x1f ;  /* 0x0c401f00b0037f89 */ /* 0x000e2400000e0000 */
[----:B0-----:R-:W-:-:S05]  /*82c0*/  FMNMX.FTZ R3, R176, R3, !PT ;  /* 0x00000003b0037209 */ /* 0x001fca0007810000 */
[----:B------:R-:W0:Y:S02]  /*82d0*/  SHFL.BFLY PT, R160, R3, 0x1, 0x1f ;  /* 0x0c201f0003a07f89 */ /* 0x000e2400000e0000 */
[----:B0-----:R-:W-:-:S05]  /*82e0*/  FMNMX.FTZ R3, R3, R160, !PT ;  /* 0x000000a003037209 */ /* 0x001fca0007810000 */
[C---:B------:R-:W-:Y:S01]  /*82f0*/  FADD.FTZ R0, -R3.reuse, R20 ;  /* 0x0000001403007221 */ /* 0x040fe20000010100 */
[----:B------:R-:W-:Y:S01]  /*8300*/  FMUL.FTZ R156, R3, UR10 ;  /* 0x0000000a039c7c20 */ /* 0x000fe20008410000 */
[----:B------:R0:W-:Y:S02]  /*8310*/  MUFU.EX2 R20, R157 ;  /* 0x0000009d00147308 */ /* 0x0001e40000000800 */
[----:B------:R-:W-:Y:S01]  /*8320*/  FMUL.FTZ R0, R0, UR10 ;  /* 0x0000000a00007c20 */ /* 0x000fe20008410000 */
[--C-:B------:R-:W-:Y:S01]  /*8330*/  FFMA.FTZ R209, R186, UR10, -R156.reuse ;  /* 0x0000000abad17c23 */ /* 0x100fe2000801089c */
[--C-:B------:R-:W-:Y:S01]  /*8340*/  FFMA.FTZ R160, R187, UR10, -R156.reuse ;  /* 0x0000000abba07c23 */ /* 0x100fe2000801089c */
[--C-:B------:R-:W-:Y:S01]  /*8350*/  FFMA.FTZ R211, R190, UR10, -R156.reuse ;  /* 0x0000000abed37c23 */ /* 0x100fe2000801089c */
[--C-:B------:R-:W-:Y:S01]  /*8360*/  FFMA.FTZ R164, R191, UR10, -R156.reuse ;  /* 0x0000000abfa47c23 */ /* 0x100fe2000801089c */
[----:B------:R-:W-:Y:S01]  /*8370*/  FFMA.FTZ R205, R178, UR10, -R156 ;  /* 0x0000000ab2cd7c23 */ /* 0x000fe2000801089c */
[----:B------:R-:W-:Y:S01]  /*8380*/  MUFU.EX2 R0, R0 ;  /* 0x0000000000007308 */ /* 0x000fe20000000800 */
[----:B0-----:R-:W-:-:S02]  /*8390*/  IMAD.U32 R157, RZ, RZ, UR11 ;  /* 0x0000000bff9d7e24 */ /* 0x001fc4000f8e00ff */
[--C-:B------:R-:W-:Y:S01]  /*83a0*/  FFMA.FTZ R168, R179, UR10, -R156.reuse ;  /* 0x0000000ab3a87c23 */ /* 0x100fe2000801089c */
[--C-:B------:R-:W-:Y:S01]  /*83b0*/  FFMA.FTZ R207, R182, UR10, -R156.reuse ;  /* 0x0000000ab6cf7c23 */ /* 0x100fe2000801089c */
[--C-:B------:R-:W-:Y:S01]  /*83c0*/  FFMA.FTZ R172, R183, UR10, -R156.reuse ;  /* 0x0000000ab7ac7c23 */ /* 0x100fe2000801089c */
[----:B------:R-:W-:Y:S02]  /*83d0*/  @!P1 VIADD R157, R157, 0x38840 ;  /* 0x000388409d9d9836 */ /* 0x000fe40000000000 */
[--C-:B------:R-:W-:Y:S01]  /*83e0*/  FFMA.FTZ R201, R170, UR10, -R156.reuse ;  /* 0x0000000aaac97c23 */ /* 0x100fe2000801089c */
[--C-:B------:R-:W-:Y:S01]  /*83f0*/  FFMA.FTZ R162, R162, UR10, -R156.reuse ;  /* 0x0000000aa2a27c23 */ /* 0x100fe2000801089c */
[----:B------:R-:W0:Y:S01]  /*8400*/  MUFU.EX2 R209, R209 ;  /* 0x000000d100d17308 */ /* 0x000e220000000800 */
[--C-:B------:R-:W-:Y:S01]  /*8410*/  FFMA.FTZ R199, R166, UR10, -R156.reuse ;  /* 0x0000000aa6c77c23 */ /* 0x100fe2000801089c */
[----:B------:R-:W-:Y:S01]  /*8420*/  @!P1 PRMT R157, RZ, 0x654, R157 ;  /* 0x00000654ff9d9816 */ /* 0x000fe2000000009d */
[--C-:B------:R-:W-:Y:S01]  /*8430*/  FFMA.FTZ R170, R171, UR10, -R156.reuse ;  /* 0x0000000aabaa7c23 */ /* 0x100fe2000801089c */
[--C-:B------:R-:W-:Y:S01]  /*8440*/  FFMA.FTZ R203, R174, UR10, -R156.reuse ;  /* 0x0000000aaecb7c23 */ /* 0x100fe2000801089c */
[--C-:B------:R-:W-:Y:S01]  /*8450*/  FFMA.FTZ R174, R175, UR10, -R156.reuse ;  /* 0x0000000aafae7c23 */ /* 0x100fe2000801089c */
[--C-:B------:R-:W-:Y:S01]  /*8460*/  FFMA.FTZ R167, R167, UR10, -R156.reuse ;  /* 0x0000000aa7a77c23 */ /* 0x100fe2000801089c */
[--C-:B------:R-:W-:Y:S01]  /*8470*/  FFMA.FTZ R155, R155, UR10, -R156.reuse ;  /* 0x0000000a9b9b7c23 */ /* 0x100fe2000801089c */
[----:B------:R-:W1:Y:S01]  /*8480*/  MUFU.EX2 R160, R160 ;  /* 0x000000a000a07308 */ /* 0x000e620000000800 */
[----:B------:R-:W-:Y:S01]  /*8490*/  FFMA.FTZ R158, R158, UR10, -R156 ;  /* 0x0000000a9e9e7c23 */ /* 0x000fe2000801089c */
[----:B------:R-:W-:Y:S01]  /*84a0*/  IMAD.U32 R171, RZ, RZ, UR4 ;  /* 0x00000004ffab7e24 */ /* 0x000fe2000f8e00ff */
[----:B------:R-:W-:Y:S01]  /*84b0*/  UIADD3 UR4, UR5, -0x1, URZ ;  /* 0xffffffff05047890 */ /* 0x000fe2000fffe03f */
[----:B------:R-:W-:-:S02]  /*84c0*/  R2UR UR5, R16 ;  /* 0x00000000100572ca */ /* 0x000fc400000e0000 */
[----:B------:R-:W-:Y:S02]  /*84d0*/  @!P1 VIADD R171, R171, 0x38860 ;  /* 0x00038860abab9836 */ /* 0x000fe40000000000 */
[----:B------:R-:W2:Y:S01]  /*84e0*/  MUFU.EX2 R211, R211 ;  /* 0x000000d300d37308 */ /* 0x000ea20000000800 */
[----:B0-----:R-:W-:Y:S01]  /*84f0*/  FFMA.FTZ R165, R0, R5, R209 ;  /* 0x0000000500a57223 */ /* 0x001fe200000100d1 */
[----:B------:R-:W-:Y:S01]  /*8500*/  IMAD.U32 R222, RZ, RZ, UR4 ;  /* 0x00000004ffde7e24 */ /* 0x000fe2000f8e00ff */
[----:B------:R-:W-:-:S05]  /*8510*/  @!P1 PRMT R171, RZ, 0x654, R171 ;  /* 0x00000654ffab9816 */ /* 0x000fca00000000ab */
[----:B------:R-:W0:Y:S01]  /*8520*/  MUFU.EX2 R164, R164 ;  /* 0x000000a400a47308 */ /* 0x000e220000000800 */
[C---:B-1----:R-:W-:Y:S01]  /*8530*/  FADD.FTZ R176, R160.reuse, R165 ;  /* 0x000000a5a0b07221 */ /* 0x042fe20000010000 */
[----:B------:R-:W-:Y:S01]  /*8540*/  F2FP.F16.F32.PACK_AB R209, R160, R209 ;  /* 0x000000d1a0d1723e */ /* 0x000fe200000000ff */
[----:B------:R-:W-:-:S05]  /*8550*/  IMAD.U32 R230, RZ, RZ, UR5 ;  /* 0x00000005ffe67e24 */ /* 0x000fca000f8e00ff */
[----:B------:R-:W1:Y:S08]  /*8560*/  MUFU.EX2 R205, R205 ;  /* 0x000000cd00cd7308 */ /* 0x000e700000000800 */
[----:B------:R-:W3:Y:S08]  /*8570*/  MUFU.EX2 R168, R168 ;  /* 0x000000a800a87308 */ /* 0x000ef00000000800 */
[----:B------:R-:W4:Y:S08]  /*8580*/  MUFU.EX2 R207, R207 ;  /* 0x000000cf00cf7308 */ /* 0x000f300000000800 */
[----:B------:R-:W-:Y:S08]  /*8590*/  MUFU.EX2 R172, R172 ;  /* 0x000000ac00ac7308 */ /* 0x000ff00000000800 */
[----:B------:R5:W-:Y:S08]  /*85a0*/  MUFU.EX2 R5, R162 ;  /* 0x000000a200057308 */ /* 0x000bf00000000800 */
[----:B------:R-:W-:Y:S08]  /*85b0*/  MUFU.EX2 R201, R201 ;  /* 0x000000c900c97308 */ /* 0x000ff00000000800 */
[----:B------:R-:W-:Y:S08]  /*85c0*/  MUFU.EX2 R170, R170 ;  /* 0x000000aa00aa7308 */ /* 0x000ff00000000800 */
[----:B------:R-:W-:Y:S08]  /*85d0*/  MUFU.EX2 R203, R203 ;  /* 0x000000cb00cb7308 */ /* 0x000ff00000000800 */
[----:B------:R-:W-:Y:S08]  /*85e0*/  MUFU.EX2 R174, R174 ;  /* 0x000000ae00ae7308 */ /* 0x000ff00000000800 */
[----:B------:R-:W-:Y:S08]  /*85f0*/  MUFU.EX2 R199, R199 ;  /* 0x000000c700c77308 */ /* 0x000ff00000000800 */
[----:B------:R-:W-:Y:S01]  /*8600*/  MUFU.EX2 R158, R158 ;  /* 0x0000009e009e7308 */ /* 0x000fe20000000800 */
[----:B------:R-:W-:-:S02]  /*8610*/  WARPGROUP.DEPBAR.LE gsb0, 0x0 ;  /* 0x00008000000079c5 */ /* 0x000fc40000010000 */
[----:B------:R2:W-:Y:S05]  /*8620*/  @!P1 SYNCS.ARRIVE.TRANS64.RED.A1T0 RZ, [R157+URZ], RZ ;  /* 0x000000ff9dff99a7 */ /* 0x0005ea000810043f */
[----:B------:R-:W-:Y:S01]  /*8630*/  MUFU.EX2 R193, R155 ;  /* 0x0000009b00c17308 */ /* 0x000fe20000000800 */
[----:B------:R-:W-:Y:S02]  /*8640*/  F2FP.F16.F32.PACK_AB R192, R152, R21 ;  /* 0x0000001598c0723e */ /* 0x000fe400000000ff */
[----:B------:R-:W-:Y:S01]  /*8650*/  F2FP.F16.F32.PACK_AB R194, R20, R153 ;  /* 0x0000009914c2723e */ /* 0x000fe200000000ff */
[----:B--2---:R-:W-:Y:S01]  /*8660*/  FFMA.FTZ R157, R2, R14, R197 ;  /* 0x0000000e029d7223 */ /* 0x004fe200000100c5 */
[----:B------:R-:W-:Y:S01]  /*8670*/  FFMA.FTZ R14, R163, UR10, -R156 ;  /* 0x0000000aa30e7c23 */ /* 0x000fe2000801089c */
[----:B------:R2:W-:Y:S02]  /*8680*/  @!P1 SYNCS.ARRIVE.TRANS64.RED.A1T0 RZ, [R171+URZ], RZ ;  /* 0x000000ffabff99a7 */ /* 0x0005e4000810043f */
[C---:B------:R-:W-:Y:S01]  /*8690*/  FADD.FTZ R157, R208.reuse, R157 ;  /* 0x0000009dd09d7221 */ /* 0x040fe20000010000 */
[----:B------:R-:W-:-:S02]  /*86a0*/  F2FP.F16.F32.PACK_AB R208, R208, R197 ;  /* 0x000000c5d0d0723e */ /* 0x000fc400000000ff */
[----:B------:R-:W2:Y:S01]  /*86b0*/  MUFU.EX2 R14, R14 ;  /* 0x0000000e000e7308 */ /* 0x000ea20000000800 */
[----:B------:R-:W-:Y:S01]  /*86c0*/  FADD.FTZ R178, R210, R157 ;  /* 0x0000009dd2b27221 */ /* 0x000fe20000010000 */
[----:B------:R-:W-:Y:S01]  /*86d0*/  FADD.FTZ R157, R211, R176 ;  /* 0x000000b0d39d7221 */ /* 0x000fe20000010000 */
[C---:B0-----:R-:W-:Y:S02]  /*86e0*/  F2FP.F16.F32.PACK_AB R211, R164.reuse, R211 ;  /* 0x000000d3a4d3723e */ /* 0x041fe400000000ff */
[----:B------:R-:W-:Y:S01]  /*86f0*/  FADD.FTZ R163, R189, R178 ;  /* 0x000000b2bda37221 */ /* 0x000fe20000010000 */
[----:B------:R-:W-:Y:S01]  /*8700*/  FADD.FTZ R166, R164, R157 ;  /* 0x0000009da4a67221 */ /* 0x000fe20000010000 */
[--C-:B------:R-:W-:Y:S01]  /*8710*/  FFMA.FTZ R157, R154, UR10, -R156.reuse ;  /* 0x0000000a9a9d7c23 */ /* 0x100fe2000801089c */
[----:B------:R-:W-:Y:S01]  /*8720*/  FFMA.FTZ R156, R159, UR10, -R156 ;  /* 0x0000000a9f9c7c23 */ /* 0x000fe2000801089c */
[----:B-----5:R-:W-:Y:S01]  /*8730*/  FADD.FTZ R162, R204, R163 ;  /* 0x000000a3cca27221 */ /* 0x020fe20000010000 */
[----:B-1----:R-:W-:Y:S01]  /*8740*/  FADD.FTZ R163, R205, R166 ;  /* 0x000000a6cda37221 */ /* 0x002fe20000010000 */
[----:B------:R0:W-:Y:S01]  /*8750*/  MUFU.EX2 R164, R157 ;  /* 0x0000009d00a47308 */ /* 0x0001e20000000800 */
[----:B------:R-:W-:Y:S01]  /*8760*/  F2FP.F16.F32.PACK_AB R210, R189, R210 ;  /* 0x000000d2bdd2723e */ /* 0x000fe200000000ff */
[C---:B------:R-:W-:Y:S01]  /*8770*/  FADD.FTZ R165, R185.reuse, R162 ;  /* 0x000000a2b9a57221 */ /* 0x040fe20000010000 */
[----:B---3--:R-:W-:Y:S01]  /*8780*/  FADD.FTZ R154, R168, R163 ;  /* 0x000000a3a89a7221 */ /* 0x008fe20000010000 */
[----:B------:R-:W-:-:S02]  /*8790*/  F2FP.F16.F32.PACK_AB R204, R185, R204 ;  /* 0x000000ccb9cc723e */ /* 0x000fc400000000ff */
[----:B------:R-:W-:Y:S01]  /*87a0*/  FADD.FTZ R162, R206, R165 ;  /* 0x000000a5cea27221 */ /* 0x000fe20000010000 */
[----:B----4-:R-:W-:Y:S01]  /*87b0*/  FADD.FTZ R159, R207, R154 ;  /* 0x0000009acf9f7221 */ /* 0x010fe20000010000 */
[----:B------:R-:W-:Y:S01]  /*87c0*/  MUFU.EX2 R156, R156 ;  /* 0x0000009c009c7308 */ /* 0x000fe20000000800 */
[----:B--2---:R-:W-:Y:S01]  /*87d0*/  F2FP.F16.F32.PACK_AB R197, R14, R5 ;  /* 0x000000050ec5723e */ /* 0x004fe200000000ff */
[----:B------:R-:W-:Y:S01]  /*87e0*/  FADD.FTZ R163, R177, R162 ;  /* 0x000000a2b1a37221 */ /* 0x000fe20000010000 */
[----:B------:R-:W-:Y:S01]  /*87f0*/  FADD.FTZ R162, R172, R159 ;  /* 0x0000009faca27221 */ /* 0x000fe20000010000 */
[----:B------:R-:W-:Y:S02]  /*8800*/  F2FP.F16.F32.PACK_AB R205, R168, R205 ;  /* 0x000000cda8cd723e */ /* 0x000fe400000000ff */
[----:B------:R-:W-:Y:S01]  /*8810*/  FADD.FTZ R166, R200, R163 ;  /* 0x000000a3c8a67221 */ /* 0x000fe20000010000 */
[----:B------:R-:W-:Y:S01]  /*8820*/  FADD.FTZ R159, R201, R162 ;  /* 0x000000a2c99f7221 */ /* 0x000fe20000010000 */
[----:B------:R-:W1:Y:S01]  /*8830*/  MUFU.EX2 R154, R167 ;  /* 0x000000a7009a7308 */ /* 0x000e620000000800 */
[----:B------:R-:W-:Y:S01]  /*8840*/  F2FP.F16.F32.PACK_AB R206, R177, R206 ;  /* 0x000000ceb1ce723e */ /* 0x000fe200000000ff */
[----:B------:R-:W-:Y:S01]  /*8850*/  FADD.FTZ R163, R169, R166 ;  /* 0x000000a6a9a37221 */ /* 0x000fe20000010000 */
[----:B------:R-:W-:Y:S01]  /*8860*/  FADD.FTZ R160, R170, R159 ;  /* 0x0000009faaa07221 */ /* 0x000fe20000010000 */
[----:B------:R-:W-:-:S02]  /*8870*/  F2FP.F16.F32.PACK_AB R207, R172, R207 ;  /* 0x000000cfaccf723e */ /* 0x000fc400000000ff */
[----:B------:R-:W-:Y:S01]  /*8880*/  FADD.FTZ R162, R202, R163 ;  /* 0x000000a3caa27221 */ /* 0x000fe20000010000 */
[----:B------:R-:W-:Y:S01]  /*8890*/  FADD.FTZ R159, R203, R160 ;  /* 0x000000a0cb9f7221 */ /* 0x000fe20000010000 */
[----:B------:R-:W-:Y:S02]  /*88a0*/  F2FP.F16.F32.PACK_AB R200, R169, R200 ;  /* 0x000000c8a9c8723e */ /* 0x000fe400000000ff */
[----:B------:R-:W-:Y:S01]  /*88b0*/  FADD.FTZ R163, R173, R162 ;  /* 0x000000a2ada37221 */ /* 0x000fe20000010000 */
[----:B------:R-:W-:Y:S01]  /*88c0*/  FADD.FTZ R160, R174, R159 ;  /* 0x0000009faea07221 */ /* 0x000fe20000010000 */
[----:B------:R-:W-:Y:S02]  /*88d0*/  F2FP.F16.F32.PACK_AB R201, R170, R201 ;  /* 0x000000c9aac9723e */ /* 0x000fe400000000ff */
[----:B------:R-:W-:Y:S01]  /*88e0*/  FADD.FTZ R162, R196, R163 ;  /* 0x000000a3c4a27221 */ /* 0x000fe20000010000 */
[----:B0-----:R-:W-:Y:S01]  /*88f0*/  FADD.FTZ R157, R5, R160 ;  /* 0x000000a0059d7221 */ /* 0x001fe20000010000 */
[----:B------:R-:W-:-:S02]  /*8900*/  F2FP.F16.F32.PACK_AB R202, R173, R202 ;  /* 0x000000caadca723e */ /* 0x000fc400000000ff */
[----:B------:R-:W-:Y:S01]  /*8910*/  FADD.FTZ R159, R181, R162 ;  /* 0x000000a2b59f7221 */ /* 0x000fe20000010000 */
[----:B------:R-:W-:Y:S01]  /*8920*/  FADD.FTZ R160, R14, R157 ;  /* 0x0000009d0ea07221 */ /* 0x000fe20000010000 */
[----:B------:R-:W-:Y:S02]  /*8930*/  F2FP.F16.F32.PACK_AB R203, R174, R203 ;  /* 0x000000cbaecb723e */ /* 0x000fe400000000ff */
[----:B------:R-:W-:Y:S01]  /*8940*/  FADD.FTZ R162, R198, R159 ;  /* 0x0000009fc6a27221 */ /* 0x000fe20000010000 */
[----:B------:R-:W-:Y:S01]  /*8950*/  FADD.FTZ R155, R199, R160 ;  /* 0x000000a0c79b7221 */ /* 0x000fe20000010000 */
[----:B------:R-:W-:Y:S02]  /*8960*/  F2FP.F16.F32.PACK_AB R196, R181, R196 ;  /* 0x000000c4b5c4723e */ /* 0x000fe400000000ff */
[C---:B------:R-:W-:Y:S01]  /*8970*/  FADD.FTZ R162, R161.reuse, R162 ;  /* 0x000000a2a1a27221 */ /* 0x040fe20000010000 */
[----:B-1----:R-:W-:Y:S01]  /*8980*/  FADD.FTZ R155, R154, R155 ;  /* 0x0000009b9a9b7221 */ /* 0x002fe20000010000 */
[----:B------:R-:W-:-:S02]  /*8990*/  F2FP.F16.F32.PACK_AB R198, R161, R198 ;  /* 0x000000c6a1c6723e */ /* 0x000fc400000000ff */
[----:B------:R-:W-:Y:S01]  /*89a0*/  FADD.FTZ R5, R21, R162 ;  /* 0x000000a215057221 */ /* 0x000fe20000010000 */
[----:B------:R-:W-:Y:S01]  /*89b0*/  FADD.FTZ R155, R164, R155 ;  /* 0x0000009ba49b7221 */ /* 0x000fe20000010000 */
[----:B------:R-:W-:Y:S01]  /*89c0*/  F2FP.F16.F32.PACK_AB R199, R154, R199 ;  /* 0x000000c79ac7723e */ /* 0x000fe200000000ff */
[----:B------:R-:W-:Y:S02]  /*89d0*/  IMAD.MOV.U32 R21, RZ, RZ, R4 ;  /* 0x000000ffff157224 */ /* 0x000fe400078e0004 */
[----:B------:R-:W-:Y:S01]  /*89e0*/  FADD.FTZ R14, R152, R5 ;  /* 0x00000005980e7221 */ /* 0x000fe20000010000 */
[C---:B------:R-:W-:Y:S01]  /*89f0*/  FADD.FTZ R155, R193.reuse, R155 ;  /* 0x0000009bc19b7221 */ /* 0x040fe20000010000 */
[----:B------:R-:W-:Y:S02]  /*8a00*/  F2FP.F16.F32.PACK_AB R193, R193, R164 ;  /* 0x000000a4c1c1723e */ /* 0x000fe400000000ff */
[----:B------:R-:W-:Y:S01]  /*8a10*/  FADD.FTZ R5, R153, R14 ;  /* 0x0000000e99057221 */ /* 0x000fe20000010000 */
[----:B------:R-:W-:Y:S01]  /*8a20*/  FADD.FTZ R155, R158, R155 ;  /* 0x0000009b9e9b7221 */ /* 0x000fe20000010000 */
[----:B------:R-:W-:-:S02]  /*8a30*/  F2FP.F16.F32.PACK_AB R195, R156, R158 ;  /* 0x0000009e9cc3723e */ /* 0x000fc400000000ff */
[----:B------:R-:W-:Y:S01]  /*8a40*/  FADD.FTZ R14, R20, R5 ;  /* 0x00000005140e7221 */ /* 0x000fe20000010000 */
[----:B------:R-:W-:Y:S01]  /*8a50*/  FADD.FTZ R5, R156, R155 ;  /* 0x0000009b9c057221 */ /* 0x000fe20000010000 */
[----:B------:R-:W-:Y:S01]  /*8a60*/  IMAD.MOV.U32 R20, RZ, RZ, R3 ;  /* 0x000000ffff147224 */ /* 0x000fe200078e0003 */
[----:B------:R-:W-:Y:S06]  /*8a70*/  @P2 BRA `(.L_x_24) ;  /* 0xffffffc4007c2947 */ /* 0x000fec000383ffff */
.L_x_15:
[----:B------:R-:W-:Y:S06]  /*8a80*/  BAR.ARV 0x8, 0x180 ;  /* 0x0206000000007b1d */ /* 0x000fec0000002000 */
        /* <DEDUP_REMOVED lines=128> */
[----:B------:R-:W-:Y:S06]  /*9290*/  @!P0 BRA `(.L_x_25) ;  /* 0x0000000000048947 */ /* 0x000fec0003800000 */
[----:B------:R-:W-:Y:S01]  /*92a0*/  BPT.TRAP 0x1 ;  /* 0x000000040000795c */ /* 0x000fe20000300000 */
.L_x_25:
[----:B------:R-:W0:Y:S01]  /*92b0*/  S2UR UR5, SR_CgaCtaId ;  /* 0x00000000000579c3 */ /* 0x000e220000008800 */
[----:B------:R-:W-:Y:S01]  /*92c0*/  R2UR UR6, R16 ;  /* 0x00000000100672ca */ /* 0x000fe200000e0000 */
[----:B------:R-:W-:-:S12]  /*92d0*/  UMOV UR4, 0x400 ;  /* 0x0000040000047882 */ /* 0x000fd80000000000 */
[----:B------:R-:W-:-:S05]  /*92e0*/  IMAD.U32 R0, RZ, RZ, UR6 ;  /* 0x00000006ff007e24 */ /* 0x000fca000f8e00ff */
[----:B------:R-:W-:Y:S01]  /*92f0*/  SHF.L.U32 R0, R0, 0x1f, RZ ;  /* 0x0000001f00007819 */ /* 0x000fe200000006ff */
[----:B0-----:R-:W-:-:S04]  /*9300*/  ULEA UR4, UR5, UR4, 0x18 ;  /* 0x0000000405047291 */ /* 0x001fc8000f8ec03f */
[----:B------:R-:W-:-:S09]  /*9310*/  ULEA UR12, UR60, UR4, 0x3 ;  /* 0x000000043c0c7291 */ /* 0x000fd2000f8e183f */
[----:B------:R0:W1:Y:S01]  /*9320*/  SYNCS.PHASECHK.TRANS64.TRYWAIT P2, [UR12+0x38850], R0 ;  /* 0x03885000ff0075a7 */ /* 0x000062000804014c */
[----:B------:R-:W-:Y:S05]  /*9330*/  @!P0 BRA `(.L_x_26) ;  /* 0x0000000000048947 */ /* 0x000fea0003800000 */
[----:B------:R-:W-:Y:S01]  /*9340*/  BPT.TRAP 0x1 ;  /* 0x000000040000795c */ /* 0x000fe20000300000 */
.L_x_26:
[----:B-1----:R-:W-:Y:S05]  /*9350*/  @P2 BRA `(.L_x_27) ;  /* 0x0000000000082947 */ /* 0x002fea0003800000 */
[----:B------:R-:W1:Y:S02]  /*9360*/  SYNCS.PHASECHK.TRANS64.TRYWAIT P0, [UR12+0x38850], R0 ;  /* 0x03885000ff0075a7 */ /* 0x000e64000800014c */
[----:B-1----:R-:W-:Y:S05]  /*9370*/  @!P0 BRA `(.L_x_28) ;  /* 0x0000007800b88947 */ /* 0x002fea0003800000 */
.L_x_27:
[----:B------:R-:W-:Y:S01]  /*9380*/  UIADD3 UR5, UR4, 0x400, URZ ;  /* 0x0000040004057890 */ /* 0x000fe2000fffe03f */
[----:B------:R-:W-:Y:S01]  /*9390*/  WARPGROUP.ARRIVE ;  /* 0x00000000000079c5 */ /* 0x000fe20000000000 */
[----:B------:R-:W-:Y:S01]  /*93a0*/  UMOV UR7, 0x40000040 ;  /* 0x4000004000077882 */ /* 0x000fe20000000000 */
[----:B01----:R-:W0:Y:S01]  /*93b0*/  SHFL.BFLY PT, R0, R5, 0x2, 0x1f ;  /* 0x0c401f0005007f89 */ /* 0x003e2200000e0000 */
[----:B------:R-:W-:Y:S01]  /*93c0*/  USHF.R.U32.HI UR5, URZ, 0x4, UR5 ;  /* 0x000000043f057899 */ /* 0x000fe20008011605 */
[----:B------:R-:W-:Y:S01]  /*93d0*/  IMAD R155, R213, 0x40, R17 ;  /* 0x00000040d59b7824 */ /* 0x000fe200078e0211 */
[----:B------:R-:W-:Y:S01]  /*93e0*/  R2UR UR13, R215 ;  /* 0x00000000d70d72ca */ /* 0x000fe200000e0000 */
[----:B------:R-:W1:Y:S01]  /*93f0*/  SHFL.BFLY PT, R7, R14, 0x2, 0x1f ;  /* 0x0c401f000e077f89 */ /* 0x000e6200000e0000 */
[----:B------:R-:W-:Y:S01]  /*9400*/  ULOP3.LUT UR5, UR5, 0x3fff, URZ, 0xc0, !UPT ;  /* 0x00003fff05057892 */ /* 0x000fe2000f8ec03f */
[----:B------:R-:W-:Y:S01]  /*9410*/  IMAD.MOV.U32 R6, RZ, RZ, RZ ;  /* 0x000000ffff067224 */ /* 0x000fe200078e00ff */
[----:B------:R-:W-:Y:S01]  /*9420*/  R2UR UR14, R216 ;  /* 0x00000000d80e72ca */ /* 0x000fe200000e0000 */
[----:B------:R-:W-:Y:S01]  /*9430*/  IMAD.U32 R13, RZ, RZ, UR10 ;  /* 0x0000000aff0d7e24 */ /* 0x000fe2000f8e00ff */
[----:B------:R-:W-:-:S04]  /*9440*/  ULOP3.LUT UR5, UR5, 0x2800000, URZ, 0xfc, !UPT ;  /* 0x0280000005057892 */ /* 0x000fc8000f8efc3f */
[----:B------:R-:W-:-:S07]  /*9450*/  UIMAD UR8, UR60, 0xa00, UR5 ;  /* 0x00000a003c0878a4 */ /* 0x000fce000f8e0205 */
[----:B------:R-:W-:Y:S01]  /*9460*/  UMOV UR6, UR8 ;  /* 0x0000000800067c82 */ /* 0x000fe20008000000 */
[----:B------:R-:W2:Y:S02]  /*9470*/  S2UR UR5, SR_SWINHI ;  /* 0x00000000000579c3 */ /* 0x000ea40000002f00 */
[----:B--2---:R-:W-:Y:S01]  /*9480*/  HGMMA.64x256x16.F32 R24, R208, gdesc[UR4].tnspB, R24, gsb0 ;  /* 0x43e00004d0187df0 */ /* 0x004fe20008000818 */
[----:B------:R-:W-:Y:S01]  /*9490*/  UIADD3 UR6, UR8, 0x80, URZ ;  /* 0x0000008008067890 */ /* 0x000fe2000fffe03f */
[----:B0-----:R-:W-:Y:S01]  /*94a0*/  FADD.FTZ R2, R0, R5 ;  /* 0x0000000500027221 */ /* 0x001fe20000010000 */
[----:B------:R-:W-:Y:S01]  /*94b0*/  UMOV UR7, 0x40000040 ;  /* 0x4000004000077882 */ /* 0x000fe20000000000 */
[----:B------:R-:W-:Y:S02]  /*94c0*/  IMAD.MOV.U32 R5, RZ, RZ, RZ ;  /* 0x000000ffff057224 */ /* 0x000fe400078e00ff */
[----:B-1----:R-:W-:Y:S01]  /*94d0*/  FADD.FTZ R7, R7, R14 ;  /* 0x0000000e07077221 */ /* 0x002fe20000010000 */
[----:B------:R-:W0:Y:S04]  /*94e0*/  SHFL.BFLY PT, R9, R2, 0x1, 0x1f ;  /* 0x0c201f0002097f89 */ /* 0x000e2800000e0000 */
[----:B------:R-:W1:Y:S01]  /*94f0*/  SHFL.BFLY PT, R0, R7, 0x1, 0x1f ;  /* 0x0c201f0007007f89 */ /* 0x000e6200000e0000 */
[----:B0-----:R-:W-:Y:S01]  /*9500*/  FADD.FTZ R11, R2, R9 ;  /* 0x00000009020b7221 */ /* 0x001fe20000010000 */
[----:B------:R-:W-:-:S02]  /*9510*/  IMAD.MOV.U32 R2, RZ, RZ, -0x800000 ;  /* 0xff800000ff027424 */ /* 0x000fc400078e00ff */
[----:B-1----:R-:W-:Y:S02]  /*9520*/  FADD.FTZ R10, R7, R0 ;  /* 0x00000000070a7221 */ /* 0x002fe40000010000 */
[----:B------:R-:W-:Y:S01]  /*9530*/  FSETP.NE.FTZ.AND P2, PT, R11, RZ, PT ;  /* 0x000000ff0b00720b */ /* 0x000fe20003f55000 */
[----:B------:R-:W-:Y:S01]  /*9540*/  IMAD.U32 R7, RZ, RZ, UR10 ;  /* 0x0000000aff077e24 */ /* 0x000fe2000f8e00ff */
[----:B------:R-:W-:Y:S01]  /*9550*/  ULDC UR10, c[0x0][0xc44] ;  /* 0x00031100000a7ab9 */ /* 0x000fe20000000800 */
[----:B------:R-:W-:Y:S01]  /*9560*/  IMAD.MOV.U32 R0, RZ, RZ, -0x800000 ;  /* 0xff800000ff007424 */ /* 0x000fe200078e00ff */
[----:B------:R-:W-:-:S09]  /*9570*/  FSETP.NE.FTZ.AND P0, PT, R10, RZ, PT ;  /* 0x000000ff0a00720b */ /* 0x000fd20003f15000 */
[----:B------:R-:W0:Y:S01]  /*9580*/  @P2 MUFU.LG2 R9, R11 ;  /* 0x0000000b00092308 */ /* 0x000e220000000c00 */
[----:B------:R-:W-:-:S03]  /*9590*/  @P2 FMUL.FTZ R13, R13, 0.69314718246459960938 ;  /* 0x3f3172180d0d2820 */ /* 0x000fc60000410000 */
[----:B------:R-:W-:-:S04]  /*95a0*/  @P0 FMUL.FTZ R7, R7, 0.69314718246459960938 ;  /* 0x3f31721807070820 */ /* 0x000fc80000410000 */
[----:B------:R-:W1:Y:S08]  /*95b0*/  @P0 MUFU.LG2 R8, R10 ;  /* 0x0000000a00080308 */ /* 0x000e700000000c00 */
[----:B------:R0:W2:Y:S08]  /*95c0*/  @P0 MUFU.RCP R6, R10 ;  /* 0x0000000a00060308 */ /* 0x0000b00000001000 */
[----:B------:R3:W4:Y:S01]  /*95d0*/  @P2 MUFU.RCP R5, R11 ;  /* 0x0000000b00052308 */ /* 0x0007220000001000 */
[----:B0-----:R-:W-:Y:S01]  /*95e0*/  @P2 FMUL.FTZ R10, R9, 0.69314718246459960938 ;  /* 0x3f317218090a2820 */ /* 0x001fe20000410000 */
[----:B-1----:R-:W-:-:S03]  /*95f0*/  @P0 FMUL.FTZ R8, R8, 0.69314718246459960938 ;  /* 0x3f31721808080820 */ /* 0x002fc60000410000 */
[----:B------:R-:W-:Y:S01]  /*9600*/  @P2 FFMA.FTZ R0, R13, R3, R10 ;  /* 0x000000030d002223 */ /* 0x000fe2000001000a */
[----:B------:R-:W-:Y:S01]  /*9610*/  @P0 FFMA.FTZ R2, R7, R4, R8 ;  /* 0x0000000407020223 */ /* 0x000fe20000010008 */
        /* <DEDUP_REMOVED lines=11> */
[----:B------:R-:W-:Y:S01]  /*96d0*/  UIADD3 UR8, UR8, 0x200, URZ ;  /* 0x0000020008087890 */ /* 0x000fe2000fffe03f */
[----:B------:R-:W-:Y:S02]  /*96e0*/  WARPGROUP.DEPBAR.LE gsb0, 0x0 ;  /* 0x00008000000079c5 */ /* 0x000fe40000010000 */
[----:B------:R-:W-:-:S15]  /*96f0*/  WARPGROUP.ARRIVE ;  /* 0x00000000000079c5 */ /* 0x000fde0000000000 */
[----:B------:R-:W-:-:S07]  /*9700*/  NOP ;  /* 0x0000000000007918 */ /* 0x000fce0000000000 */
[----:B------:R-:W-:Y:S01]  /*9710*/  HGMMA.64x256x16.F32 R24, R196, gdesc[UR4].tnspB, R24, gsb0 ;  /* 0x43e00004c4187df0 */ /* 0x000fe20008000818 */
[----:B------:R-:W-:Y:S01]  /*9720*/  UMOV UR6, UR4 ;  /* 0x0000000400067c82 */ /* 0x000fe20008000000 */
[----:B------:R-:W-:Y:S01]  /*9730*/  UMOV UR7, UR5 ;  /* 0x0000000500077c82 */ /* 0x000fe20008000000 */
[----:B------:R-:W-:Y:S01]  /*9740*/  UIADD3 UR5, -UR13, URZ, URZ ;  /* 0x0000003f0d057290 */ /* 0x000fe2000fffe13f */
[----:B------:R-:W-:Y:S01]  /*9750*/  IMAD.U32 R222, RZ, RZ, UR6 ;  /* 0x00000006ffde7e24 */ /* 0x000fe2000f8e00ff */
[----:B------:R-:W-:Y:S01]  /*9760*/  UMOV UR6, UR8 ;  /* 0x0000000800067c82 */ /* 0x000fe20008000000 */
[----:B------:R-:W-:Y:S01]  /*9770*/  IMAD.U32 R223, RZ, RZ, UR7 ;  /* 0x00000007ffdf7e24 */ /* 0x000fe2000f8e00ff */
[----:B------:R-:W-:Y:S01]  /*9780*/  UMOV UR7, 0x40000040 ;  /* 0x4000004000077882 */ /* 0x000fe20000000000 */
[----:B------:R-:W-:Y:S01]  /*9790*/  UIMAD UR10, UR10, UR5, UR14 ;  /* 0x000000050a0a72a4 */ /* 0x000fe2000f8e020e */
[----:B------:R-:W-:Y:S01]  /*97a0*/  IMAD.WIDE R154, R155, 0x2, R222 ;  /* 0x000000029b9a7825 */ /* 0x000fe200078e02de */
[----:B------:R-:W-:-:S02]  /*97b0*/  ULDC.64 UR8, c[0x0][0xb90] ;  /* 0x0002e40000087ab9 */ /* 0x000fc40000000a00 */
[----:B------:R-:W-:Y:S01]  /*97c0*/  USHF.R.S32.HI UR11, URZ, 0x1f, UR10 ;  /* 0x0000001f3f0b7899 */ /* 0x000fe2000801140a */
[----:B------:R-:W-:Y:S01]  /*97d0*/  IMAD.WIDE R222, R224, 0x2, R222 ;  /* 0x00000002e0de7825 */ /* 0x000fe200078e02de */
[----:B------:R-:W-:Y:S02]  /*97e0*/  LOP3.LUT R187, R154, 0x380, RZ, 0xc0, !PT ;  /* 0x000003809abb7812 */ /* 0x000fe400078ec0ff */
[----:B------:R-:W-:Y:S01]  /*97f0*/  UIMAD UR5, UR11, UR8, URZ ;  /* 0x000000080b0572a4 */ /* 0x000fe2000f8e023f */
[----:B------:R-:W-:-:S03]  /*9800*/  IADD3 R211, P4, R222, 0xc060, RZ ;  /* 0x0000c060ded37810 */ /* 0x000fc60007f9e0ff */
[----:B------:R-:W-:Y:S01]  /*9810*/  UIMAD UR5, UR10, UR9, UR5 ;  /* 0x000000090a0572a4 */ /* 0x000fe2000f8e0205 */
[C---:B------:R-:W-:Y:S02]  /*9820*/  IADD3 R169, P3, R222.reuse, 0xc040, RZ ;  /* 0x0000c040dea97810 */ /* 0x040fe40007f7e0ff */
[----:B------:R-:W-:Y:S02]  /*9830*/  LOP3.LUT R210, R211, 0x380, RZ, 0xc0, !PT ;  /* 0x00000380d3d27812 */ /* 0x000fe400078ec0ff */
[----:B------:R-:W-:Y:S01]  /*9840*/  IADD3 R14, P2, R222, 0xc020, RZ ;  /* 0x0000c020de0e7810 */ /* 0x000fe20007f5e0ff */
[--C-:B------:R-:W-:Y:S01]  /*9850*/  IMAD.X R209, RZ, RZ, R223.reuse, P3 ;  /* 0x000000ffffd17224 */ /* 0x100fe200018e06df */
[----:B------:R-:W-:Y:S02]  /*9860*/  SHF.R.U64 R210, R210, 0x3, RZ ;  /* 0x00000003d2d27819 */ /* 0x000fe400000012ff */
[----:B------:R-:W-:Y:S01]  /*9870*/  LOP3.LUT R7, R222, 0x380, RZ, 0xc0, !PT ;  /* 0x00000380de077812 */ /* 0x000fe200078ec0ff */
[--C-:B------:R-:W-:Y:S01]  /*9880*/  IMAD.X R9, RZ, RZ, R223.reuse, P2 ;  /* 0x000000ffff097224 */ /* 0x100fe200010e06df */
[----:B------:R-:W-:Y:S01]  /*9890*/  LOP3.LUT R210, R210, R211, RZ, 0x3c, !PT ;  /* 0x000000d3d2d27212 */ /* 0x000fe200078e3cff */
[----:B------:R-:W-:Y:S01]  /*98a0*/  IMAD.X R211, RZ, RZ, R223, P4 ;  /* 0x000000ffffd37224 */ /* 0x000fe200020e06df */
[----:B------:R-:W-:-:S02]  /*98b0*/  IADD3 R167, P6, R222, 0x8060, RZ ;  /* 0x00008060dea77810 */ /* 0x000fc40007fde0ff */
[C---:B------:R-:W-:Y:S02]  /*98c0*/  IADD3 R12, P5, R222.reuse, 0x20, RZ ;  /* 0x00000020de0c7810 */ /* 0x040fe40007fbe0ff */
[C---:B------:R-:W-:Y:S01]  /*98d0*/  IADD3 R165, P4, R222.reuse, 0x8040, RZ ;  /* 0x00008040dea57810 */ /* 0x040fe20007f9e0ff */
[--C-:B------:R-:W-:Y:S01]  /*98e0*/  IMAD.X R207, RZ, RZ, R223.reuse, P6 ;  /* 0x000000ffffcf7224 */ /* 0x100fe200030e06df */
[C---:B------:R-:W-:Y:S01]  /*98f0*/  IADD3 R163, P3, R222.reuse, 0x8020, RZ ;  /* 0x00008020dea37810 */ /* 0x040fe20007f7e0ff */
[--C-:B------:R-:W-:Y:S01]  /*9900*/  IMAD.X R15, RZ, RZ, R223.reuse, P5 ;  /* 0x000000ffff0f7224 */ /* 0x100fe200028e06df */
[C---:B------:R-:W-:Y:S01]  /*9910*/  IADD3 R161, P2, R222.reuse, 0x8000, RZ ;  /* 0x00008000dea17810 */ /* 0x040fe20007f5e0ff */
[--C-:B------:R-:W-:Y:S01]  /*9920*/  IMAD.X R205, RZ, RZ, R223.reuse, P4 ;  /* 0x000000ffffcd7224 */ /* 0x100fe200020e06df */
[----:B------:R-:W-:Y:S01]  /*9930*/  IADD3 R156, P0, R222, 0xc000, RZ ;  /* 0x0000c000de9c7810 */ /* 0x000fe20007f1e0ff */
[--C-:B------:R-:W-:Y:S01]  /*9940*/  IMAD.X R13, RZ, RZ, R223.reuse, P3 ;  /* 0x000000ffff0d7224 */ /* 0x100fe200018e06df */
[----:B------:R-:W-:Y:S01]  /*9950*/  SHF.R.U64 R7, R7, 0x3, RZ ;  /* 0x0000000307077819 */ /* 0x000fe200000012ff */
[----:B------:R-:W-:Y:S01]  /*9960*/  IMAD.X R203, RZ, RZ, R223, P2 ;  /* 0x000000ffffcb7224 */ /* 0x000fe200010e06df */
[----:B------:R-:W-:-:S02]  /*9970*/  LOP3.LUT R8, R14, 0x380, RZ, 0xc0, !PT ;  /* 0x000003800e087812 */ /* 0x000fc400078ec0ff */
[----:B---3--:R-:W-:Y:S02]  /*9980*/  IADD3.X R11, RZ, R223, RZ, P0, !PT ;  /* 0x000000dfff0b7210 */ /* 0x008fe400007fe4ff */
[C---:B------:R-:W-:Y:S02]  /*9990*/  IADD3 R152, P0, R222.reuse, 0x4060, RZ ;  /* 0x00004060de987810 */ /* 0x040fe40007f1e0ff */
[C---:B------:R-:W-:Y:S02]  /*99a0*/  IADD3 R20, P6, R222.reuse, 0x40, RZ ;  /* 0x00000040de147810 */ /* 0x040fe40007fde0ff */
[C---:B------:R-:W-:Y:S01]  /*99b0*/  IADD3 R159, P5, R222.reuse, 0x4040, RZ ;  /* 0x00004040de9f7810 */ /* 0x040fe20007fbe0ff */
[--C-:B------:R-:W-:Y:S01]  /*99c0*/  IMAD.X R201, RZ, RZ, R223.reuse, P0 ;  /* 0x000000ffffc97224 */ /* 0x100fe200000e06df */
[C---:B------:R-:W-:Y:S01]  /*99d0*/  IADD3 R157, P4, R222.reuse, 0x4020, RZ ;  /* 0x00004020de9d7810 */ /* 0x040fe20007f9e0ff */
[--C-:B------:R-:W-:Y:S01]  /*99e0*/  IMAD.X R153, RZ, RZ, R223.reuse, P6 ;  /* 0x000000ffff997224 */ /* 0x100fe200030e06df */
[C---:B------:R-:W-:Y:S01]  /*99f0*/  IADD3 R4, P3, R222.reuse, 0x4000, RZ ;  /* 0x00004000de047810 */ /* 0x040fe20007f7e0ff */
[----:B------:R-:W-:Y:S01]  /*9a00*/  IMAD.X R21, RZ, RZ, R223, P5 ;  /* 0x000000ffff157224 */ /* 0x000fe200028e06df */
[----:B------:R-:W-:-:S02]  /*9a10*/  IADD3 R3, P2, R222, 0x60, RZ ;  /* 0x00000060de037810 */ /* 0x000fc40007f5e0ff */
[----:B------:R-:W-:Y:S02]  /*9a20*/  LOP3.LUT R222, R7, R222, RZ, 0x3c, !PT ;  /* 0x000000de07de7212 */ /* 0x000fe400078e3cff */
[----:B------:R-:W-:Y:S01]  /*9a30*/  SHF.R.U64 R7, R8, 0x3, RZ ;  /* 0x0000000308077819 */ /* 0x000fe200000012ff */
[----:B------:R-:W-:Y:S01]  /*9a40*/  IMAD.X R191, RZ, RZ, R223, P2 ;  /* 0x000000ffffbf7224 */ /* 0x000fe200010e06df */
[----:B------:R-:W-:Y:S02]  /*9a50*/  LOP3.LUT R10, R156, 0x380, RZ, 0xc0, !PT ;  /* 0x000003809c0a7812 */ /* 0x000fe400078ec0ff */
[----:B------:R-:W-:Y:S02]  /*9a60*/  LOP3.LUT R8, R7, R14, RZ, 0x3c, !PT ;  /* 0x0000000e07087212 */ /* 0x000fe400078e3cff */
[----:B------:R-:W-:Y:S02]  /*9a70*/  SHF.R.U64 R7, R10, 0x3, RZ ;  /* 0x000000030a077819 */ /* 0x000fe400000012ff */
[----:B------:R-:W-:-:S02]  /*9a80*/  LOP3.LUT R14, R167, 0x380, RZ, 0xc0, !PT ;  /* 0x00000380a70e7812 */ /* 0x000fc400078ec0ff */
[----:B------:R-:W-:Y:S02]  /*9a90*/  LOP3.LUT R10, R7, R156, RZ, 0x3c, !PT ;  /* 0x0000009c070a7212 */ /* 0x000fe400078e3cff */
[----:B------:R-:W-:Y:S02]  /*9aa0*/  LOP3.LUT R7, R12, 0x380, RZ, 0xc0, !PT ;  /* 0x000003800c077812 */ /* 0x000fe400078ec0ff */
[----:B------:R-:W-:Y:S02]  /*9ab0*/  LOP3.LUT R158, R169, 0x380, RZ, 0xc0, !PT ;  /* 0x00000380a99e7812 */ /* 0x000fe400078ec0ff */
[----:B------:R-:W-:Y:S02]  /*9ac0*/  LOP3.LUT R156, R165, 0x380, RZ, 0xc0, !PT ;  /* 0x00000380a59c7812 */ /* 0x000fe400078ec0ff */
[----:B------:R-:W-:Y:S02]  /*9ad0*/  SHF.R.U64 R14, R14, 0x3, RZ ;  /* 0x000000030e0e7819 */ /* 0x000fe400000012ff */
[----:B------:R-:W-:-:S02]  /*9ae0*/  SHF.R.U64 R7, R7, 0x3, RZ ;  /* 0x0000000307077819 */ /* 0x000fc400000012ff */
[----:B------:R-:W-:Y:S02]  /*9af0*/  SHF.R.U64 R158, R158, 0x3, RZ ;  /* 0x000000039e9e7819 */ /* 0x000fe400000012ff */
[----:B------:R-:W-:Y:S02]  /*9b00*/  SHF.R.U64 R156, R156, 0x3, RZ ;  /* 0x000000039c9c7819 */ /* 0x000fe400000012ff */
[----:B------:R-:W-:Y:S02]  /*9b10*/  LOP3.LUT R206, R14, R167, RZ, 0x3c, !PT ;  /* 0x000000a70ece7212 */ /* 0x000fe400078e3cff */
[----:B------:R-:W-:Y:S02]  /*9b20*/  LOP3.LUT R14, R7, R12, RZ, 0x3c, !PT ;  /* 0x0000000c070e7212 */ /* 0x000fe400078e3cff */
[----:B------:R-:W-:Y:S02]  /*9b30*/  LOP3.LUT R208, R158, R169, RZ, 0x3c, !PT ;  /* 0x000000a99ed07212 */ /* 0x000fe400078e3cff */
[----:B------:R-:W-:-:S02]  /*9b40*/  LOP3.LUT R204, R156, R165, RZ, 0x3c, !PT ;  /* 0x000000a59ccc7212 */ /* 0x000fc400078e3cff */
[----:B------:R-:W-:Y:S02]  /*9b50*/  LOP3.LUT R7, R152, 0x380, RZ, 0xc0, !PT ;  /* 0x0000038098077812 */ /* 0x000fe400078ec0ff */
[----:B------:R-:W-:Y:S02]  /*9b60*/  LOP3.LUT R158, R163, 0x380, RZ, 0xc0, !PT ;  /* 0x00000380a39e7812 */ /* 0x000fe400078ec0ff */
[----:B------:R-:W-:Y:S02]  /*9b70*/  LOP3.LUT R156, R161, 0x380, RZ, 0xc0, !PT ;  /* 0x00000380a19c7812 */ /* 0x000fe400078ec0ff */
[----:B------:R-:W-:Y:S02]  /*9b80*/  SHF.R.U64 R7, R7, 0x3, RZ ;  /* 0x0000000307077819 */ /* 0x000fe400000012ff */
[----:B------:R-:W-:Y:S02]  /*9b90*/  SHF.R.U64 R158, R158, 0x3, RZ ;  /* 0x000000039e9e7819 */ /* 0x000fe400000012ff */
[----:B------:R-:W-:-:S02]  /*9ba0*/  SHF.R.U64 R156, R156, 0x3, RZ ;  /* 0x000000039c9c7819 */ /* 0x000fc400000012ff */
[----:B------:R-:W-:Y:S02]  /*9bb0*/  LOP3.LUT R200, R7, R152, RZ, 0x3c, !PT ;  /* 0x0000009807c87212 */ /* 0x000fe400078e3cff */
[----:B------:R-:W-:Y:S02]  /*9bc0*/  LOP3.LUT R12, R158, R163, RZ, 0x3c, !PT ;  /* 0x000000a39e0c7212 */ /* 0x000fe400078e3cff */
[----:B------:R-:W-:Y:S02]  /*9bd0*/  LOP3.LUT R202, R156, R161, RZ, 0x3c, !PT ;  /* 0x000000a19cca7212 */ /* 0x000fe400078e3cff */
[----:B------:R-:W-:Y:S02]  /*9be0*/  LOP3.LUT R7, R20, 0x380, RZ, 0xc0, !PT ;  /* 0x0000038014077812 */ /* 0x000fe400078ec0ff */
[----:B------:R-:W-:Y:S02]  /*9bf0*/  LOP3.LUT R158, R159, 0x380, RZ, 0xc0, !PT ;  /* 0x000003809f9e7812 */ /* 0x000fe400078ec0ff */
[----:B------:R-:W-:-:S02]  /*9c00*/  LOP3.LUT R156, R157, 0x380, RZ, 0xc0, !PT ;  /* 0x000003809d9c7812 */ /* 0x000fc400078ec0ff */
[----:B------:R-:W-:Y:S02]  /*9c10*/  SHF.R.U64 R7, R7, 0x3, RZ ;  /* 0x0000000307077819 */ /* 0x000fe400000012ff */
[----:B------:R-:W-:Y:S02]  /*9c20*/  SHF.R.U64 R158, R158, 0x3, RZ ;  /* 0x000000039e9e7819 */ /* 0x000fe400000012ff */
[----:B------:R-:W-:Y:S02]  /*9c30*/  SHF.R.U64 R156, R156, 0x3, RZ ;  /* 0x000000039c9c7819 */ /* 0x000fe400000012ff */
[----:B------:R-:W-:Y:S02]  /*9c40*/  LOP3.LUT R152, R7, R20, RZ, 0x3c, !PT ;  /* 0x0000001407987212 */ /* 0x000fe400078e3cff */
[----:B------:R-:W-:Y:S02]  /*9c50*/  LOP3.LUT R20, R158, R159, RZ, 0x3c, !PT ;  /* 0x0000009f9e147212 */ /* 0x000fe400078e3cff */
[----:B------:R-:W-:-:S02]  /*9c60*/  IADD3 R163, P2, R154, 0x3000, RZ ;  /* 0x000030009aa37810 */ /* 0x000fc40007f5e0ff */
[C---:B------:R-:W-:Y:S02]  /*9c70*/  IADD3 R167, P0, R154.reuse, 0x4000, RZ ;  /* 0x000040009aa77810 */ /* 0x040fe40007f1e0ff */
[----:B------:R-:W-:Y:S02]  /*9c80*/  LOP3.LUT R162, R163, 0x380, RZ, 0xc0, !PT ;  /* 0x00000380a3a27812 */ /* 0x000fe400078ec0ff */
[C---:B------:R-:W-:Y:S02]  /*9c90*/  IADD3 R171, P6, R154.reuse, 0x5000, RZ ;  /* 0x000050009aab7810 */ /* 0x040fe40007fde0ff */
[----:B------:R-:W-:Y:S02]  /*9ca0*/  IADD3 R173, P5, R154, 0x6000, RZ ;  /* 0x000060009aad7810 */ /* 0x000fe40007fbe0ff */
[----:B------:R-:W-:Y:S02]  /*9cb0*/  SHF.R.U64 R162, R162, 0x3, RZ ;  /* 0x00000003a2a27819 */ /* 0x000fe400000012ff */
[----:B------:R-:W-:-:S02]  /*9cc0*/  LOP3.LUT R166, R167, 0x380, RZ, 0xc0, !PT ;  /* 0x00000380a7a67812 */ /* 0x000fc400078ec0ff */
[----:B------:R-:W-:Y:S02]  /*9cd0*/  LOP3.LUT R170, R171, 0x380, RZ, 0xc0, !PT ;  /* 0x00000380abaa7812 */ /* 0x000fe400078ec0ff */
[----:B------:R-:W-:Y:S02]  /*9ce0*/  LOP3.LUT R172, R173, 0x380, RZ, 0xc0, !PT ;  /* 0x00000380adac7812 */ /* 0x000fe400078ec0ff */
[----:B------:R-:W-:Y:S01]  /*9cf0*/  LOP3.LUT R162, R162, R163, RZ, 0x3c, !PT ;  /* 0x000000a3a2a27212 */ /* 0x000fe200078e3cff */
[----:B------:R-:W-:Y:S01]  /*9d00*/  IMAD.X R163, RZ, RZ, R155, P2 ;  /* 0x000000ffffa37224 */ /* 0x000fe200010e069b */
[----:B------:R-:W-:Y:S02]  /*9d10*/  SHF.R.U64 R166, R166, 0x3, RZ ;  /* 0x00000003a6a67819 */ /* 0x000fe400000012ff */
[----:B------:R-:W-:Y:S02]  /*9d20*/  SHF.R.U64 R170, R170, 0x3, RZ ;  /* 0x00000003aaaa7819 */ /* 0x000fe400000012ff */
[----:B------:R-:W-:-:S02]  /*9d30*/  SHF.R.U64 R172, R172, 0x3, RZ ;  /* 0x00000003acac7819 */ /* 0x000fc400000012ff */
[----:B------:R-:W-:Y:S02]  /*9d40*/  IADD3 R185, P2, R154, 0x9000, RZ ;  /* 0x000090009ab97810 */ /* 0x000fe40007f5e0ff */
[----:B------:R-:W-:Y:S02]  /*9d50*/  LOP3.LUT R160, R3, 0x380, RZ, 0xc0, !PT ;  /* 0x0000038003a07812 */ /* 0x000fe400078ec0ff */
[----:B------:R-:W-:Y:S01]  /*9d60*/  LOP3.LUT R166, R166, R167, RZ, 0x3c, !PT ;  /* 0x000000a7a6a67212 */ /* 0x000fe200078e3cff */
[--C-:B------:R-:W-:Y:S01]  /*9d70*/  IMAD.X R167, RZ, RZ, R155.reuse, P0 ;  /* 0x000000ffffa77224 */ /* 0x100fe200000e069b */
[----:B------:R-:W-:Y:S01]  /*9d80*/  LOP3.LUT R170, R170, R171, RZ, 0x3c, !PT ;  /* 0x000000abaaaa7212 */ /* 0x000fe200078e3cff */
[--C-:B------:R-:W-:Y:S01]  /*9d90*/  IMAD.X R171, RZ, RZ, R155.reuse, P6 ;  /* 0x000000ffffab7224 */ /* 0x100fe200030e069b */
[----:B------:R-:W-:Y:S01]  /*9da0*/  LOP3.LUT R172, R172, R173, RZ, 0x3c, !PT ;  /* 0x000000adacac7212 */ /* 0x000fe200078e3cff */
[----:B------:R-:W-:Y:S01]  /*9db0*/  IMAD.X R173, RZ, RZ, R155, P5 ;  /* 0x000000ffffad7224 */ /* 0x000fe200028e069b */
[----:B------:R-:W-:-:S02]  /*9dc0*/  LOP3.LUT R184, R185, 0x380, RZ, 0xc0, !PT ;  /* 0x00000380b9b87812 */ /* 0x000fc400078ec0ff */
[----:B------:R-:W-:Y:S02]  /*9dd0*/  LOP3.LUT R7, R4, 0x380, RZ, 0xc0, !PT ;  /* 0x0000038004077812 */ /* 0x000fe400078ec0ff */
[----:B------:R-:W-:Y:S02]  /*9de0*/  SHF.R.U64 R160, R160, 0x3, RZ ;  /* 0x00000003a0a07819 */ /* 0x000fe400000012ff */
[C---:B------:R-:W-:Y:S02]  /*9df0*/  IADD3 R161, P0, R154.reuse, 0xa000, RZ ;  /* 0x0000a0009aa17810 */ /* 0x040fe40007f1e0ff */
[C---:B------:R-:W-:Y:S02]  /*9e00*/  IADD3 R169, P6, R154.reuse, 0xb000, RZ ;  /* 0x0000b0009aa97810 */ /* 0x040fe40007fde0ff */
[----:B------:R-:W-:Y:S02]  /*9e10*/  IADD3 R175, P5, R154, 0xc000, RZ ;  /* 0x0000c0009aaf7810 */ /* 0x000fe40007fbe0ff */
[----:B------:R-:W-:-:S02]  /*9e20*/  SHF.R.U64 R184, R184, 0x3, RZ ;  /* 0x00000003b8b87819 */ /* 0x000fc400000012ff */
[----:B------:R-:W-:Y:S02]  /*9e30*/  SHF.R.U64 R7, R7, 0x3, RZ ;  /* 0x0000000307077819 */ /* 0x000fe400000012ff */
[----:B------:R-:W-:Y:S02]  /*9e40*/  LOP3.LUT R190, R160, R3, RZ, 0x3c, !PT ;  /* 0x00000003a0be7212 */ /* 0x000fe400078e3cff */
[----:B------:R-:W-:Y:S02]  /*9e50*/  LOP3.LUT R160, R161, 0x380, RZ, 0xc0, !PT ;  /* 0x00000380a1a07812 */ /* 0x000fe400078ec0ff */
[----:B------:R-:W-:Y:S02]  /*9e60*/  LOP3.LUT R168, R169, 0x380, RZ, 0xc0, !PT ;  /* 0x00000380a9a87812 */ /* 0x000fe400078ec0ff */
[----:B------:R-:W-:Y:S02]  /*9e70*/  LOP3.LUT R174, R175, 0x380, RZ, 0xc0, !PT ;  /* 0x00000380afae7812 */ /* 0x000fe400078ec0ff */
[----:B------:R-:W-:Y:S01]  /*9e80*/  MOV R10, R10 ;  /* 0x0000000a000a7202 */ /* 0x000fe20000000f00 */
[----:B------:R-:W-:Y:S01]  /*9e90*/  IMAD.U32 R11, RZ, RZ, UR12 ;  /* 0x0000000cff0b7e24 */ /* 0x000fe2000f8e00ff */
[----:B------:R-:W-:Y:S01]  /*9ea0*/  LOP3.LUT R184, R184, R185, RZ, 0x3c, !PT ;  /* 0x000000b9b8b87212 */ /* 0x000fe200078e3cff */
[----:B------:R-:W-:Y:S01]  /*9eb0*/  IMAD.X R185, RZ, RZ, R155, P2 ;  /* 0x000000ffffb97224 */ /* 0x000fe200010e069b */
[----:B------:R-:W-:Y:S01]  /*9ec0*/  SHF.R.U64 R160, R160, 0x3, RZ ;  /* 0x00000003a0a07819 */ /* 0x000fe200000012ff */
[----:B------:R-:W-:Y:S01]  /*9ed0*/  USHF.R.S32.HI UR12, URZ, 0x1f, UR13 ;  /* 0x0000001f3f0c7899 */ /* 0x000fe2000801140d */
[----:B------:R-:W-:-:S02]  /*9ee0*/  SHF.R.U64 R168, R168, 0x3, RZ ;  /* 0x00000003a8a87819 */ /* 0x000fc400000012ff */
[----:B------:R-:W-:Y:S02]  /*9ef0*/  SHF.R.U64 R174, R174, 0x3, RZ ;  /* 0x00000003aeae7819 */ /* 0x000fe400000012ff */
[----:B------:R-:W-:Y:S02]  /*9f00*/  SHF.R.U64 R187, R187, 0x3, RZ ;  /* 0x00000003bbbb7819 */ /* 0x000fe400000012ff */
[----:B------:R-:W-:Y:S01]  /*9f10*/  MOV R153, R152 ;  /* 0x0000009800997202 */ /* 0x000fe20000000f00 */
[----:B------:R-:W-:Y:S01]  /*9f20*/  @!P1 VIADD R152, R11, 0x38860 ;  /* 0x000388600b989836 */ /* 0x000fe20000000000 */
[----:B------:R-:W-:Y:S01]  /*9f30*/  LOP3.LUT R160, R160, R161, RZ, 0x3c, !PT ;  /* 0x000000a1a0a07212 */ /* 0x000fe200078e3cff */
[--C-:B------:R-:W-:Y:S01]  /*9f40*/  IMAD.X R161, RZ, RZ, R155.reuse, P0 ;  /* 0x000000ffffa17224 */ /* 0x100fe200000e069b */
[----:B------:R-:W-:Y:S01]  /*9f50*/  LOP3.LUT R168, R168, R169, RZ, 0x3c, !PT ;  /* 0x000000a9a8a87212 */ /* 0x000fe200078e3cff */
[--C-:B------:R-:W-:Y:S01]  /*9f60*/  IMAD.X R169, RZ, RZ, R155.reuse, P6 ;  /* 0x000000ffffa97224 */ /* 0x100fe200030e069b */
[----:B------:R-:W-:Y:S01]  /*9f70*/  LOP3.LUT R174, R174, R175, RZ, 0x3c, !PT ;  /* 0x000000afaeae7212 */ /* 0x000fe200078e3cff */
[--C-:B------:R-:W-:Y:S01]  /*9f80*/  IMAD.X R175, RZ, RZ, R155.reuse, P5 ;  /* 0x000000ffffaf7224 */ /* 0x100fe200028e069b */
[----:B------:R-:W-:Y:S01]  /*9f90*/  LOP3.LUT R186, R187, R154, RZ, 0x3c, !PT ;  /* 0x0000009abbba7212 */ /* 0x000fe200078e3cff */
[----:B------:R-:W-:Y:S01]  /*9fa0*/  IMAD.MOV.U32 R187, RZ, RZ, R155 ;  /* 0x000000ffffbb7224 */ /* 0x000fe200078e009b */
[----:B------:R-:W-:-:S02]  /*9fb0*/  MOV R15, R14 ;  /* 0x0000000e000f7202 */ /* 0x000fc40000000f00 */
[----:B------:R-:W-:Y:S02]  /*9fc0*/  MOV R21, R20 ;  /* 0x0000001400157202 */ /* 0x000fe40000000f00 */
[----:B------:R-:W-:Y:S02]  /*9fd0*/  MOV R13, R12 ;  /* 0x0000000c000d7202 */ /* 0x000fe40000000f00 */
[----:B------:R-:W-:Y:S02]  /*9fe0*/  MOV R12, R200 ;  /* 0x000000c8000c7202 */ /* 0x000fe40000000f00 */
[----:B------:R-:W-:Y:S02]  /*9ff0*/  MOV R14, R202 ;  /* 0x000000ca000e7202 */ /* 0x000fe40000000f00 */
[----:B------:R-:W-:Y:S02]  /*a000*/  MOV R8, R8 ;  /* 0x0000000800087202 */ /* 0x000fe40000000f00 */
[----:B------:R-:W-:Y:S01]  /*a010*/  MOV R9, R204 ;  /* 0x000000cc00097202 */ /* 0x000fe20000000f00 */
[----:B------:R-:W-:-:S02]  /*a020*/  WARPGROUP.DEPBAR.LE gsb0, 0x0 ;  /* 0x00008000000079c5 */ /* 0x000fc40000010000 */
[----:B------:R-:W-:Y:S01]  /*a030*/  WARPGROUP.ARRIVE ;  /* 0x00000000000079c5 */ /* 0x000fe20000000000 */
[--C-:B------:R-:W-:Y:S01]  /*a040*/  IMAD.X R199, RZ, RZ, R223.reuse, P4 ;  /* 0x000000ffffc77224 */ /* 0x100fe200020e06df */
[----:B------:R-:W-:Y:S01]  /*a050*/  LOP3.LUT R198, R156, R157, RZ, 0x3c, !PT ;  /* 0x0000009d9cc67212 */ /* 0x000fe200078e3cff */
[----:B------:R-:W-:Y:S01]  /*a060*/  IMAD.X R197, RZ, RZ, R223, P3 ;  /* 0x000000ffffc57224 */ /* 0x000fe200018e06df */
[C---:B------:R-:W-:Y:S02]  /*a070*/  IADD3 R157, P4, R154.reuse, 0x1000, RZ ;  /* 0x000010009a9d7810 */ /* 0x040fe40007f9e0ff */
[----:B------:R-:W-:Y:S01]  /*a080*/  HGMMA.64x256x16.F32 R24, R192, gdesc[UR4].tnspB, R24, gsb0 ;  /* 0x43e00004c0187df0 */ /* 0x000fe20008000818 */
[----:B------:R-:W-:Y:S01]  /*a090*/  IADD3 R159, P3, R154, 0x2000, RZ ;  /* 0x000020009a9f7810 */ /* 0x000fe20007f7e0ff */
[----:B------:R-:W-:Y:S01]  /*a0a0*/  UIMAD.WIDE.U32 UR6, UR10, UR8, URZ ;  /* 0x000000080a0672a5 */ /* 0x000fe2000f8e003f */
[----:B------:R-:W-:Y:S02]  /*a0b0*/  LOP3.LUT R156, R157, 0x380, RZ, 0xc0, !PT ;  /* 0x000003809d9c7812 */ /* 0x000fe400078ec0ff */
[----:B------:R-:W-:Y:S01]  /*a0c0*/  LOP3.LUT R158, R159, 0x380, RZ, 0xc0, !PT ;  /* 0x000003809f9e7812 */ /* 0x000fe200078ec0ff */
[----:B------:R-:W-:Y:S01]  /*a0d0*/  ULDC.64 UR8, c[0x0][0x208] ;  /* 0x0000820000087ab9 */ /* 0x000fe20000000a00 */
[----:B------:R-:W-:Y:S01]  /*a0e0*/  SHF.R.U64 R156, R156, 0x3, RZ ;  /* 0x000000039c9c7819 */ /* 0x000fe200000012ff */
[----:B------:R-:W-:Y:S01]  /*a0f0*/  IMAD.U32 R188, RZ, RZ, UR6 ;  /* 0x00000006ffbc7e24 */ /* 0x000fe2000f8e00ff */
[----:B------:R-:W-:Y:S01]  /*a100*/  SHF.R.U64 R158, R158, 0x3, RZ ;  /* 0x000000039e9e7819 */ /* 0x000fe200000012ff */
[----:B------:R-:W-:Y:S01]  /*a110*/  UIADD3 UR6, UR7, UR5, URZ ;  /* 0x0000000507067290 */ /* 0x000fe2000fffe03f */
[----:B------:R-:W-:Y:S01]  /*a120*/  LOP3.LUT R156, R156, R157, RZ, 0x3c, !PT ;  /* 0x0000009d9c9c7212 */ /* 0x000fe200078e3cff */
[--C-:B------:R-:W-:Y:S01]  /*a130*/  IMAD.X R157, RZ, RZ, R155.reuse, P4 ;  /* 0x000000ffff9d7224 */ /* 0x100fe200020e069b */
[----:B------:R-:W-:Y:S01]  /*a140*/  LOP3.LUT R158, R158, R159, RZ, 0x3c, !PT ;  /* 0x0000009f9e9e7212 */ /* 0x000fe200078e3cff */
[----:B------:R-:W-:Y:S01]  /*a150*/  IMAD.X R159, RZ, RZ, R155, P3 ;  /* 0x000000ffff9f7224 */ /* 0x000fe200018e069b */
[C---:B------:R-:W-:Y:S01]  /*a160*/  IADD3 R177, P4, R154.reuse, 0x7000, RZ ;  /* 0x000070009ab17810 */ /* 0x040fe20007f9e0ff */
[----:B------:R-:W-:Y:S01]  /*a170*/  IMAD.U32 R189, RZ, RZ, UR7 ;  /* 0x00000007ffbd7e24 */ /* 0x000fe2000f8e00ff */
[----:B------:R-:W-:Y:S01]  /*a180*/  IADD3 R181, P3, R154, 0x8000, RZ ;  /* 0x000080009ab57810 */ /* 0x000fe20007f7e0ff */
[----:B------:R-:W-:Y:S01]  /*a190*/  IMAD.U32 R189, RZ, RZ, UR6 ;  /* 0x00000006ffbd7e24 */ /* 0x000fe2000f8e00ff */
[----:B------:R-:W-:Y:S01]  /*a1a0*/  LOP3.LUT R176, R177, 0x380, RZ, 0xc0, !PT ;  /* 0x00000380b1b07812 */ /* 0x000fe200078ec0ff */
[----:B------:R-:W-:Y:S01]  /*a1b0*/  ULDC.64 UR6, c[0x0][0xb88] ;  /* 0x0002e20000067ab9 */ /* 0x000fe20000000a00 */
[----:B------:R-:W-:-:S02]  /*a1c0*/  LOP3.LUT R180, R181, 0x380, RZ, 0xc0, !PT ;  /* 0x00000380b5b47812 */ /* 0x000fc400078ec0ff */
[----:B------:R-:W-:Y:S02]  /*a1d0*/  SHF.R.U64 R176, R176, 0x3, RZ ;  /* 0x00000003b0b07819 */ /* 0x000fe400000012ff */
[----:B------:R-:W-:Y:S02]  /*a1e0*/  SHF.R.U64 R180, R180, 0x3, RZ ;  /* 0x00000003b4b47819 */ /* 0x000fe400000012ff */
[----:B------:R-:W-:Y:S01]  /*a1f0*/  LOP3.LUT R176, R176, R177, RZ, 0x3c, !PT ;  /* 0x000000b1b0b07212 */ /* 0x000fe200078e3cff */
[--C-:B------:R-:W-:Y:S01]  /*a200*/  IMAD.X R177, RZ, RZ, R155.reuse, P4 ;  /* 0x000000ffffb17224 */ /* 0x100fe200020e069b */
[----:B------:R-:W-:Y:S01]  /*a210*/  LOP3.LUT R180, R180, R181, RZ, 0x3c, !PT ;  /* 0x000000b5b4b47212 */ /* 0x000fe200078e3cff */
[----:B------:R-:W-:Y:S01]  /*a220*/  IMAD.X R181, RZ, RZ, R155, P3 ;  /* 0x000000ffffb57224 */ /* 0x000fe200018e069b */
[C---:B------:R-:W-:Y:S02]  /*a230*/  IADD3 R183, P4, R154.reuse, 0xd000, RZ ;  /* 0x0000d0009ab77810 */ /* 0x040fe40007f9e0ff */
[----:B------:R-:W-:-:S02]  /*a240*/  IADD3 R165, P3, R154, 0xe000, RZ ;  /* 0x0000e0009aa57810 */ /* 0x000fc40007f7e0ff */
[----:B------:R-:W-:Y:S02]  /*a250*/  LOP3.LUT R182, R183, 0x380, RZ, 0xc0, !PT ;  /* 0x00000380b7b67812 */ /* 0x000fe400078ec0ff */
[----:B------:R-:W-:Y:S02]  /*a260*/  LOP3.LUT R164, R165, 0x380, RZ, 0xc0, !PT ;  /* 0x00000380a5a47812 */ /* 0x000fe400078ec0ff */
[----:B------:R-:W-:Y:S02]  /*a270*/  LOP3.LUT R196, R7, R4, RZ, 0x3c, !PT ;  /* 0x0000000407c47212 */ /* 0x000fe400078e3cff */
[----:B------:R-:W-:Y:S02]  /*a280*/  SHF.R.U64 R182, R182, 0x3, RZ ;  /* 0x00000003b6b67819 */ /* 0x000fe400000012ff */
[----:B------:R-:W-:Y:S02]  /*a290*/  SHF.R.U64 R164, R164, 0x3, RZ ;  /* 0x00000003a4a47819 */ /* 0x000fe400000012ff */
[----:B------:R-:W-:-:S02]  /*a2a0*/  IADD3 R4, P2, R154, 0xf000, RZ ;  /* 0x0000f0009a047810 */ /* 0x000fc40007f5e0ff */
[----:B------:R-:W-:Y:S02]  /*a2b0*/  LOP3.LUT R182, R182, R183, RZ, 0x3c, !PT ;  /* 0x000000b7b6b67212 */ /* 0x000fe400078e3cff */
[----:B------:R-:W-:Y:S01]  /*a2c0*/  LOP3.LUT R164, R164, R165, RZ, 0x3c, !PT ;  /* 0x000000a5a4a47212 */ /* 0x000fe200078e3cff */
[--C-:B------:R-:W-:Y:S01]  /*a2d0*/  IMAD.X R165, RZ, RZ, R155.reuse, P3 ;  /* 0x000000ffffa57224 */ /* 0x100fe200018e069b */
[----:B------:R-:W-:Y:S01]  /*a2e0*/  IADD3.X R183, RZ, R155, RZ, P4, !PT ;  /* 0x0000009bffb77210 */ /* 0x000fe200027fe4ff */
[----:B------:R-:W-:Y:S01]  /*a2f0*/  IMAD.X R179, RZ, RZ, R155, P2 ;  /* 0x000000ffffb37224 */ /* 0x000fe200010e069b */
[----:B------:R-:W-:Y:S02]  /*a300*/  @!P1 PRMT R155, RZ, 0x654, R152 ;  /* 0x00000654ff9b9816 */ /* 0x000fe40000000098 */
[----:B------:R-:W-:Y:S02]  /*a310*/  MOV R154, R222 ;  /* 0x000000de009a7202 */ /* 0x000fe40000000f00 */
[----:B------:R-:W-:-:S02]  /*a320*/  R2UR UR5, R217 ;  /* 0x00000000d90572ca */ /* 0x000fc400000e0000 */
[----:B------:R-:W-:Y:S02]  /*a330*/  MOV R152, R190 ;  /* 0x000000be00987202 */ /* 0x000fe40000000f00 */
[----:B------:R-:W-:Y:S02]  /*a340*/  MOV R20, R196 ;  /* 0x000000c400147202 */ /* 0x000fe40000000f00 */
[----:B------:R-:W-:Y:S02]  /*a350*/  MOV R11, R198 ;  /* 0x000000c6000b7202 */ /* 0x000fe40000000f00 */
[----:B------:R-:W-:Y:S02]  /*a360*/  LOP3.LUT R3, R4, 0x380, RZ, 0xc0, !PT ;  /* 0x0000038004037812 */ /* 0x000fe400078ec0ff */
[----:B------:R-:W-:Y:S02]  /*a370*/  MOV R7, R208 ;  /* 0x000000d000077202 */ /* 0x000fe40000000f00 */
[----:B------:R-:W-:-:S04]  /*a380*/  SHF.R.U64 R3, R3, 0x3, RZ ;  /* 0x0000000303037819 */ /* 0x000fc800000012ff */
[----:B------:R-:W-:Y:S02]  /*a390*/  LOP3.LUT R178, R3, R4, RZ, 0x3c, !PT ;  /* 0x0000000403b27212 */ /* 0x000fe400078e3cff */
[----:B------:R-:W-:Y:S02]  /*a3a0*/  MOV R3, R206 ;  /* 0x000000ce00037202 */ /* 0x000fe40000000f00 */
[----:B------:R-:W-:Y:S01]  /*a3b0*/  MOV R4, R210 ;  /* 0x000000d200047202 */ /* 0x000fe20000000f00 */
[----:B------:R-:W-:Y:S02]  /*a3c0*/  UIADD3 UR60, UR60, 0x1, URZ ;  /* 0x000000013c3c7890 */ /* 0x000fe4000fffe03f */
[----:B------:R-:W-:Y:S02]  /*a3d0*/  UIADD3 UR4, UR4, 0x38820, URZ ;  /* 0x0003882004047890 */ /* 0x000fe4000fffe03f */
[----:B------:R-:W-:Y:S02]  /*a3e0*/  UISETP.NE.AND UP0, UPT, UR60, 0x2, UPT ;  /* 0x000000023c00788c */ /* 0x000fe4000bf05270 */
[----:B------:R-:W-:Y:S01]  /*a3f0*/  UPRMT UR4, URZ, 0x654, UR4 ;  /* 0x000006543f047896 */ /* 0x000fe20008000004 */
[----:B------:R-:W-:Y:S01]  /*a400*/  BSSY B0, `(.L_x_29) ;  /* 0x000015a000007945 */ /* 0x000fe20003800000 */
[----:B------:R-:W-:Y:S01]  /*a410*/  USEL UR60, UR60, URZ, UP0 ;  /* 0x0000003f3c3c7287 */ /* 0x000fe20008000000 */
[----:B------:R-:W-:-:S02]  /*a420*/  WARPGROUP.DEPBAR.LE gsb0, 0x0 ;  /* 0x00008000000079c5 */ /* 0x000fc40000010000 */
[----:B------:R-:W0:Y:S01]  /*a430*/  LDC R192, c[0x0][0xbe8] ;  /* 0x0002fa00ffc07b82 */ /* 0x000e220000000800 */
[-C--:B--2---:R-:W-:Y:S01]  /*a440*/  FMUL.FTZ R25, R25, R6.reuse ;  /* 0x0000000619197220 */ /* 0x084fe20000410000 */
[-C--:B------:R-:W-:Y:S01]  /*a450*/  FMUL.FTZ R24, R24, R6.reuse ;  /* 0x0000000618187220 */ /* 0x080fe20000410000 */
[-C--:B------:R-:W-:Y:S01]  /*a460*/  FMUL.FTZ R28, R28, R6.reuse ;  /* 0x000000061c1c7220 */ /* 0x080fe20000410000 */
[-C--:B------:R-:W-:Y:S01]  /*a470*/  FMUL.FTZ R33, R33, R6.reuse ;  /* 0x0000000621217220 */ /* 0x080fe20000410000 */
[-C--:B------:R-:W-:Y:S01]  /*a480*/  FMUL.FTZ R32, R32, R6.reuse ;  /* 0x0000000620207220 */ /* 0x080fe20000410000 */
[-C--:B------:R-:W-:Y:S01]  /*a490*/  FMUL.FTZ R37, R37, R6.reuse ;  /* 0x0000000625257220 */ /* 0x080fe20000410000 */
[-C--:B------:R-:W-:Y:S01]  /*a4a0*/  FMUL.FTZ R36, R36, R6.reuse ;  /* 0x0000000624247220 */ /* 0x080fe20000410000 */
[----:B------:R4:W-:Y:S01]  /*a4b0*/  @!P1 SYNCS.ARRIVE.TRANS64.RED.A1T0 RZ, [R155+URZ], RZ ;  /* 0x000000ff9bff99a7 */ /* 0x0009e2000810043f */
[-C--:B------:R-:W-:Y:S01]  /*a4c0*/  FMUL.FTZ R41, R41, R6.reuse ;  /* 0x0000000629297220 */ /* 0x080fe20000410000 */
[-C--:B------:R-:W-:Y:S01]  /*a4d0*/  FMUL.FTZ R40, R40, R6.reuse ;  /* 0x0000000628287220 */ /* 0x080fe20000410000 */
[-C--:B------:R-:W-:Y:S01]  /*a4e0*/  FMUL.FTZ R45, R45, R6.reuse ;  /* 0x000000062d2d7220 */ /* 0x080fe20000410000 */
[-C--:B------:R-:W-:Y:S01]  /*a4f0*/  FMUL.FTZ R44, R44, R6.reuse ;  /* 0x000000062c2c7220 */ /* 0x080fe20000410000 */
[-C--:B------:R-:W-:Y:S01]  /*a500*/  FMUL.FTZ R49, R49, R6.reuse ;  /* 0x0000000631317220 */ /* 0x080fe20000410000 */
[-C--:B------:R-:W-:Y:S01]  /*a510*/  FMUL.FTZ R48, R48, R6.reuse ;  /* 0x0000000630307220 */ /* 0x080fe20000410000 */
[-C--:B------:R-:W-:Y:S01]  /*a520*/  FMUL.FTZ R53, R53, R6.reuse ;  /* 0x0000000635357220 */ /* 0x080fe20000410000 */
[-C--:B----4-:R-:W-:Y:S01]  /*a530*/  FMUL.FTZ R155, R26, R5.reuse ;  /* 0x000000051a9b7220 */ /* 0x090fe20000410000 */
[-C--:B------:R-:W-:Y:S01]  /*a540*/  FMUL.FTZ R26, R29, R6.reuse ;  /* 0x000000061d1a7220 */ /* 0x080fe20000410000 */
[-C--:B------:R-:W-:Y:S01]  /*a550*/  FMUL.FTZ R52, R52, R6.reuse ;  /* 0x0000000634347220 */ /* 0x080fe20000410000 */
[-C--:B------:R-:W-:Y:S01]  /*a560*/  FMUL.FTZ R57, R57, R6.reuse ;  /* 0x0000000639397220 */ /* 0x080fe20000410000 */
[-C--:B------:R-:W-:Y:S01]  /*a570*/  FMUL.FTZ R56, R56, R6.reuse ;  /* 0x0000000638387220 */ /* 0x080fe20000410000 */
[-C--:B------:R-:W-:Y:S01]  /*a580*/  FMUL.FTZ R61, R61, R6.reuse ;  /* 0x000000063d3d7220 */ /* 0x080fe20000410000 */
[-C--:B------:R-:W-:Y:S01]  /*a590*/  FMUL.FTZ R60, R60, R6.reuse ;  /* 0x000000063c3c7220 */ /* 0x080fe20000410000 */
[-C--:B------:R-:W-:Y:S01]  /*a5a0*/  FMUL.FTZ R65, R65, R6.reuse ;  /* 0x0000000641417220 */ /* 0x080fe20000410000 */
[----:B0-----:R-:W-:Y:S01]  /*a5b0*/  ISETP.NE.AND P2, PT, R192, 0x1, PT ;  /* 0x00000001c000780c */ /* 0x001fe20003f45270 */
        /* <DEDUP_REMOVED lines=44> */
[----:B------:R-:W0:Y:S01]  /*a880*/  LDC R148, c[0x0][0xc38] ;  /* 0x00030e00ff947b82 */ /* 0x000e220000000800 */
[-C--:B------:R-:W-:Y:S01]  /*a890*/  FMUL.FTZ R31, R31, R5.reuse ;  /* 0x000000051f1f7220 */ /* 0x080fe20000410000 */
[----:B------:R-:W-:Y:S01]  /*a8a0*/  FMUL.FTZ R30, R30, R5 ;  /* 0x000000051e1e7220 */ /* 0x000fe20000410000 */
[----:B------:R-:W-:Y:S01]  /*a8b0*/  F2FP.F16.F32.PACK_AB R24, R25, R24 ;  /* 0x000000181918723e */ /* 0x000fe200000000ff */
[----:B------:R-:W-:Y:S01]  /*a8c0*/  IMAD R29, RZ, RZ, -UR14 ;  /* 0x8000000eff1d7e24 */ /* 0x000fe2000f8e02ff */
[----:B------:R-:W-:Y:S01]  /*a8d0*/  F2FP.F16.F32.PACK_AB R25, R27, R155 ;  /* 0x0000009b1b19723e */ /* 0x000fe200000000ff */
[-C--:B------:R-:W-:Y:S01]  /*a8e0*/  FMUL.FTZ R35, R35, R5.reuse ;  /* 0x0000000523237220 */ /* 0x080fe20000410000 */
[----:B------:R-:W-:Y:S01]  /*a8f0*/  F2FP.F16.F32.PACK_AB R27, R31, R30 ;  /* 0x0000001e1f1b723e */ /* 0x000fe200000000ff */
[----:B------:R-:W-:Y:S01]  /*a900*/  FMUL.FTZ R34, R34, R5 ;  /* 0x0000000522227220 */ /* 0x000fe20000410000 */
[----:B------:R-:W1:Y:S01]  /*a910*/  @P2 LDC R31, c[0x0][0xbec] ;  /* 0x0002fb00ff1f2b82 */ /* 0x000e620000000800 */
[----:B------:R-:W-:-:S07]  /*a920*/  F2FP.F16.F32.PACK_AB R26, R26, R28 ;  /* 0x0000001c1a1a723e */ /* 0x000fce00000000ff */
[----:B------:R-:W-:Y:S01]  /*a930*/  BAR.SYNC.DEFER_BLOCKING 0x1, 0x100 ;  /* 0x0044000000007b1d */ /* 0x000fe20000010000 */
[----:B------:R-:W-:Y:S01]  /*a940*/  F2FP.F16.F32.PACK_AB R32, R33, R32 ;  /* 0x000000202120723e */ /* 0x000fe200000000ff */
[-C--:B------:R-:W-:Y:S01]  /*a950*/  FMUL.FTZ R39, R39, R5.reuse ;  /* 0x0000000527277220 */ /* 0x080fe20000410000 */
[----:B------:R-:W-:Y:S01]  /*a960*/  F2FP.F16.F32.PACK_AB R33, R35, R34 ;  /* 0x000000222321723e */ /* 0x000fe200000000ff */
[----:B------:R-:W-:Y:S01]  /*a970*/  FMUL.FTZ R38, R38, R5 ;  /* 0x0000000526267220 */ /* 0x000fe20000410000 */
[----:B------:R-:W-:-:S03]  /*a980*/  F2FP.F16.F32.PACK_AB R34, R37, R36 ;  /* 0x000000242522723e */ /* 0x000fc600000000ff */
[----:B------:R-:W2:Y:S01]  /*a990*/  @P2 LDC R30, c[0x0][0xbf0] ;  /* 0x0002fc00ff1e2b82 */ /* 0x000ea20000000800 */
[-C--:B------:R-:W-:Y:S01]  /*a9a0*/  FMUL.FTZ R43, R43, R5.reuse ;  /* 0x000000052b2b7220 */ /* 0x080fe20000410000 */
[-C--:B------:R-:W-:Y:S01]  /*a9b0*/  FMUL.FTZ R42, R42, R5.reuse ;  /* 0x000000052a2a7220 */ /* 0x080fe20000410000 */
[-C--:B------:R-:W-:Y:S01]  /*a9c0*/  FMUL.FTZ R47, R47, R5.reuse ;  /* 0x000000052f2f7220 */ /* 0x080fe20000410000 */
[-C--:B------:R-:W-:Y:S01]  /*a9d0*/  FMUL.FTZ R46, R46, R5.reuse ;  /* 0x000000052e2e7220 */ /* 0x080fe20000410000 */
[-C--:B------:R-:W-:Y:S01]  /*a9e0*/  FMUL.FTZ R28, R51, R5.reuse ;  /* 0x00000005331c7220 */ /* 0x080fe20000410000 */
[----:B------:R-:W-:Y:S01]  /*a9f0*/  FMUL.FTZ R50, R50, R5 ;  /* 0x0000000532327220 */ /* 0x000fe20000410000 */
[----:B0-----:R-:W-:Y:S01]  /*aa00*/  IMAD R29, R148, R29, UR5 ;  /* 0x00000005941d7e24 */ /* 0x001fe2000f8e021d */
[----:B------:R-:W-:Y:S01]  /*aa10*/  F2FP.F16.F32.PACK_AB R35, R39, R38 ;  /* 0x000000262723723e */ /* 0x000fe200000000ff */
[-C--:B------:R-:W-:Y:S01]  /*aa20*/  FMUL.FTZ R51, R55, R5.reuse ;  /* 0x0000000537337220 */ /* 0x080fe20000410000 */
[----:B------:R-:W-:Y:S01]  /*aa30*/  FMUL.FTZ R54, R54, R5 ;  /* 0x0000000536367220 */ /* 0x000fe20000410000 */
[----:B------:R-:W-:-:S02]  /*aa40*/  IMAD R36, R29, 0x80, R221 ;  /* 0x000000801d247824 */ /* 0x000fc400078e02dd */
[-C--:B------:R-:W-:Y:S01]  /*aa50*/  FMUL.FTZ R59, R59, R5.reuse ;  /* 0x000000053b3b7220 */ /* 0x080fe20000410000 */
[-C--:B------:R-:W-:Y:S01]  /*aa60*/  FMUL.FTZ R58, R58, R5.reuse ;  /* 0x000000053a3a7220 */ /* 0x080fe20000410000 */
[-C--:B------:R-:W-:Y:S01]  /*aa70*/  FMUL.FTZ R63, R63, R5.reuse ;  /* 0x000000053f3f7220 */ /* 0x080fe20000410000 */
[----:B------:R-:W-:Y:S01]  /*aa80*/  FMUL.FTZ R62, R62, R5 ;  /* 0x000000053e3e7220 */ /* 0x000fe20000410000 */
[----:B-1----:R-:W-:-:S04]  /*aa90*/  @P2 IMAD.HI.U32 R31, R36, R31, RZ ;  /* 0x0000001f241f2227 */ /* 0x002fc800078e00ff */
[-C--:B------:R-:W-:Y:S01]  /*aaa0*/  FMUL.FTZ R67, R67, R5.reuse ;  /* 0x0000000543437220 */ /* 0x080fe20000410000 */
[----:B------:R0:W-:Y:S01]  /*aab0*/  STSM.16.M88.4 [R154], R24 ;  /* 0x000000189a007844 */ /* 0x0001e20000000200 */
[-C--:B------:R-:W-:Y:S01]  /*aac0*/  FMUL.FTZ R66, R66, R5.reuse ;  /* 0x0000000542427220 */ /* 0x080fe20000410000 */
[-C--:B------:R-:W-:Y:S01]  /*aad0*/  FMUL.FTZ R71, R71, R5.reuse ;  /* 0x0000000547477220 */ /* 0x080fe20000410000 */
[-C--:B------:R-:W-:Y:S01]  /*aae0*/  FMUL.FTZ R70, R70, R5.reuse ;  /* 0x0000000546467220 */ /* 0x080fe20000410000 */
[-C--:B------:R-:W-:Y:S01]  /*aaf0*/  FMUL.FTZ R75, R75, R5.reuse ;  /* 0x000000054b4b7220 */ /* 0x080fe20000410000 */
[-C--:B------:R-:W-:Y:S01]  /*ab00*/  FMUL.FTZ R74, R74, R5.reuse ;  /* 0x000000054a4a7220 */ /* 0x080fe20000410000 */
[----:B------:R-:W-:Y:S01]  /*ab10*/  F2FP.F16.F32.PACK_AB R40, R41, R40 ;  /* 0x000000282928723e */ /* 0x000fe200000000ff */
[-C--:B------:R-:W-:Y:S01]  /*ab20*/  FMUL.FTZ R79, R79, R5.reuse ;  /* 0x000000054f4f7220 */ /* 0x080fe20000410000 */
[-C--:B------:R-:W-:Y:S01]  /*ab30*/  FMUL.FTZ R78, R78, R5.reuse ;  /* 0x000000054e4e7220 */ /* 0x080fe20000410000 */
[----:B------:R-:W-:Y:S01]  /*ab40*/  F2FP.F16.F32.PACK_AB R41, R43, R42 ;  /* 0x0000002a2b29723e */ /* 0x000fe200000000ff */
[----:B------:R1:W-:Y:S01]  /*ab50*/  STSM.16.M88.4 [R15], R32 ;  /* 0x000000200f007844 */ /* 0x0003e20000000200 */
[----:B------:R-:W-:Y:S01]  /*ab60*/  F2FP.F16.F32.PACK_AB R48, R49, R48 ;  /* 0x000000303130723e */ /* 0x000fe200000000ff */
[-C--:B------:R-:W-:Y:S01]  /*ab70*/  FMUL.FTZ R83, R83, R5.reuse ;  /* 0x0000000553537220 */ /* 0x080fe20000410000 */
[----:B------:R-:W-:Y:S01]  /*ab80*/  F2FP.F16.F32.PACK_AB R42, R45, R44 ;  /* 0x0000002c2d2a723e */ /* 0x000fe200000000ff */
[-C--:B------:R-:W-:Y:S01]  /*ab90*/  FMUL.FTZ R82, R82, R5.reuse ;  /* 0x0000000552527220 */ /* 0x080fe20000410000 */
[----:B------:R-:W-:Y:S01]  /*aba0*/  F2FP.F16.F32.PACK_AB R43, R47, R46 ;  /* 0x0000002e2f2b723e */ /* 0x000fe200000000ff */
[----:B0-----:R-:W0:Y:S01]  /*abb0*/  LDC.64 R24, c[0x0][0xb98] ;  /* 0x0002e600ff187b82 */ /* 0x001e220000000a00 */
[--C-:B------:R-:W-:Y:S01]  /*abc0*/  IMAD.MOV.U32 R27, RZ, RZ, R36.reuse ;  /* 0x000000ffff1b7224 */ /* 0x100fe200078e0024 */
[----:B--2---:R-:W-:Y:S01]  /*abd0*/  @P2 SHF.R.U32.HI R27, RZ, R30, R31 ;  /* 0x0000001eff1b2219 */ /* 0x004fe2000001161f */
[-C--:B------:R-:W-:Y:S01]  /*abe0*/  FMUL.FTZ R87, R87, R5.reuse ;  /* 0x0000000557577220 */ /* 0x080fe20000410000 */
[----:B------:R-:W-:Y:S01]  /*abf0*/  F2FP.F16.F32.PACK_AB R49, R28, R50 ;  /* 0x000000321c31723e */ /* 0x000fe200000000ff */
[----:B------:R-:W-:Y:S01]  /*ac00*/  STSM.16.M88.4 [R153], R40 ;  /* 0x0000002899007844 */ /* 0x000fe20000000200 */
[----:B------:R-:W-:Y:S01]  /*ac10*/  F2FP.F16.F32.PACK_AB R56, R57, R56 ;  /* 0x000000383938723e */ /* 0x000fe200000000ff */
[-C--:B------:R-:W-:Y:S01]  /*ac20*/  FMUL.FTZ R86, R86, R5.reuse ;  /* 0x0000000556567220 */ /* 0x080fe20000410000 */
[----:B------:R-:W-:Y:S01]  /*ac30*/  F2FP.F16.F32.PACK_AB R50, R53, R52 ;  /* 0x000000343532723e */ /* 0x000fe200000000ff */
[-C--:B------:R-:W-:Y:S01]  /*ac40*/  FMUL.FTZ R91, R91, R5.reuse ;  /* 0x000000055b5b7220 */ /* 0x080fe20000410000 */
[----:B------:R-:W-:Y:S01]  /*ac50*/  F2FP.F16.F32.PACK_AB R51, R51, R54 ;  /* 0x000000363333723e */ /* 0x000fe200000000ff */
[----:B-1----:R-:W-:Y:S01]  /*ac60*/  IMAD.MOV R15, RZ, RZ, -R27 ;  /* 0x000000ffff0f7224 */ /* 0x002fe200078e0a1b */
[----:B------:R-:W-:Y:S01]  /*ac70*/  F2FP.F16.F32.PACK_AB R57, R59, R58 ;  /* 0x0000003a3b39723e */ /* 0x000fe200000000ff */
[----:B------:R-:W-:Y:S01]  /*ac80*/  FMUL.FTZ R90, R90, R5 ;  /* 0x000000055a5a7220 */ /* 0x000fe20000410000 */
[----:B------:R-:W-:Y:S01]  /*ac90*/  F2FP.F16.F32.PACK_AB R64, R65, R64 ;  /* 0x000000404140723e */ /* 0x000fe200000000ff */
[----:B------:R-:W-:Y:S01]  /*aca0*/  IMAD R15, R192, R15, R36 ;  /* 0x0000000fc00f7224 */ /* 0x000fe200078e0224 */
[----:B------:R-:W-:Y:S01]  /*acb0*/  F2FP.F16.F32.PACK_AB R58, R61, R60 ;  /* 0x0000003c3d3a723e */ /* 0x000fe200000000ff */
[----:B------:R-:W-:Y:S01]  /*acc0*/  STSM.16.M88.4 [R152], R48 ;  /* 0x0000003098007844 */ /* 0x000fe20000000200 */
[----:B------:R-:W-:Y:S01]  /*acd0*/  F2FP.F16.F32.PACK_AB R59, R63, R62 ;  /* 0x0000003e3f3b723e */ /* 0x000fe200000000ff */
[-C--:B------:R-:W-:Y:S01]  /*ace0*/  FMUL.FTZ R95, R95, R5.reuse ;  /* 0x000000055f5f7220 */ /* 0x080fe20000410000 */
[----:B------:R-:W-:Y:S01]  /*acf0*/  F2FP.F16.F32.PACK_AB R65, R67, R66 ;  /* 0x000000424341723e */ /* 0x000fe200000000ff */
[-C--:B------:R-:W-:Y:S01]  /*ad00*/  FMUL.FTZ R94, R94, R5.reuse ;  /* 0x000000055e5e7220 */ /* 0x080fe20000410000 */
[----:B------:R-:W-:Y:S01]  /*ad10*/  F2FP.F16.F32.PACK_AB R72, R73, R72 ;  /* 0x000000484948723e */ /* 0x000fe200000000ff */
[----:B------:R-:W-:Y:S01]  /*ad20*/  STSM.16.M88.4 [R20], R56 ;  /* 0x0000003814007844 */ /* 0x000fe20000000200 */
[C---:B0-----:R-:W-:Y:S01]  /*ad30*/  IMAD R26, R24.reuse, UR12, RZ ;  /* 0x0000000c181a7c24 */ /* 0x041fe2000f8e02ff */
[----:B------:R-:W-:Y:S01]  /*ad40*/  F2FP.F16.F32.PACK_AB R66, R69, R68 ;  /* 0x000000444542723e */ /* 0x000fe200000000ff */
[-C--:B------:R-:W-:Y:S01]  /*ad50*/  FMUL.FTZ R99, R99, R5.reuse ;  /* 0x0000000563637220 */ /* 0x080fe20000410000 */
[----:B------:R-:W-:Y:S01]  /*ad60*/  F2FP.F16.F32.PACK_AB R67, R71, R70 ;  /* 0x000000464743723e */ /* 0x000fe200000000ff */
[----:B------:R-:W-:Y:S01]  /*ad70*/  IMAD R26, R25, UR13, R26 ;  /* 0x0000000d191a7c24 */ /* 0x000fe2000f8e021a */
[----:B------:R-:W-:Y:S01]  /*ad80*/  F2FP.F16.F32.PACK_AB R73, R75, R74 ;  /* 0x0000004a4b49723e */ /* 0x000fe200000000ff */
[----:B------:R-:W-:Y:S01]  /*ad90*/  IMAD.WIDE.U32 R24, R24, UR13, R188 ;  /* 0x0000000d18187c25 */ /* 0x000fe2000f8e00bc */
[----:B------:R-:W-:Y:S01]  /*ada0*/  F2FP.F16.F32.PACK_AB R74, R77, R76 ;  /* 0x0000004c4d4a723e */ /* 0x000fe200000000ff */
[----:B------:R0:W-:Y:S01]  /*adb0*/  STSM.16.M88.4 [R11], R64 ;  /* 0x000000400b007844 */ /* 0x0001e20000000200 */
[----:B------:R-:W-:Y:S01]  /*adc0*/  F2FP.F16.F32.PACK_AB R75, R79, R78 ;  /* 0x0000004e4f4b723e */ /* 0x000fe200000000ff */
[-C--:B------:R-:W-:Y:S01]  /*add0*/  FMUL.FTZ R98, R98, R5.reuse ;  /* 0x0000000562627220 */ /* 0x080fe20000410000 */
[----:B------:R-:W-:Y:S01]  /*ade0*/  IADD3 R24, P0, R27, R24, RZ ;  /* 0x000000181b187210 */ /* 0x000fe20007f1e0ff */
[-C--:B------:R-:W-:Y:S01]  /*adf0*/  FMUL.FTZ R103, R103, R5.reuse ;  /* 0x0000000567677220 */ /* 0x080fe20000410000 */
[-C--:B------:R-:W-:Y:S01]  /*ae00*/  FMUL.FTZ R102, R102, R5.reuse ;  /* 0x0000000566667220 */ /* 0x080fe20000410000 */
[----:B------:R1:W-:Y:S01]  /*ae10*/  STSM.16.M88.4 [R21], R72 ;  /* 0x0000004815007844 */ /* 0x0003e20000000200 */
[----:B------:R-:W-:Y:S01]  /*ae20*/  F2FP.F16.F32.PACK_AB R80, R81, R80 ;  /* 0x000000505150723e */ /* 0x000fe200000000ff */
[-C--:B------:R-:W-:Y:S01]  /*ae30*/  FMUL.FTZ R107, R107, R5.reuse ;  /* 0x000000056b6b7220 */ /* 0x080fe20000410000 */
        /* <DEDUP_REMOVED lines=8> */
[----:B0-----:R-:W-:Y:S01]  /*aec0*/  SHF.R.S32.HI R11, RZ, 0x1f, R15 ;  /* 0x0000001fff0b7819 */ /* 0x001fe2000001140f */
[-C--:B------:R-:W-:Y:S01]  /*aed0*/  FMUL.FTZ R114, R114, R5.reuse ;  /* 0x0000000572727220 */ /* 0x080fe20000410000 */
[----:B------:R-:W-:Y:S01]  /*aee0*/  F2FP.F16.F32.PACK_AB R89, R91, R90 ;  /* 0x0000005a5b59723e */ /* 0x000fe200000000ff */
[-C--:B------:R-:W-:Y:S01]  /*aef0*/  FMUL.FTZ R119, R119, R5.reuse ;  /* 0x0000000577777220 */ /* 0x080fe20000410000 */
[----:B------:R-:W-:Y:S01]  /*af00*/  F2FP.F16.F32.PACK_AB R96, R97, R96 ;  /* 0x000000606160723e */ /* 0x000fe200000000ff */
[----:B------:R-:W-:Y:S01]  /*af10*/  IMAD R20, R11, UR6, RZ ;  /* 0x000000060b147c24 */ /* 0x000fe2000f8e02ff */
[----:B-1----:R-:W-:Y:S01]  /*af20*/  SHF.R.S32.HI R21, RZ, 0x1f, R27 ;  /* 0x0000001fff157819 */ /* 0x002fe2000001141b */
[-C--:B------:R-:W-:Y:S01]  /*af30*/  FMUL.FTZ R118, R118, R5.reuse ;  /* 0x0000000576767220 */ /* 0x080fe20000410000 */
[----:B------:R-:W-:Y:S01]  /*af40*/  F2FP.F16.F32.PACK_AB R90, R93, R92 ;  /* 0x0000005c5d5a723e */ /* 0x000fe200000000ff */
[----:B------:R-:W-:Y:S01]  /*af50*/  FMUL.FTZ R123, R123, R5 ;  /* 0x000000057b7b7220 */ /* 0x000fe20000410000 */
[----:B------:R-:W-:Y:S01]  /*af60*/  IADD3.X R25, R21, R25, R26, P0, !PT ;  /* 0x0000001915197210 */ /* 0x000fe200007fe41a */
        /* <DEDUP_REMOVED lines=8> */
[----:B------:R-:W-:Y:S01]  /*aff0*/  FMUL.FTZ R130, R130, R5 ;  /* 0x0000000582827220 */ /* 0x000fe20000410000 */
[----:B------:R-:W-:-:S02]  /*b000*/  IMAD R21, R15, UR7, R20 ;  /* 0x000000070f157c24 */ /* 0x000fc4000f8e0214 */
[----:B------:R-:W-:Y:S01]  /*b010*/  FMUL.FTZ R135, R135, R5 ;  /* 0x0000000587877220 */ /* 0x000fe20000410000 */
[----:B------:R-:W-:-:S04]  /*b020*/  IMAD.WIDE.U32 R24, R15, UR6, R24 ;  /* 0x000000060f187c25 */ /* 0x000fc8000f8e0018 */
[-C--:B------:R-:W-:Y:S01]  /*b030*/  FMUL.FTZ R134, R134, R5.reuse ;  /* 0x0000000586867220 */ /* 0x080fe20000410000 */
[-C--:B------:R-:W-:Y:S01]  /*b040*/  FMUL.FTZ R139, R139, R5.reuse ;  /* 0x000000058b8b7220 */ /* 0x080fe20000410000 */
[-C--:B------:R-:W-:Y:S01]  /*b050*/  FMUL.FTZ R138, R138, R5.reuse ;  /* 0x000000058a8a7220 */ /* 0x080fe20000410000 */
[----:B------:R-:W-:Y:S01]  /*b060*/  STSM.16.M88.4 [R12], R80 ;  /* 0x000000500c007844 */ /* 0x000fe20000000200 */
[----:B------:R-:W-:Y:S01]  /*b070*/  F2FP.F16.F32.PACK_AB R104, R105, R104 ;  /* 0x000000686968723e */ /* 0x000fe200000000ff */
[-C--:B------:R-:W-:Y:S01]  /*b080*/  FMUL.FTZ R143, R143, R5.reuse ;  /* 0x000000058f8f7220 */ /* 0x080fe20000410000 */
[-C--:B------:R-:W-:Y:S01]  /*b090*/  FMUL.FTZ R142, R142, R5.reuse ;  /* 0x000000058e8e7220 */ /* 0x080fe20000410000 */
[-C--:B------:R-:W-:Y:S01]  /*b0a0*/  FMUL.FTZ R147, R147, R5.reuse ;  /* 0x0000000593937220 */ /* 0x080fe20000410000 */
[-C--:B------:R-:W-:Y:S01]  /*b0b0*/  FMUL.FTZ R146, R146, R5.reuse ;  /* 0x0000000592927220 */ /* 0x080fe20000410000 */
[-C--:B------:R-:W-:Y:S01]  /*b0c0*/  FMUL.FTZ R151, R151, R5.reuse ;  /* 0x0000000597977220 */ /* 0x080fe20000410000 */
[----:B------:R-:W-:Y:S01]  /*b0d0*/  STSM.16.M88.4 [R14], R88 ;  /* 0x000000580e007844 */ /* 0x000fe20000000200 */
[----:B------:R-:W-:Y:S01]  /*b0e0*/  F2FP.F16.F32.PACK_AB R105, R107, R106 ;  /* 0x0000006a6b69723e */ /* 0x000fe200000000ff */
[----:B------:R-:W-:Y:S01]  /*b0f0*/  FMUL.FTZ R5, R150, R5 ;  /* 0x0000000596057220 */ /* 0x000fe20000410000 */
[----:B------:R-:W-:Y:S01]  /*b100*/  F2FP.F16.F32.PACK_AB R112, R113, R112 ;  /* 0x000000707170723e */ /* 0x000fe200000000ff */
[----:B------:R0:W-:Y:S01]  /*b110*/  STSM.16.M88.4 [R13], R96 ;  /* 0x000000600d007844 */ /* 0x0001e20000000200 */
[----:B------:R-:W-:Y:S01]  /*b120*/  F2FP.F16.F32.PACK_AB R106, R109, R108 ;  /* 0x0000006c6d6a723e */ /* 0x000fe200000000ff */
[----:B------:R-:W-:Y:S01]  /*b130*/  ULDC.64 UR6, c[0x0][0xb50] ;  /* 0x0002d40000067ab9 */ /* 0x000fe20000000a00 */
[----:B------:R-:W-:Y:S01]  /*b140*/  F2FP.F16.F32.PACK_AB R107, R111, R110 ;  /* 0x0000006e6f6b723e */ /* 0x000fe200000000ff */
[----:B------:R-:W-:Y:S01]  /*b150*/  IMAD R15, R29, 0x80, R220 ;  /* 0x000000801d0f7824 */ /* 0x000fe200078e02dc */
[----:B------:R-:W-:Y:S01]  /*b160*/  F2FP.F16.F32.PACK_AB R113, R115, R114 ;  /* 0x000000727371723e */ /* 0x000fe200000000ff */
[----:B------:R-:W-:Y:S01]  /*b170*/  ULDC UR5, c[0x0][0xa88] ;  /* 0x0002a20000057ab9 */ /* 0x000fe20000000800 */
[----:B------:R-:W-:Y:S01]  /*b180*/  F2FP.F16.F32.PACK_AB R120, R121, R120 ;  /* 0x000000787978723e */ /* 0x000fe200000000ff */
[----:B------:R-:W-:Y:S01]  /*b190*/  STSM.16.M88.4 [R9], R104 ;  /* 0x0000006809007844 */ /* 0x000fe20000000200 */
[----:B------:R-:W-:Y:S01]  /*b1a0*/  F2FP.F16.F32.PACK_AB R114, R117, R116 ;  /* 0x000000747572723e */ /* 0x000fe200000000ff */
[----:B------:R-:W-:Y:S01]  /*b1b0*/  IMAD R20, R192, UR5, RZ ;  /* 0x00000005c0147c24 */ /* 0x000fe2000f8e02ff */
[----:B------:R-:W-:Y:S01]  /*b1c0*/  F2FP.F16.F32.PACK_AB R115, R119, R118 ;  /* 0x000000767773723e */ /* 0x000fe200000000ff */
[----:B------:R-:W-:Y:S01]  /*b1d0*/  VIADD R11, R15, 0x8 ;  /* 0x000000080f0b7836 */ /* 0x000fe20000000000 */
[----:B------:R-:W-:-:S02]  /*b1e0*/  F2FP.F16.F32.PACK_AB R121, R123, R122 ;  /* 0x0000007a7b79723e */ /* 0x000fc400000000ff */
[----:B------:R-:W-:Y:S01]  /*b1f0*/  F2FP.F16.F32.PACK_AB R128, R129, R128 ;  /* 0x000000808180723e */ /* 0x000fe200000000ff */
[----:B0-----:R-:W-:Y:S01]  /*b200*/  IMAD.IADD R13, R25, 0x1, R21 ;  /* 0x00000001190d7824 */ /* 0x001fe200078e0215 */
[----:B------:R-:W-:Y:S01]  /*b210*/  LEA R12, P3, R24, UR6, 0x2 ;  /* 0x00000006180c7c11 */ /* 0x000fe2000f8610ff */
[----:B------:R0:W-:Y:S01]  /*b220*/  STSM.16.M88.4 [R3], R112 ;  /* 0x0000007003007844 */ /* 0x0001e20000000200 */
[----:B------:R-:W-:Y:S01]  /*b230*/  F2FP.F16.F32.PACK_AB R122, R125, R124 ;  /* 0x0000007c7d7a723e */ /* 0x000fe200000000ff */
[----:B------:R-:W1:Y:S01]  /*b240*/  @P2 LDC R21, c[0x0][0xbf0] ;  /* 0x0002fc00ff152b82 */ /* 0x000e620000000800 */
[----:B------:R-:W-:Y:S01]  /*b250*/  F2FP.F16.F32.PACK_AB R123, R127, R126 ;  /* 0x0000007e7f7b723e */ /* 0x000fe200000000ff */
[----:B------:R-:W-:Y:S01]  /*b260*/  SHFL.IDX PT, R30, R12, RZ, 0x1c1f ;  /* 0x001c1fff0c1e7589 */ /* 0x000fe200000e0000 */
[----:B------:R-:W-:Y:S02]  /*b270*/  F2FP.F16.F32.PACK_AB R129, R131, R130 ;  /* 0x000000828381723e */ /* 0x000fe400000000ff */
[----:B------:R-:W-:Y:S01]  /*b280*/  F2FP.F16.F32.PACK_AB R136, R137, R136 ;  /* 0x000000888988723e */ /* 0x000fe200000000ff */
[----:B------:R-:W-:Y:S01]  /*b290*/  STSM.16.M88.4 [R10], R120 ;  /* 0x000000780a007844 */ /* 0x000fe20000000200 */
[----:B------:R-:W-:-:S02]  /*b2a0*/  F2FP.F16.F32.PACK_AB R130, R133, R132 ;  /* 0x000000848582723e */ /* 0x000fc400000000ff */
[----:B------:R-:W-:Y:S01]  /*b2b0*/  F2FP.F16.F32.PACK_AB R131, R135, R134 ;  /* 0x000000868783723e */ /* 0x000fe200000000ff */
[----:B------:R-:W-:Y:S01]  /*b2c0*/  SHFL.IDX PT, R48, R12, 0x1, 0x1c1f ;  /* 0x003c1f000c307f89 */ /* 0x000fe200000e0000 */
[----:B------:R-:W-:Y:S02]  /*b2d0*/  F2FP.F16.F32.PACK_AB R137, R139, R138 ;  /* 0x0000008a8b89723e */ /* 0x000fe400000000ff */
[----:B------:R-:W-:Y:S01]  /*b2e0*/  F2FP.F16.F32.PACK_AB R144, R145, R144 ;  /* 0x000000909190723e */ /* 0x000fe200000000ff */
[----:B------:R-:W-:Y:S01]  /*b2f0*/  STSM.16.M88.4 [R8], R128 ;  /* 0x0000008008007844 */ /* 0x000fe20000000200 */
[----:B------:R-:W-:Y:S01]  /*b300*/  F2FP.F16.F32.PACK_AB R138, R141, R140 ;  /* 0x0000008c8d8a723e */ /* 0x000fe200000000ff */
[----:B0-----:R-:W0:Y:S01]  /*b310*/  @P2 LDC R3, c[0x0][0xbec] ;  /* 0x0002fb00ff032b82 */ /* 0x001e220000000800 */
[----:B------:R-:W-:Y:S02]  /*b320*/  F2FP.F16.F32.PACK_AB R139, R143, R142 ;  /* 0x0000008e8f8b723e */ /* 0x000fe400000000ff */
[----:B------:R-:W-:-:S02]  /*b330*/  F2FP.F16.F32.PACK_AB R145, R147, R146 ;  /* 0x000000929391723e */ /* 0x000fc400000000ff */
[----:B------:R-:W-:Y:S01]  /*b340*/  F2FP.F16.F32.PACK_AB R146, R149, R6 ;  /* 0x000000069592723e */ /* 0x000fe200000000ff */
[----:B------:R-:W-:Y:S01]  /*b350*/  STSM.16.M88.4 [R7], R136 ;  /* 0x0000008807007844 */ /* 0x000fe20000000200 */
[----:B------:R-:W-:Y:S02]  /*b360*/  F2FP.F16.F32.PACK_AB R147, R151, R5 ;  /* 0x000000059793723e */ /* 0x000fe400000000ff */
[----:B------:R-:W-:Y:S02]  /*b370*/  LEA.HI.X R13, R24, UR7, R13, 0x2, P3 ;  /* 0x00000007180d7c11 */ /* 0x000fe400098f140d */
[----:B------:R-:W-:Y:S01]  /*b380*/  LOP3.LUT P0, RZ, R218, 0x3, RZ, 0xc0, !PT ;  /* 0x00000003daff7812 */ /* 0x000fe2000780c0ff */
[----:B------:R-:W-:Y:S01]  /*b390*/  STSM.16.M88.4 [R4], R144 ;  /* 0x0000009004007844 */ /* 0x000fe20000000200 */
[----:B------:R-:W-:Y:S02]  /*b3a0*/  BAR.SYNC.DEFER_BLOCKING 0x1, 0x100 ;  /* 0x0044000000007b1d */ /* 0x000fe40000010000 */
[----:B------:R-:W-:-:S02]  /*b3b0*/  ISETP.GE.OR P1, PT, R15, R20, P0 ;  /* 0x000000140f00720c */ /* 0x000fc40000726670 */
[----:B------:R-:W-:Y:S02]  /*b3c0*/  ISETP.GE.OR P0, PT, R11, R20, P0 ;  /* 0x000000140b00720c */ /* 0x000fe40000706670 */
[----:B------:R-:W2:Y:S04]  /*b3d0*/  SHFL.IDX PT, R31, R13, RZ, 0x1c1f ;  /* 0x001c1fff0d1f7589 */ /* 0x000ea800000e0000 */
[----:B------:R-:W3:Y:S05]  /*b3e0*/  SHFL.IDX PT, R49, R13, 0x1, 0x1c1f ;  /* 0x003c1f000d317f89 */ /* 0x000eea00000e0000 */
[----:B--2---:R2:W-:Y:S04]  /*b3f0*/  @!P1 ST.E desc[UR8][R30.64], R2 ;  /* 0x000000021e009985 */ /* 0x0045e8000c101908 */
[----:B---3--:R3:W-:Y:S04]  /*b400*/  @!P0 ST.E desc[UR8][R48.64], R0 ;  /* 0x0000000030008985 */ /* 0x0087e8000c101908 */
[----:B------:R4:W5:Y:S01]  /*b410*/  LD.E.128 R12, desc[UR8][R186.64] ;  /* 0x00000008ba0c7980 */ /* 0x000962000c101d00 */
[----:B--2---:R-:W2:Y:S03]  /*b420*/  LDC.64 R30, c[0x0][0xae0] ;  /* 0x0002b800ff1e7b82 */ /* 0x004ea60000000a00 */
[----:B------:R4:W5:Y:S01]  /*b430*/  LD.E.128 R24, desc[UR8][R156.64] ;  /* 0x000000089c187980 */ /* 0x000962000c101d00 */
[----:B---3--:R-:W-:-:S03]  /*b440*/  IMAD R0, R23, 0x20, R213 ;  /* 0x0000002017007824 */ /* 0x008fc600078e02d5 */
[----:B------:R4:W5:Y:S04]  /*b450*/  LD.E.128 R32, desc[UR8][R158.64] ;  /* 0x000000089e207980 */ /* 0x000968000c101d00 */
[----:B------:R4:W5:Y:S01]  /*b460*/  LD.E.128 R36, desc[UR8][R162.64] ;  /* 0x00000008a2247980 */ /* 0x000962000c101d00 */
[----:B------:R-:W-:-:S03]  /*b470*/  IMAD R28, R29, 0x80, R0 ;  /* 0x000000801d1c7824 */ /* 0x000fc600078e0200 */
[----:B------:R4:W5:Y:S04]  /*b480*/  LD.E.128 R44, desc[UR8][R166.64] ;  /* 0x00000008a62c7980 */ /* 0x000968000c101d00 */
        /* <DEDUP_REMOVED lines=10> */
[----:B------:R4:W5:Y:S01]  /*b530*/  LD.E.128 R60, desc[UR8][R178.64] ;  /* 0x00000008b23c7980 */ /* 0x000962000c101d00 */
[----:B------:R-:W-:Y:S01]  /*b540*/  ULDC.64 UR8, c[0x0][0xae8] ;  /* 0x0002ba0000087ab9 */ /* 0x000fe20000000a00 */
[----:B0-----:R-:W-:Y:S01]  /*b550*/  @P2 IMAD.HI.U32 R0, R28, R3, RZ ;  /* 0x000000031c002227 */ /* 0x001fe200078e00ff */
[----:B------:R-:W-:Y:S01]  /*b560*/  UIMAD UR5, UR11, UR8, URZ ;  /* 0x000000080b0572a4 */ /* 0x000fe2000f8e023f */
[----:B------:R-:W-:Y:S01]  /*b570*/  @!PT LDS RZ, [RZ] ;  /* 0x00000000fffff984 */ /* 0x000fe20000000800 */
[----:B------:R-:W-:Y:S01]  /*b580*/  @!PT LDS RZ, [RZ] ;  /* 0x00000000fffff984 */ /* 0x000fe20000000800 */
[----:B------:R-:W-:Y:S01]  /*b590*/  @!PT LDS RZ, [RZ] ;  /* 0x00000000fffff984 */ /* 0x000fe20000000800 */
[----:B------:R-:W-:Y:S01]  /*b5a0*/  @!PT LDS RZ, [RZ] ;  /* 0x00000000fffff984 */ /* 0x000fe20000000800 */
[----:B------:R0:W-:Y:S06]  /*b5b0*/  MEMBAR.ALL.CTA ;  /* 0x0000000000007992 */ /* 0x0001ec0000008000 */
[----:B0-----:R-:W0:Y:S01]  /*b5c0*/  FENCE.VIEW.ASYNC.S ;  /* 0x00000000000073c6 */ /* 0x001e220000000000 */
[----:B------:R-:W-:Y:S01]  /*b5d0*/  UIMAD.WIDE.U32 UR6, UR10, UR8, URZ ;  /* 0x000000080a0672a5 */ /* 0x000fe2000f8e003f */
[----:B------:R-:W-:Y:S01]  /*b5e0*/  IMAD.MOV.U32 R2, RZ, RZ, R28 ;  /* 0x000000ffff027224 */ /* 0x000fe200078e001c */
[----:B------:R-:W-:Y:S01]  /*b5f0*/  UIMAD UR5, UR10, UR9, UR5 ;  /* 0x000000090a0572a4 */ /* 0x000fe2000f8e0205 */
[----:B-1----:R-:W-:Y:S01]  /*b600*/  @P2 SHF.R.U32.HI R2, RZ, R21, R0 ;  /* 0x00000015ff022219 */ /* 0x002fe20000011600 */
[----:B------:R-:W-:Y:S01]  /*b610*/  IMAD R85, R29, 0x80, R213 ;  /* 0x000000801d557824 */ /* 0x000fe200078e02d5 */
[----:B------:R-:W-:Y:S01]  /*b620*/  ULDC.64 UR8, c[0x0][0xaf0] ;  /* 0x0002bc0000087ab9 */ /* 0x000fe20000000a00 */
[----:B------:R-:W-:Y:S01]  /*b630*/  UIADD3 UR7, UR7, UR5, URZ ;  /* 0x0000000507077290 */ /* 0x000fe2000fffe03f */
[--C-:B------:R-:W-:Y:S01]  /*b640*/  SHF.R.S32.HI R3, RZ, 0x1f, R2.reuse ;  /* 0x0000001fff037819 */ /* 0x100fe20000011402 */
[----:B------:R-:W-:Y:S01]  /*b650*/  UIMAD UR5, UR12, UR8, URZ ;  /* 0x000000080c0572a4 */ /* 0x000fe2000f8e023f */
[----:B------:R-:W-:Y:S01]  /*b660*/  IMAD.MOV R21, RZ, RZ, -R2 ;  /* 0x000000ffff157224 */ /* 0x000fe200078e0a02 */
[----:B------:R-:W-:Y:S01]  /*b670*/  UIMAD.WIDE.U32 UR6, UR13, UR8, UR6 ;  /* 0x000000080d0672a5 */ /* 0x000fe2000f8e0006 */
[----:B------:R-:W-:Y:S01]  /*b680*/  R2UR UR10, R212 ;  /* 0x00000000d40a72ca */ /* 0x000fe200000e0000 */
[----:B------:R-:W-:Y:S01]  /*b690*/  UIMAD UR5, UR13, UR9, UR5 ;  /* 0x000000090d0572a4 */ /* 0x000fe2000f8e0205 */
[----:B------:R-:W-:Y:S01]  /*b6a0*/  IMAD R21, R192, R21, R28 ;  /* 0x00000015c0157224 */ /* 0x000fe200078e021c */
[----:B------:R-:W-:Y:S01]  /*b6b0*/  R2UR UR9, R16 ;  /* 0x00000000100972ca */ /* 0x000fe200000e0000 */
[----:B--2---:R-:W-:Y:S01]  /*b6c0*/  IMAD R3, R3, R30, RZ ;  /* 0x0000001e03037224 */ /* 0x004fe200078e02ff */
[----:B------:R-:W-:Y:S01]  /*b6d0*/  UIADD3 UR7, UR7, UR5, URZ ;  /* 0x0000000507077290 */ /* 0x000fe2000fffe03f */
[----:B------:R-:W-:-:S02]  /*b6e0*/  ISETP.GE.AND P2, PT, R85, R20, PT ;  /* 0x000000145500720c */ /* 0x000fc40003f46270 */
[C---:B------:R-:W-:Y:S01]  /*b6f0*/  IMAD R31, R2.reuse, R31, R3 ;  /* 0x0000001f021f7224 */ /* 0x040fe200078e0203 */
[----:B------:R-:W-:Y:S01]  /*b700*/  SHF.R.S32.HI R0, RZ, 0x1f, R21 ;  /* 0x0000001fff007819 */ /* 0x000fe20000011415 */
[----:B------:R-:W-:Y:S01]  /*b710*/  ULDC UR5, c[0x0][0xc] ;  /* 0x0000030000057ab9 */ /* 0x000fe20000000800 */
[----:B------:R-:W-:Y:S01]  /*b720*/  IMAD.WIDE.U32 R2, R2, R30, UR6 ;  /* 0x0000000602027e25 */ /* 0x000fe2000f8e001e */
[----:B------:R-:W-:Y:S01]  /*b730*/  ULDC.64 UR6, c[0x0][0xad8] ;  /* 0x0002b60000067ab9 */ /* 0x000fe20000000a00 */
[----:B------:R-:W-:Y:S01]  /*b740*/  UIADD3 UR10, UR5, UR10, URZ ;  /* 0x0000000a050a7290 */ /* 0x000fe2000fffe03f */
[----:B0-----:R-:W-:Y:S01]  /*b750*/  SYNCS.ARRIVE.TRANS64.RED.A1T0 RZ, [UR4], RZ ;  /* 0x000000ffffff79a7 */ /* 0x001fe20008100404 */
[----:B------:R-:W-:Y:S02]  /*b760*/  IMAD.IADD R3, R3, 0x1, R31 ;  /* 0x0000000103037824 */ /* 0x000fe400078e021f */
[----:B------:R-:W-:Y:S02]  /*b770*/  IMAD R0, R0, UR6, RZ ;  /* 0x0000000600007c24 */ /* 0x000fe4000f8e02ff */
[----:B------:R-:W-:-:S04]  /*b780*/  IMAD.WIDE.U32 R2, R21, UR6, R2 ;  /* 0x0000000615027c25 */ /* 0x000fc8000f8e0002 */
[----:B------:R-:W-:Y:S01]  /*b790*/  IMAD R29, R21, UR7, R0 ;  /* 0x00000007151d7c24 */ /* 0x000fe2000f8e0200 */
[----:B------:R-:W-:Y:S01]  /*b7a0*/  ULDC.64 UR6, c[0x0][0xa80] ;  /* 0x0002a00000067ab9 */ /* 0x000fe20000000a00 */
[----:B------:R-:W-:Y:S01]  /*b7b0*/  VIADD R21, R85, 0x20 ;  /* 0x0000002055157836 */ /* 0x000fe20000000000 */
[----:B------:R-:W-:Y:S01]  /*b7c0*/  LEA R0, P3, R2, UR6, 0x1 ;  /* 0x0000000602007c11 */ /* 0x000fe2000f8608ff */
[----:B------:R-:W-:Y:S01]  /*b7d0*/  IMAD.IADD R3, R3, 0x1, R29 ;  /* 0x0000000103037824 */ /* 0x000fe200078e021d */
[----:B------:R-:W-:Y:S01]  /*b7e0*/  USEL UR6, URZ, 0x1, UP0 ;  /* 0x000000013f067887 */ /* 0x000fe20008000000 */
[----:B------:R-:W-:Y:S01]  /*b7f0*/  IMAD.U32 R212, RZ, RZ, UR10 ;  /* 0x0000000affd47e24 */ /* 0x000fe2000f8e00ff */
[-C--:B------:R-:W-:Y:S01]  /*b800*/  ISETP.GE.AND P1, PT, R21, R20.reuse, PT ;  /* 0x000000141500720c */ /* 0x080fe20003f26270 */
[----:B------:R-:W-:Y:S01]  /*b810*/  VIADD R21, R85, 0x40 ;  /* 0x0000004055157836 */ /* 0x000fe20000000000 */
[----:B------:R-:W-:Y:S01]  /*b820*/  ULOP3.LUT UR9, UR9, UR6, URZ, 0x3c, !UPT ;  /* 0x0000000609097292 */ /* 0x000fe2000f8e3c3f */
[----:B------:R4:W0:Y:S03]  /*b830*/  SHFL.IDX PT, R28, R0, RZ, 0x181f ;  /* 0x00181fff001c7589 */ /* 0x00082600000e0000 */
[----:B------:R-:W-:-:S02]  /*b840*/  ISETP.GE.AND P0, PT, R21, R20, PT ;  /* 0x000000141500720c */ /* 0x000fc40003f06270 */
[----:B------:R-:W-:Y:S01]  /*b850*/  LEA.HI.X R21, R2, UR7, R3, 0x1, P3 ;  /* 0x0000000702157c11 */ /* 0x000fe200098f0c03 */
[----:B------:R-:W-:-:S04]  /*b860*/  IMAD.U32 R16, RZ, RZ, UR9 ;  /* 0x00000009ff107e24 */ /* 0x000fc8000f8e00ff */
[----:B------:R4:W1:Y:S01]  /*b870*/  SHFL.IDX PT, R29, R21, RZ, 0x181f ;  /* 0x00181fff151d7589 */ /* 0x00086200000e0000 */
[----:B------:R-:W-:Y:S05]  /*b880*/  @P2 BRA `(.L_x_30) ;  /* 0x0000000000442947 */ /* 0x000fea0003800000 */
[----:B------:R-:W-:Y:S01]  /*b890*/  ULDC UR4, c[0x0][0xac8] ;  /* 0x0002b20000047ab9 */ /* 0x000fe20000000800 */
[----:B------:R-:W-:Y:S01]  /*b8a0*/  ULDC.64 UR6, c[0x0][0x208] ;  /* 0x0000820000067ab9 */ /* 0x000fe20000000a00 */
[----:B------:R-:W-:Y:S02]  /*b8b0*/  ISETP.GE.AND P4, PT, R22, UR4, PT ;  /* 0x0000000416007c0c */ /* 0x000fe4000bf86270 */
[----:B------:R-:W-:Y:S02]  /*b8c0*/  ISETP.GE.AND P3, PT, R19, UR4, PT ;  /* 0x0000000413007c0c */ /* 0x000fe4000bf66270 */
[----:B------:R-:W-:Y:S02]  /*b8d0*/  ISETP.GE.AND P2, PT, R18, UR4, PT ;  /* 0x0000000412007c0c */ /* 0x000fe4000bf46270 */
[----:B------:R-:W-:-:S07]  /*b8e0*/  ISETP.GE.AND P5, PT, R17, UR4, PT ;  /* 0x0000000411007c0c */ /* 0x000fce000bfa6270 */
[----:B0-----:R-:W-:-:S04]  /*b8f0*/  @!P4 LEA R30, P6, R22, R28, 0x1 ;  /* 0x0000001c161ec211 */ /* 0x001fc800078c08ff */
[----:B-1----:R-:W-:Y:S02]  /*b900*/  @!P4 LEA.HI.X R31, R22, R29, R229, 0x1, P6 ;  /* 0x0000001d161fc211 */ /* 0x002fe400030f0ce5 */
[----:B------:R-:W-:Y:S01]  /*b910*/  @!P3 LEA R80, P6, R19, R28, 0x1 ;  /* 0x0000001c1350b211 */ /* 0x000fe200078c08ff */
[----:B------:R-:W-:-:S03]  /*b920*/  @!P5 IMAD.WIDE R2, R17, 0x2, R28 ;  /* 0x000000021102d825 */ /* 0x000fc600078e021c */
[-C--:B------:R-:W-:Y:S02]  /*b930*/  @!P3 LEA.HI.X R81, R19, R29.reuse, R228, 0x1, P6 ;  /* 0x0000001d1351b211 */ /* 0x080fe400030f0ce4 */
[C---:B------:R-:W-:Y:S01]  /*b940*/  @!P2 LEA R82, P6, R18.reuse, R28, 0x1 ;  /* 0x0000001c1252a211 */ /* 0x040fe200078c08ff */
[----:B-----5:R2:W-:Y:S03]  /*b950*/  @!P5 ST.E.128 desc[UR6][R2.64], R12 ;  /* 0x0000000c0200d985 */ /* 0x0205e6000c101d06 */
[----:B------:R-:W-:Y:S01]  /*b960*/  @!P2 LEA.HI.X R83, R18, R29, R227, 0x1, P6 ;  /* 0x0000001d1253a211 */ /* 0x000fe200030f0ce3 */
[----:B------:R2:W-:Y:S04]  /*b970*/  @!P4 ST.E.128 desc[UR6][R30.64], R44 ;  /* 0x0000002c1e00c985 */ /* 0x0005e8000c101d06 */
[----:B------:R2:W-:Y:S04]  /*b980*/  @!P3 ST.E.128 desc[UR6][R80.64], R68 ;  /* 0x000000445000b985 */ /* 0x0005e8000c101d06 */
[----:B------:R2:W-:Y:S02]  /*b990*/  @!P2 ST.E.128 desc[UR6][R82.64], R76 ;  /* 0x0000004c5200a985 */ /* 0x0005e4000c101d06 */
.L_x_30:
[----:B------:R-:W-:Y:S05]  /*b9a0*/  BSYNC B0 ;  /* 0x0000000000007941 */ /* 0x000fea0003800000 */
.L_x_29:
[----:B--2--5:R2:W3:Y:S01]  /*b9b0*/  SHFL.IDX PT, R13, R21, 0x1, 0x181f ;  /* 0x00381f00150d7f89 */ /* 0x0244e200000e0000 */
[----:B------:R-:W-:Y:S03]  /*b9c0*/  BSSY B0, `(.L_x_31) ;  /* 0x0000014000007945 */ /* 0x000fe60003800000 */
[----:B------:R2:W0:Y:S01]  /*b9d0*/  SHFL.IDX PT, R12, R0, 0x1, 0x181f ;  /* 0x00381f00000c7f89 */ /* 0x00042200000e0000 */
[----:B------:R-:W-:Y:S05]  /*b9e0*/  @P1 BRA `(.L_x_32) ;  /* 0x0000000000441947 */ /* 0x000fea0003800000 */
[----:B------:R-:W-:Y:S01]  /*b9f0*/  ULDC UR4, c[0x0][0xac8] ;  /* 0x0002b20000047ab9 */ /* 0x000fe20000000800 */
[----:B------:R-:W-:Y:S01]  /*ba00*/  ULDC.64 UR6, c[0x0][0x208] ;  /* 0x0000820000067ab9 */ /* 0x000fe20000000a00 */
[----:B------:R-:W-:Y:S02]  /*ba10*/  ISETP.GE.AND P3, PT, R22, UR4, PT ;  /* 0x0000000416007c0c */ /* 0x000fe4000bf66270 */
[----:B------:R-:W-:Y:S02]  /*ba20*/  ISETP.GE.AND P2, PT, R19, UR4, PT ;  /* 0x0000000413007c0c */ /* 0x000fe4000bf46270 */
[----:B------:R-:W-:Y:S02]  /*ba30*/  ISETP.GE.AND P1, PT, R18, UR4, PT ;  /* 0x0000000412007c0c */ /* 0x000fe4000bf26270 */
[----:B------:R-:W-:-:S07]  /*ba40*/  ISETP.GE.AND P4, PT, R17, UR4, PT ;  /* 0x0000000411007c0c */ /* 0x000fce000bf86270 */
[CC--:B0-----:R-:W-:Y:S02]  /*ba50*/  @!P3 LEA R14, P6, R22.reuse, R12.reuse, 0x1 ;  /* 0x0000000c160eb211 */ /* 0x0c1fe400078c08ff */
[-C--:B------:R-:W-:Y:S02]  /*ba60*/  @!P2 LEA R28, P5, R19, R12.reuse, 0x1 ;  /* 0x0000000c131ca211 */ /* 0x080fe400078a08ff */
[-C--:B---3--:R-:W-:Y:S02]  /*ba70*/  @!P3 LEA.HI.X R15, R22, R13.reuse, R229, 0x1, P6 ;  /* 0x0000000d160fb211 */ /* 0x088fe400030f0ce5 */
[C---:B------:R-:W-:Y:S01]  /*ba80*/  @!P1 LEA R30, P6, R18.reuse, R12, 0x1 ;  /* 0x0000000c121e9211 */ /* 0x040fe200078c08ff */
[----:B------:R-:W-:Y:S01]  /*ba90*/  @!P4 IMAD.WIDE R2, R17, 0x2, R12 ;  /* 0x000000021102c825 */ /* 0x000fe200078e020c */
[-C--:B-1----:R-:W-:Y:S02]  /*baa0*/  @!P2 LEA.HI.X R29, R19, R13.reuse, R228, 0x1, P5 ;  /* 0x0000000d131da211 */ /* 0x082fe400028f0ce4 */
[----:B------:R-:W-:-:S02]  /*bab0*/  @!P1 LEA.HI.X R31, R18, R13, R227, 0x1, P6 ;  /* 0x0000000d121f9211 */ /* 0x000fc400030f0ce3 */
[----:B------:R0:W-:Y:S04]  /*bac0*/  @!P4 ST.E.128 desc[UR6][R2.64], R24 ;  /* 0x000000180200c985 */ /* 0x0001e8000c101d06 */
[----:B------:R0:W-:Y:S04]  /*bad0*/  @!P3 ST.E.128 desc[UR6][R14.64], R8 ;  /* 0x000000080e00b985 */ /* 0x0001e8000c101d06 */
[----:B------:R0:W-:Y:S04]  /*bae0*/  @!P2 ST.E.128 desc[UR6][R28.64], R56 ;  /* 0x000000381c00a985 */ /* 0x0001e8000c101d06 */
[----:B------:R0:W-:Y:S02]  /*baf0*/  @!P1 ST.E.128 desc[UR6][R30.64], R72 ;  /* 0x000000481e009985 */ /* 0x0001e4000c101d06 */
.L_x_32:
[----:B------:R-:W-:Y:S05]  /*bb00*/  BSYNC B0 ;  /* 0x0000000000007941 */ /* 0x000fea0003800000 */
.L_x_31:
[----:B0-----:R0:W0:Y:S01]  /*bb10*/  SHFL.IDX PT, R9, R21, 0x2, 0x181f ;  /* 0x00581f0015097f89 */ /* 0x00102200000e0000 */
        /* <DEDUP_REMOVED lines=9> */
[-C--:B0-----:R-:W-:Y:S02]  /*bbb0*/  @!P4 LEA R10, P0, R22, R8.reuse, 0x1 ;  /* 0x00000008160ac211 */ /* 0x081fe400078008ff */
[-C--:B------:R-:W-:Y:S02]  /*bbc0*/  @!P5 LEA R12, P1, R19, R8.reuse, 0x1 ;  /* 0x00000008130cd211 */ /* 0x080fe400078208ff */
[----:B------:R-:W-:Y:S02]  /*bbd0*/  @!P6 LEA R14, P2, R18, R8, 0x1 ;  /* 0x00000008120ee211 */ /* 0x000fe400078408ff */
[----:B------:R-:W-:Y:S01]  /*bbe0*/  @!P3 IMAD.WIDE R2, R17, 0x2, R8 ;  /* 0x000000021102b825 */ /* 0x000fe200078e0208 */
[-C--:B------:R-:W-:Y:S02]  /*bbf0*/  @!P4 LEA.HI.X R11, R22, R9.reuse, R229, 0x1, P0 ;  /* 0x00000009160bc211 */ /* 0x080fe400000f0ce5 */
[-C--:B---3--:R-:W-:Y:S02]  /*bc00*/  @!P5 LEA.HI.X R13, R19, R9.reuse, R228, 0x1, P1 ;  /* 0x00000009130dd211 */ /* 0x088fe400008f0ce4 */
[----:B------:R-:W-:Y:S01]  /*bc10*/  @!P6 LEA.HI.X R15, R18, R9, R227, 0x1, P2 ;  /* 0x00000009120fe211 */ /* 0x000fe200010f0ce3 */
[----:B------:R0:W-:Y:S04]  /*bc20*/  @!P3 ST.E.128 desc[UR6][R2.64], R32 ;  /* 0x000000200200b985 */ /* 0x0001e8000c101d06 */
[----:B------:R0:W-:Y:S04]  /*bc30*/  @!P4 ST.E.128 desc[UR6][R10.64], R40 ;  /* 0x000000280a00c985 */ /* 0x0001e8000c101d06 */
[----:B------:R0:W-:Y:S04]  /*bc40*/  @!P5 ST.E.128 desc[UR6][R12.64], R48 ;  /* 0x000000300c00d985 */ /* 0x0001e8000c101d06 */
[----:B------:R0:W-:Y:S02]  /*bc50*/  @!P6 ST.E.128 desc[UR6][R14.64], R64 ;  /* 0x000000400e00e985 */ /* 0x0001e4000c101d06 */
.L_x_34:
[----:B------:R-:W-:Y:S05]  /*bc60*/  BSYNC B0 ;  /* 0x0000000000007941 */ /* 0x000fea0003800000 */
.L_x_33:
[----:B------:R-:W-:Y:S01]  /*bc70*/  R2UR UR4, R214 ;  /* 0x00000000d60472ca */ /* 0x000fe200000e0000 */
[----:B0-----:R-:W-:Y:S01]  /*bc80*/  VIADD R3, R85, 0x60 ;  /* 0x0000006055037836 */ /* 0x001fe20000000000 */
[----:B------:R0:W0:Y:S01]  /*bc90*/  SHFL.IDX PT, R9, R21, 0x3, 0x181f ;  /* 0x00781f0015097f89 */ /* 0x00002200000e0000 */
[----:B------:R-:W-:Y:S03]  /*bca0*/  BSSY B0, `(.L_x_35) ;  /* 0x0000017000007945 */ /* 0x000fe60003800000 */
[----:B------:R-:W-:Y:S01]  /*bcb0*/  ISETP.GE.AND P0, PT, R3, R20, PT ;  /* 0x000000140300720c */ /* 0x000fe20003f06270 */
[----:B------:R0:W0:Y:S06]  /*bcc0*/  SHFL.IDX PT, R8, R0, 0x3, 0x181f ;  /* 0x00781f0000087f89 */ /* 0x00002c00000e0000 */
[----:B------:R-:W-:-:S06]  /*bcd0*/  UIADD3 UR4, UR4, 0x1, URZ ;  /* 0x0000000104047890 */ /* 0x000fcc000fffe03f */
[----:B------:R-:W-:Y:S01]  /*bce0*/  IMAD.U32 R214, RZ, RZ, UR4 ;  /* 0x00000004ffd67e24 */ /* 0x000fe2000f8e00ff */
[----:B------:R-:W-:Y:S06]  /*bcf0*/  @P0 BRA `(.L_x_36) ;  /* 0x0000000000440947 */ /* 0x000fec0003800000 */
        /* <DEDUP_REMOVED lines=17> */
.L_x_36:
[----:B------:R-:W-:Y:S05]  /*be10*/  BSYNC B0 ;  /* 0x0000000000007941 */ /* 0x000fea0003800000 */
.L_x_35:
[----:B0-2-4-:R-:W0:Y:S01]  /*be20*/  LDC R0, c[0x0][0xc34] ;  /* 0x00030d00ff007b82 */ /* 0x015e220000000800 */
[----:B------:R-:W-:-:S13]  /*be30*/  R2UR UR4, R212 ;  /* 0x00000000d40472ca */ /* 0x000fda00000e0000 */
[----:B0-----:R-:W-:-:S13]  /*be40*/  ISETP.LE.AND P0, PT, R0, UR4, PT ;  /* 0x0000000400007c0c */ /* 0x001fda000bf03270 */
[----:B------:R-:W-:Y:S05]  /*be50*/  @!P0 BRA `(.L_x_37) ;  /* 0xffffff4c00e88947 */ /* 0x000fea000383ffff */
[----:B------:R-:W-:Y:S05]  /*be60*/  EXIT ;  /* 0x000000000000794d */ /* 0x000fea0003800000 */
.L_x_7:
[----:B------:R-:W-:-:S08]  /*be70*/  NOP ;  /* 0x0000000000007918 */ /* 0x000fd00000000000 */
[----:B0-----:R-:W0:-:S00]  /*be80*/  USETMAXREG.DEALLOC.CTAPOOL 0x18 ;  /* 0x00000018000079c8 */ /* 0x001e0000080e0500 */
[----:B------:R-:W1:Y:S01]  /*be90*/  S2UR UR5, SR_CTAID.X ;  /* 0x00000000000579c3 */ /* 0x000e620000002500 */
[----:B0-----:R-:W-:Y:S01]  /*bea0*/  IMAD.MOV.U32 R2, RZ, RZ, 0x1 ;  /* 0x00000001ff027424 */ /* 0x001fe200078e00ff */
[----:B------:R-:W-:-:S06]  /*beb0*/  MOV R18, RZ ;  /* 0x000000ff00127202 */ /* 0x000fcc0000000f00 */
[----:B------:R-:W1:Y:S02]  /*bec0*/  LDC R3, c[0x0][0xc34] ;  /* 0x00030d00ff037b82 */ /* 0x000e640000000800 */
[----:B-1----:R-:W-:Y:S01]  /*bed0*/  ISETP.LE.AND P0, PT, R3, UR5, PT ;  /* 0x0000000503007c0c */ /* 0x002fe2000bf03270 */
[----:B------:R-:W-:-:S05]  /*bee0*/  IMAD.MOV.U32 R3, RZ, RZ, 0x1 ;  /* 0x00000001ff037424 */ /* 0x000fca00078e00ff */
[----:B------:R0:W-:Y:S07]  /*bef0*/  STL [R1], R3 ;  /* 0x0000000301007387 */ /* 0x0001ee0000100800 */
[----:B------:R-:W-:Y:S05]  /*bf00*/  @P0 BRA `(.L_x_38) ;  /* 0x0000004800940947 */ /* 0x000fea0003800000 */
[----:B------:R-:W1:Y:S01]  /*bf10*/  S2UR UR4, SR_CgaCtaId ;  /* 0x00000000000479c3 */ /* 0x000e620000008800 */
[C---:B------:R-:W-:Y:S01]  /*bf20*/  IMAD.SHL.U32 R2, R0.reuse, 0x8, RZ ;  /* 0x0000000800027824 */ /* 0x040fe200078e00ff */
[----:B------:R-:W-:Y:S01]  /*bf30*/  LOP3.LUT R5, R0, 0x7f, RZ, 0xc0, !PT ;  /* 0x0000007f00057812 */ /* 0x000fe200078ec0ff */
[----:B------:R-:W-:Y:S01]  /*bf40*/  UMOV UR36, 0x400 ;  /* 0x0000040000247882 */ /* 0x000fe20000000000 */
[----:B------:R-:W-:Y:S01]  /*bf50*/  IMAD.MOV.U32 R18, RZ, RZ, RZ ;  /* 0x000000ffff127224 */ /* 0x000fe200078e00ff */
[----:B------:R-:W-:Y:S01]  /*bf60*/  ULDC.64 UR38, c[0x0][0x198] ;  /* 0x0000660000267ab9 */ /* 0x000fe20000000a00 */
[C---:B0-----:R-:W-:Y:S01]  /*bf70*/  LOP3.LUT R3, R2.reuse, 0x1f8, RZ, 0xc0, !PT ;  /* 0x000001f802037812 */ /* 0x041fe200078ec0ff */
[----:B------:R-:W-:Y:S01]  /*bf80*/  ULDC UR37, c[0x0][0xc] ;  /* 0x0000030000257ab9 */ /* 0x000fe20000000800 */
[----:B------:R-:W-:Y:S02]  /*bf90*/  LOP3.LUT R2, R2, 0x38, RZ, 0xc0, !PT ;  /* 0x0000003802027812 */ /* 0x000fe400078ec0ff */
[----:B------:R-:W-:Y:S01]  /*bfa0*/  LOP3.LUT R4, R3, 0x38, R0, 0x78, !PT ;  /* 0x0000003803047812 */ /* 0x000fe200078e7800 */
[----:B------:R-:W-:Y:S01]  /*bfb0*/  IMAD.SHL.U32 R3, R5, 0x8, RZ ;  /* 0x0000000805037824 */ /* 0x000fe200078e00ff */
[----:B------:R-:W-:-:S04]  /*bfc0*/  SHF.R.U32.HI R5, RZ, 0x3, R5 ;  /* 0x00000003ff057819 */ /* 0x000fc80000011605 */
[----:B------:R-:W-:Y:S01]  /*bfd0*/  LOP3.LUT R4, R4, 0x200, R3, 0xf8, !PT ;  /* 0x0000020004047812 */ /* 0x000fe200078ef803 */
[----:B------:R-:W-:-:S05]  /*bfe0*/  IMAD.SHL.U32 R3, R0, 0x10, RZ ;  /* 0x0000001000037824 */ /* 0x000fca00078e00ff */
[----:B------:R-:W-:Y:S01]  /*bff0*/  LOP3.LUT R0, R5, 0x70, R3, 0xf8, !PT ;  /* 0x0000007005007812 */ /* 0x000fe200078ef803 */
[----:B------:R-:W-:Y:S01]  /*c000*/  IMAD.U32 R3, RZ, RZ, UR5 ;  /* 0x00000005ff037e24 */ /* 0x000fe2000f8e00ff */
[----:B-1----:R-:W-:Y:S01]  /*c010*/  ULEA UR36, UR4, UR36, 0x18 ;  /* 0x0000002404247291 */ /* 0x002fe2000f8ec03f */
[----:B------:R-:W-:-:S05]  /*c020*/  IMAD.MOV.U32 R0, RZ, RZ, 0x1 ;  /* 0x00000001ff007424 */ /* 0x000fca00078e00ff */
[----:B------:R-:W-:-:S05]  /*c030*/  LEA R4, R4, UR36, 0x1 ;  /* 0x0000002404047c11 */ /* 0x000fca000f8e08ff */
[----:B------:R0:W-:Y:S04]  /*c040*/  STL [R1+0x14], R4 ;  /* 0x0000140401007387 */ /* 0x0001e80000100800 */
[----:B------:R1:W-:Y:S04]  /*c050*/  STL [R1+0x28], R3 ;  /* 0x0000280301007387 */ /* 0x0003e80000100800 */
[----:B------:R2:W-:Y:S01]  /*c060*/  STL [R1], R0 ;  /* 0x0000000001007387 */ /* 0x0005e20000100800 */
[----:B0-----:R-:W-:-:S03]  /*c070*/  LOP3.LUT R4, R2, 0x40, RZ, 0xfc, !PT ;  /* 0x0000004002047812 */ /* 0x001fc600078efcff */
[----:B------:R0:W-:Y:S01]  /*c080*/  STL [R1+0x30], RZ ;  /* 0x000030ff01007387 */ /* 0x0001e20000100800 */
[C---:B-1----:R-:W-:Y:S02]  /*c090*/  LOP3.LUT R3, R2.reuse, 0x80, RZ, 0xfc, !PT ;  /* 0x0000008002037812 */ /* 0x042fe400078efcff */
[----:B--2---:R-:W-:-:S07]  /*c0a0*/  LOP3.LUT R0, R2, 0xc0, RZ, 0xfc, !PT ;  /* 0x000000c002007812 */ /* 0x004fce00078efcff */
.L_x_125:
[----:B------:R-:W2:Y:S01]  /*c0b0*/  LDL R2, [R1+0x28] ;  /* 0x0000280001027983 */ /* 0x000ea20000100800 */
[----:B-1----:R-:W1:Y:S01]  /*c0c0*/  LDC R0, c[0x0][0xc38] ;  /* 0x00030e00ff007b82 */ /* 0x002e620000000800 */
[----:B------:R-:W-:Y:S05]  /*c0d0*/  YIELD ;  /* 0x0000000000007946 */ /* 0x000fea0003800000 */
[----:B------:R-:W-:Y:S02]  /*c0e0*/  ULDC.64 UR4, c[0x0][0x418] ;  /* 0x0001060000047ab9 */ /* 0x000fe40000000a00 */
[----:B------:R-:W3:Y:S01]  /*c0f0*/  LDC R16, c[0x0][0xc44] ;  /* 0x00031100ff107b82 */ /* 0x000ee20000000800 */
[----:B------:R-:W-:-:S03]  /*c100*/  UISETP.NE.U32.AND UP0, UPT, UR4, URZ, UPT ;  /* 0x0000003f0400728c */ /* 0x000fc6000bf05070 */
[----:B------:R-:W-:Y:S01]  /*c110*/  ULDC UR4, c[0x0][0x424] ;  /* 0x0001090000047ab9 */ /* 0x000fe20000000800 */
[----:B------:R-:W-:-:S04]  /*c120*/  UISETP.NE.AND.EX UP0, UPT, UR5, URZ, UPT, UP0 ;  /* 0x0000003f0500728c */ /* 0x000fc8000bf05300 */
[----:B------:R-:W-:Y:S01]  /*c130*/  USEL UR4, UR4, 0x1, UP0 ;  /* 0x0000000104047887 */ /* 0x000fe20008000000 */
[----:B-1----:R-:W-:-:S13]  /*c140*/  ISETP.NE.AND P0, PT, R0, 0x1, PT ;  /* 0x000000010000780c */ /* 0x002fda0003f05270 */
[----:B------:R-:W2:Y:S08]  /*c150*/  @P0 LDC R0, c[0x0][0xc3c] ;  /* 0x00030f00ff000b82 */ /* 0x000eb00000000800 */
[----:B------:R-:W1:Y:S01]  /*c160*/  @P0 LDC R3, c[0x0][0xc40] ;  /* 0x00031000ff030b82 */ /* 0x000e620000000800 */
[----:B--2---:R-:W-:-:S04]  /*c170*/  @P0 IMAD.HI.U32 R0, R2, R0, RZ ;  /* 0x0000000002000227 */ /* 0x004fc800078e00ff */
[----:B------:R-:W-:Y:S01]  /*c180*/  IMAD.MOV.U32 R4, RZ, RZ, R2 ;  /* 0x000000ffff047224 */ /* 0x000fe200078e0002 */
[----:B-1----:R-:W-:Y:S02]  /*c190*/  @P0 SHF.R.U32.HI R4, RZ, R3, R0 ;  /* 0x00000003ff040219 */ /* 0x002fe40000011600 */
[----:B---3--:R-:W-:Y:S01]  /*c1a0*/  ISETP.NE.AND P0, PT, R16, 0x1, PT ;  /* 0x000000011000780c */ /* 0x008fe20003f05270 */
[----:B------:R-:W1:Y:S02]  /*c1b0*/  LDC R0, c[0x0][0x2f0] ;  /* 0x0000bc00ff007b82 */ /* 0x000e640000000800 */
[----:B------:R-:W-:Y:S01]  /*c1c0*/  IMAD.MOV.U32 R19, RZ, RZ, R4 ;  /* 0x000000ffff137224 */ /* 0x000fe200078e0004 */
[----:B------:R-:W-:Y:S09]  /*c1d0*/  STL [R1+0x20], R4 ;  /* 0x0000200401007387 */ /* 0x000ff20000100800 */
[----:B------:R-:W2:Y:S02]  /*c1e0*/  @P0 LDC.64 R2, c[0x0][0xc48] ;  /* 0x00031200ff020b82 */ /* 0x000ea40000000a00 */
[----:B--2---:R-:W-:-:S05]  /*c1f0*/  @P0 IMAD.HI.U32 R2, R4, R2, RZ ;  /* 0x0000000204020227 */ /* 0x004fca00078e00ff */
[----:B------:R-:W-:Y:S01]  /*c200*/  @P0 SHF.R.U32.HI R19, RZ, R3, R2 ;  /* 0x00000003ff130219 */ /* 0x000fe20000011602 */
[----:B-1----:R-:W-:Y:S01]  /*c210*/  IMAD R2, R0, UR4, RZ ;  /* 0x0000000400027c24 */ /* 0x002fe2000f8e02ff */
[----:B------:R-:W-:-:S03]  /*c220*/  UIADD3 UR4, UR36, 0x24400, URZ ;  /* 0x0002440024047890 */ /* 0x000fc6000fffe03f */
[----:B------:R-:W-:Y:S01]  /*c230*/  VIADD R0, R2, 0x4f ;  /* 0x0000004f02007836 */ /* 0x000fe20000000000 */
[----:B------:R-:W-:Y:S01]  /*c240*/  STL [R1+0x18], R19 ;  /* 0x0000181301007387 */ /* 0x000fe20000100800 */
[----:B------:R-:W-:Y:S01]  /*c250*/  ULOP3.LUT UP0, URZ, UR4, 0x3ff, URZ, 0xc0, !UPT ;  /* 0x000003ff043f7892 */ /* 0x000fe2000f80c03f */
[----:B------:R-:W-:Y:S02]  /*c260*/  IMAD.MOV R3, RZ, RZ, -R19 ;  /* 0x000000ffff037224 */ /* 0x000fe400078e0a13 */
[----:B------:R-:W-:Y:S01]  /*c270*/  IMAD.HI R0, R0, 0x66666667, RZ ;  /* 0x6666666700007827 */ /* 0x000fe200078e02ff */
[----:B------:R1:W-:Y:S02]  /*c280*/  STL [R1+0x2c], R2 ;  /* 0x00002c0201007387 */ /* 0x0003e40000100800 */
[----:B------:R-:W-:Y:S01]  /*c290*/  PLOP3.LUT P0, PT, PT, PT, UP0, 0x80, 0x0 ;  /* 0x000000000000781c */ /* 0x000fe20003f0f008 */
[----:B------:R-:W-:Y:S01]  /*c2a0*/  IMAD R16, R16, R3, R4 ;  /* 0x0000000310107224 */ /* 0x000fe200078e0204 */
[----:B-1----:R-:W-:-:S04]  /*c2b0*/  SHF.R.U32.HI R2, RZ, 0x1f, R0 ;  /* 0x0000001fff027819 */ /* 0x002fc80000011600 */
[----:B------:R-:W-:-:S05]  /*c2c0*/  LEA.HI.SX32 R0, R0, R2, 0x1b ;  /* 0x0000000200007211 */ /* 0x000fca00078fdaff */
[----:B------:R1:W-:Y:S02]  /*c2d0*/  STL [R1+0x24], R0 ;  /* 0x0000240001007387 */ /* 0x0003e40000100800 */
[----:B------:R-:W-:Y:S05]  /*c2e0*/  @!P0 BRA `(.L_x_39) ;  /* 0x0000000000408947 */ /* 0x000fea0003800000 */
[----:B------:R-:W-:Y:S01]  /*c2f0*/  MOV R2, 0x0 ;  /* 0x0000000000027802 */ /* 0x000fe20000000f00 */
[----:B------:R-:W-:Y:S01]  /*c300*/  ULDC.64 UR6, c[0x4][0xa8] ;  /* 0x01002a0000067ab9 */ /* 0x000fe20000000a00 */
[----:B------:R-:W-:Y:S01]  /*c310*/  ULDC.64 UR8, c[0x4][0xb0] ;  /* 0x01002c0000087ab9 */ /* 0x000fe20000000a00 */
[----:B------:R-:W-:Y:S01]  /*c320*/  ULDC.64 UR4, c[0x4][0x8] ;  /* 0x0100020000047ab9 */ /* 0x000fe20000000a00 */
[----:B------:R-:W-:Y:S02]  /*c330*/  IMAD.U32 R4, RZ, RZ, UR6 ;  /* 0x00000006ff047e24 */ /* 0x000fe4000f8e00ff */
[----:B------:R-:W2:Y:S01]  /*c340*/  LDC.64 R2, c[0x4][R2] ;  /* 0x0100000002027b82 */ /* 0x000ea20000000a00 */
[----:B------:R-:W-:Y:S02]  /*c350*/  IMAD.U32 R5, RZ, RZ, UR7 ;  /* 0x00000007ff057e24 */ /* 0x000fe4000f8e00ff */
[----:B------:R-:W-:Y:S02]  /*c360*/  IMAD.U32 R6, RZ, RZ, UR8 ;  /* 0x00000008ff067e24 */ /* 0x000fe4000f8e00ff */
[----:B------:R-:W-:-:S02]  /*c370*/  IMAD.U32 R7, RZ, RZ, UR9 ;  /* 0x00000009ff077e24 */ /* 0x000fc4000f8e00ff */
[----:B------:R-:W-:Y:S02]  /*c380*/  IMAD.U32 R10, RZ, RZ, UR4 ;  /* 0x00000004ff0a7e24 */ /* 0x000fe4000f8e00ff */
[----:B------:R-:W-:Y:S02]  /*c390*/  IMAD.U32 R11, RZ, RZ, UR5 ;  /* 0x00000005ff0b7e24 */ /* 0x000fe4000f8e00ff */
[----:B------:R-:W-:Y:S02]  /*c3a0*/  IMAD.MOV.U32 R8, RZ, RZ, 0x70 ;  /* 0x00000070ff087424 */ /* 0x000fe400078e00ff */
[----:B------:R-:W-:Y:S02]  /*c3b0*/  IMAD.MOV.U32 R12, RZ, RZ, 0x1 ;  /* 0x00000001ff0c7424 */ /* 0x000fe400078e00ff */
[----:B------:R-:W-:-:S07]  /*c3c0*/  IMAD.MOV.U32 R13, RZ, RZ, RZ ;  /* 0x000000ffff0d7224 */ /* 0x000fce00078e00ff */
[----:B------:R-:W-:-:S07]  /*c3d0*/  LEPC R20, `(.L_x_39) ;  /* 0x000000001014794e */ /* 0x000fce0000000000 */
[----:B012---:R-:W-:Y:S05]  /*c3e0*/  CALL.ABS.NOINC R2 ;  /* 0x0000000002007343 */ /* 0x007fea0003c00000 */
.L_x_39:
[----:B------:R-:W-:-:S04]  /*c3f0*/  UIADD3 UR4, UR36, 0x400, URZ ;  /* 0x0000040024047890 */ /* 0x000fc8000fffe03f */
[----:B------:R-:W-:-:S06]  /*c400*/  ULOP3.LUT UP0, URZ, UR4, 0x3ff, URZ, 0xc0, !UPT ;  /* 0x000003ff043f7892 */ /* 0x000fcc000f80c03f */
[----:B------:R-:W-:-:S13]  /*c410*/  PLOP3.LUT P0, PT, PT, PT, UP0, 0x80, 0x0 ;  /* 0x000000000000781c */ /* 0x000fda0003f0f008 */
[----:B------:R-:W-:Y:S05]  /*c420*/  @!P0 BRA `(.L_x_40) ;  /* 0x00000000007c8947 */ /* 0x000fea0003800000 */
[----:B------:R-:W-:Y:S01]  /*c430*/  MOV R17, 0x0 ;  /* 0x0000000000117802 */ /* 0x000fe20000000f00 */
[----:B------:R-:W-:Y:S01]  /*c440*/  ULDC.64 UR6, c[0x4][0xa8] ;  /* 0x01002a0000067ab9 */ /* 0x000fe20000000a00 */
[----:B------:R-:W-:Y:S01]  /*c450*/  ULDC.64 UR8, c[0x4][0xb0] ;  /* 0x01002c0000087ab9 */ /* 0x000fe20000000a00 */
[----:B------:R-:W-:Y:S01]  /*c460*/  ULDC.64 UR4, c[0x4][0x10] ;  /* 0x0100040000047ab9 */ /* 0x000fe20000000a00 */
[----:B------:R2:W3:Y:S01]  /*c470*/  LDC.64 R2, c[0x4][R17] ;  /* 0x0100000011027b82 */ /* 0x0004e20000000a00 */
[----:B------:R-:W-:Y:S01]  /*c480*/  IMAD.U32 R4, RZ, RZ, UR6 ;  /* 0x00000006ff047e24 */ /* 0x000fe2000f8e00ff */
[----:B------:R-:W-:Y:S01]  /*c490*/  MOV R8, 0x70 ;  /* 0x0000007000087802 */ /* 0x000fe20000000f00 */
[----:B------:R-:W-:Y:S02]  /*c4a0*/  IMAD.U32 R5, RZ, RZ, UR7 ;  /* 0x00000007ff057e24 */ /* 0x000fe4000f8e00ff */
[----:B------:R-:W-:Y:S02]  /*c4b0*/  IMAD.U32 R6, RZ, RZ, UR8 ;  /* 0x00000008ff067e24 */ /* 0x000fe4000f8e00ff */
[----:B------:R-:W-:-:S02]  /*c4c0*/  IMAD.U32 R7, RZ, RZ, UR9 ;  /* 0x00000009ff077e24 */ /* 0x000fc4000f8e00ff */
[----:B------:R-:W-:Y:S02]  /*c4d0*/  IMAD.U32 R10, RZ, RZ, UR4 ;  /* 0x00000004ff0a7e24 */ /* 0x000fe4000f8e00ff */
[----:B------:R-:W-:Y:S02]  /*c4e0*/  IMAD.U32 R11, RZ, RZ, UR5 ;  /* 0x00000005ff0b7e24 */ /* 0x000fe4000f8e00ff */
[----:B------:R-:W-:Y:S02]  /*c4f0*/  IMAD.MOV.U32 R12, RZ, RZ, 0x1 ;  /* 0x00000001ff0c7424 */ /* 0x000fe400078e00ff */
[----:B--2---:R-:W-:-:S07]  /*c500*/  IMAD.MOV.U32 R13, RZ, RZ, RZ ;  /* 0x000000ffff0d7224 */ /* 0x004fce00078e00ff */
[----:B------:R-:W-:-:S07]  /*c510*/  LEPC R20, `(.L_x_41) ;  /* 0x000000001014794e */ /* 0x000fce0000000000 */
[----:B01-3--:R-:W-:Y:S05]  /*c520*/  CALL.ABS.NOINC R2 ;  /* 0x0000000002007343 */ /* 0x00bfea0003c00000 */
.L_x_41:
[----:B------:R0:W1:Y:S01]  /*c530*/  LDC.64 R2, c[0x4][R17] ;  /* 0x0100000011027b82 */ /* 0x0000620000000a00 */
[----:B------:R-:W-:Y:S01]  /*c540*/  ULDC.64 UR6, c[0x4][0xa8] ;  /* 0x01002a0000067ab9 */ /* 0x000fe20000000a00 */
[----:B------:R-:W-:Y:S01]  /*c550*/  ULDC.64 UR8, c[0x4][0xb0] ;  /* 0x01002c0000087ab9 */ /* 0x000fe20000000a00 */
[----:B------:R-:W-:Y:S01]  /*c560*/  ULDC.64 UR4, c[0x4][0x18] ;  /* 0x0100060000047ab9 */ /* 0x000fe20000000a00 */
[----:B------:R-:W-:Y:S02]  /*c570*/  IMAD.U32 R4, RZ, RZ, UR6 ;  /* 0x00000006ff047e24 */ /* 0x000fe4000f8e00ff */
[----:B------:R-:W-:Y:S02]  /*c580*/  IMAD.U32 R5, RZ, RZ, UR7 ;  /* 0x00000007ff057e24 */ /* 0x000fe4000f8e00ff */
[----:B------:R-:W-:Y:S02]  /*c590*/  IMAD.U32 R6, RZ, RZ, UR8 ;  /* 0x00000008ff067e24 */ /* 0x000fe4000f8e00ff */
[----:B------:R-:W-:-:S02]  /*c5a0*/  IMAD.U32 R7, RZ, RZ, UR9 ;  /* 0x00000009ff077e24 */ /* 0x000fc4000f8e00ff */
[----:B------:R-:W-:Y:S02]  /*c5b0*/  IMAD.U32 R10, RZ, RZ, UR4 ;  /* 0x00000004ff0a7e24 */ /* 0x000fe4000f8e00ff */
[----:B------:R-:W-:Y:S02]  /*c5c0*/  IMAD.U32 R11, RZ, RZ, UR5 ;  /* 0x00000005ff0b7e24 */ /* 0x000fe4000f8e00ff */
[----:B------:R-:W-:Y:S02]  /*c5d0*/  IMAD.MOV.U32 R8, RZ, RZ, 0x70 ;  /* 0x00000070ff087424 */ /* 0x000fe400078e00ff */
[----:B------:R-:W-:Y:S02]  /*c5e0*/  IMAD.MOV.U32 R12, RZ, RZ, 0x1 ;  /* 0x00000001ff0c7424 */ /* 0x000fe400078e00ff */
[----:B0-----:R-:W-:-:S07]  /*c5f0*/  IMAD.MOV.U32 R13, RZ, RZ, RZ ;  /* 0x000000ffff0d7224 */ /* 0x001fce00078e00ff */
[----:B------:R-:W-:-:S07]  /*c600*/  LEPC R20, `(.L_x_40) ;  /* 0x000000001014794e */ /* 0x000fce0000000000 */
[----:B-1----:R-:W-:Y:S05]  /*c610*/  CALL.ABS.NOINC R2 ;  /* 0x0000000002007343 */ /* 0x002fea0003c00000 */
.L_x_40:
[----:B------:R-:W-:Y:S01]  /*c620*/  ULDC.64 UR4, c[0x0][0x9f8] ;  /* 0x00027e0000047ab9 */ /* 0x000fe20000000a00 */
[----:B------:R-:W2:Y:S01]  /*c630*/  LDL R17, [R1+0x24] ;  /* 0x0000240001117983 */ /* 0x000ea20000100800 */
[----:B------:R-:W-:Y:S01]  /*c640*/  ISETP.NE.U32.AND P0, PT, RZ, UR4, PT ;  /* 0x00000004ff007c0c */ /* 0x000fe2000bf05070 */
[----:B------:R-:W-:-:S03]  /*c650*/  ULDC.64 UR6, c[0x0][0x208] ;  /* 0x0000820000067ab9 */ /* 0x000fc60000000a00 */
[----:B------:R-:W-:-:S13]  /*c660*/  ISETP.NE.AND.EX P0, PT, RZ, UR5, PT, P0 ;  /* 0x00000005ff007c0c */ /* 0x000fda000bf05300 */
[----:B------:R-:W3:Y:S02]  /*c670*/  @P0 LDC.64 R2, c[0x0][0x9f8] ;  /* 0x00027e00ff020b82 */ /* 0x000ee40000000a00 */
[----:B---3--:R-:W-:-:S05]  /*c680*/  @P0 IMAD.WIDE R2, R19, 0x4, R2 ;  /* 0x0000000413020825 */ /* 0x008fca00078e0202 */
[----:B------:R3:W4:Y:S01]  /*c690*/  @P0 LDG.E R19, desc[UR6][R2.64] ;  /* 0x0000000602130981 */ /* 0x000722000c1e1900 */
[----:B------:R-:W-:Y:S01]  /*c6a0*/  UMOV UR4, 0xffffffff ;  /* 0xffffffff00047882 */ /* 0x000fe20000000000 */
[----:B---3--:R-:W3:Y:S02]  /*c6b0*/  LDC.64 R2, c[0x0][0x418] ;  /* 0x00010600ff027b82 */ /* 0x008ee40000000a00 */
[----:B---3--:R-:W-:-:S04]  /*c6c0*/  ISETP.NE.U32.AND P0, PT, R2, RZ, PT ;  /* 0x000000ff0200720c */ /* 0x008fc80003f05070 */
[----:B------:R-:W-:-:S04]  /*c6d0*/  ISETP.NE.AND.EX P1, PT, R3, RZ, PT, P0 ;  /* 0x000000ff0300720c */ /* 0x000fc80003f25300 */
[----:B-1----:R-:W-:Y:S01]  /*c6e0*/  P2R R0, PR, RZ, 0x2 ;  /* 0x00000002ff007803 */ /* 0x002fe20000000000 */
[----:B--2---:R-:W-:-:S05]  /*c6f0*/  VIADD R8, R17, 0xffffffff ;  /* 0xffffffff11087836 */ /* 0x004fca0000000000 */
[----:B------:R1:W-:Y:S04]  /*c700*/  STL [R1+0x1c], R8 ;  /* 0x00001c0801007387 */ /* 0x0003e80000100800 */
[----:B------:R1:W-:Y:S01]  /*c710*/  STL [R1+0x10], R0 ;  /* 0x0000100001007387 */ /* 0x0003e20000100800 */
[----:B----4-:R-:W-:Y:S02]  /*c720*/  SHF.R.S32.HI R7, RZ, 0x1f, R19 ;  /* 0x0000001fff077819 */ /* 0x010fe40000011413 */
[----:B------:R-:W-:-:S03]  /*c730*/  SEL R17, R19, RZ, !P1 ;  /* 0x000000ff13117207 */ /* 0x000fc60004800000 */
[----:B------:R1:W-:Y:S01]  /*c740*/  STL [R1+0x8], R7 ;  /* 0x0000080701007387 */ /* 0x0003e20000100800 */
[----:B------:R-:W-:Y:S05]  /*c750*/  BRA.DIV UR4, `(.L_x_42) ;  /* 0x0000004604d87947 */ /* 0x000fea000b800000 */
[----:B-1----:R-:W1:Y:S02]  /*c760*/  S2R R0, SR_TID.X ;  /* 0x0000000000007919 */ /* 0x002e640000002100 */
[----:B-1----:R-:W-:-:S04]  /*c770*/  SHF.R.U32.HI R0, RZ, 0x5, R0 ;  /* 0x00000005ff007819 */ /* 0x002fc80000011600 */
[----:B------:R-:W-:-:S05]  /*c780*/  LOP3.LUT R0, R0, 0x3, RZ, 0xc0, !PT ;  /* 0x0000000300007812 */ /* 0x000fca00078ec0ff */
[----:B------:R1:W2:Y:S02]  /*c790*/  SHFL.IDX PT, R14, R0, RZ, 0x1f ;  /* 0x00001fff000e7589 */ /* 0x0002a400000e0000 */
.L_x_141:
[----:B------:R-:W-:Y:S02]  /*c7a0*/  PLOP3.LUT P2, PT, PT, PT, PT, 0x8, 0x0 ;  /* 0x000000000000781c */ /* 0x000fe40003f4e170 */
[----:B--2---:R-:W-:Y:S02]  /*c7b0*/  ISETP.NE.AND P0, PT, R14, RZ, PT ;  /* 0x000000ff0e00720c */ /* 0x004fe40003f05270 */
[----:B-1----:R-:W-:-:S05]  /*c7c0*/  P2R R0, PR, RZ, 0x4 ;  /* 0x00000004ff007803 */ /* 0x002fca0000000000 */
[----:B------:R1:W-:Y:S06]  /*c7d0*/  STL [R1+0xc], R0 ;  /* 0x00000c0001007387 */ /* 0x0003ec0000100800 */
[----:B------:R-:W-:Y:S05]  /*c7e0*/  @P0 BRA `(.L_x_43) ;  /* 0x0000000400380947 */ /* 0x000fea0003800000 */
[----:B------:R-:W-:-:S03]  /*c7f0*/  UMOV UR4, 0xffffffff ;  /* 0xffffffff00047882 */ /* 0x000fc60000000000 */
[----:B------:R-:W-:Y:S05]  /*c800*/  BRA.DIV UR4, `(.L_x_44) ;  /* 0x0000004604e07947 */ /* 0x000fea000b800000 */
[----:B------:R-:W-:-:S13]  /*c810*/  ELECT P6, URZ, PT ;  /* 0x00000000003f782f */ /* 0x000fda00038c0000 */
.L_x_144:
[----:B------:R-:W-:Y:S05]  /*c820*/  @!P6 BRA `(.L_x_43) ;  /* 0x000000040028e947 */ /* 0x000fea0003800000 */
[----:B------:R2:W-:Y:S01]  /*c830*/  STL [R1+0x4], R8 ;  /* 0x0000040801007387 */ /* 0x0005e20000100800 */
[----:B------:R-:W-:Y:S01]  /*c840*/  IMAD.MOV.U32 R17, RZ, RZ, R19 ;  /* 0x000000ffff117224 */ /* 0x000fe200078e0013 */
[----:B------:R-:W-:Y:S06]  /*c850*/  @!P1 BRA `(.L_x_45) ;  /* 0x0000000000509947 */ /* 0x000fec0003800000 */
[----:B------:R-:W3:Y:S01]  /*c860*/  LDC R6, c[0x0][0x43c] ;  /* 0x00010f00ff067b82 */ /* 0x000ee20000000800 */
[----:B-1----:R-:W-:Y:S01]  /*c870*/  IMAD.MOV.U32 R0, RZ, RZ, R8 ;  /* 0x000000ffff007224 */ /* 0x002fe200078e0008 */
[----:B------:R-:W-:Y:S01]  /*c880*/  ULDC.64 UR4, c[0x0][0x428] ;  /* 0x00010a0000047ab9 */ /* 0x000fe20000000a00 */
[----:B------:R-:W-:Y:S01]  /*c890*/  ULDC.64 UR6, c[0x0][0x208] ;  /* 0x0000820000067ab9 */ /* 0x000fe20000000a00 */
[----:B---3--:R-:W-:-:S13]  /*c8a0*/  ISETP.NE.AND P0, PT, R6, 0x1, PT ;  /* 0x000000010600780c */ /* 0x008fda0003f05270 */
[----:B------:R-:W1:Y:S02]  /*c8b0*/  @P0 LDC.64 R4, c[0x0][0x440] ;  /* 0x00011000ff040b82 */ /* 0x000e640000000a00 */
[----:B-1----:R-:W-:-:S05]  /*c8c0*/  @P0 IMAD.HI.U32 R4, R8, R4, RZ ;  /* 0x0000000408040227 */ /* 0x002fca00078e00ff */
[----:B------:R-:W-:-:S04]  /*c8d0*/  @P0 SHF.R.U32.HI R0, RZ, R5, R4 ;  /* 0x00000005ff000219 */ /* 0x000fc80000011604 */
[--C-:B------:R-:W-:Y:S01]  /*c8e0*/  SHF.R.S32.HI R5, RZ, 0x1f, R0.reuse ;  /* 0x0000001fff057819 */ /* 0x100fe20000011400 */
[----:B------:R-:W-:-:S04]  /*c8f0*/  IMAD.MOV R4, RZ, RZ, -R0 ;  /* 0x000000ffff047224 */ /* 0x000fc800078e0a00 */
[----:B------:R-:W-:Y:S02]  /*c900*/  IMAD R6, R6, R4, R8 ;  /* 0x0000000406067224 */ /* 0x000fe400078e0208 */
[----:B------:R-:W-:-:S03]  /*c910*/  IMAD.MOV.U32 R4, RZ, RZ, R0 ;  /* 0x000000ffff047224 */ /* 0x000fc600078e0000 */
[----:B------:R1:W-:Y:S01]  /*c920*/  STL [R1+0x4], R6 ;  /* 0x0000040601007387 */ /* 0x0003e20000100800 */
[----:B------:R-:W-:-:S03]  /*c930*/  IMAD.WIDE.U32 R4, R19, UR4, R4 ;  /* 0x0000000413047c25 */ /* 0x000fc6000f8e0004 */
[----:B------:R-:W-:Y:S01]  /*c940*/  LEA R2, P0, R4, R2, 0x2 ;  /* 0x0000000204027211 */ /* 0x000fe200078010ff */
[----:B-1----:R-:W-:-:S04]  /*c950*/  IMAD R6, R7, UR4, RZ ;  /* 0x0000000407067c24 */ /* 0x002fc8000f8e02ff */
[----:B------:R-:W-:-:S04]  /*c960*/  IMAD R0, R19, UR5, R6 ;  /* 0x0000000513007c24 */ /* 0x000fc8000f8e0206 */
[----:B------:R-:W-:-:S05]  /*c970*/  IMAD.IADD R0, R5, 0x1, R0 ;  /* 0x0000000105007824 */ /* 0x000fca00078e0200 */
[----:B------:R-:W-:-:S05]  /*c980*/  LEA.HI.X R3, R4, R3, R0, 0x2, P0 ;  /* 0x0000000304037211 */ /* 0x000fca00000f1400 */
[----:B------:R3:W5:Y:S02]  /*c990*/  LDG.E R17, desc[UR6][R2.64] ;  /* 0x0000000602117981 */ /* 0x000764000c1e1900 */
.L_x_45:
[----:B---3--:R-:W3:Y:S01]  /*c9a0*/  LDL R2, [R1] ;  /* 0x0000000001027983 */ /* 0x008ee20000100800 */
[----:B-1----:R-:W-:Y:S02]  /*c9b0*/  LEA R0, R18, UR36, 0x3 ;  /* 0x0000002412007c11 */ /* 0x002fe4000f8e18ff */
[----:B---3--:R-:W-:-:S04]  /*c9c0*/  SHF.L.U32 R2, R2, 0x1f, RZ ;  /* 0x0000001f02027819 */ /* 0x008fc800000006ff */
[----:B------:R-:W1:Y:S02]  /*c9d0*/  SYNCS.PHASECHK.TRANS64.TRYWAIT P0, [R0+URZ+0x38840], R2 ;  /* 0x03884002000075a7 */ /* 0x000e64000800017f */
[----:B-1----:R-:W-:Y:S05]  /*c9e0*/  @!P0 BRA `(.L_x_46) ;  /* 0x0000004400888947 */ /* 0x002fea0003800000 */
.L_x_145:
[----:B------:R-:W3:Y:S02]  /*c9f0*/  S2R R3, SR_TID.X ;  /* 0x0000000000037919 */ /* 0x000ee40000002100 */
[----:B---3--:R-:W-:-:S04]  /*ca00*/  LOP3.LUT R3, R3, 0x7f, RZ, 0xc0, !PT ;  /* 0x0000007f03037812 */ /* 0x008fc800078ec0ff */
[----:B------:R-:W-:-:S13]  /*ca10*/  ISETP.NE.AND P0, PT, R3, RZ, PT ;  /* 0x000000ff0300720c */ /* 0x000fda0003f05270 */
[----:B------:R-:W-:Y:S05]  /*ca20*/  @P0 BRA `(.L_x_47) ;  /* 0x00000000001c0947 */ /* 0x000fea0003800000 */
[----:B------:R-:W3:Y:S01]  /*ca30*/  S2R R3, SR_TID.X ;  /* 0x0000000000037919 */ /* 0x000ee20000002100 */
[----:B-1----:R-:W-:-:S04]  /*ca40*/  IMAD.MOV.U32 R2, RZ, RZ, 0xa000 ;  /* 0x0000a000ff027424 */ /* 0x002fc800078e00ff */
[----:B------:R4:W-:Y:S01]  /*ca50*/  SYNCS.ARRIVE.TRANS64 RZ, [R0+URZ+0x38830], R2 ;  /* 0x0388300200ff79a7 */ /* 0x0009e2000800003f */
[----:B---3--:R-:W-:-:S04]  /*ca60*/  LOP3.LUT R3, R3, 0x1f, RZ, 0xc0, !PT ;  /* 0x0000001f03037812 */ /* 0x008fc800078ec0ff */
[----:B------:R-:W-:-:S13]  /*ca70*/  ISETP.NE.AND P0, PT, R3, RZ, PT ;  /* 0x000000ff0300720c */ /* 0x000fda0003f05270 */
[----:B----4-:R-:W-:Y:S05]  /*ca80*/  @!P0 BRA `(.L_x_47) ;  /* 0x0000000000048947 */ /* 0x010fea0003800000 */
[----:B------:R-:W-:Y:S01]  /*ca90*/  BPT.TRAP 0x1 ;  /* 0x000000040000795c */ /* 0x000fe20000300000 */
.L_x_47:
[----:B-1----:R-:W3:Y:S01]  /*caa0*/  LDL R2, [R1+0x4] ;  /* 0x0000040001027983 */ /* 0x002ee20000100800 */
[----:B------:R-:W-:Y:S01]  /*cab0*/  R2UR UR14, R18 ;  /* 0x00000000120e72ca */ /* 0x000fe200000e0000 */
[----:B------:R-:W-:Y:S01]  /*cac0*/  UIADD3 UR4, UP0, UR38, 0x370, URZ ;  /* 0x0000037026047890 */ /* 0x000fe2000ff1e03f */
[----:B------:R-:W-:Y:S01]  /*cad0*/  R2UR UR9, R0 ;  /* 0x00000000000972ca */ /* 0x000fe200000e0000 */
[----:B------:R-:W-:Y:S01]  /*cae0*/  UMOV UR10, URZ ;  /* 0x0000003f000a7c82 */ /* 0x000fe20008000000 */
[----:B------:R-:W-:Y:S01]  /*caf0*/  R2UR UR12, R16 ;  /* 0x00000000100c72ca */ /* 0x000fe200000e0000 */
[----:B------:R-:W-:Y:S01]  /*cb00*/  UIADD3.X UR5, URZ, UR39, URZ, UP0, !UPT ;  /* 0x000000273f057290 */ /* 0x000fe200087fe43f */
[----:B-----5:R-:W-:Y:S01]  /*cb10*/  R2UR UR13, R17 ;  /* 0x00000000110d72ca */ /* 0x020fe200000e0000 */
[----:B------:R-:W-:Y:S01]  /*cb20*/  UMOV UR6, 0x0 ;  /* 0x0000000000067882 */ /* 0x000fe20000000000 */
[----:B------:R-:W-:Y:S01]  /*cb30*/  UMOV UR7, 0x14f00000 ;  /* 0x14f0000000077882 */ /* 0x000fe20000000000 */
[----:B------:R-:W-:Y:S01]  /*cb40*/  UMOV UR16, 0x40 ;  /* 0x0000004000107882 */ /* 0x000fe20000000000 */
[----:B------:R-:W-:-:S03]  /*cb50*/  PLOP3.LUT P0, PT, PT, PT, PT, 0x80, 0x0 ;  /* 0x000000000000781c */ /* 0x000fc60003f0f070 */
[----:B------:R-:W-:Y:S01]  /*cb60*/  UIMAD UR14, UR14, 0xa000, UR36 ;  /* 0x0000a0000e0e78a4 */ /* 0x000fe2000f8e0224 */
[----:B------:R-:W-:Y:S01]  /*cb70*/  P2R R0, PR, RZ, 0x1 ;  /* 0x00000001ff007803 */ /* 0x000fe20000000000 */
[----:B------:R-:W-:Y:S02]  /*cb80*/  UIADD3 UR9, UR9, 0x38830, URZ ;  /* 0x0003883009097890 */ /* 0x000fe4000fffe03f */
[----:B------:R-:W-:Y:S02]  /*cb90*/  UIADD3 UR8, UR14, 0x24400, URZ ;  /* 0x000244000e087890 */ /* 0x000fe4000fffe03f */
[----:B------:R-:W-:Y:S01]  /*cba0*/  UIADD3 UR15, UR14, 0x26c00, URZ ;  /* 0x00026c000e0f7890 */ /* 0x000fe2000fffe03f */
[----:B------:R4:W-:Y:S01]  /*cbb0*/  STL [R1+0xc], R0 ;  /* 0x00000c0001007387 */ /* 0x0009e20000100800 */
[----:B------:R-:W-:Y:S02]  /*cbc0*/  UIADD3 UR17, UR14, 0x29400, URZ ;  /* 0x000294000e117890 */ /* 0x000fe4000fffe03f */
[----:B------:R-:W-:-:S03]  /*cbd0*/  UIADD3 UR18, UR14, 0x2bc00, URZ ;  /* 0x0002bc000e127890 */ /* 0x000fc6000fffe03f */
[----:B------:R-:W-:Y:S01]  /*cbe0*/  UMOV UR14, 0x80 ;  /* 0x00000080000e7882 */ /* 0x000fe20000000000 */
[----:B---3--:R-:W-:-:S13]  /*cbf0*/  R2UR UR11, R2 ;  /* 0x00000000020b72ca */ /* 0x008fda00000e0000 */
[----:B------:R-:W-:-:S09]  /*cc00*/  UIMAD UR11, UR11, 0x50, URZ ;  /* 0x000000500b0b78a4 */ /* 0x000fd2000f8e023f */
[----:B------:R1:W-:Y:S02]  /*cc10*/  UTMALDG.4D [UR8], [UR4], desc[UR6] ;  /* 0x00000608040075b4 */ /* 0x0003e40008019000 */
[----:B-1----:R-:W-:Y:S01]  /*cc20*/  UMOV UR8, UR15 ;  /* 0x0000000f00087c82 */ /* 0x002fe20008000000 */
[----:B------:R-:W-:Y:S02]  /*cc30*/  UMOV UR10, UR16 ;  /* 0x00000010000a7c82 */ /* 0x000fe40008000000 */
[----:B------:R1:W-:Y:S02]  /*cc40*/  UTMALDG.4D [UR8], [UR4], desc[UR6] ;  /* 0x00000608040075b4 */ /* 0x0003e40008019000 */
[----:B-1----:R-:W-:Y:S01]  /*cc50*/  UMOV UR8, UR17 ;  /* 0x0000001100087c82 */ /* 0x002fe20008000000 */
[----:B------:R-:W-:Y:S01]  /*cc60*/  UMOV UR10, UR14 ;  /* 0x0000000e000a7c82 */ /* 0x000fe20008000000 */
[----:B------:R-:W-:Y:S01]  /*cc70*/  UMOV UR14, 0xc0 ;  /* 0x000000c0000e7882 */ /* 0x000fe20000000000 */
[----:B------:R1:W-:Y:S02]  /*cc80*/  UTMALDG.4D [UR8], [UR4], desc[UR6] ;  /* 0x00000608040075b4 */ /* 0x0003e40008019000 */
[----:B-1----:R-:W-:Y:S01]  /*cc90*/  UMOV UR8, UR18 ;  /* 0x0000001200087c82 */ /* 0x002fe20008000000 */
[----:B------:R-:W-:-:S02]  /*cca0*/  UMOV UR10, UR14 ;  /* 0x0000000e000a7c82 */ /* 0x000fc40008000000 */
[----:B------:R4:W-:Y:S02]  /*ccb0*/  UTMALDG.4D [UR8], [UR4], desc[UR6] ;  /* 0x00000608040075b4 */ /* 0x0009e40008019000 */
[----:B----4-:R-:W-:Y:S01]  /*ccc0*/  NOP ;  /* 0x0000000000007918 */ /* 0x010fe20000000000 */
.L_x_43:
[----:B------:R-:W-:Y:S05]  /*ccd0*/  WARPSYNC.ALL ;  /* 0x0000000000007948 */ /* 0x000fea0003800000 */
[----:B------:R-:W-:Y:S01]  /*cce0*/  UIADD3 UR4, UR36, 0x14400, URZ ;  /* 0x0001440024047890 */ /* 0x000fe2000fffe03f */
[----:B------:R-:W-:Y:S03]  /*ccf0*/  BAR.SYNC.DEFER_BLOCKING 0x8, 0x180 ;  /* 0x0206000000007b1d */ /* 0x000fe60000010000 */
[----:B------:R-:W-:-:S06]  /*cd00*/  ULOP3.LUT UP0, URZ, UR4, 0x3ff, URZ, 0xc0, !UPT ;  /* 0x000003ff043f7892 */ /* 0x000fcc000f80c03f */
[----:B------:R-:W-:-:S13]  /*cd10*/  PLOP3.LUT P0, PT, PT, PT, UP0, 0x80, 0x0 ;  /* 0x000000000000781c */ /* 0x000fda0003f0f008 */
[----:B------:R-:W-:Y:S05]  /*cd20*/  @!P0 BRA `(.L_x_48) ;  /* 0x0000000000408947 */ /* 0x000fea0003800000 */
[----:B------:R-:W-:Y:S01]  /*cd30*/  MOV R2, 0x0 ;  /* 0x0000000000027802 */ /* 0x000fe20000000f00 */
[----:B------:R-:W-:Y:S01]  /*cd40*/  ULDC.64 UR6, c[0x4][0xa8] ;  /* 0x01002a0000067ab9 */ /* 0x000fe20000000a00 */
[----:B------:R-:W-:Y:S01]  /*cd50*/  ULDC.64 UR8, c[0x4][0xb0] ;  /* 0x01002c0000087ab9 */ /* 0x000fe20000000a00 */
[----:B------:R-:W-:Y:S01]  /*cd60*/  ULDC.64 UR4, c[0x4][0x20] ;  /* 0x0100080000047ab9 */ /* 0x000fe20000000a00 */
[----:B------:R-:W-:Y:S01]  /*cd70*/  IMAD.U32 R4, RZ, RZ, UR6 ;  /* 0x00000006ff047e24 */ /* 0x000fe2000f8e00ff */
[----:B------:R-:W-:Y:S01]  /*cd80*/  MOV R13, RZ ;  /* 0x000000ff000d7202 */ /* 0x000fe20000000f00 */
[----:B------:R-:W3:Y:S01]  /*cd90*/  LDC.64 R2, c[0x4][R2] ;  /* 0x0100000002027b82 */ /* 0x000ee20000000a00 */
[----:B------:R-:W-:Y:S02]  /*cda0*/  IMAD.U32 R5, RZ, RZ, UR7 ;  /* 0x00000007ff057e24 */ /* 0x000fe4000f8e00ff */
[----:B------:R-:W-:Y:S02]  /*cdb0*/  IMAD.U32 R6, RZ, RZ, UR8 ;  /* 0x00000008ff067e24 */ /* 0x000fe4000f8e00ff */
[----:B------:R-:W-:-:S02]  /*cdc0*/  IMAD.U32 R7, RZ, RZ, UR9 ;  /* 0x00000009ff077e24 */ /* 0x000fc4000f8e00ff */
[----:B------:R-:W-:Y:S02]  /*cdd0*/  IMAD.U32 R10, RZ, RZ, UR4 ;  /* 0x00000004ff0a7e24 */ /* 0x000fe4000f8e00ff */
[----:B------:R-:W-:Y:S02]  /*cde0*/  IMAD.U32 R11, RZ, RZ, UR5 ;  /* 0x00000005ff0b7e24 */ /* 0x000fe4000f8e00ff */
[----:B--2---:R-:W-:Y:S02]  /*cdf0*/  IMAD.MOV.U32 R8, RZ, RZ, 0x70 ;  /* 0x00000070ff087424 */ /* 0x004fe400078e00ff */
[----:B------:R-:W-:-:S07]  /*ce00*/  IMAD.MOV.U32 R12, RZ, RZ, 0x1 ;  /* 0x00000001ff0c7424 */ /* 0x000fce00078e00ff */
[----:B------:R-:W-:-:S07]  /*ce10*/  LEPC R20, `(.L_x_48) ;  /* 0x000000001014794e */ /* 0x000fce0000000000 */
[----:B01-3--:R-:W-:Y:S05]  /*ce20*/  CALL.ABS.NOINC R2 ;  /* 0x0000000002007343 */ /* 0x00bfea0003c00000 */
.L_x_48:
[----:B------:R-:W3:Y:S01]  /*ce30*/  LDL.LU R4, [R1+0x18] ;  /* 0x0000180001047983 */ /* 0x000ee20000300800 */
[----:B-1----:R-:W-:Y:S01]  /*ce40*/  SHF.R.S32.HI R0, RZ, 0x1f, R16 ;  /* 0x0000001fff007819 */ /* 0x002fe20000011410 */
[----:B------:R-:W-:Y:S01]  /*ce50*/  ULDC.64 UR4, c[0x0][0x2d8] ;  /* 0x0000b60000047ab9 */ /* 0x000fe20000000a00 */
[----:B--2---:R-:W1:Y:S01]  /*ce60*/  LDC R8, c[0x0][0x448] ;  /* 0x00011200ff087b82 */ /* 0x004e620000000800 */
[----:B------:R-:W2:Y:S01]  /*ce70*/  LDL.LU R7, [R1+0x20] ;  /* 0x0000200001077983 */ /* 0x000ea20000300800 */
[----:B------:R-:W-:-:S03]  /*ce80*/  ULDC.64 UR6, c[0x0][0x280] ;  /* 0x0000a00000067ab9 */ /* 0x000fc60000000a00 */
[----:B------:R-:W4:Y:S01]  /*ce90*/  LDL R5, [R1+0x28] ;  /* 0x0000280001057983 */ /* 0x000f220000100800 */
[----:B------:R-:W-:Y:S02]  /*cea0*/  IMAD R0, R0, UR4, RZ ;  /* 0x0000000400007c24 */ /* 0x000fe4000f8e02ff */
[C---:B------:R-:W-:Y:S01]  /*ceb0*/  IMAD.WIDE.U32 R2, R16.reuse, UR4, RZ ;  /* 0x0000000410027c25 */ /* 0x040fe2000f8e00ff */
[----:B------:R-:W0:Y:S03]  /*cec0*/  S2R R10, SR_TID.X ;  /* 0x00000000000a7919 */ /* 0x000e260000002100 */
[----:B------:R-:W-:Y:S01]  /*ced0*/  IMAD R0, R16, UR5, R0 ;  /* 0x0000000510007c24 */ /* 0x000fe2000f8e0200 */
[----:B------:R-:W-:-:S03]  /*cee0*/  ULDC.64 UR4, c[0x0][0x2e0] ;  /* 0x0000b80000047ab9 */ /* 0x000fc60000000a00 */
[----:B------:R-:W-:Y:S01]  /*cef0*/  IMAD.IADD R3, R3, 0x1, R0 ;  /* 0x0000000103037824 */ /* 0x000fe200078e0200 */
[----:B-1----:R-:W-:-:S13]  /*cf00*/  ISETP.NE.AND P0, PT, R8, 0x1, PT ;  /* 0x000000010800780c */ /* 0x002fda0003f05270 */
[----:B------:R-:W1:Y:S01]  /*cf10*/  @P0 LDC R6, c[0x0][0x44c] ;  /* 0x00011300ff060b82 */ /* 0x000e620000000800 */
[----:B0-----:R-:W-:-:S05]  /*cf20*/  IMAD.SHL.U32 R10, R10, 0x8, RZ ;  /* 0x000000080a0a7824 */ /* 0x001fca00078e00ff */
[----:B------:R-:W-:Y:S02]  /*cf30*/  LOP3.LUT R10, R10, 0x38, RZ, 0xc0, !PT ;  /* 0x000000380a0a7812 */ /* 0x000fe400078ec0ff */
[----:B---3--:R-:W-:Y:S01]  /*cf40*/  SHF.R.S32.HI R0, RZ, 0x1f, R4 ;  /* 0x0000001fff007819 */ /* 0x008fe20000011404 */
[----:B------:R-:W-:-:S04]  /*cf50*/  IMAD.WIDE.U32 R2, R4, UR4, R2 ;  /* 0x0000000404027c25 */ /* 0x000fc8000f8e0002 */
[----:B------:R-:W-:Y:S01]  /*cf60*/  IMAD R0, R0, UR4, RZ ;  /* 0x0000000400007c24 */ /* 0x000fe2000f8e02ff */
[----:B------:R-:W-:-:S03]  /*cf70*/  ULDC UR4, c[0x0][0xc38] ;  /* 0x00030e0000047ab9 */ /* 0x000fc60000000800 */
[----:B------:R-:W-:Y:S02]  /*cf80*/  IMAD R0, R4, UR5, R0 ;  /* 0x0000000504007c24 */ /* 0x000fe4000f8e0200 */
[----:B------:R-:W0:Y:S02]  /*cf90*/  S2R R4, SR_TID.X ;  /* 0x0000000000047919 */ /* 0x000e240000002100 */
[----:B------:R-:W-:Y:S02]  /*cfa0*/  IMAD.IADD R3, R3, 0x1, R0 ;  /* 0x0000000103037824 */ /* 0x000fe400078e0200 */
[----:B--2---:R-:W-:Y:S02]  /*cfb0*/  IMAD.MOV R0, RZ, RZ, -R7 ;  /* 0x000000ffff007224 */ /* 0x004fe400078e0a07 */
[----:B------:R-:W2:Y:S02]  /*cfc0*/  @P0 LDC R7, c[0x0][0x450] ;  /* 0x00011400ff070b82 */ /* 0x000ea40000000800 */
[----:B----4-:R-:W-:Y:S01]  /*cfd0*/  IMAD R0, R0, UR4, R5 ;  /* 0x0000000400007c24 */ /* 0x010fe2000f8e0205 */
[----:B------:R-:W-:-:S03]  /*cfe0*/  ULDC.64 UR4, c[0x0][0x2d0] ;  /* 0x0000b40000047ab9 */ /* 0x000fc60000000a00 */
[----:B------:R-:W-:Y:S01]  /*cff0*/  IMAD.SHL.U32 R5, R0, 0x80, RZ ;  /* 0x0000008000057824 */ /* 0x000fe200078e00ff */
[----:B0-----:R-:W-:-:S04]  /*d000*/  LOP3.LUT R4, R4, 0x7f, RZ, 0xc0, !PT ;  /* 0x0000007f04047812 */ /* 0x001fc800078ec0ff */
[----:B------:R-:W-:Y:S02]  /*d010*/  SHF.R.U32.HI R9, RZ, 0x3, R4 ;  /* 0x00000003ff097819 */ /* 0x000fe40000011604 */
[----:B------:R-:W0:Y:S02]  /*d020*/  S2R R4, SR_TID.X ;  /* 0x0000000000047919 */ /* 0x000e240000002100 */
[----:B0-----:R-:W-:-:S05]  /*d030*/  IMAD.SHL.U32 R4, R4, 0x10, RZ ;  /* 0x0000001004047824 */ /* 0x001fca00078e00ff */
[----:B------:R-:W-:Y:S02]  /*d040*/  LOP3.LUT R4, R9, 0x70, R4, 0xf8, !PT ;  /* 0x0000007009047812 */ /* 0x000fe400078ef804 */
[----:B------:R-:W0:Y:S02]  /*d050*/  S2R R9, SR_TID.X ;  /* 0x0000000000097919 */ /* 0x000e240000002100 */
[----:B------:R-:W-:-:S05]  /*d060*/  LOP3.LUT R0, R4, R5, RZ, 0xfc, !PT ;  /* 0x0000000504007212 */ /* 0x000fca00078efcff */
[----:B-1----:R-:W-:-:S04]  /*d070*/  @P0 IMAD.HI.U32 R6, R0, R6, RZ ;  /* 0x0000000600060227 */ /* 0x002fc800078e00ff */
[----:B------:R-:W-:Y:S01]  /*d080*/  IMAD.MOV.U32 R4, RZ, RZ, R0 ;  /* 0x000000ffff047224 */ /* 0x000fe200078e0000 */
[----:B--2---:R-:W-:-:S05]  /*d090*/  @P0 SHF.R.U32.HI R4, RZ, R7, R6 ;  /* 0x00000007ff040219 */ /* 0x004fca0000011606 */
[----:B------:R-:W-:Y:S02]  /*d0a0*/  IMAD.MOV R6, RZ, RZ, -R4 ;  /* 0x000000ffff067224 */ /* 0x000fe400078e0a04 */
[----:B------:R-:W-:-:S04]  /*d0b0*/  IMAD.WIDE.U32 R2, R4, UR4, R2 ;  /* 0x0000000404027c25 */ /* 0x000fc8000f8e0002 */
[----:B------:R-:W-:Y:S01]  /*d0c0*/  IMAD R0, R8, R6, R0 ;  /* 0x0000000608007224 */ /* 0x000fe200078e0200 */
[----:B------:R-:W-:-:S05]  /*d0d0*/  SHF.R.S32.HI R6, RZ, 0x1f, R4 ;  /* 0x0000001fff067819 */ /* 0x000fca0000011404 */
[----:B------:R-:W-:Y:S02]  /*d0e0*/  IMAD R6, R6, UR4, RZ ;  /* 0x0000000406067c24 */ /* 0x000fe4000f8e02ff */
[----:B0-----:R-:W-:Y:S02]  /*d0f0*/  IMAD.SHL.U32 R9, R9, 0x8, RZ ;  /* 0x0000000809097824 */ /* 0x001fe400078e00ff */
[----:B------:R-:W-:Y:S01]  /*d100*/  IMAD R6, R4, UR5, R6 ;  /* 0x0000000504067c24 */ /* 0x000fe2000f8e0206 */
[----:B------:R-:W-:Y:S01]  /*d110*/  SHF.R.S32.HI R4, RZ, 0x1f, R0 ;  /* 0x0000001fff047819 */ /* 0x000fe20000011400 */
[----:B------:R-:W-:Y:S01]  /*d120*/  ULDC.64 UR4, c[0x0][0x2c8] ;  /* 0x0000b20000047ab9 */ /* 0x000fe20000000a00 */
[----:B------:R-:W-:Y:S01]  /*d130*/  LOP3.LUT R9, R9, 0x38, RZ, 0xc0, !PT ;  /* 0x0000003809097812 */ /* 0x000fe200078ec0ff */
[----:B------:R-:W-:Y:S02]  /*d140*/  IMAD.IADD R3, R3, 0x1, R6 ;  /* 0x0000000103037824 */ /* 0x000fe400078e0206 */
[----:B------:R-:W-:Y:S01]  /*d150*/  IMAD R4, R4, UR4, RZ ;  /* 0x0000000404047c24 */ /* 0x000fe2000f8e02ff */
[C---:B------:R-:W-:Y:S01]  /*d160*/  LOP3.LUT R12, R9.reuse, 0x40, RZ, 0xfc, !PT ;  /* 0x00000040090c7812 */ /* 0x040fe200078efcff */
[C---:B------:R-:W-:Y:S01]  /*d170*/  IMAD.WIDE.U32 R2, R0.reuse, UR4, R2 ;  /* 0x0000000400027c25 */ /* 0x040fe2000f8e0002 */
[C---:B------:R-:W-:Y:S01]  /*d180*/  LOP3.LUT R11, R9.reuse, 0x80, RZ, 0xfc, !PT ;  /* 0x00000080090b7812 */ /* 0x040fe200078efcff */
[----:B------:R-:W-:Y:S01]  /*d190*/  ULDC UR4, c[0x0][0x2b8] ;  /* 0x0000ae0000047ab9 */ /* 0x000fe20000000800 */
[----:B------:R-:W-:Y:S01]  /*d1a0*/  LOP3.LUT R9, R9, 0xc0, RZ, 0xfc, !PT ;  /* 0x000000c009097812 */ /* 0x000fe200078efcff */
[----:B------:R-:W-:Y:S01]  /*d1b0*/  IMAD R0, R0, UR5, R4 ;  /* 0x0000000500007c24 */ /* 0x000fe2000f8e0204 */
[----:B------:R-:W-:-:S02]  /*d1c0*/  ISETP.GE.AND P0, PT, R10, UR4, PT ;  /* 0x000000040a007c0c */ /* 0x000fc4000bf06270 */
[----:B------:R-:W-:Y:S02]  /*d1d0*/  ISETP.GE.AND P3, PT, R9, UR4, PT ;  /* 0x0000000409007c0c */ /* 0x000fe4000bf66270 */
[----:B------:R0:W5:Y:S01]  /*d1e0*/  LDL R9, [R1+0x14] ;  /* 0x0000140001097983 */ /* 0x0001620000100800 */
[----:B------:R-:W-:Y:S01]  /*d1f0*/  IMAD.IADD R0, R3, 0x1, R0 ;  /* 0x0000000103007824 */ /* 0x000fe200078e0200 */
[----:B------:R-:W-:Y:S02]  /*d200*/  LEA R4, P4, R2, UR6, 0x1 ;  /* 0x0000000602047c11 */ /* 0x000fe4000f8808ff */
[----:B------:R-:W-:Y:S02]  /*d210*/  ISETP.GE.AND P1, PT, R12, UR4, PT ;  /* 0x000000040c007c0c */ /* 0x000fe4000bf26270 */
[----:B------:R-:W-:Y:S01]  /*d220*/  ISETP.GE.AND P2, PT, R11, UR4, PT ;  /* 0x000000040b007c0c */ /* 0x000fe2000bf46270 */
[----:B------:R-:W-:Y:S01]  /*d230*/  UMOV UR4, 0xffffffff ;  /* 0xffffffff00047882 */ /* 0x000fe20000000000 */
[----:B------:R-:W-:-:S02]  /*d240*/  LEA.HI.X R3, R2, UR7, R0, 0x1, P4 ;  /* 0x0000000702037c11 */ /* 0x000fc4000a0f0c00 */
[----:B0-----:R-:W-:Y:S09]  /*d250*/  BRA.DIV UR4, `(.L_x_49) ;  /* 0x0000003e04807947 */ /* 0x001ff2000b800000 */
[----:B------:R-:W0:Y:S01]  /*d260*/  S2R R7, SR_TID.X ;  /* 0x0000000000077919 */ /* 0x000e220000002100 */
[----:B------:R-:W-:Y:S01]  /*d270*/  ULDC UR4, c[0x0][0x288] ;  /* 0x0000a20000047ab9 */ /* 0x000fe20000000800 */
[----:B------:R-:W-:Y:S01]  /*d280*/  ULDC.64 UR6, c[0x0][0x208] ;  /* 0x0000820000067ab9 */ /* 0x000fe20000000a00 */
[----:B------:R-:W-:Y:S01]  /*d290*/  IMAD R2, R8, UR4, RZ ;  /* 0x0000000408027c24 */ /* 0x000fe2000f8e02ff */
[----:B------:R-:W1:Y:S01]  /*d2a0*/  SHFL.IDX PT, R6, R4, RZ, 0x181f ;  /* 0x00181fff04067589 */ /* 0x000e6200000e0000 */
[----:B0-----:R-:W-:-:S04]  /*d2b0*/  LOP3.LUT R7, R7, 0x7f, RZ, 0xc0, !PT ;  /* 0x0000007f07077812 */ /* 0x001fc800078ec0ff */
[----:B------:R-:W-:Y:S02]  /*d2c0*/  SHF.R.U32.HI R11, RZ, 0x3, R7 ;  /* 0x00000003ff0b7819 */ /* 0x000fe40000011607 */
[----:B------:R-:W0:Y:S03]  /*d2d0*/  SHFL.IDX PT, R7, R3, RZ, 0x181f ;  /* 0x00181fff03077589 */ /* 0x000e2600000e0000 */
[----:B------:R-:W-:-:S04]  /*d2e0*/  IMAD.IADD R0, R11, 0x1, R5 ;  /* 0x000000010b007824 */ /* 0x000fc800078e0205 */
[C---:B------:R-:W-:Y:S01]  /*d2f0*/  VIADD R5, R0.reuse, 0x10 ;  /* 0x0000001000057836 */ /* 0x040fe20000000000 */
[----:B------:R-:W-:-:S13]  /*d300*/  ISETP.GE.AND P4, PT, R0, R2, PT ;  /* 0x000000020000720c */ /* 0x000fda0003f86270 */
[----:B-1----:R-:W-:-:S05]  /*d310*/  @!P4 LEA R6, P5, R10, R6, 0x1 ;  /* 0x000000060a06c211 */ /* 0x002fca00078a08ff */
[----:B0-----:R-:W-:-:S05]  /*d320*/  @!P4 IMAD.X R7, RZ, RZ, R7, P5 ;  /* 0x000000ffff07c224 */ /* 0x001fca00028e0607 */
[----:B------:R-:W-:Y:S01]  /*d330*/  @!PT LDS RZ, [RZ] ;  /* 0x00000000fffff984 */ /* 0x000fe20000000800 */
[----:B-----5:R-:W-:Y:S04]  /*d340*/  @!P4 LDGSTS.E.BYPASS.LTC128B.128 [R9+0x14400], desc[UR6][R6.64], !P0 ;  /* 0x144000000609cfae */ /* 0x020fe8000c101d46 */
[----:B------:R-:W-:Y:S04]  /*d350*/  @!P4 LDGSTS.E.BYPASS.LTC128B.128 [R9+0x18400], desc[UR6][R6.64+0x80], !P1 ;  /* 0x184000800609cfae */ /* 0x000fe8000c901d46 */
[----:B------:R-:W-:Y:S04]  /*d360*/  @!P4 LDGSTS.E.BYPASS.LTC128B.128 [R9+0x1c400], desc[UR6][R6.64+0x100], !P2 ;  /* 0x1c4001000609cfae */ /* 0x000fe8000d101d46 */
[----:B------:R0:W-:Y:S01]  /*d370*/  @!P4 LDGSTS.E.BYPASS.LTC128B.128 [R9+0x20400], desc[UR6][R6.64+0x180], !P3 ;  /* 0x204001800609cfae */ /* 0x0001e2000d901d46 */
[----:B------:R-:W-:-:S03]  /*d380*/  ISETP.GE.AND P4, PT, R5, R2, PT ;  /* 0x000000020500720c */ /* 0x000fc60003f86270 */
[----:B------:R-:W-:Y:S04]  /*d390*/  SHFL.IDX PT, R5, R3, 0x1, 0x181f ;  /* 0x00381f0003057f89 */ /* 0x000fe800000e0000 */
[----:B0-----:R-:W0:Y:S06]  /*d3a0*/  SHFL.IDX PT, R6, R4, 0x1, 0x181f ;  /* 0x00381f0004067f89 */ /* 0x001e2c00000e0000 */
[----:B0-----:R-:W-:-:S05]  /*d3b0*/  @!P4 LEA R6, P5, R10, R6, 0x1 ;  /* 0x000000060a06c211 */ /* 0x001fca00078a08ff */
[----:B------:R-:W-:-:S04]  /*d3c0*/  @!P4 IMAD.X R5, RZ, RZ, R5, P5 ;  /* 0x000000ffff05c224 */ /* 0x000fc800028e0605 */
[----:B------:R-:W-:Y:S02]  /*d3d0*/  @!P4 IMAD.MOV.U32 R7, RZ, RZ, R5 ;  /* 0x000000ffff07c224 */ /* 0x000fe400078e0005 */
[----:B------:R-:W-:-:S03]  /*d3e0*/  VIADD R5, R0, 0x20 ;  /* 0x0000002000057836 */ /* 0x000fc60000000000 */
[----:B------:R-:W-:Y:S04]  /*d3f0*/  @!P4 LDGSTS.E.BYPASS.LTC128B.128 [R9+0x14c00], desc[UR6][R6.64], !P0 ;  /* 0x14c000000609cfae */ /* 0x000fe8000c101d46 */
        /* <DEDUP_REMOVED lines=39> */
[----:B0-----:R-:W-:-:S04]  /*d670*/  @!P4 LEA R6, P5, R10, R6, 0x1 ;  /* 0x000000060a06c211 */ /* 0x001fc800078a08ff */
[----:B------:R-:W-:-:S05]  /*d680*/  @!P4 IADD3.X R5, RZ, R5, RZ, P5, !PT ;  /* 0x00000005ff05c210 */ /* 0x000fca0002ffe4ff */
        /* <DEDUP_REMOVED lines=12> */
[----:B------:R0:W1:Y:S04]  /*d750*/  SHFL.IDX PT, R5, R3, 0x7, 0x181f ;  /* 0x00f81f0003057f89 */ /* 0x00006800000e0000 */
[----:B------:R0:W-:Y:S04]  /*d760*/  @!P4 LDGSTS.E.BYPASS.LTC128B.128 [R9+0x17400], desc[UR6][R6.64], !P0 ;  /* 0x174000000609cfae */ /* 0x0001e8000c101d46 */
[----:B------:R0:W-:Y:S04]  /*d770*/  @!P4 LDGSTS.E.BYPASS.LTC128B.128 [R9+0x1b400], desc[UR6][R6.64+0x80], !P1 ;  /* 0x1b4000800609cfae */ /* 0x0001e8000c901d46 */
[----:B------:R0:W-:Y:S04]  /*d780*/  @!P4 LDGSTS.E.BYPASS.LTC128B.128 [R9+0x1f400], desc[UR6][R6.64+0x100], !P2 ;  /* 0x1f4001000609cfae */ /* 0x0001e8000d101d46 */
[----:B------:R0:W-:Y:S04]  /*d790*/  @!P4 LDGSTS.E.BYPASS.LTC128B.128 [R9+0x23400], desc[UR6][R6.64+0x180], !P3 ;  /* 0x234001800609cfae */ /* 0x0001e8000d901d46 */
[----:B------:R0:W2:Y:S02]  /*d7a0*/  SHFL.IDX PT, R3, R4, 0x7, 0x181f ;  /* 0x00f81f0004037f89 */ /* 0x0000a400000e0000 */
.L_x_162:
[----:B------:R-:W-:Y:S01]  /*d7b0*/  VIADD R0, R0, 0x70 ;  /* 0x0000007000007836 */ /* 0x000fe20000000000 */
[----:B------:R-:W-:Y:S04]  /*d7c0*/  BSSY B0, `(.L_x_50) ;  /* 0x000000d000007945 */ /* 0x000fe80003800000 */
[----:B------:R-:W-:-:S13]  /*d7d0*/  ISETP.GE.AND P4, PT, R0, R2, PT ;  /* 0x000000020000720c */ /* 0x000fda0003f86270 */
[----:B------:R-:W-:Y:S05]  /*d7e0*/  @P4 BRA `(.L_x_51) ;  /* 0x0000000000284947 */ /* 0x000fea0003800000 */
[----:B--2---:R-:W-:Y:S01]  /*d7f0*/  LEA R2, P4, R10, R3, 0x1 ;  /* 0x000000030a027211 */ /* 0x004fe200078808ff */
[----:B------:R-:W-:-:S04]  /*d800*/  ULDC.64 UR4, c[0x0][0x208] ;  /* 0x0000820000047ab9 */ /* 0x000fc80000000a00 */
[----:B01----:R-:W-:-:S05]  /*d810*/  IMAD.X R3, RZ, RZ, R5, P4 ;  /* 0x000000ffff037224 */ /* 0x003fca00020e0605 */
[----:B------:R-:W-:Y:S01]  /*d820*/  @!PT LDS RZ, [RZ] ;  /* 0x00000000fffff984 */ /* 0x000fe20000000800 */
[----:B------:R-:W-:Y:S01]  /*d830*/  @!PT LDS RZ, [RZ] ;  /* 0x00000000fffff984 */ /* 0x000fe20000000800 */
[----:B------:R-:W-:Y:S01]  /*d840*/  @!PT LDS RZ, [RZ] ;  /* 0x00000000fffff984 */ /* 0x000fe20000000800 */
[----:B------:R3:W-:Y:S04]  /*d850*/  LDGSTS.E.BYPASS.LTC128B.128 [R9+0x17c00], desc[UR4][R2.64], !P0 ;  /* 0x17c0000002097fae */ /* 0x0007e8000c101d44 */
[----:B------:R3:W-:Y:S04]  /*d860*/  LDGSTS.E.BYPASS.LTC128B.128 [R9+0x1bc00], desc[UR4][R2.64+0x80], !P1 ;  /* 0x1bc0008002097fae */ /* 0x0007e8000c901d44 */
[----:B------:R3:W-:Y:S04]  /*d870*/  LDGSTS.E.BYPASS.LTC128B.128 [R9+0x1fc00], desc[UR4][R2.64+0x100], !P2 ;  /* 0x1fc0010002097fae */ /* 0x0007e8000d101d44 */
[----:B------:R3:W-:Y:S02]  /*d880*/  LDGSTS.E.BYPASS.LTC128B.128 [R9+0x23c00], desc[UR4][R2.64+0x180], !P3 ;  /* 0x23c0018002097fae */ /* 0x0007e4000d901d44 */
.L_x_51:
[----:B------:R-:W-:Y:S05]  /*d890*/  BSYNC B0 ;  /* 0x0000000000007941 */ /* 0x000fea0003800000 */
.L_x_50:
[----:B---3--:R-:W3:Y:S01]  /*d8a0*/  LDL R2, [R1+0x30] ;  /* 0x0000300001027983 */ /* 0x008ee20000100800 */
[----:B------:R-:W-:Y:S01]  /*d8b0*/  NOP ;  /* 0x0000000000007918 */ /* 0x000fe20000000000 */
[----:B------:R-:W-:Y:S02]  /*d8c0*/  SYNCS.ARRIVE.TRANS64.RED.A0T1 RZ, [UR36+0x38800], RZ ;  /* 0x038800ffffff79a7 */ /* 0x000fe40008200424 */
[----:B------:R-:W-:Y:S01]  /*d8d0*/  ARRIVES.LDGSTSBAR.64.TRANSCNT [UR36+0x38800] ;  /* 0x03880000ff0079b0 */ /* 0x000fe20008000aa4 */
[----:B---3--:R-:W-:-:S04]  /*d8e0*/  LOP3.LUT R0, R2, 0x1, RZ, 0xc, !PT ;  /* 0x0000000102007812 */ /* 0x008fc800078e0cff */
[----:B------:R-:W-:Y:S01]  /*d8f0*/  SHF.L.U32 R0, R0, 0x1f, RZ ;  /* 0x0000001f00007819 */ /* 0x000fe200000006ff */
[----:B------:R-:W-:Y:S01]  /*d900*/  NOP ;  /* 0x0000000000007918 */ /* 0x000fe20000000000 */
[----:B------:R-:W3:Y:S01]  /*d910*/  LDL.LU R2, [R1+0x2c] ;  /* 0x00002c0001027983 */ /* 0x000ee20000300800 */
[----:B------:R-:W-:Y:S01]  /*d920*/  SYNCS.ARRIVE.TRANS64.A1T0 RZ, [UR36+0x38800], RZ ;  /* 0x038800ffffff79a7 */ /* 0x000fe20008100024 */
[----:B------:R-:W-:Y:S01]  /*d930*/  BSSY B0, `(.L_x_52) ;  /* 0x0000005000007945 */ /* 0x000fe20003800000 */
[----:B------:R-:W-:Y:S01]  /*d940*/  IMAD.U32 R12, RZ, RZ, UR36 ;  /* 0x00000024ff0c7e24 */ /* 0x000fe2000f8e00ff */
[----:B------:R-:W4:Y:S01]  /*d950*/  SYNCS.PHASECHK.TRANS64.TRYWAIT P0, [UR36+0x38820], R0 ;  /* 0x03882000ff0075a7 */ /* 0x000f220008000164 */
[----:B---3--:R-:W-:Y:S01]  /*d960*/  ISETP.GE.AND P1, PT, R2, 0x51, PT ;  /* 0x000000510200780c */ /* 0x008fe20003f26270 */
[----:B----4-:R-:W-:-:S12]  /*d970*/  @!P0 BRA `(.L_x_53) ;  /* 0x0000004000a08947 */ /* 0x010fd80003800000 */
.L_x_163:
[----:B------:R-:W-:Y:S05]  /*d980*/  BSYNC B0 ;  /* 0x0000000000007941 */ /* 0x000fea0003800000 */
.L_x_52:
[----:B------:R-:W-:Y:S01]  /*d990*/  VIADD R10, R12, 0x38800 ;  /* 0x000388000c0a7836 */ /* 0x000fe20000000000 */
[----:B------:R-:W-:Y:S06]  /*d9a0*/  @!P1 BRA `(.L_x_54) ;  /* 0x00000028003c9947 */ /* 0x000fec0003800000 */
[----:B------:R-:W0:Y:S01]  /*d9b0*/  LDL R2, [R1+0x24] ;  /* 0x0000240001027983 */ /* 0x000e220000100800 */
[----:B---3--:R-:W-:Y:S02]  /*d9c0*/  IMAD.MOV.U32 R0, RZ, RZ, 0x1 ;  /* 0x00000001ff007424 */ /* 0x008fe400078e00ff */
[----:B0-----:R-:W-:-:S05]  /*d9d0*/  IMAD.MOV R9, RZ, RZ, -R2 ;  /* 0x000000ffff097224 */ /* 0x001fca00078e0a02 */
[----:B------:R-:W-:-:S05]  /*d9e0*/  VIADDMNMX R9, R9, R0, 0xffffffff, !PT ;  /* 0xffffffff09097446 */ /* 0x000fca0007800100 */
[----:B------:R-:W-:-:S05]  /*d9f0*/  IMAD.IADD R0, R2, 0x1, R9 ;  /* 0x0000000102007824 */ /* 0x000fca00078e0209 */
[----:B------:R-:W-:-:S04]  /*da00*/  LOP3.LUT R0, R0, 0x1, RZ, 0xc0, !PT ;  /* 0x0000000100007812 */ /* 0x000fc800078ec0ff */
[----:B------:R-:W-:Y:S01]  /*da10*/  ISETP.NE.U32.AND P0, PT, R0, 0x1, PT ;  /* 0x000000010000780c */ /* 0x000fe20003f05070 */
[----:B------:R-:W-:-:S12]  /*da20*/  VIADD R0, R2, 0xfffffffe ;  /* 0xfffffffe02007836 */ /* 0x000fd80000000000 */
[----:B------:R-:W-:Y:S05]  /*da30*/  @P0 BRA `(.L_x_55) ;  /* 0x0000000c00600947 */ /* 0x000fea0003800000 */
[----:B--2---:R-:W2:Y:S04]  /*da40*/  LDL R3, [R1+0xc] ;  /* 0x00000c0001037983 */ /* 0x004ea80000100800 */
[----:B------:R-:W3:Y:S01]  /*da50*/  LDL R2, [R1] ;  /* 0x0000000001027983 */ /* 0x000ee20000100800 */
[----:B------:R-:W-:Y:S01]  /*da60*/  VIADD R4, R18, 0x1 ;  /* 0x0000000112047836 */ /* 0x000fe20000000000 */
[----:B------:R-:W-:Y:S04]  /*da70*/  BSSY B0, `(.L_x_56) ;  /* 0x00000d0000007945 */ /* 0x000fe80003800000 */
[----:B------:R-:W-:-:S04]  /*da80*/  ISETP.NE.AND P0, PT, R4, 0x2, PT ;  /* 0x000000020400780c */ /* 0x000fc80003f05270 */
[----:B------:R-:W-:Y:S02]  /*da90*/  SEL R8, RZ, 0x1, P0 ;  /* 0x00000001ff087807 */ /* 0x000fe40000000000 */
[----:B------:R-:W-:Y:S02]  /*daa0*/  SEL R4, R4, RZ, P0 ;  /* 0x000000ff04047207 */ /* 0x000fe40000000000 */
[----:B--2---:R-:W-:Y:S02]  /*dab0*/  ISETP.NE.AND P2, PT, R3, RZ, PT ;  /* 0x000000ff0300720c */ /* 0x004fe40003f45270 */
[----:B---3--:R-:W-:-:S11]  /*dac0*/  LOP3.LUT R8, R2, R8, RZ, 0x3c, !PT ;  /* 0x0000000802087212 */ /* 0x008fd600078e3cff */
[----:B------:R-:W-:Y:S05]  /*dad0*/  @!P2 BRA `(.L_x_57) ;  /* 0x0000000c0024a947 */ /* 0x000fea0003800000 */
[----:B------:R-:W2:Y:S01]  /*dae0*/  LDL R2, [R1+0x10] ;  /* 0x0000100001027983 */ /* 0x000ea20000100800 */
[----:B------:R-:W-:Y:S01]  /*daf0*/  IMAD.MOV.U32 R6, RZ, RZ, R17 ;  /* 0x000000ffff067224 */ /* 0x000fe200078e0011 */
[----:B--2---:R-:W-:-:S13]  /*db00*/  ISETP.NE.AND P2, PT, R2, RZ, PT ;  /* 0x000000ff0200720c */ /* 0x004fda0003f45270 */
[----:B------:R-:W-:Y:S05]  /*db10*/  @!P2 BRA `(.L_x_58) ;  /* 0x000000000050a947 */ /* 0x000fea0003800000 */
[----:B------:R-:W2:Y:S01]  /*db20*/  LDL R7, [R1+0x8] ;  /* 0x0000080001077983 */ /* 0x000ea20000100800 */
[----:B------:R-:W0:Y:S01]  /*db30*/  LDC R6, c[0x0][0x43c] ;  /* 0x00010f00ff067b82 */ /* 0x000e220000000800 */
[----:B------:R-:W-:Y:S01]  /*db40*/  ULDC.64 UR4, c[0x0][0x428] ;  /* 0x00010a0000047ab9 */ /* 0x000fe20000000a00 */
[----:B------:R-:W-:Y:S01]  /*db50*/  ULDC.64 UR6, c[0x0][0x208] ;  /* 0x0000820000067ab9 */ /* 0x000fe20000000a00 */
[----:B0-----:R-:W-:-:S13]  /*db60*/  ISETP.NE.AND P0, PT, R6, 0x1, PT ;  /* 0x000000010600780c */ /* 0x001fda0003f05270 */
[----:B------:R-:W1:Y:S02]  /*db70*/  @P0 LDC.64 R2, c[0x0][0x440] ;  /* 0x00011000ff020b82 */ /* 0x000e640000000a00 */
[----:B-1----:R-:W-:-:S04]  /*db80*/  @P0 IMAD.HI.U32 R5, R0, R2, RZ ;  /* 0x0000000200050227 */ /* 0x002fc800078e00ff */
[----:B------:R-:W-:Y:S01]  /*db90*/  IMAD.MOV.U32 R2, RZ, RZ, R0 ;  /* 0x000000ffff027224 */ /* 0x000fe200078e0000 */
[----:B------:R-:W-:-:S05]  /*dba0*/  @P0 SHF.R.U32.HI R2, RZ, R3, R5 ;  /* 0x00000003ff020219 */ /* 0x000fca0000011605 */
[----:B------:R-:W-:-:S04]  /*dbb0*/  IMAD.MOV R3, RZ, RZ, -R2 ;  /* 0x000000ffff037224 */ /* 0x000fc800078e0a02 */
[----:B------:R-:W-:Y:S01]  /*dbc0*/  IMAD R0, R6, R3, R0 ;  /* 0x0000000306007224 */ /* 0x000fe200078e0200 */
[----:B------:R-:W-:-:S03]  /*dbd0*/  SHF.R.S32.HI R3, RZ, 0x1f, R2 ;  /* 0x0000001fff037819 */ /* 0x000fc60000011402 */
[----:B------:R-:W-:-:S04]  /*dbe0*/  IMAD.WIDE.U32 R2, R19, UR4, R2 ;  /* 0x0000000413027c25 */ /* 0x000fc8000f8e0002 */
[----:B--2---:R-:W-:-:S04]  /*dbf0*/  IMAD R5, R7, UR4, RZ ;  /* 0x0000000407057c24 */ /* 0x004fc8000f8e02ff */
[----:B------:R-:W-:Y:S01]  /*dc00*/  IMAD R5, R19, UR5, R5 ;  /* 0x0000000513057c24 */ /* 0x000fe2000f8e0205 */
[----:B------:R-:W-:Y:S02]  /*dc10*/  ULDC.64 UR4, c[0x0][0x418] ;  /* 0x0001060000047ab9 */ /* 0x000fe40000000a00 */
[----:B------:R-:W-:Y:S01]  /*dc20*/  LEA R6, P0, R2, UR4, 0x2 ;  /* 0x0000000402067c11 */ /* 0x000fe2000f8010ff */
[----:B------:R-:W-:-:S05]  /*dc30*/  IMAD.IADD R3, R5, 0x1, R3 ;  /* 0x0000000105037824 */ /* 0x000fca00078e0203 */
[----:B------:R-:W-:-:S05]  /*dc40*/  LEA.HI.X R7, R2, UR5, R3, 0x2, P0 ;  /* 0x0000000502077c11 */ /* 0x000fca00080f1403 */
[----:B------:R0:W5:Y:S02]  /*dc50*/  LDG.E R6, desc[UR6][R6.64] ;  /* 0x0000000606067981 */ /* 0x000164000c1e1900 */
.L_x_58:
[----:B------:R-:W-:Y:S01]  /*dc60*/  LEA R3, R4, UR36, 0x3 ;  /* 0x0000002404037c11 */ /* 0x000fe2000f8e18ff */
[----:B------:R-:W-:Y:S01]  /*dc70*/  BSSY B1, `(.L_x_59) ;  /* 0x0000004000017945 */ /* 0x000fe20003800000 */
[----:B------:R-:W-:-:S04]  /*dc80*/  SHF.L.U32 R2, R8, 0x1f, RZ ;  /* 0x0000001f08027819 */ /* 0x000fc800000006ff */
[----:B------:R-:W2:Y:S02]  /*dc90*/  SYNCS.PHASECHK.TRANS64.TRYWAIT P0, [R3+URZ+0x38840], R2 ;  /* 0x03884002030075a7 */ /* 0x000ea4000800017f */
[----:B--2---:R-:W-:Y:S05]  /*dca0*/  @!P0 BRA `(.L_x_60) ;  /* 0x0000003c00e88947 */ /* 0x004fea0003800000 */
.L_x_164:
[----:B------:R-:W-:Y:S05]  /*dcb0*/  BSYNC B1 ;  /* 0x0000000000017941 */ /* 0x000fea0003800000 */
.L_x_59:
[----:B-1----:R-:W1:Y:S01]  /*dcc0*/  S2R R5, SR_TID.X ;  /* 0x0000000000057919 */ /* 0x002e620000002100 */
[----:B------:R-:W-:Y:S01]  /*dcd0*/  BSSY B1, `(.L_x_61) ;  /* 0x000000b000017945 */ /* 0x000fe20003800000 */
[----:B-1----:R-:W-:-:S04]  /*dce0*/  LOP3.LUT R5, R5, 0x7f, RZ, 0xc0, !PT ;  /* 0x0000007f05057812 */ /* 0x002fc800078ec0ff */
[----:B------:R-:W-:-:S13]  /*dcf0*/  ISETP.NE.AND P1, PT, R5, RZ, PT ;  /* 0x000000ff0500720c */ /* 0x000fda0003f25270 */
[----:B------:R-:W-:Y:S05]  /*dd00*/  @P1 BRA `(.L_x_62) ;  /* 0x00000000001c1947 */ /* 0x000fea0003800000 */
[----:B------:R-:W1:Y:S01]  /*dd10*/  S2R R5, SR_TID.X ;  /* 0x0000000000057919 */ /* 0x000e620000002100 */
[----:B--2---:R-:W-:-:S04]  /*dd20*/  IMAD.MOV.U32 R2, RZ, RZ, 0xa000 ;  /* 0x0000a000ff027424 */ /* 0x004fc800078e00ff */
[----:B------:R3:W-:Y:S01]  /*dd30*/  SYNCS.ARRIVE.TRANS64 RZ, [R3+URZ+0x38830], R2 ;  /* 0x0388300203ff79a7 */ /* 0x0007e2000800003f */
[----:B-1----:R-:W-:-:S04]  /*dd40*/  LOP3.LUT R5, R5, 0x1f, RZ, 0xc0, !PT ;  /* 0x0000001f05057812 */ /* 0x002fc800078ec0ff */
[----:B------:R-:W-:-:S13]  /*dd50*/  ISETP.NE.AND P0, PT, R5, RZ, PT ;  /* 0x000000ff0500720c */ /* 0x000fda0003f05270 */
[----:B---3--:R-:W-:Y:S05]  /*dd60*/  @!P0 BRA `(.L_x_62) ;  /* 0x0000000000048947 */ /* 0x008fea0003800000 */
[----:B------:R-:W-:Y:S01]  /*dd70*/  BPT.TRAP 0x1 ;  /* 0x000000040000795c */ /* 0x000fe20000300000 */
.L_x_62:
[----:B------:R-:W-:Y:S05]  /*dd80*/  BSYNC B1 ;  /* 0x0000000000017941 */ /* 0x000fea0003800000 */
.L_x_61:
[----:B------:R-:W-:Y:S01]  /*dd90*/  IMAD.MOV.U32 R11, RZ, RZ, RZ ;  /* 0x000000ffff0b7224 */ /* 0x000fe200078e00ff */
[----:B------:R-:W-:Y:S01]  /*dda0*/  UIADD3 UR4, UP0, UR38, 0x370, URZ ;  /* 0x0000037026047890 */ /* 0x000fe2000ff1e03f */
[----:B------:R-:W-:Y:S01]  /*ddb0*/  IMAD R5, R4, 0xa000, R12 ;  /* 0x0000a00004057824 */ /* 0x000fe200078e020c */
[----:B------:R-:W-:Y:S01]  /*ddc0*/  PLOP3.LUT P0, PT, PT, PT, PT, 0x80, 0x0 ;  /* 0x000000000000781c */ /* 0x000fe20003f0f070 */
[----:B--2---:R-:W-:Y:S01]  /*ddd0*/  VIADD R3, R3, 0x38830 ;  /* 0x0003883003037836 */ /* 0x004fe20000000000 */
[----:B------:R-:W-:Y:S01]  /*dde0*/  R2UR UR10, R11 ;  /* 0x000000000b0a72ca */ /* 0x000fe200000e0000 */
[----:B------:R-:W-:Y:S01]  /*ddf0*/  IMAD R2, R0, 0x50, RZ ;  /* 0x0000005000027824 */ /* 0x000fe200078e02ff */
[----:B------:R-:W-:Y:S01]  /*de00*/  UIADD3.X UR5, URZ, UR39, URZ, UP0, !UPT ;  /* 0x000000273f057290 */ /* 0x000fe200087fe43f */
[----:B0-----:R-:W-:Y:S01]  /*de10*/  VIADD R7, R5, 0x24400 ;  /* 0x0002440005077836 */ /* 0x001fe20000000000 */
[----:B------:R-:W-:Y:S01]  /*de20*/  UMOV UR6, 0x0 ;  /* 0x0000000000067882 */ /* 0x000fe20000000000 */
[----:B------:R-:W-:-:S10]  /*de30*/  UMOV UR7, 0x14f00000 ;  /* 0x14f0000000077882 */ /* 0x000fd40000000000 */
.L_x_63:
[----:B------:R-:W-:-:S13]  /*de40*/  @P0 ELECT P2, URZ, PT ;  /* 0x00000000003f082f */ /* 0x000fda0003840000 */
[----:B-----5:R-:W-:Y:S02]  /*de50*/  @P2 R2UR UR13, R6 ;  /* 0x00000000060d22ca */ /* 0x020fe400000e0000 */
[----:B------:R-:W-:Y:S02]  /*de60*/  @P2 R2UR UR12, R16 ;  /* 0x00000000100c22ca */ /* 0x000fe400000e0000 */
[----:B------:R-:W-:Y:S02]  /*de70*/  @P2 R2UR UR11, R2 ;  /* 0x00000000020b22ca */ /* 0x000fe400000e0000 */
[----:B------:R-:W-:Y:S02]  /*de80*/  @P2 R2UR UR9, R3 ;  /* 0x00000000030922ca */ /* 0x000fe400000e0000 */
[----:B------:R-:W-:Y:S02]  /*de90*/  @P2 R2UR UR8, R7 ;  /* 0x00000000070822ca */ /* 0x000fe400000e0000 */
[----:B------:R-:W-:-:S02]  /*dea0*/  @P2 PLOP3.LUT P0, PT, P2, PT, PT, 0x8, 0x0 ;  /* 0x000000000000281c */ /* 0x000fc4000170e170 */
[----:B------:R-:W-:-:S09]  /*deb0*/  PLOP3.LUT P2, PT, PT, PT, PT, 0x8, 0x0 ;  /* 0x000000000000781c */ /* 0x000fd20003f4e170 */
[----:B------:R0:W-:Y:S02]  /*dec0*/  UTMALDG.4D [UR8], [UR4], desc[UR6] ;  /* 0x00000608040075b4 */ /* 0x0001e40008019000 */
[----:B0-----:R-:W-:Y:S05]  /*ded0*/  @P0 BRA.U.ANY `(.L_x_63) ;  /* 0xfffffffd00d80947 */ /* 0x001fea000393ffff */
[----:B------:R-:W-:Y:S01]  /*dee0*/  IMAD.MOV.U32 R21, RZ, RZ, 0x40 ;  /* 0x00000040ff157424 */ /* 0x000fe200078e00ff */
[----:B------:R-:W-:Y:S01]  /*def0*/  PLOP3.LUT P0, PT, PT, PT, PT, 0x80, 0x0 ;  /* 0x000000000000781c */ /* 0x000fe20003f0f070 */
[----:B------:R-:W-:Y:S01]  /*df00*/  VIADD R7, R5, 0x26c00 ;  /* 0x00026c0005077836 */ /* 0x000fe20000000000 */
[----:B------:R-:W-:Y:S01]  /*df10*/  UMOV UR6, 0x0 ;  /* 0x0000000000067882 */ /* 0x000fe20000000000 */
[----:B------:R-:W-:Y:S01]  /*df20*/  UMOV UR7, 0x14f00000 ;  /* 0x14f0000000077882 */ /* 0x000fe20000000000 */
[----:B------:R-:W-:-:S15]  /*df30*/  R2UR UR10, R21 ;  /* 0x00000000150a72ca */ /* 0x000fde00000e0000 */
.L_x_64:
[----:B------:R-:W-:-:S13]  /*df40*/  @P0 ELECT P2, URZ, PT ;  /* 0x00000000003f082f */ /* 0x000fda0003840000 */
[----:B------:R-:W-:Y:S02]  /*df50*/  @P2 R2UR UR13, R6 ;  /* 0x00000000060d22ca */ /* 0x000fe400000e0000 */
        /* <DEDUP_REMOVED lines=14> */
.L_x_65:
        /* <DEDUP_REMOVED lines=12> */
[----:B------:R-:W-:Y:S01]  /*e100*/  UMOV UR6, 0x0 ;  /* 0x0000000000067882 */ /* 0x000fe20000000000 */
[----:B------:R-:W-:Y:S01]  /*e110*/  IADD3 R5, R5, 0x2bc00, RZ ;  /* 0x0002bc0005057810 */ /* 0x000fe20007ffe0ff */
[----:B------:R-:W-:Y:S01]  /*e120*/  UMOV UR7, 0x14f00000 ;  /* 0x14f0000000077882 */ /* 0x000fe20000000000 */
[----:B------:R-:W-:-:S15]  /*e130*/  R2UR UR10, R13 ;  /* 0x000000000d0a72ca */ /* 0x000fde00000e0000 */
.L_x_66:
        /* <DEDUP_REMOVED lines=10> */
[----:B------:R-:W2:Y:S01]  /*e1e0*/  LDL.LU R7, [R1] ;  /* 0x0000000001077983 */ /* 0x000ea20000300800 */
[----:B------:R-:W-:Y:S01]  /*e1f0*/  IMAD R3, R18, 0x8, R10 ;  /* 0x0000000812037824 */ /* 0x000fe200078e020a */
[----:B------:R-:W-:Y:S01]  /*e200*/  BSSY B1, `(.L_x_67) ;  /* 0x0000004000017945 */ /* 0x000fe20003800000 */
[----:B--2---:R-:W-:-:S04]  /*e210*/  SHF.L.U32 R2, R7, 0x1f, RZ ;  /* 0x0000001f07027819 */ /* 0x004fc800000006ff */
[----:B------:R-:W0:Y:S02]  /*e220*/  SYNCS.PHASECHK.TRANS64.TRYWAIT P0, [R3+URZ+0x60], R2 ;  /* 0x00006002030075a7 */ /* 0x000e24000800017f */
[----:B0-----:R-:W-:Y:S05]  /*e230*/  @!P0 BRA `(.L_x_68) ;  /* 0x0000003800988947 */ /* 0x001fea0003800000 */
.L_x_165:
[----:B------:R-:W-:Y:S05]  /*e240*/  BSYNC B1 ;  /* 0x0000000000017941 */ /* 0x000fea0003800000 */
.L_x_67:
[----:B------:R-:W-:Y:S01]  /*e250*/  BSSY B1, `(.L_x_69) ;  /* 0x000000c000017945 */ /* 0x000fe20003800000 */
[----:B------:R-:W-:Y:S02]  /*e260*/  IMAD.MOV.U32 R14, RZ, RZ, 0x0 ;  /* 0x00000000ff0e7424 */ /* 0x000fe400078e00ff */
[----:B------:R-:W-:Y:S01]  /*e270*/  IMAD.MOV.U32 R15, RZ, RZ, 0x14f00000 ;  /* 0x14f00000ff0f7424 */ /* 0x000fe200078e00ff */
[----:B------:R-:W-:Y:S06]  /*e280*/  @P1 BRA `(.L_x_70) ;  /* 0x0000000000201947 */ /* 0x000fec0003800000 */
[----:B------:R-:W1:Y:S01]  /*e290*/  S2R R5, SR_TID.X ;  /* 0x0000000000057919 */ /* 0x000e620000002100 */
[----:B0-----:R-:W-:Y:S01]  /*e2a0*/  LEA R2, R18, UR36, 0x3 ;  /* 0x0000002412027c11 */ /* 0x001fe2000f8e18ff */
[----:B------:R-:W-:-:S04]  /*e2b0*/  IMAD.MOV.U32 R3, RZ, RZ, 0xa000 ;  /* 0x0000a000ff037424 */ /* 0x000fc800078e00ff */
[----:B------:R2:W-:Y:S01]  /*e2c0*/  SYNCS.ARRIVE.TRANS64 RZ, [R2+URZ+0x38850], R3 ;  /* 0x0388500302ff79a7 */ /* 0x0005e2000800003f */
[----:B-1----:R-:W-:-:S04]  /*e2d0*/  LOP3.LUT R5, R5, 0x1f, RZ, 0xc0, !PT ;  /* 0x0000001f05057812 */ /* 0x002fc800078ec0ff */
[----:B------:R-:W-:-:S13]  /*e2e0*/  ISETP.NE.AND P0, PT, R5, RZ, PT ;  /* 0x000000ff0500720c */ /* 0x000fda0003f05270 */
[----:B--2---:R-:W-:Y:S05]  /*e2f0*/  @!P0 BRA `(.L_x_70) ;  /* 0x0000000000048947 */ /* 0x004fea0003800000 */
[----:B------:R-:W-:Y:S01]  /*e300*/  BPT.TRAP 0x1 ;  /* 0x000000040000795c */ /* 0x000fe20000300000 */
.L_x_70:
[----:B------:R-:W-:Y:S05]  /*e310*/  BSYNC B1 ;  /* 0x0000000000017941 */ /* 0x000fea0003800000 */
.L_x_69:
[----:B------:R-:W2:Y:S01]  /*e320*/  LDL.LU R5, [R1+0x4] ;  /* 0x0000040001057983 */ /* 0x000ea20000300800 */
[----:B------:R-:W-:Y:S01]  /*e330*/  R2UR UR10, R11 ;  /* 0x000000000b0a72ca */ /* 0x000fe200000e0000 */
[----:B0-----:R-:W-:Y:S01]  /*e340*/  IMAD R3, R18, 0xa000, R12 ;  /* 0x0000a00012037824 */ /* 0x001fe200078e020c */
[----:B------:R-:W-:Y:S01]  /*e350*/  R2UR UR6, R14 ;  /* 0x000000000e0672ca */ /* 0x000fe200000e0000 */
[----:B------:R-:W-:Y:S01]  /*e360*/  UIADD3 UR4, UP0, UR38, 0x470, URZ ;  /* 0x0000047026047890 */ /* 0x000fe2000ff1e03f */
[----:B------:R-:W-:Y:S01]  /*e370*/  R2UR UR7, R15 ;  /* 0x000000000f0772ca */ /* 0x000fe200000e0000 */
[----:B------:R-:W-:Y:S01]  /*e380*/  VIADD R7, R3, 0x400 ;  /* 0x0000040003077836 */ /* 0x000fe20000000000 */
[----:B------:R-:W-:Y:S01]  /*e390*/  LEA R2, R18, UR36, 0x3 ;  /* 0x0000002412027c11 */ /* 0x000fe2000f8e18ff */
[----:B------:R-:W-:Y:S01]  /*e3a0*/  UIADD3.X UR5, URZ, UR39, URZ, UP0, !UPT ;  /* 0x000000273f057290 */ /* 0x000fe200087fe43f */
[----:B------:R-:W-:-:S03]  /*e3b0*/  PLOP3.LUT P0, PT, PT, PT, PT, 0x80, 0x0 ;  /* 0x000000000000781c */ /* 0x000fc60003f0f070 */
[----:B------:R-:W-:Y:S02]  /*e3c0*/  VIADD R2, R2, 0x38850 ;  /* 0x0003885002027836 */ /* 0x000fe40000000000 */
[----:B--2---:R-:W-:-:S08]  /*e3d0*/  IMAD R5, R5, 0x50, RZ ;  /* 0x0000005005057824 */ /* 0x004fd000078e02ff */
.L_x_71:
        /* <DEDUP_REMOVED lines=10> */
[----:B------:R-:W-:Y:S01]  /*e480*/  R2UR UR10, R21 ;  /* 0x00000000150a72ca */ /* 0x000fe200000e0000 */
[----:B------:R-:W-:Y:S01]  /*e490*/  VIADD R7, R3, 0x2c00 ;  /* 0x00002c0003077836 */ /* 0x000fe20000000000 */
[----:B------:R-:W-:Y:S02]  /*e4a0*/  R2UR UR6, R14 ;  /* 0x000000000e0672ca */ /* 0x000fe400000e0000 */
[----:B------:R-:W-:Y:S02]  /*e4b0*/  R2UR UR7, R15 ;  /* 0x000000000f0772ca */ /* 0x000fe400000e0000 */
[----:B------:R-:W-:-:S13]  /*e4c0*/  PLOP3.LUT P0, PT, PT, PT, PT, 0x80, 0x0 ;  /* 0x000000000000781c */ /* 0x000fda0003f0f070 */
.L_x_72:
        /* <DEDUP_REMOVED lines=15> */
.L_x_73:
        /* <DEDUP_REMOVED lines=15> */
.L_x_74:
        /* <DEDUP_REMOVED lines=10> */
[----:B------:R0:W-:Y:S01]  /*e750*/  STL [R1+0x4], R0 ;  /* 0x0000040001007387 */ /* 0x0001e20000100800 */
[----:B------:R-:W-:-:S07]  /*e760*/  IMAD.MOV.U32 R17, RZ, RZ, R6 ;  /* 0x000000ffff117224 */ /* 0x000fce00078e0006 */
.L_x_57:
[----:B------:R-:W-:Y:S05]  /*e770*/  BSYNC B0 ;  /* 0x0000000000007941 */ /* 0x000fea0003800000 */
.L_x_56:
[----:B0-----:R-:W2:Y:S01]  /*e780*/  LDL.LU R0, [R1+0x24] ;  /* 0x0000240001007983 */ /* 0x001ea20000300800 */
[----:B------:R-:W-:-:S03]  /*e790*/  IMAD.MOV.U32 R18, RZ, RZ, R4 ;  /* 0x000000ffff127224 */ /* 0x000fc600078e0004 */
[----:B------:R0:W-:Y:S02]  /*e7a0*/  STL [R1], R8 ;  /* 0x0000000801007387 */ /* 0x0001e40000100800 */
[----:B0-2---:R-:W-:-:S07]  /*e7b0*/  VIADD R0, R0, 0xfffffffd ;  /* 0xfffffffd00007836 */ /* 0x005fce0000000000 */
.L_x_55:
[----:B------:R-:W3:Y:S01]  /*e7c0*/  LDL.LU R2, [R1+0x1c] ;  /* 0x00001c0001027983 */ /* 0x000ee20000300800 */
[----:B------:R-:W-:Y:S01]  /*e7d0*/  IMAD.MOV R9, RZ, RZ, -R9 ;  /* 0x000000ffff097224 */ /* 0x000fe200078e0a09 */
[----:B------:R-:W-:Y:S04]  /*e7e0*/  BSSY B0, `(.L_x_54) ;  /* 0x00001ab000007945 */ /* 0x000fe80003800000 */
[----:B---3--:R-:W-:-:S13]  /*e7f0*/  ISETP.NE.AND P0, PT, R2, R9, PT ;  /* 0x000000090200720c */ /* 0x008fda0003f05270 */
[----:B------:R-:W-:Y:S05]  /*e800*/  @!P0 BRA `(.L_x_75) ;  /* 0x0000001800a08947 */ /* 0x000fea0003800000 */
[----:B------:R-:W-:-:S07]  /*e810*/  IMAD.MOV.U32 R4, RZ, RZ, R17 ;  /* 0x000000ffff047224 */ /* 0x000fce00078e0011 */
.L_x_114:
[----:B--2---:R-:W2:Y:S04]  /*e820*/  LDL R3, [R1+0xc] ;  /* 0x00000c0001037983 */ /* 0x004ea80000100800 */
[----:B---3--:R-:W3:Y:S01]  /*e830*/  LDL R2, [R1] ;  /* 0x0000000001027983 */ /* 0x008ee20000100800 */
[----:B------:R-:W-:Y:S01]  /*e840*/  VIADD R6, R18, 0x1 ;  /* 0x0000000112067836 */ /* 0x000fe20000000000 */
[----:B------:R-:W-:Y:S04]  /*e850*/  BSSY B1, `(.L_x_76) ;  /* 0x00000ce000017945 */ /* 0x000fe80003800000 */
[----:B------:R-:W-:-:S04]  /*e860*/  ISETP.NE.AND P0, PT, R6, 0x2, PT ;  /* 0x000000020600780c */ /* 0x000fc80003f05270 */
[----:B------:R-:W-:Y:S02]  /*e870*/  SEL R7, RZ, 0x1, P0 ;  /* 0x00000001ff077807 */ /* 0x000fe40000000000 */
[----:B------:R-:W-:Y:S02]  /*e880*/  SEL R6, R6, RZ, P0 ;  /* 0x000000ff06067207 */ /* 0x000fe40000000000 */
[----:B--2---:R-:W-:Y:S02]  /*e890*/  ISETP.NE.AND P1, PT, R3, RZ, PT ;  /* 0x000000ff0300720c */ /* 0x004fe40003f25270 */
[----:B---3--:R-:W-:-:S11]  /*e8a0*/  LOP3.LUT R7, R2, R7, RZ, 0x3c, !PT ;  /* 0x0000000702077212 */ /* 0x008fd600078e3cff */
[----:B0-----:R-:W-:Y:S05]  /*e8b0*/  @!P1 BRA `(.L_x_77) ;  /* 0x0000000c001c9947 */ /* 0x001fea0003800000 */
[----:B------:R-:W2:Y:S01]  /*e8c0*/  LDL R2, [R1+0x10] ;  /* 0x0000100001027983 */ /* 0x000ea20000100800 */
[----:B------:R-:W-:Y:S01]  /*e8d0*/  IMAD.MOV.U32 R8, RZ, RZ, R0 ;  /* 0x000000ffff087224 */ /* 0x000fe200078e0000 */
[----:B--2---:R-:W-:-:S13]  /*e8e0*/  ISETP.NE.AND P1, PT, R2, RZ, PT ;  /* 0x000000ff0200720c */ /* 0x004fda0003f25270 */
[----:B------:R-:W-:Y:S05]  /*e8f0*/  @!P1 BRA `(.L_x_78) ;  /* 0x0000000000509947 */ /* 0x000fea0003800000 */
[----:B------:R-:W2:Y:S01]  /*e900*/  LDL R9, [R1+0x8] ;  /* 0x0000080001097983 */ /* 0x000ea20000100800 */
[----:B-1----:R-:W0:Y:S01]  /*e910*/  LDC R5, c[0x0][0x43c] ;  /* 0x00010f00ff057b82 */ /* 0x002e220000000800 */
[----:B------:R-:W-:Y:S01]  /*e920*/  ULDC.64 UR4, c[0x0][0x428] ;  /* 0x00010a0000047ab9 */ /* 0x000fe20000000a00 */
[----:B------:R-:W-:Y:S01]  /*e930*/  ULDC.64 UR6, c[0x0][0x208] ;  /* 0x0000820000067ab9 */ /* 0x000fe20000000a00 */
[----:B0-----:R-:W-:-:S13]  /*e940*/  ISETP.NE.AND P0, PT, R5, 0x1, PT ;  /* 0x000000010500780c */ /* 0x001fda0003f05270 */
[----:B------:R-:W0:Y:S02]  /*e950*/  @P0 LDC.64 R2, c[0x0][0x440] ;  /* 0x00011000ff020b82 */ /* 0x000e240000000a00 */
[----:B0-----:R-:W-:-:S04]  /*e960*/  @P0 IMAD.HI.U32 R4, R0, R2, RZ ;  /* 0x0000000200040227 */ /* 0x001fc800078e00ff */
[----:B------:R-:W-:Y:S01]  /*e970*/  IMAD.MOV.U32 R2, RZ, RZ, R0 ;  /* 0x000000ffff027224 */ /* 0x000fe200078e0000 */
[----:B------:R-:W-:-:S04]  /*e980*/  @P0 SHF.R.U32.HI R2, RZ, R3, R4 ;  /* 0x00000003ff020219 */ /* 0x000fc80000011604 */
[--C-:B------:R-:W-:Y:S01]  /*e990*/  SHF.R.S32.HI R3, RZ, 0x1f, R2.reuse ;  /* 0x0000001fff037819 */ /* 0x100fe20000011402 */
[--C-:B------:R-:W-:Y:S02]  /*e9a0*/  IMAD.MOV R8, RZ, RZ, -R2.reuse ;  /* 0x000000ffff087224 */ /* 0x100fe400078e0a02 */
[----:B------:R-:W-:-:S04]  /*e9b0*/  IMAD.WIDE.U32 R2, R19, UR4, R2 ;  /* 0x0000000413027c25 */ /* 0x000fc8000f8e0002 */
[----:B------:R-:W-:Y:S02]  /*e9c0*/  IMAD R8, R5, R8, R0 ;  /* 0x0000000805087224 */ /* 0x000fe400078e0200 */
[----:B--2---:R-:W-:-:S04]  /*e9d0*/  IMAD R4, R9, UR4, RZ ;  /* 0x0000000409047c24 */ /* 0x004fc8000f8e02ff */
[----:B------:R-:W-:Y:S01]  /*e9e0*/  IMAD R4, R19, UR5, R4 ;  /* 0x0000000513047c24 */ /* 0x000fe2000f8e0204 */
[----:B------:R-:W-:-:S03]  /*e9f0*/  ULDC.64 UR4, c[0x0][0x418] ;  /* 0x0001060000047ab9 */ /* 0x000fc60000000a00 */
[----:B------:R-:W-:Y:S01]  /*ea00*/  IMAD.IADD R3, R4, 0x1, R3 ;  /* 0x0000000104037824 */ /* 0x000fe200078e0203 */
[----:B------:R-:W-:-:S04]  /*ea10*/  LEA R4, P0, R2, UR4, 0x2 ;  /* 0x0000000402047c11 */ /* 0x000fc8000f8010ff */
[----:B------:R-:W-:-:S05]  /*ea20*/  LEA.HI.X R5, R2, UR5, R3, 0x2, P0 ;  /* 0x0000000502057c11 */ /* 0x000fca00080f1403 */
[----:B------:R0:W5:Y:S04]  /*ea30*/  LDG.E R4, desc[UR6][R4.64] ;  /* 0x0000000604047981 */ /* 0x000168000c1e1900 */
.L_x_78:
[----:B------:R-:W-:Y:S01]  /*ea40*/  LEA R3, R6, UR36, 0x3 ;  /* 0x0000002406037c11 */ /* 0x000fe2000f8e18ff */
[----:B------:R-:W-:Y:S01]  /*ea50*/  BSSY B2, `(.L_x_79) ;  /* 0x0000004000027945 */ /* 0x000fe20003800000 */
[----:B------:R-:W-:-:S04]  /*ea60*/  SHF.L.U32 R2, R7, 0x1f, RZ ;  /* 0x0000001f07027819 */ /* 0x000fc800000006ff */
[----:B------:R-:W2:Y:S02]  /*ea70*/  SYNCS.PHASECHK.TRANS64.TRYWAIT P0, [R3+URZ+0x38840], R2 ;  /* 0x03884002030075a7 */ /* 0x000ea4000800017f */
[----:B--2---:R-:W-:Y:S05]  /*ea80*/  @!P0 BRA `(.L_x_80) ;  /* 0x0000003000988947 */ /* 0x004fea0003800000 */
.L_x_166:
[----:B------:R-:W-:Y:S05]  /*ea90*/  BSYNC B2 ;  /* 0x0000000000027941 */ /* 0x000fea0003800000 */
.L_x_79:
[----:B01----:R-:W0:Y:S01]  /*eaa0*/  S2R R5, SR_TID.X ;  /* 0x0000000000057919 */ /* 0x003e220000002100 */
[----:B------:R-:W-:Y:S01]  /*eab0*/  BSSY B2, `(.L_x_81) ;  /* 0x000000b000027945 */ /* 0x000fe20003800000 */
[----:B0-----:R-:W-:-:S04]  /*eac0*/  LOP3.LUT R5, R5, 0x7f, RZ, 0xc0, !PT ;  /* 0x0000007f05057812 */ /* 0x001fc800078ec0ff */
[----:B------:R-:W-:-:S13]  /*ead0*/  ISETP.NE.AND P1, PT, R5, RZ, PT ;  /* 0x000000ff0500720c */ /* 0x000fda0003f25270 */
[----:B------:R-:W-:Y:S05]  /*eae0*/  @P1 BRA `(.L_x_82) ;  /* 0x00000000001c1947 */ /* 0x000fea0003800000 */
[----:B------:R-:W0:Y:S01]  /*eaf0*/  S2R R5, SR_TID.X ;  /* 0x0000000000057919 */ /* 0x000e220000002100 */
[----:B--2---:R-:W-:-:S04]  /*eb00*/  IMAD.MOV.U32 R2, RZ, RZ, 0xa000 ;  /* 0x0000a000ff027424 */ /* 0x004fc800078e00ff */
[----:B------:R1:W-:Y:S01]  /*eb10*/  SYNCS.ARRIVE.TRANS64 RZ, [R3+URZ+0x38830], R2 ;  /* 0x0388300203ff79a7 */ /* 0x0003e2000800003f */
[----:B0-----:R-:W-:-:S04]  /*eb20*/  LOP3.LUT R5, R5, 0x1f, RZ, 0xc0, !PT ;  /* 0x0000001f05057812 */ /* 0x001fc800078ec0ff */
[----:B------:R-:W-:-:S13]  /*eb30*/  ISETP.NE.AND P0, PT, R5, RZ, PT ;  /* 0x000000ff0500720c */ /* 0x000fda0003f05270 */
[----:B-1----:R-:W-:Y:S05]  /*eb40*/  @!P0 BRA `(.L_x_82) ;  /* 0x0000000000048947 */ /* 0x002fea0003800000 */
[----:B------:R-:W-:Y:S01]  /*eb50*/  BPT.TRAP 0x1 ;  /* 0x000000040000795c */ /* 0x000fe20000300000 */
.L_x_82:
[----:B------:R-:W-:Y:S05]  /*eb60*/  BSYNC B2 ;  /* 0x0000000000027941 */ /* 0x000fea0003800000 */
.L_x_81:
        /* <DEDUP_REMOVED lines=8> */
[----:B------:R-:W-:Y:S01]  /*ebf0*/  VIADD R9, R5, 0x24400 ;  /* 0x0002440005097836 */ /* 0x000fe20000000000 */
[----:B------:R-:W-:Y:S01]  /*ec00*/  UMOV UR6, 0x0 ;  /* 0x0000000000067882 */ /* 0x000fe20000000000 */
[----:B------:R-:W-:-:S10]  /*ec10*/  UMOV UR7, 0x14f00000 ;  /* 0x14f0000000077882 */ /* 0x000fd40000000000 */
.L_x_83:
        /* <DEDUP_REMOVED lines=16> */
.L_x_84:
        /* <DEDUP_REMOVED lines=16> */
.L_x_85:
        /* <DEDUP_REMOVED lines=16> */
.L_x_86:
        /* <DEDUP_REMOVED lines=16> */
.L_x_167:
[----:B------:R-:W-:Y:S05]  /*f020*/  BSYNC B2 ;  /* 0x0000000000027941 */ /* 0x000fea0003800000 */
.L_x_87:
[----:B------:R-:W-:Y:S01]  /*f030*/  BSSY B2, `(.L_x_89) ;  /* 0x000000b000027945 */ /* 0x000fe20003800000 */
[----:B0-----:R-:W-:Y:S02]  /*f040*/  IMAD.MOV.U32 R2, RZ, RZ, 0x0 ;  /* 0x00000000ff027424 */ /* 0x001fe400078e00ff */
[----:B------:R-:W-:Y:S01]  /*f050*/  IMAD.MOV.U32 R3, RZ, RZ, 0x14f00000 ;  /* 0x14f00000ff037424 */ /* 0x000fe200078e00ff */
[----:B------:R-:W-:Y:S06]  /*f060*/  @P1 BRA `(.L_x_90) ;  /* 0x00000000001c1947 */ /* 0x000fec0003800000 */
[----:B------:R-:W-:-:S04]  /*f070*/  IMAD.MOV.U32 R9, RZ, RZ, 0xa000 ;  /* 0x0000a000ff097424 */ /* 0x000fc800078e00ff */
[----:B------:R0:W-:Y:S02]  /*f080*/  SYNCS.ARRIVE.TRANS64 RZ, [R5+URZ+0x50], R9 ;  /* 0x0000500905ff79a7 */ /* 0x0001e4000800003f */
[----:B0-----:R-:W0:Y:S02]  /*f090*/  S2R R9, SR_TID.X ;  /* 0x0000000000097919 */ /* 0x001e240000002100 */
[----:B0-----:R-:W-:-:S04]  /*f0a0*/  LOP3.LUT R9, R9, 0x1f, RZ, 0xc0, !PT ;  /* 0x0000001f09097812 */ /* 0x001fc800078ec0ff */
[----:B------:R-:W-:-:S13]  /*f0b0*/  ISETP.NE.AND P0, PT, R9, RZ, PT ;  /* 0x000000ff0900720c */ /* 0x000fda0003f05270 */
[----:B------:R-:W-:Y:S05]  /*f0c0*/  @!P0 BRA `(.L_x_90) ;  /* 0x0000000000048947 */ /* 0x000fea0003800000 */
[----:B------:R-:W-:Y:S01]  /*f0d0*/  BPT.TRAP 0x1 ;  /* 0x000000040000795c */ /* 0x000fe20000300000 */
.L_x_90:
[----:B------:R-:W-:Y:S05]  /*f0e0*/  BSYNC B2 ;  /* 0x0000000000027941 */ /* 0x000fea0003800000 */
.L_x_89:
[----:B------:R-:W2:Y:S01]  /*f0f0*/  LDL.LU R9, [R1+0x4] ;  /* 0x0000040001097983 */ /* 0x000ea20000300800 */
[----:B------:R-:W-:Y:S01]  /*f100*/  R2UR UR6, R2 ;  /* 0x00000000020672ca */ /* 0x000fe200000e0000 */
[----:B------:R-:W-:Y:S01]  /*f110*/  IMAD R18, R18, 0xa000, R12 ;  /* 0x0000a00012127824 */ /* 0x000fe200078e020c */
[----:B------:R-:W-:Y:S01]  /*f120*/  R2UR UR7, R3 ;  /* 0x00000000030772ca */ /* 0x000fe200000e0000 */
[----:B------:R-:W-:Y:S01]  /*f130*/  UIADD3 UR4, UP0, UR38, 0x470, URZ ;  /* 0x0000047026047890 */ /* 0x000fe2000ff1e03f */
[----:B------:R-:W-:Y:S01]  /*f140*/  R2UR UR10, R11 ;  /* 0x000000000b0a72ca */ /* 0x000fe200000e0000 */
[----:B------:R-:W-:Y:S01]  /*f150*/  VIADD R5, R5, 0x50 ;  /* 0x0000005005057836 */ /* 0x000fe20000000000 */
[----:B------:R-:W-:Y:S01]  /*f160*/  PLOP3.LUT P0, PT, PT, PT, PT, 0x80, 0x0 ;  /* 0x000000000000781c */ /* 0x000fe20003f0f070 */
[----:B------:R-:W-:Y:S01]  /*f170*/  VIADD R11, R18, 0x400 ;  /* 0x00000400120b7836 */ /* 0x000fe20000000000 */
[----:B------:R-:W-:Y:S01]  /*f180*/  UIADD3.X UR5, URZ, UR39, URZ, UP0, !UPT ;  /* 0x000000273f057290 */ /* 0x000fe200087fe43f */
[----:B--2---:R-:W-:-:S11]  /*f190*/  IMAD R9, R9, 0x50, RZ ;  /* 0x0000005009097824 */ /* 0x004fd600078e02ff */
.L_x_91:
        /* <DEDUP_REMOVED lines=15> */
.L_x_92:
        /* <DEDUP_REMOVED lines=15> */
.L_x_93:
        /* <DEDUP_REMOVED lines=15> */
.L_x_94:
        /* <DEDUP_REMOVED lines=12> */
.L_x_77:
[----:B------:R-:W-:Y:S05]  /*f530*/  BSYNC B1 ;  /* 0x0000000000017941 */ /* 0x000fea0003800000 */
.L_x_76:
[----:B------:R-:W2:Y:S01]  /*f540*/  LDL R2, [R1+0xc] ;  /* 0x00000c0001027983 */ /* 0x000ea20000100800 */
[----:B------:R-:W-:Y:S01]  /*f550*/  VIADD R18, R6, 0x1 ;  /* 0x0000000106127836 */ /* 0x000fe20000000000 */
[----:B------:R-:W-:Y:S04]  /*f560*/  BSSY B1, `(.L_x_95) ;  /* 0x00000cf000017945 */ /* 0x000fe80003800000 */
[----:B------:R-:W-:-:S04]  /*f570*/  ISETP.NE.AND P0, PT, R18, 0x2, PT ;  /* 0x000000021200780c */ /* 0x000fc80003f05270 */
[----:B------:R-:W-:Y:S02]  /*f580*/  SEL R18, R18, RZ, P0 ;  /* 0x000000ff12127207 */ /* 0x000fe40000000000 */
[----:B--2---:R-:W-:Y:S02]  /*f590*/  ISETP.NE.AND P1, PT, R2, RZ, PT ;  /* 0x000000ff0200720c */ /* 0x004fe40003f25270 */
[----:B------:R-:W-:-:S04]  /*f5a0*/  SEL R2, RZ, 0x1, P0 ;  /* 0x00000001ff027807 */ /* 0x000fc80000000000 */
[----:B------:R-:W-:-:S05]  /*f5b0*/  LOP3.LUT R9, R7, R2, RZ, 0x3c, !PT ;  /* 0x0000000207097212 */ /* 0x000fca00078e3cff */
[----:B------:R2:W-:Y:S02]  /*f5c0*/  STL [R1], R9 ;  /* 0x0000000901007387 */ /* 0x0005e40000100800 */
[----:B------:R-:W-:Y:S05]  /*f5d0*/  @!P1 BRA `(.L_x_96) ;  /* 0x0000000c001c9947 */ /* 0x000fea0003800000 */
[----:B------:R-:W3:Y:S01]  /*f5e0*/  LDL R3, [R1+0x10] ;  /* 0x0000100001037983 */ /* 0x000ee20000100800 */
[----:B0-----:R-:W-:Y:S01]  /*f5f0*/  VIADD R8, R0, 0xffffffff ;  /* 0xffffffff00087836 */ /* 0x001fe20000000000 */
[----:B---3--:R-:W-:-:S13]  /*f600*/  ISETP.NE.AND P1, PT, R3, RZ, PT ;  /* 0x000000ff0300720c */ /* 0x008fda0003f25270 */
[----:B------:R-:W-:Y:S05]  /*f610*/  @!P1 BRA `(.L_x_97) ;  /* 0x0000000000509947 */ /* 0x000fea0003800000 */
[----:B------:R-:W3:Y:S01]  /*f620*/  LDL R11, [R1+0x8] ;  /* 0x00000800010b7983 */ /* 0x000ee20000100800 */
[----:B-1----:R-:W0:Y:S01]  /*f630*/  LDC R5, c[0x0][0x43c] ;  /* 0x00010f00ff057b82 */ /* 0x002e220000000800 */
[----:B------:R-:W-:Y:S01]  /*f640*/  ULDC.64 UR4, c[0x0][0x428] ;  /* 0x00010a0000047ab9 */ /* 0x000fe20000000a00 */
[----:B------:R-:W-:Y:S01]  /*f650*/  ULDC.64 UR6, c[0x0][0x208] ;  /* 0x0000820000067ab9 */ /* 0x000fe20000000a00 */
[----:B0-----:R-:W-:-:S13]  /*f660*/  ISETP.NE.AND P0, PT, R5, 0x1, PT ;  /* 0x000000010500780c */ /* 0x001fda0003f05270 */
[----:B------:R-:W0:Y:S02]  /*f670*/  @P0 LDC.64 R2, c[0x0][0x440] ;  /* 0x00011000ff020b82 */ /* 0x000e240000000a00 */
[----:B0-----:R-:W-:-:S04]  /*f680*/  @P0 IMAD.HI.U32 R4, R8, R2, RZ ;  /* 0x0000000208040227 */ /* 0x001fc800078e00ff */
[----:B------:R-:W-:Y:S01]  /*f690*/  IMAD.MOV.U32 R2, RZ, RZ, R8 ;  /* 0x000000ffff027224 */ /* 0x000fe200078e0008 */
[----:B------:R-:W-:-:S05]  /*f6a0*/  @P0 SHF.R.U32.HI R2, RZ, R3, R4 ;  /* 0x00000003ff020219 */ /* 0x000fca0000011604 */
[----:B------:R-:W-:-:S04]  /*f6b0*/  IMAD.MOV R3, RZ, RZ, -R2 ;  /* 0x000000ffff037224 */ /* 0x000fc800078e0a02 */
[----:B------:R-:W-:Y:S01]  /*f6c0*/  IMAD R8, R5, R3, R8 ;  /* 0x0000000305087224 */ /* 0x000fe200078e0208 */
[----:B------:R-:W-:-:S03]  /*f6d0*/  SHF.R.S32.HI R3, RZ, 0x1f, R2 ;  /* 0x0000001fff037819 */ /* 0x000fc60000011402 */
[----:B------:R-:W-:-:S04]  /*f6e0*/  IMAD.WIDE.U32 R2, R19, UR4, R2 ;  /* 0x0000000413027c25 */ /* 0x000fc8000f8e0002 */
[----:B---3--:R-:W-:-:S04]  /*f6f0*/  IMAD R4, R11, UR4, RZ ;  /* 0x000000040b047c24 */ /* 0x008fc8000f8e02ff */
[----:B------:R-:W-:Y:S01]  /*f700*/  IMAD R4, R19, UR5, R4 ;  /* 0x0000000513047c24 */ /* 0x000fe2000f8e0204 */
[----:B------:R-:W-:-:S03]  /*f710*/  ULDC.64 UR4, c[0x0][0x418] ;  /* 0x0001060000047ab9 */ /* 0x000fc60000000a00 */
[----:B------:R-:W-:Y:S01]  /*f720*/  IMAD.IADD R3, R4, 0x1, R3 ;  /* 0x0000000104037824 */ /* 0x000fe200078e0203 */
[----:B------:R-:W-:-:S04]  /*f730*/  LEA R4, P0, R2, UR4, 0x2 ;  /* 0x0000000402047c11 */ /* 0x000fc8000f8010ff */
[----:B------:R-:W-:-:S05]  /*f740*/  LEA.HI.X R5, R2, UR5, R3, 0x2, P0 ;  /* 0x0000000502057c11 */ /* 0x000fca00080f1403 */
[----:B------:R0:W5:Y:S04]  /*f750*/  LDG.E R4, desc[UR6][R4.64] ;  /* 0x0000000604047981 */ /* 0x000168000c1e1900 */
.L_x_97:
[----:B------:R-:W-:Y:S01]  /*f760*/  LEA R2, R18, UR36, 0x3 ;  /* 0x0000002412027c11 */ /* 0x000fe2000f8e18ff */
[----:B------:R-:W-:Y:S01]  /*f770*/  BSSY B2, `(.L_x_98) ;  /* 0x0000004000027945 */ /* 0x000fe20003800000 */
[----:B------:R-:W-:-:S04]  /*f780*/  SHF.L.U32 R3, R9, 0x1f, RZ ;  /* 0x0000001f09037819 */ /* 0x000fc800000006ff */
[----:B------:R-:W3:Y:S02]  /*f790*/  SYNCS.PHASECHK.TRANS64.TRYWAIT P0, [R2+URZ+0x38840], R3 ;  /* 0x03884003020075a7 */ /* 0x000ee4000800017f */
[----:B---3--:R-:W-:Y:S05]  /*f7a0*/  @!P0 BRA `(.L_x_99) ;  /* 0x0000002400788947 */ /* 0x008fea0003800000 */
.L_x_168:
[----:B------:R-:W-:Y:S05]  /*f7b0*/  BSYNC B2 ;  /* 0x0000000000027941 */ /* 0x000fea0003800000 */
.L_x_98:
[----:B01----:R-:W0:Y:S01]  /*f7c0*/  S2R R5, SR_TID.X ;  /* 0x0000000000057919 */ /* 0x003e220000002100 */
[----:B------:R-:W-:Y:S01]  /*f7d0*/  BSSY B2, `(.L_x_100) ;  /* 0x000000b000027945 */ /* 0x000fe20003800000 */
[----:B0-----:R-:W-:-:S04]  /*f7e0*/  LOP3.LUT R5, R5, 0x7f, RZ, 0xc0, !PT ;  /* 0x0000007f05057812 */ /* 0x001fc800078ec0ff */
[----:B------:R-:W-:-:S13]  /*f7f0*/  ISETP.NE.AND P1, PT, R5, RZ, PT ;  /* 0x000000ff0500720c */ /* 0x000fda0003f25270 */
[----:B------:R-:W-:Y:S05]  /*f800*/  @P1 BRA `(.L_x_101) ;  /* 0x00000000001c1947 */ /* 0x000fea0003800000 */
[----:B------:R-:W0:Y:S01]  /*f810*/  S2R R5, SR_TID.X ;  /* 0x0000000000057919 */ /* 0x000e220000002100 */
[----:B---3--:R-:W-:-:S04]  /*f820*/  IMAD.MOV.U32 R3, RZ, RZ, 0xa000 ;  /* 0x0000a000ff037424 */ /* 0x008fc800078e00ff */
[----:B------:R1:W-:Y:S01]  /*f830*/  SYNCS.ARRIVE.TRANS64 RZ, [R2+URZ+0x38830], R3 ;  /* 0x0388300302ff79a7 */ /* 0x0003e2000800003f */
[----:B0-----:R-:W-:-:S04]  /*f840*/  LOP3.LUT R5, R5, 0x1f, RZ, 0xc0, !PT ;  /* 0x0000001f05057812 */ /* 0x001fc800078ec0ff */
[----:B------:R-:W-:-:S13]  /*f850*/  ISETP.NE.AND P0, PT, R5, RZ, PT ;  /* 0x000000ff0500720c */ /* 0x000fda0003f05270 */
[----:B-1----:R-:W-:Y:S05]  /*f860*/  @!P0 BRA `(.L_x_101) ;  /* 0x0000000000048947 */ /* 0x002fea0003800000 */
[----:B------:R-:W-:Y:S01]  /*f870*/  BPT.TRAP 0x1 ;  /* 0x000000040000795c */ /* 0x000fe20000300000 */
.L_x_101:
[----:B------:R-:W-:Y:S05]  /*f880*/  BSYNC B2 ;  /* 0x0000000000027941 */ /* 0x000fea0003800000 */
.L_x_100:
[----:B------:R-:W-:Y:S01]  /*f890*/  IMAD.MOV.U32 R11, RZ, RZ, RZ ;  /* 0x000000ffff0b7224 */ /* 0x000fe200078e00ff */
[----:B------:R-:W-:Y:S01]  /*f8a0*/  UIADD3 UR4, UP0, UR38, 0x370, URZ ;  /* 0x0000037026047890 */ /* 0x000fe2000ff1e03f */
[C---:B---3--:R-:W-:Y:S01]  /*f8b0*/  IMAD R3, R18.reuse, 0x8, R10 ;  /* 0x0000000812037824 */ /* 0x048fe200078e020a */
[----:B------:R-:W-:Y:S01]  /*f8c0*/  PLOP3.LUT P0, PT, PT, PT, PT, 0x80, 0x0 ;  /* 0x000000000000781c */ /* 0x000fe20003f0f070 */
[----:B------:R-:W-:Y:S01]  /*f8d0*/  IMAD R5, R18, 0xa000, R12 ;  /* 0x0000a00012057824 */ /* 0x000fe200078e020c */
[----:B------:R-:W-:Y:S01]  /*f8e0*/  R2UR UR10, R11 ;  /* 0x000000000b0a72ca */ /* 0x000fe200000e0000 */
[----:B------:R-:W-:Y:S01]  /*f8f0*/  VIADD R3, R3, 0x30 ;  /* 0x0000003003037836 */ /* 0x000fe20000000000 */
[----:B------:R-:W-:Y:S01]  /*f900*/  UIADD3.X UR5, URZ, UR39, URZ, UP0, !UPT ;  /* 0x000000273f057290 */ /* 0x000fe200087fe43f */
[----:B------:R-:W-:Y:S01]  /*f910*/  IMAD R2, R8, 0x50, RZ ;  /* 0x0000005008027824 */ /* 0x000fe200078e02ff */
[----:B------:R-:W-:Y:S01]  /*f920*/  UMOV UR6, 0x0 ;  /* 0x0000000000067882 */ /* 0x000fe20000000000 */
[----:B--2---:R-:W-:Y:S01]  /*f930*/  VIADD R9, R5, 0x24400 ;  /* 0x0002440005097836 */ /* 0x004fe20000000000 */
[----:B------:R-:W-:-:S09]  /*f940*/  UMOV UR7, 0x14f00000 ;  /* 0x14f0000000077882 */ /* 0x000fd20000000000 */
.L_x_102:
        /* <DEDUP_REMOVED lines=16> */
.L_x_103:
        /* <DEDUP_REMOVED lines=16> */
.L_x_104:
        /* <DEDUP_REMOVED lines=10> */
[----:B------:R-:W-:Y:S01]  /*fbf0*/  MOV R13, 0xc0 ;  /* 0x000000c0000d7802 */ /* 0x000fe20000000f00 */
[----:B------:R-:W-:Y:S01]  /*fc00*/  VIADD R5, R5, 0x2bc00 ;  /* 0x0002bc0005057836 */ /* 0x000fe20000000000 */
[----:B------:R-:W-:Y:S01]  /*fc10*/  PLOP3.LUT P0, PT, PT, PT, PT, 0x80, 0x0 ;  /* 0x000000000000781c */ /* 0x000fe20003f0f070 */
[----:B------:R-:W-:Y:S01]  /*fc20*/  UMOV UR6, 0x0 ;  /* 0x0000000000067882 */ /* 0x000fe20000000000 */
[----:B------:R-:W-:Y:S01]  /*fc30*/  R2UR UR10, R13 ;  /* 0x000000000d0a72ca */ /* 0x000fe200000e0000 */
[----:B------:R-:W-:-:S14]  /*fc40*/  UMOV UR7, 0x14f00000 ;  /* 0x14f0000000077882 */ /* 0x000fdc0000000000 */
.L_x_105:
        /* <DEDUP_REMOVED lines=10> */
[----:B------:R-:W-:Y:S01]  /*fcf0*/  SHF.L.U32 R7, R7, 0x1f, RZ ;  /* 0x0000001f07077819 */ /* 0x000fe200000006ff */
[----:B------:R-:W-:Y:S01]  /*fd00*/  IMAD R5, R6, 0x8, R10 ;  /* 0x0000000806057824 */ /* 0x000fe200078e020a */
[----:B------:R-:W-:Y:S03]  /*fd10*/  BSSY B2, `(.L_x_106) ;  /* 0x0000003000027945 */ /* 0x000fe60003800000 */
[----:B------:R-:W0:Y:S02]  /*fd20*/  SYNCS.PHASECHK.TRANS64.TRYWAIT P0, [R5+URZ+0x60], R7 ;  /* 0x00006007050075a7 */ /* 0x000e24000800017f */
[----:B0-----:R-:W-:Y:S05]  /*fd30*/  @!P0 BRA `(.L_x_107) ;  /* 0x0000002000288947 */ /* 0x001fea0003800000 */
.L_x_169:
[----:B------:R-:W-:Y:S05]  /*fd40*/  BSYNC B2 ;  /* 0x0000000000027941 */ /* 0x000fea0003800000 */
.L_x_106:
[----:B------:R-:W-:Y:S01]  /*fd50*/  BSSY B2, `(.L_x_108) ;  /* 0x000000b000027945 */ /* 0x000fe20003800000 */
[----:B------:R-:W-:Y:S02]  /*fd60*/  IMAD.MOV.U32 R2, RZ, RZ, 0x0 ;  /* 0x00000000ff027424 */ /* 0x000fe400078e00ff */
[----:B------:R-:W-:Y:S01]  /*fd70*/  IMAD.MOV.U32 R3, RZ, RZ, 0x14f00000 ;  /* 0x14f00000ff037424 */ /* 0x000fe200078e00ff */
[----:B------:R-:W-:Y:S06]  /*fd80*/  @P1 BRA `(.L_x_109) ;  /* 0x00000000001c1947 */ /* 0x000fec0003800000 */
[----:B------:R-:W1:Y:S01]  /*fd90*/  S2R R9, SR_TID.X ;  /* 0x0000000000097919 */ /* 0x000e620000002100 */
[----:B0-----:R-:W-:-:S04]  /*fda0*/  IMAD.MOV.U32 R7, RZ, RZ, 0xa000 ;  /* 0x0000a000ff077424 */ /* 0x001fc800078e00ff */
[----:B------:R2:W-:Y:S01]  /*fdb0*/  SYNCS.ARRIVE.TRANS64 RZ, [R5+URZ+0x50], R7 ;  /* 0x0000500705ff79a7 */ /* 0x0005e2000800003f */
[----:B-1----:R-:W-:-:S04]  /*fdc0*/  LOP3.LUT R9, R9, 0x1f, RZ, 0xc0, !PT ;  /* 0x0000001f09097812 */ /* 0x002fc800078ec0ff */
[----:B------:R-:W-:-:S13]  /*fdd0*/  ISETP.NE.AND P0, PT, R9, RZ, PT ;  /* 0x000000ff0900720c */ /* 0x000fda0003f05270 */
[----:B--2---:R-:W-:Y:S05]  /*fde0*/  @!P0 BRA `(.L_x_109) ;  /* 0x0000000000048947 */ /* 0x004fea0003800000 */
[----:B------:R-:W-:Y:S01]  /*fdf0*/  BPT.TRAP 0x1 ;  /* 0x000000040000795c */ /* 0x000fe20000300000 */
.L_x_109:
[----:B------:R-:W-:Y:S05]  /*fe00*/  BSYNC B2 ;  /* 0x0000000000027941 */ /* 0x000fea0003800000 */
.L_x_108:
[----:B0-----:R-:W2:Y:S01]  /*fe10*/  LDL.LU R7, [R1+0x4] ;  /* 0x0000040001077983 */ /* 0x001ea20000300800 */
        /* <DEDUP_REMOVED lines=10> */
.L_x_110:
        /* <DEDUP_REMOVED lines=15> */
.L_x_111:
        /* <DEDUP_REMOVED lines=15> */
.L_x_112:
        /* <DEDUP_REMOVED lines=15> */
.L_x_113:
        /* <DEDUP_REMOVED lines=12> */
.L_x_96:
[----:B------:R-:W-:Y:S05]  /*10250*/  BSYNC B1 ;  /* 0x0000000000017941 */ /* 0x000fea0003800000 */
.L_x_95:
[C---:B------:R-:W-:Y:S01]  /*10260*/  ISETP.GT.AND P0, PT, R0.reuse, 0x1, PT ;  /* 0x000000010000780c */ /* 0x040fe20003f04270 */
[----:B------:R-:W-:-:S12]  /*10270*/  VIADD R0, R0, 0xfffffffe ;  /* 0xfffffffe00007836 */ /* 0x000fd80000000000 */
[----:B------:R-:W-:Y:S05]  /*10280*/  @P0 BRA `(.L_x_114) ;  /* 0xffffffe400640947 */ /* 0x000fea000383ffff */
.L_x_75:
[----:B------:R-:W-:Y:S05]  /*10290*/  BSYNC B0 ;  /* 0x0000000000007941 */ /* 0x000fea0003800000 */
.L_x_54:
[----:B---3--:R-:W3:Y:S01]  /*102a0*/  LDL.LU R0, [R1+0xc] ;  /* 0x00000c0001007983 */ /* 0x008ee20000300800 */
[----:B------:R-:W-:Y:S01]  /*102b0*/  BSSY B0, `(.L_x_115) ;  /* 0x0000059000007945 */ /* 0x000fe20003800000 */
[----:B---3--:R-:W-:-:S13]  /*102c0*/  ISETP.NE.AND P0, PT, R0, RZ, PT ;  /* 0x000000ff0000720c */ /* 0x008fda0003f05270 */
[----:B------:R-:W-:Y:S05]  /*102d0*/  @!P0 BRA `(.L_x_116) ;  /* 0x0000000400588947 */ /* 0x000fea0003800000 */
[----:B0-2---:R-:W2:Y:S01]  /*102e0*/  LDL R3, [R1] ;  /* 0x0000000001037983 */ /* 0x005ea20000100800 */
[----:B------:R-:W-:Y:S01]  /*102f0*/  LEA R2, R18, UR36, 0x3 ;  /* 0x0000002412027c11 */ /* 0x000fe2000f8e18ff */
[----:B------:R-:W-:Y:S01]  /*10300*/  BSSY B1, `(.L_x_117) ;  /* 0x0000007000017945 */ /* 0x000fe20003800000 */
[----:B------:R-:W0:Y:S02]  /*10310*/  S2R R0, SR_TID.X ;  /* 0x0000000000007919 */ /* 0x000e240000002100 */
[----:B0-----:R-:W-:-:S04]  /*10320*/  LOP3.LUT R0, R0, 0x7f, RZ, 0xc0, !PT ;  /* 0x0000007f00007812 */ /* 0x001fc800078ec0ff */
[----:B------:R-:W-:Y:S02]  /*10330*/  ISETP.NE.AND P1, PT, R0, RZ, PT ;  /* 0x000000ff0000720c */ /* 0x000fe40003f25270 */
[----:B--2---:R-:W-:-:S04]  /*10340*/  SHF.L.U32 R3, R3, 0x1f, RZ ;  /* 0x0000001f03037819 */ /* 0x004fc800000006ff */
[----:B------:R-:W0:Y:S02]  /*10350*/  SYNCS.PHASECHK.TRANS64.TRYWAIT P0, [R2+URZ+0x38860], R3 ;  /* 0x03886003020075a7 */ /* 0x000e24000800017f */
[----:B0-----:R-:W-:Y:S05]  /*10360*/  @!P0 BRA `(.L_x_118) ;  /* 0x0000001800b08947 */ /* 0x001fea0003800000 */
.L_x_170:
[----:B------:R-:W-:Y:S05]  /*10370*/  BSYNC B1 ;  /* 0x0000000000017941 */ /* 0x000fea0003800000 */
.L_x_117:
[----:B------:R-:W-:Y:S04]  /*10380*/  BSSY B1, `(.L_x_119) ;  /* 0x0000009000017945 */ /* 0x000fe80003800000 */
[----:B------:R-:W-:Y:S05]  /*10390*/  @P1 BRA `(.L_x_120) ;  /* 0x00000000001c1947 */ /* 0x000fea0003800000 */
[----:B------:R-:W2:Y:S01]  /*103a0*/  S2R R0, SR_TID.X ;  /* 0x0000000000007919 */ /* 0x000ea20000002100 */
[----:B0-----:R-:W-:-:S04]  /*103b0*/  IMAD.MOV.U32 R3, RZ, RZ, 0xa000 ;  /* 0x0000a000ff037424 */ /* 0x001fc800078e00ff */
[----:B------:R3:W-:Y:S01]  /*103c0*/  SYNCS.ARRIVE.TRANS64 RZ, [R2+URZ+0x38850], R3 ;  /* 0x0388500302ff79a7 */ /* 0x0007e2000800003f */
[----:B--2---:R-:W-:-:S04]  /*103d0*/  LOP3.LUT R0, R0, 0x1f, RZ, 0xc0, !PT ;  /* 0x0000001f00007812 */ /* 0x004fc800078ec0ff */
[----:B------:R-:W-:-:S13]  /*103e0*/  ISETP.NE.AND P0, PT, R0, RZ, PT ;  /* 0x000000ff0000720c */ /* 0x000fda0003f05270 */
[----:B---3--:R-:W-:Y:S05]  /*103f0*/  @!P0 BRA `(.L_x_120) ;  /* 0x0000000000048947 */ /* 0x008fea0003800000 */
[----:B------:R-:W-:Y:S01]  /*10400*/  BPT.TRAP 0x1 ;  /* 0x000000040000795c */ /* 0x000fe20000300000 */
.L_x_120:
[----:B------:R-:W-:Y:S05]  /*10410*/  BSYNC B1 ;  /* 0x0000000000017941 */ /* 0x000fea0003800000 */
.L_x_119:
[----:B------:R-:W2:Y:S01]  /*10420*/  LDL R0, [R1+0x4] ;  /* 0x0000040001007983 */ /* 0x000ea20000100800 */
[----:B------:R-:W-:Y:S01]  /*10430*/  IMAD R12, R18, 0xa000, R12 ;  /* 0x0000a000120c7824 */ /* 0x000fe200078e020c */
[----:B------:R-:W-:Y:S01]  /*10440*/  UIADD3 UR4, UP0, UR38, 0x470, URZ ;  /* 0x0000047026047890 */ /* 0x000fe2000ff1e03f */
[----:B------:R-:W-:Y:S01]  /*10450*/  PLOP3.LUT P0, PT, PT, PT, PT, 0x80, 0x0 ;  /* 0x000000000000781c */ /* 0x000fe20003f0f070 */
[----:B0-----:R-:W-:Y:S01]  /*10460*/  VIADD R2, R2, 0x38850 ;  /* 0x0003885002027836 */ /* 0x001fe20000000000 */
[----:B------:R-:W-:Y:S01]  /*10470*/  UMOV UR6, 0x0 ;  /* 0x0000000000067882 */ /* 0x000fe20000000000 */
[----:B------:R-:W-:Y:S01]  /*10480*/  VIADD R3, R12, 0x400 ;  /* 0x000004000c037836 */ /* 0x000fe20000000000 */
[----:B------:R-:W-:Y:S01]  /*10490*/  UIADD3.X UR5, URZ, UR39, URZ, UP0, !UPT ;  /* 0x000000273f057290 */ /* 0x000fe200087fe43f */
[----:B------:R-:W-:Y:S01]  /*104a0*/  UMOV UR7, 0x14f00000 ;  /* 0x14f0000000077882 */ /* 0x000fe20000000000 */
[----:B------:R-:W-:Y:S01]  /*104b0*/  UMOV UR10, URZ ;  /* 0x0000003f000a7c82 */ /* 0x000fe20008000000 */
[----:B--2---:R-:W-:-:S09]  /*104c0*/  IMAD R0, R0, 0x50, RZ ;  /* 0x0000005000007824 */ /* 0x004fd200078e02ff */
.L_x_121:
        /* <DEDUP_REMOVED lines=10> */
[----:B------:R-:W-:Y:S01]  /*10570*/  PLOP3.LUT P0, PT, PT, PT, PT, 0x80, 0x0 ;  /* 0x000000000000781c */ /* 0x000fe20003f0f070 */
[----:B------:R-:W-:Y:S01]  /*10580*/  VIADD R3, R12, 0x2c00 ;  /* 0x00002c000c037836 */ /* 0x000fe20000000000 */
[----:B------:R-:W-:Y:S01]  /*10590*/  UMOV UR6, 0x0 ;  /* 0x0000000000067882 */ /* 0x000fe20000000000 */
[----:B------:R-:W-:Y:S01]  /*105a0*/  UMOV UR7, 0x14f00000 ;  /* 0x14f0000000077882 */ /* 0x000fe20000000000 */
[----:B------:R-:W-:-:S09]  /*105b0*/  UMOV UR10, 0x40 ;  /* 0x00000040000a7882 */ /* 0x000fd20000000000 */
.L_x_122:
        /* <DEDUP_REMOVED lines=15> */
.L_x_123:
        /* <DEDUP_REMOVED lines=15> */
.L_x_124:
        /* <DEDUP_REMOVED lines=9> */
[----:B---3--:R-:W-:Y:S05]  /*10830*/  @P0 BRA.U.ANY `(.L_x_124) ;  /* 0xfffffffd00d80947 */ /* 0x008fea000393ffff */
.L_x_116:
[----:B------:R-:W-:Y:S05]  /*10840*/  BSYNC B0 ;  /* 0x0000000000007941 */ /* 0x000fea0003800000 */
.L_x_115:
[----:B-1----:R-:W3:Y:S01]  /*10850*/  LDL.LU R5, [R1+0x28] ;  /* 0x0000280001057983 */ /* 0x002ee20000300800 */
[----:B------:R-:W-:Y:S01]  /*10860*/  VIADD R18, R18, 0x1 ;  /* 0x0000000112127836 */ /* 0x000fe20000000000 */
[----:B------:R-:W-:Y:S02]  /*10870*/  ULDC UR4, c[0x0][0xc34] ;  /* 0x00030d0000047ab9 */ /* 0x000fe40000000800 */
[----:B0-----:R-:W4:Y:S04]  /*10880*/  LDL.LU R4, [R1] ;  /* 0x0000000001047983 */ /* 0x001f280000300800 */
[----:B--2---:R-:W2:Y:S01]  /*10890*/  LDL.LU R3, [R1+0x30] ;  /* 0x0000300001037983 */ /* 0x004ea20000300800 */
[----:B------:R-:W-:-:S04]  /*108a0*/  ISETP.NE.AND P0, PT, R18, 0x2, PT ;  /* 0x000000021200780c */ /* 0x000fc80003f05270 */
[----:B------:R-:W-:Y:S02]  /*108b0*/  SEL R0, RZ, 0x1, P0 ;  /* 0x00000001ff007807 */ /* 0x000fe40000000000 */
[----:B------:R-:W-:Y:S01]  /*108c0*/  SEL R18, R18, RZ, P0 ;  /* 0x000000ff12127207 */ /* 0x000fe20000000000 */
[----:B---3--:R-:W-:Y:S01]  /*108d0*/  VIADD R5, R5, UR37 ;  /* 0x0000002505057c36 */ /* 0x008fe20008000000 */
[----:B----4-:R-:W-:-:S04]  /*108e0*/  LOP3.LUT R4, R4, R0, RZ, 0x3c, !PT ;  /* 0x0000000004047212 */ /* 0x010fc800078e3cff */
[----:B------:R1:W-:Y:S01]  /*108f0*/  STL [R1+0x28], R5 ;  /* 0x0000280501007387 */ /* 0x0003e20000100800 */
[----:B------:R-:W-:Y:S01]  /*10900*/  ISETP.GE.AND P1, PT, R5, UR4, PT ;  /* 0x0000000405007c0c */ /* 0x000fe2000bf26270 */
[----:B--2---:R-:W-:-:S05]  /*10910*/  VIADD R3, R3, 0x1 ;  /* 0x0000000103037836 */ /* 0x004fca0000000000 */
[----:B------:R1:W-:Y:S04]  /*10920*/  STL [R1+0x30], R3 ;  /* 0x0000300301007387 */ /* 0x0003e80000100800 */
[----:B------:R1:W-:Y:S03]  /*10930*/  STL [R1], R4 ;  /* 0x0000000401007387 */ /* 0x0003e60000100800 */
[----:B------:R-:W-:Y:S05]  /*10940*/  @!P1 BRA `(.L_x_125) ;  /* 0xffffffb400d89947 */ /* 0x000fea000383ffff */
[----:B------:R-:W-:-:S07]  /*10950*/  LOP3.LUT R2, R3, 0x1, RZ, 0xc, !PT ;  /* 0x0000000103027812 */ /* 0x000fce00078e0cff */
.L_x_38:
[----:B01----:R-:W0:Y:S01]  /*10960*/  S2R R3, SR_CgaCtaId ;  /* 0x0000000000037919 */ /* 0x003e220000008800 */
[----:B------:R-:W-:Y:S01]  /*10970*/  MOV R0, 0x400 ;  /* 0x0000040000007802 */ /* 0x000fe20000000f00 */
[----:B------:R-:W-:Y:S03]  /*10980*/  BSSY B0, `(.L_x_126) ;  /* 0x0000005000007945 */ /* 0x000fe60003800000 */
[----:B0-----:R-:W-:Y:S02]  /*10990*/  LEA R0, R3, R0, 0x18 ;  /* 0x0000000003007211 */ /* 0x001fe400078ec0ff */
[----:B------:R-:W-:-:S04]  /*109a0*/  SHF.L.U32 R3, R2, 0x1f, RZ ;  /* 0x0000001f02037819 */ /* 0x000fc800000006ff */
[----:B------:R-:W0:Y:S02]  /*109b0*/  SYNCS.PHASECHK.TRANS64.TRYWAIT P0, [R0+URZ+0x38820], R3 ;  /* 0x03882003000075a7 */ /* 0x000e24000800017f */
[----:B0-----:R-:W-:Y:S05]  /*109c0*/  @!P0 BRA `(.L_x_127) ;  /* 0x00000014002c8947 */ /* 0x001fea0003800000 */
.L_x_171:
[----:B------:R-:W-:Y:S05]  /*109d0*/  BSYNC B0 ;  /* 0x0000000000007941 */ /* 0x000fea0003800000 */
.L_x_126:
[----:B------:R-:W-:-:S03]  /*109e0*/  UMOV UR4, 0xffffffff ;  /* 0xffffffff00047882 */ /* 0x000fc60000000000 */
[----:B------:R-:W-:Y:S05]  /*109f0*/  BRA.DIV UR4, `(.L_x_128) ;  /* 0x0000001604347947 */ /* 0x000fea000b800000 */
[----:B------:R-:W1:Y:S02]  /*10a00*/  S2R R2, SR_TID.X ;  /* 0x0000000000027919 */ /* 0x000e640000002100 */
[----:B-1----:R-:W-:-:S04]  /*10a10*/  SHF.R.U32.HI R2, RZ, 0x5, R2 ;  /* 0x00000005ff027819 */ /* 0x002fc80000011602 */
[----:B------:R-:W-:-:S05]  /*10a20*/  LOP3.LUT R2, R2, 0x3, RZ, 0xc0, !PT ;  /* 0x0000000302027812 */ /* 0x000fca00078ec0ff */
[----:B------:R1:W2:Y:S02]  /*10a30*/  SHFL.IDX PT, R14, R2, RZ, 0x1f ;  /* 0x00001fff020e7589 */ /* 0x0002a400000e0000 */
.L_x_174:
[----:B--2---:R-:W-:Y:S01]  /*10a40*/  ISETP.NE.AND P0, PT, R14, RZ, PT ;  /* 0x000000ff0e00720c */ /* 0x004fe20003f05270 */
[----:B------:R-:W-:-:S12]  /*10a50*/  BSSY B0, `(.L_x_129) ;  /* 0x0000027000007945 */ /* 0x000fd80003800000 */
[----:B------:R-:W-:Y:S05]  /*10a60*/  @P0 BRA `(.L_x_130) ;  /* 0x0000000000940947 */ /* 0x000fea0003800000 */
[----:B------:R-:W-:-:S03]  /*10a70*/  UMOV UR4, 0xffffffff ;  /* 0xffffffff00047882 */ /* 0x000fc60000000000 */
[----:B------:R-:W-:Y:S05]  /*10a80*/  BRA.DIV UR4, `(.L_x_131) ;  /* 0x0000001604447947 */ /* 0x000fea000b800000 */
[----:B------:R-:W-:-:S13]  /*10a90*/  ELECT P6, URZ, PT ;  /* 0x00000000003f782f */ /* 0x000fda00038c0000 */
.L_x_177:
[----:B------:R-:W-:Y:S05]  /*10aa0*/  @!P6 BRA `(.L_x_130) ;  /* 0x000000000084e947 */ /* 0x000fea0003800000 */
[----:B-1----:R-:W2:Y:S02]  /*10ab0*/  LDL R2, [R1+0x34] ;  /* 0x0000340001027983 */ /* 0x002ea40000100800 */
[----:B--2---:R-:W-:-:S13]  /*10ac0*/  R2UR UR4, R2 ;  /* 0x00000000020472ca */ /* 0x004fda00000e0000 */
[----:B------:R-:W-:-:S06]  /*10ad0*/  ULOP3.LUT UR4, UR4, 0x2, URZ, 0xfc, !UPT ;  /* 0x0000000204047892 */ /* 0x000fcc000f8efc3f */
[----:B------:R-:W-:-:S05]  /*10ae0*/  IMAD.U32 R2, RZ, RZ, UR4 ;  /* 0x00000004ff027e24 */ /* 0x000fca000f8e00ff */
[----:B------:R-:W-:-:S13]  /*10af0*/  ISETP.NE.AND P2, PT, R2, 0x3, PT ;  /* 0x000000030200780c */ /* 0x000fda0003f45270 */
[----:B------:R-:W-:Y:S05]  /*10b00*/  @!P2 BRA `(.L_x_132) ;  /* 0x000000000004a947 */ /* 0x000fea0003800000 */
[----:B------:R-:W-:Y:S01]  /*10b10*/  BPT.TRAP 0x1 ;  /* 0x000000040000795c */ /* 0x000fe20000300000 */
.L_x_132:
[----:B------:R-:W2:Y:S01]  /*10b20*/  LDL.LU R7, [R1] ;  /* 0x0000000001077983 */ /* 0x000ea20000300800 */
[----:B0-----:R-:W-:Y:S02]  /*10b30*/  VIADD R3, R0, 0x38840 ;  /* 0x0003884000037836 */ /* 0x001fe40000000000 */
[C---:B------:R-:W-:Y:S02]  /*10b40*/  VIADD R2, R18.reuse, 0x1 ;  /* 0x0000000112027836 */ /* 0x040fe40000000000 */
[----:B------:R-:W-:-:S03]  /*10b50*/  IMAD R6, R18, 0x8, R3 ;  /* 0x0000000812067824 */ /* 0x000fc600078e0203 */
[----:B------:R-:W-:-:S04]  /*10b60*/  ISETP.NE.AND P1, PT, R2, 0x2, PT ;  /* 0x000000020200780c */ /* 0x000fc80003f25270 */
[----:B------:R-:W-:Y:S02]  /*10b70*/  SEL R4, RZ, 0x1, P1 ;  /* 0x00000001ff047807 */ /* 0x000fe40000800000 */
[C---:B--2---:R-:W-:Y:S02]  /*10b80*/  SHF.L.U32 R5, R7.reuse, 0x1f, RZ ;  /* 0x0000001f07057819 */ /* 0x044fe400000006ff */
[----:B------:R-:W-:Y:S02]  /*10b90*/  LOP3.LUT R7, R7, R4, RZ, 0x3c, !PT ;  /* 0x0000000407077212 */ /* 0x000fe400078e3cff */
[----:B------:R-:W0:Y:S01]  /*10ba0*/  SYNCS.PHASECHK.TRANS64.TRYWAIT P0, [R6+URZ], R5 ;  /* 0x00000005060075a7 */ /* 0x000e22000800017f */
[----:B------:R-:W-:Y:S02]  /*10bb0*/  SEL R4, R2, RZ, P1 ;  /* 0x000000ff02047207 */ /* 0x000fe40000800000 */
[----:B------:R-:W-:-:S03]  /*10bc0*/  SHF.L.U32 R2, R7, 0x1f, RZ ;  /* 0x0000001f07027819 */ /* 0x000fc600000006ff */
[----:B------:R-:W-:Y:S01]  /*10bd0*/  IMAD R3, R4, 0x8, R3 ;  /* 0x0000000804037824 */ /* 0x000fe200078e0203 */
[----:B0-----:R-:W-:Y:S06]  /*10be0*/  @!P0 BRA `(.L_x_133) ;  /* 0x00000014000c8947 */ /* 0x001fec0003800000 */
.L_x_178:
[----:B------:R-:W1:Y:S02]  /*10bf0*/  SYNCS.PHASECHK.TRANS64.TRYWAIT P0, [R3+URZ], R2 ;  /* 0x00000002030075a7 */ /* 0x000e64000800017f */
[----:B-1----:R-:W-:Y:S05]  /*10c00*/  @!P0 BRA `(.L_x_134) ;  /* 0x0000001400188947 */ /* 0x002fea0003800000 */
.L_x_179:
[----:B------:R-:W-:Y:S05]  /*10c10*/  @!P2 BRA `(.L_x_135) ;  /* 0x000000000004a947 */ /* 0x000fea0003800000 */
[----:B------:R-:W-:Y:S01]  /*10c20*/  BPT.TRAP 0x1 ;  /* 0x000000040000795c */ /* 0x000fe20000300000 */
.L_x_135:
[----:B-1----:R-:W-:-:S05]  /*10c30*/  IADD3 R3, R0, 0x38860, RZ ;  /* 0x0003886000037810 */ /* 0x002fca0007ffe0ff */
[----:B------:R-:W-:-:S04]  /*10c40*/  IMAD R18, R18, 0x8, R3 ;  /* 0x0000000812127824 */ /* 0x000fc800078e0203 */
[----:B------:R-:W1:Y:S02]  /*10c50*/  SYNCS.PHASECHK.TRANS64.TRYWAIT P0, [R18+URZ], R5 ;  /* 0x00000005120075a7 */ /* 0x000e64000800017f */
[----:B-1----:R-:W-:Y:S05]  /*10c60*/  @!P0 BRA `(.L_x_136) ;  /* 0x0000001400148947 */ /* 0x002fea0003800000 */
.L_x_180:
[----:B------:R-:W-:-:S07]  /*10c70*/  IMAD R3, R4, 0x8, R3 ;  /* 0x0000000804037824 */ /* 0x000fce00078e0203 */
.L_x_137:
[----:B--2---:R2:W3:Y:S02]  /*10c80*/  SYNCS.PHASECHK.TRANS64.TRYWAIT P0, [R3+URZ], R2 ;  /* 0x00000002030075a7 */ /* 0x0044e4000800017f */
[----:B---3--:R-:W-:Y:S05]  /*10c90*/  @!P0 NANOSLEEP.SYNCS 0x989680 ;  /* 0x009896800000895d */ /* 0x008fea0003900000 */
[----:B------:R-:W3:Y:S02]  /*10ca0*/  @!P0 SYNCS.PHASECHK.TRANS64 P0, [R3+URZ], R2 ;  /* 0x00000002030085a7 */ /* 0x000ee4000800007f */
[----:B---3--:R-:W-:Y:S05]  /*10cb0*/  @!P0 BRA `(.L_x_137) ;  /* 0xfffffffc00f08947 */ /* 0x008fea000383ffff */
.L_x_130:
[----:B------:R-:W-:Y:S05]  /*10cc0*/  BSYNC B0 ;  /* 0x0000000000007941 */ /* 0x000fea0003800000 */
.L_x_129:
[----:B------:R-:W-:Y:S05]  /*10cd0*/  EXIT ;  /* 0x000000000000794d */ /* 0x000fea0003800000 */
.L_x_10:
[----:B0-----:R-:W-:-:S04]  /*10ce0*/  IMAD.U32 R3, RZ, RZ, UR36 ;  /* 0x00000024ff037e24 */ /* 0x001fc8000f8e00ff */
[----:B------:R0:W1:Y:S03]  /*10cf0*/  SYNCS.PHASECHK.TRANS64.TRYWAIT P1, [R3+URZ+0x38800], R0 ;  /* 0x03880000030075a7 */ /* 0x000066000802017f */
[----:B-1----:R-:W-:Y:S05]  /*10d00*/  @!P1 NANOSLEEP.SYNCS 0x989680 ;  /* 0x009896800000995d */ /* 0x002fea0003900000 */
[----:B------:R-:W1:Y:S02]  /*10d10*/  @!P1 SYNCS.PHASECHK.TRANS64 P1, [R3+URZ+0x38800], R0 ;  /* 0x03880000030095a7 */ /* 0x000e64000802007f */
[----:B-1----:R-:W-:Y:S05]  /*10d20*/  @!P1 BRA `(.L_x_10) ;  /* 0xfffffffc00ec9947 */ /* 0x002fea000383ffff */
[----:B------:R-:W-:Y:S05]  /*10d30*/  BRA `(.L_x_138) ;  /* 0xffffff0400487947 */ /* 0x000fea000383ffff */
.L_x_14:
[----:B-1----:R1:W2:Y:S02]  /*10d40*/  SYNCS.PHASECHK.TRANS64.TRYWAIT P2, [R0+URZ+0x38830], R3 ;  /* 0x03883003000075a7 */ /* 0x0022a4000804017f */
[----:B--2---:R-:W-:Y:S05]  /*10d50*/  @!P2 NANOSLEEP.SYNCS 0x989680 ;  /* 0x009896800000a95d */ /* 0x004fea0003900000 */
[----:B------:R-:W2:Y:S02]  /*10d60*/  @!P2 SYNCS.PHASECHK.TRANS64 P2, [R0+URZ+0x38830], R3 ;  /* 0x038830030000a5a7 */ /* 0x000ea4000804007f */
[----:B--2---:R-:W-:Y:S05]  /*10d70*/  @!P2 BRA `(.L_x_14) ;  /* 0xfffffffc00f0a947 */ /* 0x004fea000383ffff */
[----:B------:R-:W-:Y:S05]  /*10d80*/  BRA `(.L_x_13) ;  /* 0xffffff0400787947 */ /* 0x000fea000383ffff */
.L_x_19:
[----:B------:R-:W-:-:S13]  /*10d90*/  R2UR UR4, R223 ;  /* 0x00000000df0472ca */ /* 0x000fda00000e0000 */
[----:B-1----:R-:W-:-:S04]  /*10da0*/  IMAD.U32 R4, RZ, RZ, UR4 ;  /* 0x00000004ff047e24 */ /* 0x002fc8000f8e00ff */
[----:B------:R1:W2:Y:S03]  /*10db0*/  SYNCS.PHASECHK.TRANS64.TRYWAIT P2, [R4+URZ+0x38830], R3 ;  /* 0x03883003040075a7 */ /* 0x0002a6000804017f */
[----:B--2---:R-:W-:Y:S05]  /*10dc0*/  @!P2 NANOSLEEP.SYNCS 0x989680 ;  /* 0x009896800000a95d */ /* 0x004fea0003900000 */
[----:B------:R-:W2:Y:S02]  /*10dd0*/  @!P2 SYNCS.PHASECHK.TRANS64 P2, [R4+URZ+0x38830], R3 ;  /* 0x038830030400a5a7 */ /* 0x000ea4000804007f */
[----:B--2---:R-:W-:Y:S05]  /*10de0*/  @!P2 BRA `(.L_x_19) ;  /* 0xfffffffc00e8a947 */ /* 0x004fea000383ffff */
[----:B------:R-:W-:Y:S05]  /*10df0*/  BRA `(.L_x_18) ;  /* 0xffffff4400007947 */ /* 0x000fea000383ffff */
.L_x_23:
[----:B01----:R-:W-:-:S04]  /*10e00*/  IMAD.U32 R3, RZ, RZ, UR4 ;  /* 0x00000004ff037e24 */ /* 0x003fc8000f8e00ff */
[----:B------:R0:W1:Y:S03]  /*10e10*/  SYNCS.PHASECHK.TRANS64.TRYWAIT P2, [R3+URZ+0x38850], R0 ;  /* 0x03885000030075a7 */ /* 0x000066000804017f */
[----:B-1----:R-:W-:Y:S05]  /*10e20*/  @!P2 NANOSLEEP.SYNCS 0x989680 ;  /* 0x009896800000a95d */ /* 0x002fea0003900000 */
[----:B------:R-:W1:Y:S02]  /*10e30*/  @!P2 SYNCS.PHASECHK.TRANS64 P2, [R3+URZ+0x38850], R0 ;  /* 0x038850000300a5a7 */ /* 0x000e64000804007f */
[----:B-1----:R-:W-:Y:S05]  /*10e40*/  @!P2 BRA `(.L_x_23) ;  /* 0xfffffffc00eca947 */ /* 0x002fea000383ffff */
[----:B------:R-:W-:Y:S05]  /*10e50*/  BRA `(.L_x_22) ;  /* 0xffffff6c00247947 */ /* 0x000fea000383ffff */
.L_x_28:
[----:B-1----:R-:W-:-:S04]  /*10e60*/  IMAD.U32 R7, RZ, RZ, UR12 ;  /* 0x0000000cff077e24 */ /* 0x002fc8000f8e00ff */
[----:B------:R1:W2:Y:S03]  /*10e70*/  SYNCS.PHASECHK.TRANS64.TRYWAIT P0, [R7+URZ+0x38850], R0 ;  /* 0x03885000070075a7 */ /* 0x0002a6000800017f */
[----:B--2---:R-:W-:Y:S05]  /*10e80*/  @!P0 NANOSLEEP.SYNCS 0x989680 ;  /* 0x009896800000895d */ /* 0x004fea0003900000 */
[----:B------:R-:W2:Y:S02]  /*10e90*/  @!P0 SYNCS.PHASECHK.TRANS64 P0, [R7+URZ+0x38850], R0 ;  /* 0x03885000070085a7 */ /* 0x000ea4000800007f */
[----:B--2---:R-:W-:Y:S05]  /*10ea0*/  @!P0 BRA `(.L_x_28) ;  /* 0xfffffffc00ec8947 */ /* 0x004fea000383ffff */
[----:B------:R-:W-:Y:S05]  /*10eb0*/  BRA `(.L_x_27) ;  /* 0xffffff8400307947 */ /* 0x000fea000383ffff */
.L_x_42:
[----:B-1----:R-:W1:Y:S01]  /*10ec0*/  S2R R0, SR_TID.X ;  /* 0x0000000000007919 */ /* 0x002e620000002100 */
[----:B------:R-:W-:Y:S01]  /*10ed0*/  BSSY B0, `(.L_x_139) ;  /* 0x000000a000007945 */ /* 0x000fe20003800000 */
[----:B------:R-:W-:Y:S02]  /*10ee0*/  IMAD.MOV.U32 R12, RZ, RZ, RZ ;  /* 0x000000ffff0c7224 */ /* 0x000fe400078e00ff */
[----:B------:R-:W-:Y:S02]  /*10ef0*/  IMAD.MOV.U32 R11, RZ, RZ, 0x1f ;  /* 0x0000001fff0b7424 */ /* 0x000fe400078e00ff */
[----:B------:R-:W-:Y:S01]  /*10f00*/  IMAD.MOV.U32 R15, RZ, RZ, -0x1 ;  /* 0xffffffffff0f7424 */ /* 0x000fe200078e00ff */
[----:B-1----:R-:W-:-:S04]  /*10f10*/  SHF.R.U32.HI R0, RZ, 0x5, R0 ;  /* 0x00000005ff007819 */ /* 0x002fc80000011600 */
[----:B------:R-:W-:-:S05]  /*10f20*/  LOP3.LUT R0, R0, 0x3, RZ, 0xc0, !PT ;  /* 0x0000000300007812 */ /* 0x000fca00078ec0ff */
[----:B------:R-:W-:-:S07]  /*10f30*/  IMAD.MOV.U32 R13, RZ, RZ, R0 ;  /* 0x000000ffff0d7224 */ /* 0x000fce00078e0000 */
[----:B0-----:R-:W-:Y:S05]  /*10f40*/  WARPSYNC.COLLECTIVE R15, `(.L_x_140) ;  /* 0x000000000f087348 */ /* 0x001fea0003c00000 */
[----:B------:R1:W2:Y:S02]  /*10f50*/  SHFL.IDX P6, R14, R13, R12, R11 ;  /* 0x0000000c0d0e7389 */ /* 0x0002a400000c000b */
[----:B012---:R-:W-:Y:S01]  /*10f60*/  ENDCOLLECTIVE ;  /* 0x000000000000791b */ /* 0x007fe20003800000 */
.L_x_140:
[----:B------:R-:W-:Y:S05]  /*10f70*/  BSYNC B0 ;  /* 0x0000000000007941 */ /* 0x000fea0003800000 */
.L_x_139:
[----:B------:R-:W-:Y:S05]  /*10f80*/  BRA `(.L_x_141) ;  /* 0xffffffb800047947 */ /* 0x000fea000383ffff */
.L_x_44:
[----:B------:R-:W-:Y:S01]  /*10f90*/  BSSY B0, `(.L_x_142) ;  /* 0x0000006000007945 */ /* 0x000fe20003800000 */
[----:B------:R-:W-:-:S07]  /*10fa0*/  IMAD.MOV.U32 R15, RZ, RZ, -0x1 ;  /* 0xffffffffff0f7424 */ /* 0x000fce00078e00ff */
[----:B01----:R-:W-:Y:S05]  /*10fb0*/  WARPSYNC.COLLECTIVE R15, `(.L_x_143) ;  /* 0x000000000f0c7348 */ /* 0x003fea0003c00000 */
[----:B------:R-:W-:Y:S02]  /*10fc0*/  ELECT P6, UR62, PT ;  /* 0x00000000003e782f */ /* 0x000fe400038c0000 */
[----:B------:R-:W-:Y:S01]  /*10fd0*/  MOV R14, UR62 ;  /* 0x0000003e000e7c02 */ /* 0x000fe20008000f00 */
[----:B01----:R-:W-:Y:S10]  /*10fe0*/  ENDCOLLECTIVE ;  /* 0x000000000000791b */ /* 0x003ff40003800000 */
.L_x_143:
[----:B------:R-:W-:Y:S05]  /*10ff0*/  BSYNC B0 ;  /* 0x0000000000007941 */ /* 0x000fea0003800000 */
.L_x_142:
[----:B------:R-:W-:Y:S05]  /*11000*/  BRA `(.L_x_144) ;  /* 0xffffffb800047947 */ /* 0x000fea000383ffff */
.L_x_46:
[----:B-1----:R1:W3:Y:S02]  /*11010*/  SYNCS.PHASECHK.TRANS64.TRYWAIT P0, [R0+URZ+0x38840], R2 ;  /* 0x03884002000075a7 */ /* 0x0022e4000800017f */
[----:B---3--:R-:W-:Y:S05]  /*11020*/  @!P0 NANOSLEEP.SYNCS 0x989680 ;  /* 0x009896800000895d */ /* 0x008fea0003900000 */
[----:B------:R-:W3:Y:S02]  /*11030*/  @!P0 SYNCS.PHASECHK.TRANS64 P0, [R0+URZ+0x38840], R2 ;  /* 0x03884002000085a7 */ /* 0x000ee4000800007f */
[----:B---3--:R-:W-:Y:S05]  /*11040*/  @!P0 BRA `(.L_x_46) ;  /* 0xfffffffc00f08947 */ /* 0x008fea000383ffff */
[----:B------:R-:W-:Y:S05]  /*11050*/  BRA `(.L_x_145) ;  /* 0xffffffb800647947 */ /* 0x000fea000383ffff */
.L_x_49:
[----:B------:R-:W-:Y:S01]  /*11060*/  IMAD.MOV.U32 R13, RZ, RZ, R3 ;  /* 0x000000ffff0d7224 */ /* 0x000fe200078e0003 */
[----:B------:R-:W0:Y:S01]  /*11070*/  S2R R6, SR_TID.X ;  /* 0x0000000000067919 */ /* 0x000e220000002100 */
[----:B------:R-:W-:Y:S02]  /*11080*/  IMAD.MOV.U32 R12, RZ, RZ, RZ ;  /* 0x000000ffff0c7224 */ /* 0x000fe400078e00ff */
[----:B------:R-:W-:Y:S02]  /*11090*/  IMAD.MOV.U32 R11, RZ, RZ, 0x181f ;  /* 0x0000181fff0b7424 */ /* 0x000fe400078e00ff */
[----:B------:R-:W-:-:S07]  /*110a0*/  IMAD.MOV.U32 R15, RZ, RZ, -0x1 ;  /* 0xffffffffff0f7424 */ /* 0x000fce00078e00ff */
[----:B0----5:R-:W-:Y:S05]  /*110b0*/  WARPSYNC.COLLECTIVE R15, `(.L_x_146) ;  /* 0x000000000f087348 */ /* 0x021fea0003c00000 */
[----:B------:R1:W2:Y:S02]  /*110c0*/  SHFL.IDX P6, R14, R13, R12, R11 ;  /* 0x0000000c0d0e7389 */ /* 0x0002a400000c000b */
[----:B012--5:R-:W-:Y:S01]  /*110d0*/  ENDCOLLECTIVE ;  /* 0x000000000000791b */ /* 0x027fe20003800000 */
.L_x_146:
[----:B------:R-:W-:Y:S01]  /*110e0*/  IMAD.MOV.U32 R13, RZ, RZ, R4 ;  /* 0x000000ffff0d7224 */ /* 0x000fe200078e0004 */
[----:B------:R-:W-:Y:S01]  /*110f0*/  LOP3.LUT R6, R6, 0x7f, RZ, 0xc0, !PT ;  /* 0x0000007f06067812 */ /* 0x000fe200078ec0ff */
[----:B------:R-:W-:-:S07]  /*11100*/  IMAD.MOV.U32 R7, RZ, RZ, R14 ;  /* 0x000000ffff077224 */ /* 0x000fce00078e000e */
[----:B------:R-:W-:Y:S05]  /*11110*/  WARPSYNC.COLLECTIVE R15, `(.L_x_147) ;  /* 0x000000000f087348 */ /* 0x000fea0003c00000 */
[----:B------:R0:W1:Y:S02]  /*11120*/  SHFL.IDX P6, R14, R13, R12, R11 ;  /* 0x0000000c0d0e7389 */ /* 0x00006400000c000b */
[----:B01----:R-:W-:Y:S01]  /*11130*/  ENDCOLLECTIVE ;  /* 0x000000000000791b */ /* 0x003fe20003800000 */
.L_x_147:
[----:B------:R-:W-:Y:S01]  /*11140*/  SHF.R.U32.HI R0, RZ, 0x3, R6 ;  /* 0x00000003ff007819 */ /* 0x000fe20000011606 */
[----:B------:R-:W-:Y:S01]  /*11150*/  ULDC UR4, c[0x0][0x288] ;  /* 0x0000a20000047ab9 */ /* 0x000fe20000000800 */
[----:B------:R-:W-:Y:S01]  /*11160*/  ULDC.64 UR6, c[0x0][0x208] ;  /* 0x0000820000067ab9 */ /* 0x000fe20000000a00 */
[----:B------:R-:W-:Y:S02]  /*11170*/  IMAD R2, R8, UR4, RZ ;  /* 0x0000000408027c24 */ /* 0x000fe4000f8e02ff */
[----:B------:R-:W-:-:S04]  /*11180*/  IMAD.IADD R0, R0, 0x1, R5 ;  /* 0x0000000100007824 */ /* 0x000fc800078e0205 */
[C---:B------:R-:W-:Y:S01]  /*11190*/  VIADD R5, R0.reuse, 0x10 ;  /* 0x0000001000057836 */ /* 0x040fe20000000000 */
[----:B------:R-:W-:Y:S01]  /*111a0*/  ISETP.GE.AND P4, PT, R0, R2, PT ;  /* 0x000000020000720c */ /* 0x000fe20003f86270 */
[----:B------:R-:W-:Y:S02]  /*111b0*/  IMAD.MOV.U32 R13, RZ, RZ, R3 ;  /* 0x000000ffff0d7224 */ /* 0x000fe400078e0003 */
[----:B------:R-:W-:Y:S02]  /*111c0*/  IMAD.MOV.U32 R12, RZ, RZ, 0x1 ;  /* 0x00000001ff0c7424 */ /* 0x000fe400078e00ff */
[----:B------:R-:W-:-:S08]  /*111d0*/  IMAD.MOV.U32 R6, RZ, RZ, R14 ;  /* 0x000000ffff067224 */ /* 0x000fd000078e000e */
[----:B------:R-:W-:-:S05]  /*111e0*/  @!P4 LEA R6, P5, R10, R6, 0x1 ;  /* 0x000000060a06c211 */ /* 0x000fca00078a08ff */
[----:B------:R-:W-:-:S05]  /*111f0*/  @!P4 IMAD.X R7, RZ, RZ, R7, P5 ;  /* 0x000000ffff07c224 */ /* 0x000fca00028e0607 */
[----:B------:R-:W-:Y:S01]  /*11200*/  @!PT LDS RZ, [RZ] ;  /* 0x00000000fffff984 */ /* 0x000fe20000000800 */
[----:B------:R-:W-:Y:S01]  /*11210*/  @!PT LDS RZ, [RZ] ;  /* 0x00000000fffff984 */ /* 0x000fe20000000800 */
[----:B------:R-:W-:Y:S01]  /*11220*/  @!PT LDS RZ, [RZ] ;  /* 0x00000000fffff984 */ /* 0x000fe20000000800 */
[----:B------:R0:W-:Y:S04]  /*11230*/  @!P4 LDGSTS.E.BYPASS.LTC128B.128 [R9+0x14400], desc[UR6][R6.64], !P0 ;  /* 0x144000000609cfae */ /* 0x0001e8000c101d46 */
[----:B------:R0:W-:Y:S04]  /*11240*/  @!P4 LDGSTS.E.BYPASS.LTC128B.128 [R9+0x18400], desc[UR6][R6.64+0x80], !P1 ;  /* 0x184000800609cfae */ /* 0x0001e8000c901d46 */
[----:B------:R0:W-:Y:S04]  /*11250*/  @!P4 LDGSTS.E.BYPASS.LTC128B.128 [R9+0x1c400], desc[UR6][R6.64+0x100], !P2 ;  /* 0x1c4001000609cfae */ /* 0x0001e8000d101d46 */
[----:B------:R0:W-:Y:S01]  /*11260*/  @!P4 LDGSTS.E.BYPASS.LTC128B.128 [R9+0x20400], desc[UR6][R6.64+0x180], !P3 ;  /* 0x204001800609cfae */ /* 0x0001e2000d901d46 */
[----:B------:R-:W-:-:S13]  /*11270*/  ISETP.GE.AND P4, PT, R5, R2, PT ;  /* 0x000000020500720c */ /* 0x000fda0003f86270 */
[----:B0-----:R-:W-:Y:S05]  /*11280*/  WARPSYNC.COLLECTIVE R15, `(.L_x_148) ;  /* 0x000000000f087348 */ /* 0x001fea0003c00000 */
[----:B------:R1:W2:Y:S02]  /*11290*/  SHFL.IDX P6, R14, R13, R12, R11 ;  /* 0x0000000c0d0e7389 */ /* 0x0002a400000c000b */
[----:B012---:R-:W-:Y:S01]  /*112a0*/  ENDCOLLECTIVE ;  /* 0x000000000000791b */ /* 0x007fe20003800000 */
.L_x_148:
[----:B------:R-:W-:Y:S02]  /*112b0*/  IMAD.MOV.U32 R13, RZ, RZ, R4 ;  /* 0x000000ffff0d7224 */ /* 0x000fe400078e0004 */
[----:B------:R-:W-:-:S07]  /*112c0*/  IMAD.MOV.U32 R5, RZ, RZ, R14 ;  /* 0x000000ffff057224 */ /* 0x000fce00078e000e */
[----:B------:R-:W-:Y:S05]  /*112d0*/  WARPSYNC.COLLECTIVE R15, `(.L_x_149) ;  /* 0x000000000f087348 */ /* 0x000fea0003c00000 */
[----:B------:R0:W1:Y:S02]  /*112e0*/  SHFL.IDX P6, R14, R13, R12, R11 ;  /* 0x0000000c0d0e7389 */ /* 0x00006400000c000b */
[----:B01----:R-:W-:Y:S01]  /*112f0*/  ENDCOLLECTIVE ;  /* 0x000000000000791b */ /* 0x003fe20003800000 */
.L_x_149:
[----:B------:R-:W-:Y:S01]  /*11300*/  ULDC.64 UR4, c[0x0][0x208] ;  /* 0x0000820000047ab9 */ /* 0x000fe20000000a00 */
[----:B------:R-:W-:Y:S02]  /*11310*/  IMAD.MOV.U32 R13, RZ, RZ, R3 ;  /* 0x000000ffff0d7224 */ /* 0x000fe400078e0003 */
[----:B------:R-:W-:Y:S02]  /*11320*/  IMAD.MOV.U32 R12, RZ, RZ, 0x2 ;  /* 0x00000002ff0c7424 */ /* 0x000fe400078e00ff */
[----:B------:R-:W-:-:S05]  /*11330*/  IMAD.MOV.U32 R6, RZ, RZ, R14 ;  /* 0x000000ffff067224 */ /* 0x000fca00078e000e */
[----:B------:R-:W-:-:S04]  /*11340*/  @!P4 LEA R6, P5, R10, R6, 0x1 ;  /* 0x000000060a06c211 */ /* 0x000fc800078a08ff */
[----:B------:R-:W-:-:S05]  /*11350*/  @!P4 IADD3.X R5, RZ, R5, RZ, P5, !PT ;  /* 0x00000005ff05c210 */ /* 0x000fca0002ffe4ff */
[----:B------:R-:W-:Y:S02]  /*11360*/  @!P4 IMAD.MOV.U32 R7, RZ, RZ, R5 ;  /* 0x000000ffff07c224 */ /* 0x000fe400078e0005 */
[----:B------:R-:W-:-:S03]  /*11370*/  VIADD R5, R0, 0x20 ;  /* 0x0000002000057836 */ /* 0x000fc60000000000 */
        /* <DEDUP_REMOVED lines=11> */
.L_x_150:
[----:B------:R-:W-:Y:S02]  /*11430*/  IMAD.MOV.U32 R13, RZ, RZ, R4 ;  /* 0x000000ffff0d7224 */ /* 0x000fe400078e0004 */
[----:B------:R-:W-:-:S07]  /*11440*/  IMAD.MOV.U32 R5, RZ, RZ, R14 ;  /* 0x000000ffff057224 */ /* 0x000fce00078e000e */
[----:B------:R-:W-:Y:S05]  /*11450*/  WARPSYNC.COLLECTIVE R15, `(.L_x_151) ;  /* 0x000000000f087348 */ /* 0x000fea0003c00000 */
[----:B------:R0:W1:Y:S02]  /*11460*/  SHFL.IDX P6, R14, R13, R12, R11 ;  /* 0x0000000c0d0e7389 */ /* 0x00006400000c000b */
[----:B01----:R-:W-:Y:S01]  /*11470*/  ENDCOLLECTIVE ;  /* 0x000000000000791b */ /* 0x003fe20003800000 */
.L_x_151:
[----:B------:R-:W-:Y:S01]  /*11480*/  ULDC.64 UR4, c[0x0][0x208] ;  /* 0x0000820000047ab9 */ /* 0x000fe20000000a00 */
[----:B------:R-:W-:Y:S02]  /*11490*/  IMAD.MOV.U32 R13, RZ, RZ, R3 ;  /* 0x000000ffff0d7224 */ /* 0x000fe400078e0003 */
[----:B------:R-:W-:Y:S02]  /*114a0*/  IMAD.MOV.U32 R12, RZ, RZ, 0x3 ;  /* 0x00000003ff0c7424 */ /* 0x000fe400078e00ff */
[----:B------:R-:W-:-:S05]  /*114b0*/  IMAD.MOV.U32 R6, RZ, RZ, R14 ;  /* 0x000000ffff067224 */ /* 0x000fca00078e000e */
[----:B------:R-:W-:-:S05]  /*114c0*/  @!P4 LEA R6, P5, R10, R6, 0x1 ;  /* 0x000000060a06c211 */ /* 0x000fca00078a08ff */
[----:B------:R-:W-:-:S04]  /*114d0*/  @!P4 IMAD.X R5, RZ, RZ, R5, P5 ;  /* 0x000000ffff05c224 */ /* 0x000fc800028e0605 */
        /* <DEDUP_REMOVED lines=13> */
.L_x_152:
[----:B------:R-:W-:Y:S02]  /*115b0*/  IMAD.MOV.U32 R13, RZ, RZ, R4 ;  /* 0x000000ffff0d7224 */ /* 0x000fe400078e0004 */
[----:B------:R-:W-:-:S07]  /*115c0*/  IMAD.MOV.U32 R5, RZ, RZ, R14 ;  /* 0x000000ffff057224 */ /* 0x000fce00078e000e */
[----:B------:R-:W-:Y:S05]  /*115d0*/  WARPSYNC.COLLECTIVE R15, `(.L_x_153) ;  /* 0x000000000f087348 */ /* 0x000fea0003c00000 */
[----:B------:R0:W1:Y:S02]  /*115e0*/  SHFL.IDX P6, R14, R13, R12, R11 ;  /* 0x0000000c0d0e7389 */ /* 0x00006400000c000b */
[----:B01----:R-:W-:Y:S01]  /*115f0*/  ENDCOLLECTIVE ;  /* 0x000000000000791b */ /* 0x003fe20003800000 */
.L_x_153:
        /* <DEDUP_REMOVED lines=19> */
.L_x_154:
[----:B------:R-:W-:Y:S02]  /*11730*/  IMAD.MOV.U32 R13, RZ, RZ, R4 ;  /* 0x000000ffff0d7224 */ /* 0x000fe400078e0004 */
[----:B------:R-:W-:-:S07]  /*11740*/  IMAD.MOV.U32 R5, RZ, RZ, R14 ;  /* 0x000000ffff057224 */ /* 0x000fce00078e000e */
[----:B------:R-:W-:Y:S05]  /*11750*/  WARPSYNC.COLLECTIVE R15, `(.L_x_155) ;  /* 0x000000000f087348 */ /* 0x000fea0003c00000 */
[----:B------:R0:W1:Y:S02]  /*11760*/  SHFL.IDX P6, R14, R13, R12, R11 ;  /* 0x0000000c0d0e7389 */ /* 0x00006400000c000b */
[----:B01----:R-:W-:Y:S01]  /*11770*/  ENDCOLLECTIVE ;  /* 0x000000000000791b */ /* 0x003fe20003800000 */
.L_x_155:
[----:B------:R-:W-:Y:S01]  /*11780*/  ULDC.64 UR4, c[0x0][0x208] ;  /* 0x0000820000047ab9 */ /* 0x000fe20000000a00 */
[----:B------:R-:W-:Y:S01]  /*11790*/  MOV R13, R3 ;  /* 0x00000003000d7202 */ /* 0x000fe20000000f00 */
        /* <DEDUP_REMOVED lines=17> */
.L_x_156:
[----:B------:R-:W-:Y:S02]  /*118b0*/  IMAD.MOV.U32 R13, RZ, RZ, R4 ;  /* 0x000000ffff0d7224 */ /* 0x000fe400078e0004 */
[----:B------:R-:W-:-:S07]  /*118c0*/  IMAD.MOV.U32 R5, RZ, RZ, R14 ;  /* 0x000000ffff057224 */ /* 0x000fce00078e000e */
[----:B------:R-:W-:Y:S05]  /*118d0*/  WARPSYNC.COLLECTIVE R15, `(.L_x_157) ;  /* 0x000000000f087348 */ /* 0x000fea0003c00000 */
[----:B------:R0:W1:Y:S02]  /*118e0*/  SHFL.IDX P6, R14, R13, R12, R11 ;  /* 0x0000000c0d0e7389 */ /* 0x00006400000c000b */
[----:B01----:R-:W-:Y:S01]  /*118f0*/  ENDCOLLECTIVE ;  /* 0x000000000000791b */ /* 0x003fe20003800000 */
.L_x_157:
        /* <DEDUP_REMOVED lines=19> */
.L_x_158:
[----:B------:R-:W-:Y:S02]  /*11a30*/  IMAD.MOV.U32 R13, RZ, RZ, R4 ;  /* 0x000000ffff0d7224 */ /* 0x000fe400078e0004 */
[----:B------:R-:W-:-:S07]  /*11a40*/  IMAD.MOV.U32 R5, RZ, RZ, R14 ;  /* 0x000000ffff057224 */ /* 0x000fce00078e000e */
[----:B------:R-:W-:Y:S05]  /*11a50*/  WARPSYNC.COLLECTIVE R15, `(.L_x_159) ;  /* 0x000000000f087348 */ /* 0x000fea0003c00000 */
[----:B------:R0:W1:Y:S02]  /*11a60*/  SHFL.IDX P6, R14, R13, R12, R11 ;  /* 0x0000000c0d0e7389 */ /* 0x00006400000c000b */
[----:B01----:R-:W-:Y:S01]  /*11a70*/  ENDCOLLECTIVE ;  /* 0x000000000000791b */ /* 0x003fe20003800000 */
.L_x_159:
[----:B------:R-:W-:Y:S01]  /*11a80*/  ULDC.64 UR4, c[0x0][0x208] ;  /* 0x0000820000047ab9 */ /* 0x000fe20000000a00 */
[----:B------:R-:W-:Y:S02]  /*11a90*/  IMAD.MOV.U32 R13, RZ, RZ, R3 ;  /* 0x000000ffff0d7224 */ /* 0x000fe400078e0003 */
[----:B------:R-:W-:Y:S02]  /*11aa0*/  IMAD.MOV.U32 R12, RZ, RZ, 0x7 ;  /* 0x00000007ff0c7424 */ /* 0x000fe400078e00ff */
[----:B------:R-:W-:-:S05]  /*11ab0*/  IMAD.MOV.U32 R6, RZ, RZ, R14 ;  /* 0x000000ffff067224 */ /* 0x000fca00078e000e */
[----:B------:R-:W-:-:S05]  /*11ac0*/  @!P4 LEA R6, P5, R10, R6, 0x1 ;  /* 0x000000060a06c211 */ /* 0x000fca00078a08ff */
[----:B------:R-:W-:-:S04]  /*11ad0*/  @!P4 IMAD.X R5, RZ, RZ, R5, P5 ;  /* 0x000000ffff05c224 */ /* 0x000fc800028e0605 */
[----:B------:R-:W-:-:S05]  /*11ae0*/  @!P4 IMAD.MOV.U32 R7, RZ, RZ, R5 ;  /* 0x000000ffff07c224 */ /* 0x000fca00078e0005 */
[----:B------:R-:W-:Y:S01]  /*11af0*/  @!PT LDS RZ, [RZ] ;  /* 0x00000000fffff984 */ /* 0x000fe20000000800 */
[----:B------:R-:W-:Y:S01]  /*11b00*/  @!PT LDS RZ, [RZ] ;  /* 0x00000000fffff984 */ /* 0x000fe20000000800 */
[----:B------:R-:W-:Y:S01]  /*11b10*/  @!PT LDS RZ, [RZ] ;  /* 0x00000000fffff984 */ /* 0x000fe20000000800 */
[----:B------:R0:W-:Y:S04]  /*11b20*/  @!P4 LDGSTS.E.BYPASS.LTC128B.128 [R9+0x17400], desc[UR4][R6.64], !P0 ;  /* 0x174000000609cfae */ /* 0x0001e8000c101d44 */
[----:B------:R0:W-:Y:S04]  /*11b30*/  @!P4 LDGSTS.E.BYPASS.LTC128B.128 [R9+0x1b400], desc[UR4][R6.64+0x80], !P1 ;  /* 0x1b4000800609cfae */ /* 0x0001e8000c901d44 */
[----:B------:R0:W-:Y:S04]  /*11b40*/  @!P4 LDGSTS.E.BYPASS.LTC128B.128 [R9+0x1f400], desc[UR4][R6.64+0x100], !P2 ;  /* 0x1f4001000609cfae */ /* 0x0001e8000d101d44 */
[----:B------:R0:W-:Y:S02]  /*11b50*/  @!P4 LDGSTS.E.BYPASS.LTC128B.128 [R9+0x23400], desc[UR4][R6.64+0x180], !P3 ;  /* 0x234001800609cfae */ /* 0x0001e4000d901d44 */
[----:B0-----:R-:W-:Y:S05]  /*11b60*/  WARPSYNC.COLLECTIVE R15, `(.L_x_160) ;  /* 0x000000000f087348 */ /* 0x001fea0003c00000 */
[----:B------:R1:W2:Y:S02]  /*11b70*/  SHFL.IDX P6, R14, R13, R12, R11 ;  /* 0x0000000c0d0e7389 */ /* 0x0002a400000c000b */
[----:B012---:R-:W-:Y:S01]  /*11b80*/  ENDCOLLECTIVE ;  /* 0x000000000000791b */ /* 0x007fe20003800000 */
.L_x_160:
[----:B------:R-:W-:Y:S02]  /*11b90*/  IMAD.MOV.U32 R13, RZ, RZ, R4 ;  /* 0x000000ffff0d7224 */ /* 0x000fe400078e0004 */
[----:B------:R-:W-:-:S07]  /*11ba0*/  IMAD.MOV.U32 R5, RZ, RZ, R14 ;  /* 0x000000ffff057224 */ /* 0x000fce00078e000e */
[----:B------:R-:W-:Y:S05]  /*11bb0*/  WARPSYNC.COLLECTIVE R15, `(.L_x_161) ;  /* 0x000000000f087348 */ /* 0x000fea0003c00000 */
[----:B------:R0:W1:Y:S02]  /*11bc0*/  SHFL.IDX P6, R14, R13, R12, R11 ;  /* 0x0000000c0d0e7389 */ /* 0x00006400000c000b */
[----:B01----:R-:W-:Y:S01]  /*11bd0*/  ENDCOLLECTIVE ;  /* 0x000000000000791b */ /* 0x003fe20003800000 */
.L_x_161:
[----:B------:R-:W-:Y:S01]  /*11be0*/  IMAD.MOV.U32 R3, RZ, RZ, R14 ;  /* 0x000000ffff037224 */ /* 0x000fe200078e000e */
[----:B------:R-:W-:Y:S06]  /*11bf0*/  BRA `(.L_x_162) ;  /* 0xffffffb800ec7947 */ /* 0x000fec000383ffff */
.L_x_53:
[----:B---3--:R3:W4:Y:S02]  /*11c00*/  SYNCS.PHASECHK.TRANS64.TRYWAIT P0, [R12+URZ+0x38820], R0 ;  /* 0x038820000c0075a7 */ /* 0x008724000800017f */
[----:B----4-:R-:W-:Y:S05]  /*11c10*/  @!P0 NANOSLEEP.SYNCS 0x989680 ;  /* 0x009896800000895d */ /* 0x010fea0003900000 */
[----:B------:R-:W4:Y:S02]  /*11c20*/  @!P0 SYNCS.PHASECHK.TRANS64 P0, [R12+URZ+0x38820], R0 ;  /* 0x038820000c0085a7 */ /* 0x000f24000800007f */
[----:B----4-:R-:W-:Y:S05]  /*11c30*/  @!P0 BRA `(.L_x_53) ;  /* 0xfffffffc00f08947 */ /* 0x010fea000383ffff */
[----:B------:R-:W-:Y:S05]  /*11c40*/  BRA `(.L_x_163) ;  /* 0xffffffbc004c7947 */ /* 0x000fea000383ffff */
.L_x_60:
[----:B--2---:R2:W3:Y:S02]  /*11c50*/  SYNCS.PHASECHK.TRANS64.TRYWAIT P0, [R3+URZ+0x38840], R2 ;  /* 0x03884002030075a7 */ /* 0x0044e4000800017f */
[----:B---3--:R-:W-:Y:S05]  /*11c60*/  @!P0 NANOSLEEP.SYNCS 0x989680 ;  /* 0x009896800000895d */ /* 0x008fea0003900000 */
[----:B------:R-:W3:Y:S02]  /*11c70*/  @!P0 SYNCS.PHASECHK.TRANS64 P0, [R3+URZ+0x38840], R2 ;  /* 0x03884002030085a7 */ /* 0x000ee4000800007f */
[----:B---3--:R-:W-:Y:S05]  /*11c80*/  @!P0 BRA `(.L_x_60) ;  /* 0xfffffffc00f08947 */ /* 0x008fea000383ffff */
[----:B------:R-:W-:Y:S05]  /*11c90*/  BRA `(.L_x_164) ;  /* 0xffffffc000047947 */ /* 0x000fea000383ffff */
.L_x_68:
[----:B0-----:R0:W1:Y:S02]  /*11ca0*/  SYNCS.PHASECHK.TRANS64.TRYWAIT P0, [R3+URZ+0x60], R2 ;  /* 0x00006002030075a7 */ /* 0x001064000800017f */
[----:B-1----:R-:W-:Y:S05]  /*11cb0*/  @!P0 NANOSLEEP.SYNCS 0x989680 ;  /* 0x009896800000895d */ /* 0x002fea0003900000 */
[----:B------:R-:W1:Y:S02]  /*11cc0*/  @!P0 SYNCS.PHASECHK.TRANS64 P0, [R3+URZ+0x60], R2 ;  /* 0x00006002030085a7 */ /* 0x000e64000800007f */
[----:B-1----:R-:W-:Y:S05]  /*11cd0*/  @!P0 BRA `(.L_x_68) ;  /* 0xfffffffc00f08947 */ /* 0x002fea000383ffff */
[----:B------:R-:W-:Y:S05]  /*11ce0*/  BRA `(.L_x_165) ;  /* 0xffffffc400547947 */ /* 0x000fea000383ffff */
.L_x_80:
[----:B--2---:R2:W3:Y:S02]  /*11cf0*/  SYNCS.PHASECHK.TRANS64.TRYWAIT P0, [R3+URZ+0x38840], R2 ;  /* 0x03884002030075a7 */ /* 0x0044e4000800017f */
[----:B---3--:R-:W-:Y:S05]  /*11d00*/  @!P0 NANOSLEEP.SYNCS 0x989680 ;  /* 0x009896800000895d */ /* 0x008fea0003900000 */
[----:B------:R-:W3:Y:S02]  /*11d10*/  @!P0 SYNCS.PHASECHK.TRANS64 P0, [R3+URZ+0x38840], R2 ;  /* 0x03884002030085a7 */ /* 0x000ee4000800007f */
[----:B---3--:R-:W-:Y:S05]  /*11d20*/  @!P0 BRA `(.L_x_80) ;  /* 0xfffffffc00f08947 */ /* 0x008fea000383ffff */
[----:B------:R-:W-:Y:S05]  /*11d30*/  BRA `(.L_x_166) ;  /* 0xffffffcc00547947 */ /* 0x000fea000383ffff */
.L_x_88:
[----:B0-----:R0:W1:Y:S02]  /*11d40*/  SYNCS.PHASECHK.TRANS64.TRYWAIT P0, [R5+URZ+0x60], R2 ;  /* 0x00006002050075a7 */ /* 0x001064000800017f */
[----:B-1----:R-:W-:Y:S05]  /*11d50*/  @!P0 NANOSLEEP.SYNCS 0x989680 ;  /* 0x009896800000895d */ /* 0x002fea0003900000 */
[----:B------:R-:W1:Y:S02]  /*11d60*/  @!P0 SYNCS.PHASECHK.TRANS64 P0, [R5+URZ+0x60], R2 ;  /* 0x00006002050085a7 */ /* 0x000e64000800007f */
[----:B-1----:R-:W-:Y:S05]  /*11d70*/  @!P0 BRA `(.L_x_88) ;  /* 0xfffffffc00f08947 */ /* 0x002fea000383ffff */
[----:B------:R-:W-:Y:S05]  /*11d80*/  BRA `(.L_x_167) ;  /* 0xffffffd000a47947 */ /* 0x000fea000383ffff */
.L_x_99:
[----:B---3--:R3:W4:Y:S02]  /*11d90*/  SYNCS.PHASECHK.TRANS64.TRYWAIT P0, [R2+URZ+0x38840], R3 ;  /* 0x03884003020075a7 */ /* 0x008724000800017f */
[----:B----4-:R-:W-:Y:S05]  /*11da0*/  @!P0 NANOSLEEP.SYNCS 0x989680 ;  /* 0x009896800000895d */ /* 0x010fea0003900000 */
[----:B------:R-:W4:Y:S02]  /*11db0*/  @!P0 SYNCS.PHASECHK.TRANS64 P0, [R2+URZ+0x38840], R3 ;  /* 0x03884003020085a7 */ /* 0x000f24000800007f */
[----:B----4-:R-:W-:Y:S05]  /*11dc0*/  @!P0 BRA `(.L_x_99) ;  /* 0xfffffffc00f08947 */ /* 0x010fea000383ffff */
[----:B------:R-:W-:Y:S05]  /*11dd0*/  BRA `(.L_x_168) ;  /* 0xffffffd800747947 */ /* 0x000fea000383ffff */
.L_x_107:
[----:B0-----:R0:W1:Y:S02]  /*11de0*/  SYNCS.PHASECHK.TRANS64.TRYWAIT P0, [R5+URZ+0x60], R7 ;  /* 0x00006007050075a7 */ /* 0x001064000800017f */
[----:B-1----:R-:W-:Y:S05]  /*11df0*/  @!P0 NANOSLEEP.SYNCS 0x989680 ;  /* 0x009896800000895d */ /* 0x002fea0003900000 */
[----:B------:R-:W1:Y:S02]  /*11e00*/  @!P0 SYNCS.PHASECHK.TRANS64 P0, [R5+URZ+0x60], R7 ;  /* 0x00006007050085a7 */ /* 0x000e64000800007f */
[----:B-1----:R-:W-:Y:S05]  /*11e10*/  @!P0 BRA `(.L_x_107) ;  /* 0xfffffffc00f08947 */ /* 0x002fea000383ffff */
[----:B------:R-:W-:Y:S05]  /*11e20*/  BRA `(.L_x_169) ;  /* 0xffffffdc00c47947 */ /* 0x000fea000383ffff */
.L_x_118:
[----:B0-----:R0:W2:Y:S02]  /*11e30*/  SYNCS.PHASECHK.TRANS64.TRYWAIT P0, [R2+URZ+0x38860], R3 ;  /* 0x03886003020075a7 */ /* 0x0010a4000800017f */
[----:B--2---:R-:W-:Y:S05]  /*11e40*/  @!P0 NANOSLEEP.SYNCS 0x989680 ;  /* 0x009896800000895d */ /* 0x004fea0003900000 */
[----:B------:R-:W2:Y:S02]  /*11e50*/  @!P0 SYNCS.PHASECHK.TRANS64 P0, [R2+URZ+0x38860], R3 ;  /* 0x03886003020085a7 */ /* 0x000ea4000800007f */
[----:B--2---:R-:W-:Y:S05]  /*11e60*/  @!P0 BRA `(.L_x_118) ;  /* 0xfffffffc00f08947 */ /* 0x004fea000383ffff */
[----:B------:R-:W-:Y:S05]  /*11e70*/  BRA `(.L_x_170) ;  /* 0xffffffe4003c7947 */ /* 0x000fea000383ffff */
.L_x_127:
[----:B0-----:R0:W1:Y:S02]  /*11e80*/  SYNCS.PHASECHK.TRANS64.TRYWAIT P0, [R0+URZ+0x38820], R3 ;  /* 0x03882003000075a7 */ /* 0x001064000800017f */
[----:B-1----:R-:W-:Y:S05]  /*11e90*/  @!P0 NANOSLEEP.SYNCS 0x989680 ;  /* 0x009896800000895d */ /* 0x002fea0003900000 */
[----:B------:R-:W1:Y:S02]  /*11ea0*/  @!P0 SYNCS.PHASECHK.TRANS64 P0, [R0+URZ+0x38820], R3 ;  /* 0x03882003000085a7 */ /* 0x000e64000800007f */
[----:B-1----:R-:W-:Y:S05]  /*11eb0*/  @!P0 BRA `(.L_x_127) ;  /* 0xfffffffc00f08947 */ /* 0x002fea000383ffff */
[----:B------:R-:W-:Y:S05]  /*11ec0*/  BRA `(.L_x_171) ;  /* 0xffffffe800c07947 */ /* 0x000fea000383ffff */
.L_x_128:
[----:B------:R-:W1:Y:S01]  /*11ed0*/  S2R R2, SR_TID.X ;  /* 0x0000000000027919 */ /* 0x000e620000002100 */
        /* <DEDUP_REMOVED lines=10> */
.L_x_173:
[----:B------:R-:W-:Y:S05]  /*11f80*/  BSYNC B0 ;  /* 0x0000000000007941 */ /* 0x000fea0003800000 */
.L_x_172:
[----:B------:R-:W-:Y:S05]  /*11f90*/  BRA `(.L_x_174) ;  /* 0xffffffe800a87947 */ /* 0x000fea000383ffff */
.L_x_131:
[----:B------:R-:W-:Y:S01]  /*11fa0*/  BSSY B1, `(.L_x_175) ;  /* 0x0000006000017945 */ /* 0x000fe20003800000 */
[----:B------:R-:W-:-:S07]  /*11fb0*/  IMAD.MOV.U32 R15, RZ, RZ, -0x1 ;  /* 0xffffffffff0f7424 */ /* 0x000fce00078e00ff */
[----:B01----:R-:W-:Y:S05]  /*11fc0*/  WARPSYNC.COLLECTIVE R15, `(.L_x_176) ;  /* 0x000000000f0c7348 */ /* 0x003fea0003c00000 */
[----:B------:R-:W-:Y:S02]  /*11fd0*/  ELECT P6, UR62, PT ;  /* 0x00000000003e782f */ /* 0x000fe400038c0000 */
[----:B------:R-:W-:Y:S01]  /*11fe0*/  MOV R14, UR62 ;  /* 0x0000003e000e7c02 */ /* 0x000fe20008000f00 */
[----:B01----:R-:W-:Y:S10]  /*11ff0*/  ENDCOLLECTIVE ;  /* 0x000000000000791b */ /* 0x003ff40003800000 */
.L_x_176:
[----:B------:R-:W-:Y:S05]  /*12000*/  BSYNC B1 ;  /* 0x0000000000017941 */ /* 0x000fea0003800000 */
.L_x_175:
[----:B------:R-:W-:Y:S05]  /*12010*/  BRA `(.L_x_177) ;  /* 0xffffffe800a07947 */ /* 0x000fea000383ffff */
.L_x_133:
[----:B0-----:R0:W1:Y:S02]  /*12020*/  SYNCS.PHASECHK.TRANS64.TRYWAIT P0, [R6+URZ], R5 ;  /* 0x00000005060075a7 */ /* 0x001064000800017f */
[----:B-1----:R-:W-:Y:S05]  /*12030*/  @!P0 NANOSLEEP.SYNCS 0x989680 ;  /* 0x009896800000895d */ /* 0x002fea0003900000 */
[----:B------:R-:W1:Y:S02]  /*12040*/  @!P0 SYNCS.PHASECHK.TRANS64 P0, [R6+URZ], R5 ;  /* 0x00000005060085a7 */ /* 0x000e64000800007f */
[----:B-1----:R-:W-:Y:S05]  /*12050*/  @!P0 BRA `(.L_x_133) ;  /* 0xfffffffc00f08947 */ /* 0x002fea000383ffff */
[----:B------:R-:W-:Y:S05]  /*12060*/  BRA `(.L_x_178) ;  /* 0xffffffe800e07947 */ /* 0x000fea000383ffff */
.L_x_134:
[----:B-1----:R1:W2:Y:S02]  /*12070*/  SYNCS.PHASECHK.TRANS64.TRYWAIT P0, [R3+URZ], R2 ;  /* 0x00000002030075a7 */ /* 0x0022a4000800017f */
[----:B--2---:R-:W-:Y:S05]  /*12080*/  @!P0 NANOSLEEP.SYNCS 0x989680 ;  /* 0x009896800000895d */ /* 0x004fea0003900000 */
[----:B------:R-:W2:Y:S02]  /*12090*/  @!P0 SYNCS.PHASECHK.TRANS64 P0, [R3+URZ], R2 ;  /* 0x00000002030085a7 */ /* 0x000ea4000800007f */
[----:B--2---:R-:W-:Y:S05]  /*120a0*/  @!P0 BRA `(.L_x_134) ;  /* 0xfffffffc00f08947 */ /* 0x004fea000383ffff */
[----:B------:R-:W-:Y:S05]  /*120b0*/  BRA `(.L_x_179) ;  /* 0xffffffe800d47947 */ /* 0x000fea000383ffff */
.L_x_136:
[----:B-1----:R1:W2:Y:S02]  /*120c0*/  SYNCS.PHASECHK.TRANS64.TRYWAIT P0, [R18+URZ], R5 ;  /* 0x00000005120075a7 */ /* 0x0022a4000800017f */
[----:B--2---:R-:W-:Y:S05]  /*120d0*/  @!P0 NANOSLEEP.SYNCS 0x989680 ;  /* 0x009896800000895d */ /* 0x004fea0003900000 */
[----:B------:R-:W2:Y:S02]  /*120e0*/  @!P0 SYNCS.PHASECHK.TRANS64 P0, [R18+URZ], R5 ;  /* 0x00000005120085a7 */ /* 0x000ea4000800007f */
[----:B--2---:R-:W-:Y:S05]  /*120f0*/  @!P0 BRA `(.L_x_136) ;  /* 0xfffffffc00f08947 */ /* 0x004fea000383ffff */
[----:B------:R-:W-:Y:S05]  /*12100*/  BRA `(.L_x_180) ;  /* 0xffffffe800d87947 */ /* 0x000fea000383ffff */
.L_x_181:
[----:B------:R-:W-:-:S00]  /*12110*/  BRA `(.L_x_181) ;  /* 0xfffffffc00fc7947 */ /* 0x000fc0000383ffff */
[----:B------:R-:W-:-:S00]  /*12120*/  NOP ;  /* 0x0000000000007918 */ /* 0x000fc00000000000 */
        /* <DEDUP_REMOVED lines=13> */
.L_x_3424:


//--------------------- .text._ZN7cutlass13device_kernelIN5flash11enable_sm90INS1_16FlashAttnFwdSm90INS1_25CollectiveMainloopFwdSm90ILi2EN4cute5tupleIJNS5_1CILi2EEENS7_ILi1EEES9_EEENS6_IJNS7_ILi128EEENS7_ILi80EEENS7_ILi256EEEEEELi256ENS_6half_tEfNS_4arch4Sm90ELb0ELb0ELb0ELb0ELb0ELb0ELb0ELb1ELb1ELb1ELb0ELb0EEENS1_21CollectiveEpilogueFwdINS6_IJSB_SD_SC_EEESA_SF_SH_Li256ELb0ELb1ELb0ELb0EEENS1_29StaticPersistentTileSchedulerILb0EEEEEEEEEvNT_6ParamsE --------------------------
	.section	.text._ZN7cutlass13device_kernelIN5flash11enable_sm90INS1_16FlashAttnFwdSm90INS1_25CollectiveMainloopFwdSm90ILi2EN4cute5tupleIJNS5_1CILi2EEENS7_ILi1EEES9_EEENS6_IJNS7_ILi128EEENS7_ILi80EEENS7_ILi256EEEEEELi256ENS_6half_tEfNS_4arch4Sm90ELb0ELb0ELb0ELb0ELb0ELb0ELb0ELb1ELb1ELb1ELb0ELb0EEENS1_21CollectiveEpilogueFwdINS6_IJSB_SD_SC_EEESA_SF_SH_Li256ELb0ELb1ELb0ELb0EEENS1_29StaticPersistentTileSchedulerILb0EEEEEEEEEvNT_6ParamsE,"ax",@progbits
	.align	128
.text._ZN7cutlass13device_kernelIN5flash11enable_sm90INS1_16FlashAttnFwdSm90INS1_25CollectiveMainloopFwdSm90ILi2EN4cute5tupleIJNS5_1CILi2EEENS7_ILi1EEES9_EEENS6_IJNS7_ILi128EEENS7_ILi80EEENS7_ILi256EEEEEELi256ENS_6half_tEfNS_4arch4Sm90ELb0ELb0ELb0ELb0ELb0ELb0ELb0ELb1ELb1ELb1ELb0ELb0EEENS1_21CollectiveEpilogueFwdINS6_IJSB_SD_SC_EEESA_SF_SH_Li256ELb0ELb1ELb0ELb0EEENS1_29StaticPersistentTileSchedulerILb0EEEEEEEEEvNT_6ParamsE:
        .type           _ZN7cutlass13device_kernelIN5flash11enable_sm90INS1_16FlashAttnFwdSm90INS1_25CollectiveMainloopFwdSm90ILi2EN4cute5tupleIJNS5_1CILi2EEENS7_ILi1EEES9_EEENS6_IJNS7_ILi128EEENS7_ILi80EEENS7_ILi256EEEEEELi256ENS_6half_tEfNS_4arch4Sm90ELb0ELb0ELb0ELb0ELb0ELb0ELb0ELb1ELb1ELb1ELb0ELb0EEENS1_21CollectiveEpilogueFwdINS6_IJSB_SD_SC_EEESA_SF_SH_Li256ELb0ELb1ELb0ELb0EEENS1_29StaticPersistentTileSchedulerILb0EEEEEEEEEvNT_6ParamsE,@function
        .size           _ZN7cutlass13device_kernelIN5flash11enable_sm90INS1_16FlashAttnFwdSm90INS1_25CollectiveMainloopFwdSm90ILi2EN4cute5tupleIJNS5_1CILi2EEENS7_ILi1EEES9_EEENS6_IJNS7_ILi128EEENS7_ILi80EEENS7_ILi256EEEEEELi256ENS_6half_tEfNS_4arch4Sm90ELb0ELb0ELb0ELb0ELb0ELb0ELb0ELb1ELb1ELb1ELb0ELb0EEENS1_21CollectiveEpilogueFwdINS6_IJSB_SD_SC_EEESA_SF_SH_Li256ELb0ELb1ELb0ELb0EEENS1_29StaticPersistentTileSchedulerILb0EEEEEEEEEvNT_6ParamsE,(.L_x_3425 - _ZN7cutlass13device_kernelIN5flash11enable_sm90INS1_16FlashAttnFwdSm90INS1_25CollectiveMainloopFwdSm90ILi2EN4cute5tupleIJNS5_1CILi2EEENS7_ILi1EEES9_EEENS6_IJNS7_ILi128EEENS7_ILi80EEENS7_ILi256EEEEEELi256ENS_6half_tEfNS_4arch4Sm90ELb0ELb0ELb0ELb0ELb0ELb0ELb0ELb1ELb1ELb1ELb0ELb0EEENS1_21CollectiveEpilogueFwdINS6_IJSB_SD_SC_EEESA_SF_SH_Li256ELb0ELb1ELb0ELb0EEENS1_29StaticPersistentTileSchedulerILb0EEEEEEEEEvNT_6ParamsE)
        .other          _ZN7cutlass13device_kernelIN5flash11enable_sm90INS1_16FlashAttnFwdSm90INS1_25CollectiveMainloopFwdSm90ILi2EN4cute5tupleIJNS5_1CILi2EEENS7_ILi1EEES9_EEENS6_IJNS7_ILi128EEENS7_ILi80EEENS7_ILi256EEEEEELi256ENS_6half_tEfNS_4arch4Sm90ELb0ELb0ELb0ELb0ELb0ELb0ELb0ELb1ELb1ELb1ELb0ELb0EEENS1_21CollectiveEpilogueFwdINS6_IJSB_SD_SC_EEESA_SF_SH_Li256ELb0ELb1ELb0ELb0EEENS1_29StaticPersistentTileSchedulerILb0EEEEEEEEEvNT_6ParamsE,@"STO_CUDA_ENTRY STV_DEFAULT"
_ZN7cutlass13device_kernelIN5flash11enable_sm90INS1_16FlashAttnFwdSm90INS1_25CollectiveMainloopFwdSm90ILi2EN4cute5tupleIJNS5_1CILi2EEENS7_ILi1EEES9_EEENS6_IJNS7_ILi128EEENS7_ILi80EEENS7_ILi256EEEEEELi256ENS_6half_tEfNS_4arch4Sm90ELb0ELb0ELb0ELb0ELb0ELb0ELb0ELb1ELb1ELb1ELb0ELb0EEENS1_21CollectiveEpilogueFwdINS6_IJSB_SD_SC_EEESA_SF_SH_Li256ELb0ELb1ELb0ELb0EEENS1_29StaticPersistentTileSchedulerILb0EEEEEEEEEvNT_6ParamsE:
        /* <DEDUP_REMOVED lines=18> */
.L_x_183:
[----:B------:R-:W-:Y:S05]  /*0120*/  BSYNC B0 ;  /* 0x0000000000007941 */ /* 0x000fea0003800000 */
.L_x_182:
        /* <DEDUP_REMOVED lines=41> */
.L_x_184:
[----:B0-----:R-:W0:Y:S01]  /*03c0*/  S2UR UR4, SR_CTAID.Y ;  /* 0x00000000000479c3 */ /* 0x001e220000002600 */
[----:B------:R-:W3:Y:S01]  /*03d0*/  SHFL.IDX PT, R8, R2, RZ, 0x1f ;  /* 0x00001fff02087589 */ /* 0x000ee200000e0000 */
[----:B------:R-:W-:Y:S01]  /*03e0*/  ULDC UR5, c[0x0][0x154] ;  /* 0x0000550000057ab9 */ /* 0x000fe20000000800 */
[----:B------:R-:W-:-:S05]  /*03f0*/  NOP ;  /* 0x0000000000007918 */ /* 0x000fca0000000000 */
[----:B------:R-:W5:Y:S08]  /*0400*/  S2UR UR6, SR_CTAID.X ;  /* 0x00000000000679c3 */ /* 0x000f700000002500 */
[----:B------:R-:W1:Y:S01]  /*0410*/  LDC R7, c[0x0][0x148] ;  /* 0x00005200ff077b82 */ /* 0x000e620000000800 */
[----:B0-----:R-:W-:Y:S02]  /*0420*/  I2FP.F32.U32 R3, UR4 ;  /* 0x0000000400037c45 */ /* 0x001fe40008201000 */
[----:B---3--:R-:W-:-:S03]  /*0430*/  ISETP.NE.AND P0, PT, R8, RZ, PT ;  /* 0x000000ff0800720c */ /* 0x008fc60003f05270 */
[----:B------:R-:W-:Y:S01]  /*0440*/  FMUL R6, R3, UR5 ;  /* 0x0000000503067c20 */ /* 0x000fe20008400000 */
[----:B------:R-:W-:Y:S02]  /*0450*/  SHF.R.S32.HI R3, RZ, 0x1f, R0 ;  /* 0x0000001fff037819 */ /* 0x000fe40000011400 */
[----:B-----5:R-:W-:Y:S02]  /*0460*/  I2FP.F32.U32 R5, UR6 ;  /* 0x0000000600057c45 */ /* 0x020fe40008201000 */
[----:B------:R-:W-:Y:S01]  /*0470*/  LEA.HI R3, R3, R0, RZ, 0x7 ;  /* 0x0000000003037211 */ /* 0x000fe200078f38ff */
[----:B------:R-:W0:Y:S02]  /*0480*/  F2I.U32.TRUNC.NTZ R6, R6 ;  /* 0x0000000600067305 */ /* 0x000e24000020f000 */
[----:B0-----:R-:W-:-:S04]  /*0490*/  IMAD.MOV R12, RZ, RZ, -R6 ;  /* 0x000000ffff0c7224 */ /* 0x001fc800078e0a06 */
[----:B-1----:R-:W-:Y:S01]  /*04a0*/  IMAD R12, R7, R12, UR4 ;  /* 0x00000004070c7e24 */ /* 0x002fe2000f8e020c */
[----:B------:R-:W-:Y:S02]  /*04b0*/  ULDC UR4, c[0x0][0x150] ;  /* 0x0000540000047ab9 */ /* 0x000fe40000000800 */
[----:B------:R-:W-:Y:S01]  /*04c0*/  FMUL R10, R5, UR4 ;  /* 0x00000004050a7c20 */ /* 0x000fe20008400000 */
[----:B------:R-:W-:Y:S06]  /*04d0*/  @P0 BRA `(.L_x_185) ;  /* 0x0000000000480947 */ /* 0x000fec0003800000 */
[----:B------:R-:W0:Y:S01]  /*04e0*/  S2UR UR5, SR_CgaCtaId ;  /* 0x00000000000579c3 */ /* 0x000e220000008800 */
        /* <DEDUP_REMOVED lines=12> */
[----:B0-----:R0:W1:Y:S08]  /*05b0*/  SYNCS.EXCH.64 URZ, [UR8+0x38850], UR4 ;  /* 0x03885004083f75b2 */ /* 0x0010700008000100 */
[----:B------:R0:W3:Y:S01]  /*05c0*/  SYNCS.EXCH.64 URZ, [UR8+0x38860], UR6 ;  /* 0x03886006083f75b2 */ /* 0x0000e20008000100 */
[----:B------:R0:W0:Y:S01]  /*05d0*/  SYNCS.EXCH.64 URZ, [UR8+0x38858], UR4 ;  /* 0x03885804083f75b2 */ /* 0x0000220008000100 */
[----:B------:R0:W0:Y:S01]  /*05e0*/  SYNCS.EXCH.64 URZ, [UR8+0x38868], UR6 ;  /* 0x03886806083f75b2 */ /* 0x0000220008000100 */
[----:B------:R-:W-:Y:S01]  /*05f0*/  NOP ;  /* 0x0000000000007918 */ /* 0x000fe20000000000 */
.L_x_185:
[----:B------:R-:W5:Y:S01]  /*0600*/  SHFL.IDX PT, R7, R2, RZ, 0x1f ;  /* 0x00001fff02077589 */ /* 0x000f6200000e0000 */
[----:B------:R-:W-:Y:S01]  /*0610*/  LOP3.LUT R3, R3, 0xffffff80, RZ, 0xc0, !PT ;  /* 0xffffff8003037812 */ /* 0x000fe200078ec0ff */
[----:B------:R-:W0:Y:S01]  /*0620*/  LDC R11, c[0x0][0x144] ;  /* 0x00005100ff0b7b82 */ /* 0x000e220000000800 */
[----:B------:R-:W0:Y:S01]  /*0630*/  F2I.U32.TRUNC.NTZ R10, R10 ;  /* 0x0000000a000a7305 */ /* 0x000e22000020f000 */
[----:B------:R-:W-:Y:S01]  /*0640*/  SHF.R.S32.HI R9, RZ, 0x1f, R8 ;  /* 0x0000001fff097819 */ /* 0x000fe20000011408 */
[----:B------:R-:W-:Y:S01]  /*0650*/  NOP ;  /* 0x0000000000007918 */ /* 0x000fe20000000000 */
[----:B------:R-:W-:-:S05]  /*0660*/  IMAD.IADD R3, R0, 0x1, -R3 ;  /* 0x0000000100037824 */ /* 0x000fca00078e0a03 */
[----:B------:R-:W-:-:S04]  /*0670*/  SHF.R.S32.HI R6, RZ, 0x1f, R3 ;  /* 0x0000001fff067819 */ /* 0x000fc80000011403 */
[----:B------:R-:W-:-:S04]  /*0680*/  LEA.HI R6, R6, R3, RZ, 0x3 ;  /* 0x0000000306067211 */ /* 0x000fc800078f18ff */
[--C-:B------:R-:W-:Y:S02]  /*0690*/  SHF.R.S32.HI R5, RZ, 0x3, R6.reuse ;  /* 0x00000003ff057819 */ /* 0x100fe40000011406 */
[----:B------:R-:W-:Y:S02]  /*06a0*/  SHF.R.S32.HI R6, RZ, 0x1f, R6 ;  /* 0x0000001fff067819 */ /* 0x000fe40000011406 */
[----:B-----5:R-:W-:Y:S02]  /*06b0*/  ISETP.NE.AND P0, PT, R7, RZ, PT ;  /* 0x000000ff0700720c */ /* 0x020fe40003f05270 */
[----:B------:R-:W-:Y:S02]  /*06c0*/  LEA.HI R6, R6, R5, RZ, 0x2 ;  /* 0x0000000506067211 */ /* 0x000fe400078f10ff */
[----:B------:R-:W-:Y:S02]  /*06d0*/  SHF.R.S32.HI R7, RZ, 0x1f, R4 ;  /* 0x0000001fff077819 */ /* 0x000fe40000011404 */
[----:B------:R-:W-:-:S02]  /*06e0*/  LOP3.LUT R6, R6, 0xfffffffc, RZ, 0xc0, !PT ;  /* 0xfffffffc06067812 */ /* 0x000fc400078ec0ff */
[----:B------:R-:W-:-:S05]  /*06f0*/  LEA.HI R7, R7, R4, RZ, 0x2 ;  /* 0x0000000407077211 */ /* 0x000fca00078f10ff */
[----:B------:R-:W-:Y:S05]  /*0700*/  @P0 BRA `(.L_x_186) ;  /* 0x0000000000480947 */ /* 0x000fea0003800000 */
[----:B0-----:R-:W0:Y:S01]  /*0710*/  S2UR UR5, SR_CgaCtaId ;  /* 0x00000000000579c3 */ /* 0x001e220000008800 */
[----:B------:R-:W-:Y:S01]  /*0720*/  UMOV UR4, 0x400 ;  /* 0x0000040000047882 */ /* 0x000fe20000000000 */
[----:B------:R-:W-:Y:S01]  /*0730*/  UMOV UR6, 0x1 ;  /* 0x0000000100067882 */ /* 0x000fe20000000000 */
[----:B------:R-:W-:Y:S01]  /*0740*/  UMOV UR9, 0x2 ;  /* 0x0000000200097882 */ /* 0x000fe20000000000 */
[----:B------:R-:W-:-:S04]  /*0750*/  UIADD3 UR6, -UR6, 0x100000, URZ ;  /* 0x0010000006067890 */ /* 0x000fc8000fffe13f */
[----:B------:R-:W-:Y:S02]  /*0760*/  USHF.L.U32 UR7, UR6, 0xb, URZ ;  /* 0x0000000b06077899 */ /* 0x000fe4000800063f */
[----:B------:R-:W-:Y:S01]  /*0770*/  USHF.L.U32 UR6, UR6, 0x1, URZ ;  /* 0x0000000106067899 */ /* 0x000fe2000800063f */
[----:B------:R-:W-:Y:S01]  /*0780*/  ELECT P0, URZ, PT ;  /* 0x00000000003f782f */ /* 0x000fe20003800000 */
[----:B0-----:R-:W-:Y:S02]  /*0790*/  ULEA UR8, UR5, UR4, 0x18 ;  /* 0x0000000405087291 */ /* 0x001fe4000f8ec03f */
[----:B------:R-:W-:-:S04]  /*07a0*/  UIADD3 UR4, -UR9, 0x100000, URZ ;  /* 0x0010000009047890 */ /* 0x000fc8000fffe13f */
[----:B------:R-:W-:Y:S02]  /*07b0*/  USHF.L.U32 UR5, UR4, 0xb, URZ ;  /* 0x0000000b04057899 */ /* 0x000fe4000800063f */
[----:B------:R-:W-:Y:S01]  /*07c0*/  USHF.L.U32 UR4, UR4, 0x1, URZ ;  /* 0x0000000104047899 */ /* 0x000fe2000800063f */
[----:B------:R-:W0:Y:S03]  /*07d0*/  FENCE.VIEW.ASYNC.S ;  /* 0x00000000000073c6 */ /* 0x000e260000000000 */
[----:B0-----:R0:W0:Y:S08]  /*07e0*/  SYNCS.EXCH.64 URZ, [UR8+0x38870], UR6 ;  /* 0x03887006083f75b2 */ /* 0x0010300008000100 */
[----:B------:R0:W0:Y:S01]  /*07f0*/  SYNCS.EXCH.64 URZ, [UR8+0x38880], UR4 ;  /* 0x03888004083f75b2 */ /* 0x0000220008000100 */
[----:B------:R0:W0:Y:S01]  /*0800*/  SYNCS.EXCH.64 URZ, [UR8+0x38878], UR6 ;  /* 0x03887806083f75b2 */ /* 0x0000220008000100 */
[----:B------:R0:W0:Y:S01]  /*0810*/  SYNCS.EXCH.64 URZ, [UR8+0x38888], UR4 ;  /* 0x03888804083f75b2 */ /* 0x0000220008000100 */
[----:B------:R-:W-:Y:S01]  /*0820*/  NOP ;  /* 0x0000000000007918 */ /* 0x000fe20000000000 */
.L_x_186:
[----:B------:R-:W5:Y:S01]  /*0830*/  SHFL.IDX PT, R13, R2, RZ, 0x1f ;  /* 0x00001fff020d7589 */ /* 0x000f6200000e0000 */
[----:B0-----:R-:W0:Y:S01]  /*0840*/  S2UR UR4, SR_CTAID.X ;  /* 0x00000000000479c3 */ /* 0x001e220000002500 */
[----:B------:R-:W-:Y:S01]  /*0850*/  LOP3.LUT R7, R7, 0x3ffffffc, RZ, 0xc0, !PT ;  /* 0x3ffffffc07077812 */ /* 0x000fe200078ec0ff */
[----:B------:R-:W-:Y:S01]  /*0860*/  IMAD.IADD R6, R5, 0x1, -R6 ;  /* 0x0000000105067824 */ /* 0x000fe200078e0a06 */
[----:B------:R-:W-:Y:S01]  /*0870*/  LEA.HI R9, R9, R8, RZ, 0x2 ;  /* 0x0000000809097211 */ /* 0x000fe200078f10ff */
[----:B------:R-:W-:Y:S01]  /*0880*/  IMAD.MOV R10, RZ, RZ, -R10 ;  /* 0x000000ffff0a7224 */ /* 0x000fe200078e0a0a */
[----:B------:R-:W-:Y:S01]  /*0890*/  NOP ;  /* 0x0000000000007918 */ /* 0x000fe20000000000 */
[----:B------:R-:W-:Y:S01]  /*08a0*/  IMAD.IADD R7, R4, 0x1, -R7 ;  /* 0x0000000104077824 */ /* 0x000fe200078e0a07 */
[----:B------:R-:W-:-:S03]  /*08b0*/  LOP3.LUT R9, R9, 0x3ffffffc, RZ, 0xc0, !PT ;  /* 0x3ffffffc09097812 */ /* 0x000fc600078ec0ff */
[--C-:B------:R-:W-:Y:S02]  /*08c0*/  IMAD R7, R7, 0x4, R6.reuse ;  /* 0x0000000407077824 */ /* 0x100fe400078e0206 */
[----:B------:R-:W-:Y:S02]  /*08d0*/  IMAD.IADD R9, R8, 0x1, -R9 ;  /* 0x0000000108097824 */ /* 0x000fe400078e0a09 */
[----:B------:R-:W1:Y:S01]  /*08e0*/  LDC R8, c[0x0][0x140] ;  /* 0x00005000ff087b82 */ /* 0x000e620000000800 */
[----:B------:R-:W-:Y:S01]  /*08f0*/  LEA.HI R4, R7, R7, RZ, 0x1 ;  /* 0x0000000707047211 */ /* 0x000fe200078f08ff */
[----:B------:R-:W-:-:S03]  /*0900*/  IMAD R9, R9, 0x4, R6 ;  /* 0x0000000409097824 */ /* 0x000fc600078e0206 */
[----:B------:R-:W-:Y:S02]  /*0910*/  LOP3.LUT R4, R4, 0xfffffffe, RZ, 0xc0, !PT ;  /* 0xfffffffe04047812 */ /* 0x000fe400078ec0ff */
[----:B------:R-:W-:Y:S02]  /*0920*/  LEA.HI R5, R9, R9, RZ, 0x1 ;  /* 0x0000000909057211 */ /* 0x000fe400078f08ff */
[----:B-----5:R-:W-:Y:S01]  /*0930*/  ISETP.NE.AND P0, PT, R13, RZ, PT ;  /* 0x000000ff0d00720c */ /* 0x020fe20003f05270 */
[----:B0-----:R-:W-:Y:S02]  /*0940*/  IMAD R11, R11, R10, UR4 ;  /* 0x000000040b0b7e24 */ /* 0x001fe4000f8e020a */
[----:B------:R-:W-:-:S05]  /*0950*/  IMAD.IADD R4, R7, 0x1, -R4 ;  /* 0x0000000107047824 */ /* 0x000fca00078e0a04 */
[----:B------:R-:W-:Y:S02]  /*0960*/  ISETP.NE.AND P5, PT, R4, R11, PT ;  /* 0x0000000b0400720c */ /* 0x000fe40003fa5270 */
[----:B------:R-:W-:-:S05]  /*0970*/  LOP3.LUT R4, R5, 0xfffffffe, RZ, 0xc0, !PT ;  /* 0xfffffffe05047812 */ /* 0x000fca00078ec0ff */
[----:B------:R-:W-:Y:S01]  /*0980*/  IMAD.IADD R4, R9, 0x1, -R4 ;  /* 0x0000000109047824 */ /* 0x000fe200078e0a04 */
        /* <DEDUP_REMOVED lines=19> */
.L_x_187:
[----:B------:R-:W5:Y:S01]  /*0ac0*/  SHFL.IDX PT, R6, R2, RZ, 0x1f ;  /* 0x00001fff02067589 */ /* 0x000f6200000e0000 */
[----:B------:R-:W-:Y:S01]  /*0ad0*/  ISETP.NE.AND P2, PT, R4, R11, PT ;  /* 0x0000000b0400720c */ /* 0x000fe20003f45270 */
[----:B------:R-:W-:Y:S01]  /*0ae0*/  IMAD.SHL.U32 R4, R7, 0x4, RZ ;  /* 0x0000000407047824 */ /* 0x000fe200078e00ff */
[----:B------:R-:W-:Y:S01]  /*0af0*/  LOP3.LUT P0, RZ, R3, 0x7, RZ, 0xc0, !PT ;  /* 0x0000000703ff7812 */ /* 0x000fe2000780c0ff */
[----:B------:R-:W-:Y:S01]  /*0b00*/  IMAD.SHL.U32 R22, R9, 0x4, RZ ;  /* 0x0000000409167824 */ /* 0x000fe200078e00ff */
[----:B-1----:R-:W-:Y:S01]  /*0b10*/  ISETP.EQ.U32.AND P1, PT, R8, 0x1, PT ;  /* 0x000000010800780c */ /* 0x002fe20003f22070 */
[----:B------:R-:W-:Y:S01]  /*0b20*/  IMAD.MOV.U32 R19, RZ, RZ, 0x1 ;  /* 0x00000001ff137424 */ /* 0x000fe200078e00ff */
[----:B------:R-:W-:Y:S01]  /*0b30*/  LOP3.LUT R23, R7, 0xc, R4, 0x78, !PT ;  /* 0x0000000c07177812 */ /* 0x000fe200078e7804 */
[----:B------:R-:W-:Y:S01]  /*0b40*/  IMAD.MOV.U32 R18, RZ, RZ, 0x1 ;  /* 0x00000001ff127424 */ /* 0x000fe200078e00ff */
[----:B------:R-:W-:Y:S01]  /*0b50*/  LOP3.LUT R22, R9, 0xc, R22, 0x78, !PT ;  /* 0x0000000c09167812 */ /* 0x000fe200078e7816 */
[----:B------:R-:W-:Y:S01]  /*0b60*/  NOP ;  /* 0x0000000000007918 */ /* 0x000fe20000000000 */
[----:B------:R-:W-:-:S02]  /*0b70*/  @P5 LEA.HI R4, R23, R23, RZ, 0x1 ;  /* 0x0000001717045211 */ /* 0x000fc400078f08ff */
[----:B------:R-:W-:Y:S02]  /*0b80*/  ISETP.LT.U32.AND P4, PT, R23, 0x2, !P0 ;  /* 0x000000021700780c */ /* 0x000fe40004781070 */
[----:B------:R-:W-:Y:S02]  /*0b90*/  @P5 SHF.R.S32.HI R4, RZ, 0x1, R4 ;  /* 0x00000001ff045819 */ /* 0x000fe40000011404 */
[----:B------:R-:W-:Y:S02]  /*0ba0*/  @P2 LEA.HI R5, R22, R22, RZ, 0x1 ;  /* 0x0000001616052211 */ /* 0x000fe400078f08ff */
[----:B------:R-:W-:Y:S02]  /*0bb0*/  @P5 ISETP.NE.AND P6, PT, R4, R12, PT ;  /* 0x0000000c0400520c */ /* 0x000fe40003fc5270 */
[----:B------:R-:W-:Y:S02]  /*0bc0*/  SEL R4, RZ, 0x1, !P4 ;  /* 0x00000001ff047807 */ /* 0x000fe40006000000 */
[----:B------:R-:W-:-:S02]  /*0bd0*/  @P2 SHF.R.S32.HI R5, RZ, 0x1, R5 ;  /* 0x00000001ff052819 */ /* 0x000fc40000011405 */
[----:B-----5:R-:W-:Y:S02]  /*0be0*/  ISETP.NE.AND P4, PT, R6, RZ, PT ;  /* 0x000000ff0600720c */ /* 0x020fe40003f85270 */
[----:B------:R-:W-:Y:S02]  /*0bf0*/  @P2 ISETP.NE.AND P3, PT, R5, R12, PT ;  /* 0x0000000c0500220c */ /* 0x000fe40003f65270 */
[----:B------:R-:W-:Y:S02]  /*0c00*/  @P5 SEL R19, RZ, 0x1, P6 ;  /* 0x00000001ff135807 */ /* 0x000fe40003000000 */
[----:B------:R-:W-:Y:S02]  /*0c10*/  ISETP.LT.U32.AND P0, PT, R22, 0x2, !P0 ;  /* 0x000000021600780c */ /* 0x000fe40004701070 */
[----:B------:R-:W-:Y:S02]  /*0c20*/  LOP3.LUT R19, R19, R4, RZ, 0xc0, !PT ;  /* 0x0000000413137212 */ /* 0x000fe400078ec0ff */
[----:B------:R-:W-:-:S02]  /*0c30*/  SEL R3, RZ, 0x1, !P0 ;  /* 0x00000001ff037807 */ /* 0x000fc40004000000 */
[----:B------:R-:W-:Y:S01]  /*0c40*/  @P2 SEL R18, RZ, 0x1, P3 ;  /* 0x00000001ff122807 */ /* 0x000fe20001800000 */
[----:B------:R-:W-:Y:S06]  /*0c50*/  @P4 BRA `(.L_x_188) ;  /* 0x0000000000484947 */ /* 0x000fec0003800000 */
        /* <DEDUP_REMOVED lines=17> */
[----:B-1----:R-:W-:Y:S01]  /*0d70*/  NOP ;  /* 0x0000000000007918 */ /* 0x002fe20000000000 */
.L_x_188:
[----:B------:R-:W-:Y:S01]  /*0d80*/  LOP3.LUT R18, R18, R3, RZ, 0xc0, !PT ;  /* 0x0000000312127212 */ /* 0x000fe200078ec0ff */
[----:B------:R-:W-:Y:S01]  /*0d90*/  NOP ;  /* 0x0000000000007918 */ /* 0x000fe20000000000 */
[----:B------:R-:W-:Y:S05]  /*0da0*/  @!P1 BRA `(.L_x_189) ;  /* 0x0000000000089947 */ /* 0x000fea0003800000 */
[----:B0-234-:R-:W-:Y:S01]  /*0db0*/  UCGABAR_ARV ;  /* 0x00000000000079c7 */ /* 0x01dfe20008000000 */
[----:B------:R-:W-:Y:S05]  /*0dc0*/  BRA `(.L_x_190) ;  /* 0x0000000000047947 */ /* 0x000fea0003800000 */
.L_x_189:
[----:B0-234-:R-:W-:Y:S01]  /*0dd0*/  NOP ;  /* 0x0000000000007918 */ /* 0x01dfe20000000000 */
.L_x_190:
[----:B------:R-:W-:Y:S05]  /*0de0*/  @!P1 BRA `(.L_x_191) ;  /* 0x00000000000c9947 */ /* 0x000fea0003800000 */
[----:B------:R-:W-:Y:S01]  /*0df0*/  UCGABAR_WAIT ;  /* 0x0000000000007dc7 */ /* 0x000fe20008000000 */
[----:B------:R-:W-:Y:S01]  /*0e00*/  CCTL.IVALL ;  /* 0x00000000ff00798f */ /* 0x000fe20002000000 */
[----:B------:R-:W-:Y:S05]  /*0e10*/  BRA `(.L_x_192) ;  /* 0x0000000000047947 */ /* 0x000fea0003800000 */
.L_x_191:
[----:B------:R-:W-:Y:S06]  /*0e20*/  BAR.SYNC.DEFER_BLOCKING 0x0 ;  /* 0x0000000000007b1d */ /* 0x000fec0000010000 */
.L_x_192:
[----:B------:R-:W-:Y:S01]  /*0e30*/  UMOV UR4, 0x1 ;  /* 0x0000000100047882 */ /* 0x000fe20000000000 */
[----:B------:R-:W-:Y:S01]  /*0e40*/  PLOP3.LUT P0, PT, PT, PT, UP0, 0x80, 0x0 ;  /* 0x000000000000781c */ /* 0x000fe20003f0f008 */
[----:B------:R-:W-:-:S06]  /*0e50*/  USEL UR4, UR4, 0x2, !UP0 ;  /* 0x0000000204047887 */ /* 0x000fcc000c000000 */
[----:B------:R-:W-:-:S05]  /*0e60*/  IMAD.U32 R3, RZ, RZ, UR4 ;  /* 0x00000004ff037e24 */ /* 0x000fca000f8e00ff */
[----:B------:R0:W-:Y:S01]  /*0e70*/  STL [R1+0x30], R3 ;  /* 0x0000300301007387 */ /* 0x0001e20000100800 */
[----:B------:R-:W-:Y:S05]  /*0e80*/  @!P0 BRA `(.L_x_193) ;  /* 0x000000b000508947 */ /* 0x000fea0003800000 */
.L_x_194:
        /* <DEDUP_REMOVED lines=72> */
.L_x_227:
        /* <DEDUP_REMOVED lines=35> */
[----:B------:R-:W-:Y:S01]  /*1540*/  IMAD.U32 R218, RZ, RZ, UR10 ;  /* 0x0000000affda7e24 */ /* 0x000fe2000f8e00ff */
        /* <DEDUP_REMOVED lines=8> */
[----:B--2---:R-:W-:Y:S06]  /*15d0*/  @!P0 BRA `(.L_x_195) ;  /* 0x0000000000408947 */ /* 0x004fec0003800000 */
        /* <DEDUP_REMOVED lines=16> */
.L_x_195:
        /* <DEDUP_REMOVED lines=9> */
.L_x_336:
[----:B------:R-:W-:Y:S05]  /*1770*/  @!P0 BRA `(.L_x_197) ;  /* 0x0000000000048947 */ /* 0x000fea0003800000 */
[----:B------:R-:W-:Y:S01]  /*1780*/  BPT.TRAP 0x1 ;  /* 0x000000040000795c */ /* 0x000fe20000300000 */
.L_x_197:
        /* <DEDUP_REMOVED lines=8> */
.L_x_198:
[----:B-1----:R-:W-:Y:S05]  /*1810*/  @P1 BRA `(.L_x_199) ;  /* 0x0000000000081947 */ /* 0x002fea0003800000 */
[----:B------:R-:W1:Y:S02]  /*1820*/  SYNCS.PHASECHK.TRANS64.TRYWAIT P1, [R0+URZ+0x38830], R3 ;  /* 0x03883003000075a7 */ /* 0x000e64000802017f */
[----:B-1----:R-:W-:Y:S05]  /*1830*/  @!P1 BRA `(.L_x_200) ;  /* 0x000000fc00689947 */ /* 0x002fea0003800000 */
.L_x_199:
[----:B------:R-:W-:Y:S05]  /*1840*/  WARPSYNC.ALL ;  /* 0x0000000000007948 */ /* 0x000fea0003800000 */
[----:B------:R-:W-:Y:S01]  /*1850*/  UIADD3 UR36, UR36, 0x24400, URZ ;  /* 0x0002440024247890 */ /* 0x000fe2000fffe03f */
[----:B------:R-:W-:Y:S01]  /*1860*/  WARPGROUP.ARRIVE ;  /* 0x00000000000079c5 */ /* 0x000fe20000000000 */
[----:B------:R-:W-:Y:S02]  /*1870*/  ULOP3.LUT UR5, UR37, 0x10000, URZ, 0xfc, !UPT ;  /* 0x0001000025057892 */ /* 0x000fe4000f8efc3f */
[----:B------:R-:W-:Y:S01]  /*1880*/  USHF.R.U32.HI UR36, URZ, 0x4, UR36 ;  /* 0x000000043f247899 */ /* 0x000fe20008011624 */
[----:B------:R-:W-:Y:S01]  /*1890*/  UMOV UR17, 0x40000040 ;  /* 0x4000004000117882 */ /* 0x000fe20000000000 */
[----:B------:R-:W-:-:S02]  /*18a0*/  UMOV UR19, 0x40000040 ;  /* 0x4000004000137882 */ /* 0x000fc40000000000 */
[----:B------:R-:W-:Y:S01]  /*18b0*/  ULOP3.LUT UR36, UR36, 0x3fff, URZ, 0xc0, !UPT ;  /* 0x00003fff24247892 */ /* 0x000fe2000f8ec03f */
[----:B------:R-:W-:Y:S01]  /*18c0*/  IMAD.U32 R13, RZ, RZ, UR17 ;  /* 0x00000011ff0d7e24 */ /* 0x000fe2000f8e00ff */
[----:B------:R-:W-:Y:S01]  /*18d0*/  UMOV UR16, UR5 ;  /* 0x0000000500107c82 */ /* 0x000fe20008000000 */
[----:B------:R-:W-:Y:S01]  /*18e0*/  UMOV UR9, UR17 ;  /* 0x0000001100097c82 */ /* 0x000fe20008000000 */
[----:B------:R-:W-:Y:S01]  /*18f0*/  ULOP3.LUT UR4, UR36, 0x10000, URZ, 0xfc, !UPT ;  /* 0x0001000024047892 */ /* 0x000fe2000f8efc3f */
[----:B------:R-:W-:Y:S01]  /*1900*/  IMAD.U32 R12, RZ, RZ, UR16 ;  /* 0x00000010ff0c7e24 */ /* 0x000fe2000f8e00ff */
[----:B------:R-:W-:Y:S01]  /*1910*/  UMOV UR8, UR16 ;  /* 0x0000001000087c82 */ /* 0x000fe20008000000 */
[----:B------:R-:W-:Y:S01]  /*1920*/  UMOV UR11, 0x40000040 ;  /* 0x40000040000b7882 */ /* 0x000fe20000000000 */
[----:B------:R-:W-:Y:S01]  /*1930*/  UMOV UR12, UR16 ;  /* 0x00000010000c7c82 */ /* 0x000fe20008000000 */
[----:B------:R-:W-:Y:S01]  /*1940*/  UMOV UR13, UR17 ;  /* 0x00000011000d7c82 */ /* 0x000fe20008000000 */
[----:B------:R-:W-:Y:S01]  /*1950*/  IMAD.U32 R15, RZ, RZ, UR4 ;  /* 0x00000004ff0f7e24 */ /* 0x000fe2000f8e00ff */
[----:B------:R-:W-:Y:S01]  /*1960*/  UIMAD UR4, UR60, 0xa00, UR4 ;  /* 0x00000a003c0478a4 */ /* 0x000fe2000f8e0204 */
[----:B------:R-:W-:Y:S01]  /*1970*/  UMOV UR15, 0x40000040 ;  /* 0x40000040000f7882 */ /* 0x000fe20000000000 */
[----:B------:R-:W-:-:S02]  /*1980*/  UMOV UR23, 0x40000040 ;  /* 0x4000004000177882 */ /* 0x000fc40000000000 */
[----:B------:R-:W-:Y:S02]  /*1990*/  UIADD3 UR10, UR4, 0x80, URZ ;  /* 0x00000080040a7890 */ /* 0x000fe4000fffe03f */
[----:B------:R-:W-:Y:S02]  /*19a0*/  UIADD3 UR14, UR4, 0x100, URZ ;  /* 0x00000100040e7890 */ /* 0x000fe4000fffe03f */
[----:B------:R-:W-:Y:S01]  /*19b0*/  UMOV UR18, UR4 ;  /* 0x0000000400127c82 */ /* 0x000fe20008000000 */
[----:B------:R-:W-:Y:S01]  /*19c0*/  UIADD3 UR6, UR4, 0x180, URZ ;  /* 0x0000018004067890 */ /* 0x000fe2000fffe03f */
[----:B------:R-:W-:Y:S01]  /*19d0*/  HGMMA.64x16x16.F32 R56, gdesc[UR16], RZ, !UPT, gsb0 ;  /* 0x00200000103879f0 */ /* 0x000fe2000c0008ff */
[----:B------:R-:W-:Y:S01]  /*19e0*/  UIADD3 UR7, UR4, 0x200, URZ ;  /* 0x0000020004077890 */ /* 0x000fe2000fffe03f */
[----:B------:R-:W-:Y:S01]  /*19f0*/  UMOV UR19, 0x40000040 ;  /* 0x4000004000137882 */ /* 0x000fe20000000000 */
[----:B------:R-:W-:Y:S02]  /*1a00*/  UIADD3 UR22, UR4, 0x382, URZ ;  /* 0x0000038204167890 */ /* 0x000fe4000fffe03f */
[----:B------:R-:W-:Y:S01]  /*1a10*/  UIADD3 UR26, UR4, 0x384, URZ ;  /* 0x00000384041a7890 */ /* 0x000fe2000fffe03f */
[----:B------:R-:W-:Y:S01]  /*1a20*/  UMOV UR27, 0x40000040 ;  /* 0x40000040001b7882 */ /* 0x000fe20000000000 */
        /* <DEDUP_REMOVED lines=16> */
[----:B------:R-:W-:-:S02]  /*1b30*/  WARPGROUP.DEPBAR.LE gsb0, 0x0 ;  /* 0x00008000000079c5 */ /* 0x000fc40000010000 */
[----:B------:R-:W-:-:S06]  /*1b40*/  WARPGROUP.ARRIVE ;  /* 0x00000000000079c5 */ /* 0x000fcc0000000000 */
[----:B------:R-:W-:Y:S01]  /*1b50*/  HGMMA.64x16x16.F32 R48, gdesc[UR8], RZ, !UPT, gsb0 ;  /* 0x00200000083079f0 */ /* 0x000fe2000c0008ff */
[----:B------:R-:W-:Y:S01]  /*1b60*/  UMOV UR8, UR16 ;  /* 0x0000001000087c82 */ /* 0x000fe20008000000 */
[----:B------:R-:W-:Y:S01]  /*1b70*/  UMOV UR9, UR17 ;  /* 0x0000001100097c82 */ /* 0x000fe20008000000 */
[----:B------:R-:W-:Y:S01]  /*1b80*/  UMOV UR10, UR6 ;  /* 0x00000006000a7c82 */ /* 0x000fe20008000000 */
[----:B------:R-:W-:Y:S01]  /*1b90*/  UMOV UR11, 0x40000040 ;  /* 0x40000040000b7882 */ /* 0x000fe20000000000 */
[----:B------:R-:W-:Y:S01]  /*1ba0*/  UIADD3 UR6, UR5, 0x2, URZ ;  /* 0x0000000205067890 */ /* 0x000fe2000fffe03f */
[----:B------:R-:W-:Y:S02]  /*1bb0*/  WARPGROUP.DEPBAR.LE gsb0, 0x0 ;  /* 0x00008000000079c5 */ /* 0x000fe40000010000 */
[----:B------:R-:W-:-:S06]  /*1bc0*/  WARPGROUP.ARRIVE ;  /* 0x00000000000079c5 */ /* 0x000fcc0000000000 */
[----:B------:R-:W-:Y:S01]  /*1bd0*/  HGMMA.64x16x16.F32 R40, gdesc[UR12], RZ, !UPT, gsb0 ;  /* 0x002000000c2879f0 */ /* 0x000fe2000c0008ff */
[----:B------:R-:W-:Y:S01]  /*1be0*/  UIADD3 UR14, UR4, 0x102, URZ ;  /* 0x00000102040e7890 */ /* 0x000fe2000fffe03f */
[----:B------:R-:W-:Y:S01]  /*1bf0*/  UMOV UR15, 0x40000040 ;  /* 0x40000040000f7882 */ /* 0x000fe20000000000 */
[----:B------:R-:W-:Y:S02]  /*1c00*/  WARPGROUP.DEPBAR.LE gsb0, 0x0 ;  /* 0x00008000000079c5 */ /* 0x000fe40000010000 */
[----:B------:R-:W-:-:S06]  /*1c10*/  WARPGROUP.ARRIVE ;  /* 0x00000000000079c5 */ /* 0x000fcc0000000000 */
[----:B------:R-:W-:Y:S01]  /*1c20*/  HGMMA.64x16x16.F32 R32, gdesc[UR8], RZ, !UPT, gsb0 ;  /* 0x00200000082079f0 */ /* 0x000fe2000c0008ff */
[----:B------:R-:W-:Y:S01]  /*1c30*/  UMOV UR8, UR16 ;  /* 0x0000001000087c82 */ /* 0x000fe20008000000 */
[----:B------:R-:W-:Y:S01]  /*1c40*/  UMOV UR9, UR17 ;  /* 0x0000001100097c82 */ /* 0x000fe20008000000 */
[----:B------:R-:W-:Y:S01]  /*1c50*/  UMOV UR10, UR7 ;  /* 0x00000007000a7c82 */ /* 0x000fe20008000000 */
[----:B------:R-:W-:Y:S01]  /*1c60*/  UMOV UR11, 0x40000040 ;  /* 0x40000040000b7882 */ /* 0x000fe20000000000 */
[----:B------:R-:W-:Y:S01]  /*1c70*/  UMOV UR16, UR6 ;  /* 0x0000000600107c82 */ /* 0x000fe20008000000 */
[----:B------:R-:W-:Y:S01]  /*1c80*/  UIADD3 UR6, UR4, 0x2, URZ ;  /* 0x0000000204067890 */ /* 0x000fe2000fffe03f */
[----:B------:R-:W-:Y:S01]  /*1c90*/  IMAD.U32 R10, RZ, RZ, UR16 ;  /* 0x00000010ff0a7e24 */ /* 0x000fe2000f8e00ff */
[----:B------:R-:W-:Y:S01]  /*1ca0*/  UMOV UR17, 0x40000040 ;  /* 0x4000004000117882 */ /* 0x000fe20000000000 */
[----:B------:R-:W-:Y:S01]  /*1cb0*/  UMOV UR12, UR16 ;  /* 0x00000010000c7c82 */ /* 0x000fe20008000000 */
[----:B------:R-:W-:Y:S01]  /*1cc0*/  UMOV UR13, UR17 ;  /* 0x00000011000d7c82 */ /* 0x000fe20008000000 */
[----:B------:R-:W-:Y:S01]  /*1cd0*/  UIADD3 UR7, UR4, 0x202, URZ ;  /* 0x0000020204077890 */ /* 0x000fe2000fffe03f */
[----:B------:R-:W-:Y:S01]  /*1ce0*/  IMAD.U32 R11, RZ, RZ, UR17 ;  /* 0x00000011ff0b7e24 */ /* 0x000fe2000f8e00ff */
[----:B------:R-:W-:Y:S01]  /*1cf0*/  UMOV UR18, UR6 ;  /* 0x0000000600127c82 */ /* 0x000fe20008000000 */
[----:B------:R-:W-:Y:S01]  /*1d00*/  UIADD3 UR6, UR4, 0x182, URZ ;  /* 0x0000018204067890 */ /* 0x000fe2000fffe03f */
[----:B------:R-:W-:-:S02]  /*1d10*/  WARPGROUP.DEPBAR.LE gsb0, 0x0 ;  /* 0x00008000000079c5 */ /* 0x000fc40000010000 */
        /* <DEDUP_REMOVED lines=9> */
[----:B------:R-:W-:Y:S02]  /*1db0*/  UMOV UR19, 0x40000040 ;  /* 0x4000004000137882 */ /* 0x000fe40000000000 */
        /* <DEDUP_REMOVED lines=66> */
[----:B------:R-:W-:Y:S02]  /*21e0*/  UIADD3 UR8, UR5, 0x6, URZ ;  /* 0x0000000605087890 */ /* 0x000fe4000fffe03f */
[----:B------:R-:W-:Y:S01]  /*21f0*/  UIADD3 UR10, UR4, 0x6, URZ ;  /* 0x00000006040a7890 */ /* 0x000fe2000fffe03f */
[----:B------:R-:W-:Y:S01]  /*2200*/  UMOV UR9, 0x40000040 ;  /* 0x4000004000097882 */ /* 0x000fe20000000000 */
[----:B------:R-:W-:Y:S01]  /*2210*/  UMOV UR11, 0x40000040 ;  /* 0x40000040000b7882 */ /* 0x000fe20000000000 */
        /* <DEDUP_REMOVED lines=23> */
[----:B01----:R-:W-:Y:S02]  /*2390*/  MOV R3, UR12 ;  /* 0x0000000c00037c02 */ /* 0x003fe40008000f00 */
[----:B------:R-:W-:Y:S01]  /*23a0*/  MOV R2, UR13 ;  /* 0x0000000d00027c02 */ /* 0x000fe20008000f00 */
[----:B------:R-:W-:-:S02]  /*23b0*/  WARPGROUP.DEPBAR.LE gsb0, 0x0 ;  /* 0x00008000000079c5 */ /* 0x000fc40000010000 */
        /* <DEDUP_REMOVED lines=30> */
[----:B------:R-:W-:Y:S02]  /*25a0*/  MOV R4, UR17 ;  /* 0x0000001100047c02 */ /* 0x000fe40008000f00 */
        /* <DEDUP_REMOVED lines=10> */
[----:B------:R-:W-:Y:S01]  /*2650*/  UMOV UR13, 0x40000040 ;  /* 0x40000040000d7882 */ /* 0x000fe20000000000 */
[----:B------:R-:W-:Y:S01]  /*2660*/  UMOV UR15, 0x40000040 ;  /* 0x40000040000f7882 */ /* 0x000fe20000000000 */
[----:B------:R-:W-:Y:S01]  /*2670*/  IMAD.U32 R7, RZ, RZ, UR13 ;  /* 0x0000000dff077e24 */ /* 0x000fe2000f8e00ff */
        /* <DEDUP_REMOVED lines=257> */
[----:B------:R-:W-:-:S07]  /*3690*/  UIADD3 UR5, UR5, 0xc06, URZ ;  /* 0x00000c0605057890 */ /* 0x000fce000fffe03f */
[----:B------:R-:W-:Y:S01]  /*36a0*/  UMOV UR12, UR5 ;  /* 0x00000005000c7c82 */ /* 0x000fe20008000000 */
[----:B------:R-:W-:Y:S01]  /*36b0*/  UIADD3 UR5, UR4, 0x786, URZ ;  /* 0x0000078604057890 */ /* 0x000fe2000fffe03f */
[----:B------:R-:W-:Y:S01]  /*36c0*/  IMAD.U32 R6, RZ, RZ, UR12 ;  /* 0x0000000cff067e24 */ /* 0x000fe2000f8e00ff */
[----:B------:R-:W-:-:S05]  /*36d0*/  UMOV UR16, UR12 ;  /* 0x0000000c00107c82 */ /* 0x000fca0008000000 */
        /* <DEDUP_REMOVED lines=40> */
[----:B------:R-:W-:-:S07]  /*3960*/  UIADD3 UR7, UR4, 0x806, URZ ;  /* 0x0000080604077890 */ /* 0x000fce000fffe03f */
        /* <DEDUP_REMOVED lines=11> */
[----:B------:R-:W-:Y:S01]  /*3a20*/  UMOV UR5, UR15 ;  /* 0x0000000f00057c82 */ /* 0x000fe20008000000 */
[----:B------:R-:W-:Y:S02]  /*3a30*/  R2UR UR13, R2 ;  /* 0x00000000020d72ca */ /* 0x000fe400000e0000 */
[----:B------:R-:W-:Y:S01]  /*3a40*/  R2UR UR12, R3 ;  /* 0x00000000030c72ca */ /* 0x000fe200000e0000 */
[----:B------:R-:W-:Y:S02]  /*3a50*/  WARPGROUP.DEPBAR.LE gsb0, 0x0 ;  /* 0x00008000000079c5 */ /* 0x000fe40000010000 */
[----:B------:R-:W-:-:S06]  /*3a60*/  WARPGROUP.ARRIVE ;  /* 0x00000000000079c5 */ /* 0x000fcc0000000000 */
[----:B------:R-:W-:Y:S01]  /*3a70*/  HGMMA.64x16x16.F32 R48, gdesc[UR16], R48, gsb0 ;  /* 0x00200000103079f0 */ /* 0x000fe20008000830 */
[----:B------:R-:W-:Y:S02]  /*3a80*/  R2UR UR17, R4 ;  /* 0x00000000041172ca */ /* 0x000fe400000e0000 */
[----:B------:R-:W-:Y:S01]  /*3a90*/  R2UR UR16, R5 ;  /* 0x00000000051072ca */ /* 0x000fe200000e0000 */
        /* <DEDUP_REMOVED lines=16> */
.L_x_201:
[----:B------:R-:W-:Y:S01]  /*3ba0*/  R2UR UR4, R152 ;  /* 0x00000000980472ca */ /* 0x000fe200000e0000 */
[----:B------:R-:W-:Y:S01]  /*3bb0*/  VIADD R2, R227, UR61 ;  /* 0x0000003de3027c36 */ /* 0x000fe20008000000 */
[----:B------:R-:W-:Y:S01]  /*3bc0*/  ULDC UR5, c[0x0][0x988] ;  /* 0x0002620000057ab9 */ /* 0x000fe20000000800 */
[----:B------:R-:W-:Y:S01]  /*3bd0*/  P2R R21, PR, RZ, 0x1 ;  /* 0x00000001ff157803 */ /* 0x000fe20000000000 */
[----:B------:R-:W-:Y:S01]  /*3be0*/  UISETP.GE.AND UP0, UPT, UR61, 0x51, UPT ;  /* 0x000000513d00788c */ /* 0x000fe2000bf06270 */
[----:B------:R-:W-:Y:S02]  /*3bf0*/  CS2R R150, SRZ ;  /* 0x0000000000967805 */ /* 0x000fe4000001ff00 */
[----:B------:R-:W-:Y:S02]  /*3c00*/  CS2R R148, SRZ ;  /* 0x0000000000947805 */ /* 0x000fe4000001ff00 */
[----:B------:R-:W-:Y:S02]  /*3c10*/  CS2R R146, SRZ ;  /* 0x0000000000927805 */ /* 0x000fe4000001ff00 */
[----:B------:R-:W-:-:S02]  /*3c20*/  CS2R R144, SRZ ;  /* 0x0000000000907805 */ /* 0x000fc4000001ff00 */
[----:B------:R-:W-:Y:S02]  /*3c30*/  CS2R R142, SRZ ;  /* 0x00000000008e7805 */ /* 0x000fe4000001ff00 */
[----:B------:R-:W-:Y:S02]  /*3c40*/  CS2R R140, SRZ ;  /* 0x00000000008c7805 */ /* 0x000fe4000001ff00 */
[----:B------:R-:W-:Y:S02]  /*3c50*/  CS2R R138, SRZ ;  /* 0x00000000008a7805 */ /* 0x000fe4000001ff00 */
[----:B------:R-:W-:Y:S01]  /*3c60*/  CS2R R136, SRZ ;  /* 0x0000000000887805 */ /* 0x000fe2000001ff00 */
[----:B------:R-:W-:Y:S01]  /*3c70*/  IMAD.U32 R3, RZ, RZ, UR4 ;  /* 0x00000004ff037e24 */ /* 0x000fe2000f8e00ff */
[----:B------:R-:W-:Y:S02]  /*3c80*/  CS2R R134, SRZ ;  /* 0x0000000000867805 */ /* 0x000fe4000001ff00 */
[----:B------:R-:W-:-:S02]  /*3c90*/  CS2R R132, SRZ ;  /* 0x0000000000847805 */ /* 0x000fc4000001ff00 */
[----:B------:R-:W-:Y:S01]  /*3ca0*/  CS2R R130, SRZ ;  /* 0x0000000000827805 */ /* 0x000fe2000001ff00 */
[----:B------:R-:W-:Y:S01]  /*3cb0*/  IMAD R2, R3, -0x50, R2 ;  /* 0xffffffb003027824 */ /* 0x000fe200078e0202 */
[----:B------:R-:W-:Y:S02]  /*3cc0*/  CS2R R128, SRZ ;  /* 0x0000000000807805 */ /* 0x000fe4000001ff00 */
[----:B------:R-:W-:Y:S02]  /*3cd0*/  CS2R R126, SRZ ;  /* 0x00000000007e7805 */ /* 0x000fe4000001ff00 */
[----:B------:R-:W-:Y:S02]  /*3ce0*/  CS2R R124, SRZ ;  /* 0x00000000007c7805 */ /* 0x000fe4000001ff00 */
[----:B------:R-:W-:Y:S02]  /*3cf0*/  CS2R R122, SRZ ;  /* 0x00000000007a7805 */ /* 0x000fe4000001ff00 */
[----:B------:R-:W-:-:S02]  /*3d00*/  ISETP.GT.AND P2, PT, R2, RZ, PT ;  /* 0x000000ff0200720c */ /* 0x000fc40003f44270 */
[----:B------:R-:W-:Y:S02]  /*3d10*/  CS2R R120, SRZ ;  /* 0x0000000000787805 */ /* 0x000fe4000001ff00 */
[C---:B------:R-:W-:Y:S02]  /*3d20*/  ISETP.GT.AND P1, PT, R2.reuse, 0x1, PT ;  /* 0x000000010200780c */ /* 0x040fe40003f24270 */
[----:B------:R-:W-:Y:S02]  /*3d30*/  CS2R R118, SRZ ;  /* 0x0000000000767805 */ /* 0x000fe4000001ff00 */
[----:B------:R-:W-:Y:S02]  /*3d40*/  ISETP.GT.AND P6, PT, R2, 0x8, PT ;  /* 0x000000080200780c */ /* 0x000fe40003fc4270 */
[----:B------:R-:W-:Y:S02]  /*3d50*/  CS2R R116, SRZ ;  /* 0x0000000000747805 */ /* 0x000fe4000001ff00 */
[----:B------:R-:W-:-:S02]  /*3d60*/  FSEL R56, R56, -INF , P2 ;  /* 0xff80000038387808 */ /* 0x000fc40001000000 */
[----:B------:R-:W-:Y:S02]  /*3d70*/  CS2R R114, SRZ ;  /* 0x0000000000727805 */ /* 0x000fe4000001ff00 */
[----:B------:R-:W-:Y:S02]  /*3d80*/  FSEL R57, R57, -INF , P1 ;  /* 0xff80000039397808 */ /* 0x000fe40000800000 */
[----:B------:R-:W-:Y:S02]  /*3d90*/  CS2R R112, SRZ ;  /* 0x0000000000707805 */ /* 0x000fe4000001ff00 */
[----:B------:R-:W-:Y:S02]  /*3da0*/  ISETP.GT.AND P5, PT, R2, 0x9, PT ;  /* 0x000000090200780c */ /* 0x000fe40003fa4270 */
[----:B------:R-:W-:Y:S02]  /*3db0*/  CS2R R110, SRZ ;  /* 0x00000000006e7805 */ /* 0x000fe4000001ff00 */
[----:B------:R-:W-:-:S02]  /*3dc0*/  FSEL R60, R60, -INF , P6 ;  /* 0xff8000003c3c7808 */ /* 0x000fc40003000000 */
[----:B------:R-:W-:Y:S02]  /*3dd0*/  CS2R R108, SRZ ;  /* 0x00000000006c7805 */ /* 0x000fe4000001ff00 */
[----:B------:R-:W-:Y:S02]  /*3de0*/  FMNMX.FTZ R3, R56, R57, !PT ;  /* 0x0000003938037209 */ /* 0x000fe40007810000 */
        /* <DEDUP_REMOVED lines=13> */
[----:B------:R-:W-:Y:S02]  /*3ec0*/  FSEL R58, R58, -INF , P2 ;  /* 0xff8000003a3a7808 */ /* 0x000fe40001000000 */
[----:B------:R-:W-:Y:S02]  /*3ed0*/  CS2R R92, SRZ ;  /* 0x00000000005c7805 */ /* 0x000fe4000001ff00 */
[----:B------:R-:W-:-:S02]  /*3ee0*/  ISETP.GT.AND P2, PT, R2, 0x18, PT ;  /* 0x000000180200780c */ /* 0x000fc40003f44270 */
[----:B------:R-:W-:Y:S02]  /*3ef0*/  CS2R R90, SRZ ;  /* 0x00000000005a7805 */ /* 0x000fe4000001ff00 */
[----:B------:R-:W-:Y:S02]  /*3f00*/  FSEL R49, R49, -INF , P3 ;  /* 0xff80000031317808 */ /* 0x000fe40001800000 */
[----:B------:R-:W-:Y:S02]  /*3f10*/  CS2R R88, SRZ ;  /* 0x0000000000587805 */ /* 0x000fe4000001ff00 */
[----:B------:R-:W-:Y:S02]  /*3f20*/  FMNMX.FTZ R4, R48, R3, !PT ;  /* 0x0000000330047209 */ /* 0x000fe40007810000 */
[----:B------:R-:W-:Y:S02]  /*3f30*/  CS2R R86, SRZ ;  /* 0x0000000000567805 */ /* 0x000fe4000001ff00 */
[----:B------:R-:W-:-:S02]  /*3f40*/  FSEL R59, R59, -INF , P1 ;  /* 0xff8000003b3b7808 */ /* 0x000fc40000800000 */
[----:B------:R-:W-:Y:S02]  /*3f50*/  CS2R R84, SRZ ;  /* 0x0000000000547805 */ /* 0x000fe4000001ff00 */
[----:B------:R-:W-:Y:S02]  /*3f60*/  ISETP.GT.AND P1, PT, R2, 0x19, PT ;  /* 0x000000190200780c */ /* 0x000fe40003f24270 */
[----:B------:R-:W-:Y:S02]  /*3f70*/  CS2R R82, SRZ ;  /* 0x0000000000527805 */ /* 0x000fe4000001ff00 */
[----:B------:R-:W-:Y:S02]  /*3f80*/  FSEL R52, R52, -INF , P2 ;  /* 0xff80000034347808 */ /* 0x000fe40001000000 */
[----:B------:R-:W-:Y:S02]  /*3f90*/  CS2R R80, SRZ ;  /* 0x0000000000507805 */ /* 0x000fe4000001ff00 */
[----:B------:R-:W-:-:S02]  /*3fa0*/  FMNMX.FTZ R3, R49, R4, !PT ;  /* 0x0000000431037209 */ /* 0x000fc40007810000 */
        /* <DEDUP_REMOVED lines=16> */
[----:B------:R-:W-:Y:S02]  /*40b0*/  FSEL R50, R50, -INF , P4 ;  /* 0xff80000032327808 */ /* 0x000fe40002000000 */
[----:B------:R-:W-:-:S02]  /*40c0*/  ISETP.GT.AND P4, PT, R2, 0x28, PT ;  /* 0x000000280200780c */ /* 0x000fc40003f84270 */
[----:B------:R-:W-:Y:S02]  /*40d0*/  FSEL R41, R41, -INF , P5 ;  /* 0xff80000029297808 */ /* 0x000fe40002800000 */
[----:B------:R-:W-:Y:S02]  /*40e0*/  FMNMX.FTZ R4, R40, R3, !PT ;  /* 0x0000000328047209 */ /* 0x000fe40007810000 */
[----:B------:R-:W-:Y:S02]  /*40f0*/  FSEL R51, R51, -INF , P3 ;  /* 0xff80000033337808 */ /* 0x000fe40001800000 */
[----:B------:R-:W-:Y:S02]  /*4100*/  ISETP.GT.AND P3, PT, R2, 0x29, PT ;  /* 0x000000290200780c */ /* 0x000fe40003f64270 */
[----:B------:R-:W-:Y:S02]  /*4110*/  FSEL R44, R44, -INF , P4 ;  /* 0xff8000002c2c7808 */ /* 0x000fe40002000000 */
[----:B------:R-:W-:-:S02]  /*4120*/  FMNMX.FTZ R3, R41, R4, !PT ;  /* 0x0000000429037209 */ /* 0x000fc40007810000 */
[----:B------:R-:W-:Y:S02]  /*4130*/  FSEL R54, R54, -INF , P2 ;  /* 0xff80000036367808 */ /* 0x000fe40001000000 */
[----:B------:R-:W-:Y:S02]  /*4140*/  ISETP.GT.AND P2, PT, R2, 0x30, PT ;  /* 0x000000300200780c */ /* 0x000fe40003f44270 */
[----:B------:R-:W-:Y:S02]  /*4150*/  FSEL R45, R45, -INF , P3 ;  /* 0xff8000002d2d7808 */ /* 0x000fe40001800000 */
        /* <DEDUP_REMOVED lines=30> */
[----:B------:R-:W-:Y:S02]  /*4340*/  FMNMX.FTZ R2, R28, R3, !PT ;  /* 0x000000031c027209 */ /* 0x000fe40007810000 */
[----:B------:R-:W-:Y:S02]  /*4350*/  FSEL R38, R38, -INF , P6 ;  /* 0xff80000026267808 */ /* 0x000fe40003000000 */
[----:B------:R-:W-:-:S02]  /*4360*/  FMNMX.FTZ R5, R29, R2, !PT ;  /* 0x000000021d057209 */ /* 0x000fc40007810000 */
[----:B------:R-:W-:Y:S02]  /*4370*/  FSEL R39, R39, -INF , P5 ;  /* 0xff80000027277808 */ /* 0x000fe40002800000 */
[----:B------:R-:W-:Y:S01]  /*4380*/  FSEL R26, R26, -INF , P4 ;  /* 0xff8000001a1a7808 */ /* 0x000fe20002000000 */
[----:B------:R-:W0:Y:S01]  /*4390*/  SHFL.BFLY PT, R2, R5, 0x2, 0x1f ;  /* 0x0c401f0005027f89 */ /* 0x000e2200000e0000 */
[----:B------:R-:W-:Y:S02]  /*43a0*/  FSEL R27, R27, -INF , P3 ;  /* 0xff8000001b1b7808 */ /* 0x000fe40001800000 */
[----:B------:R-:W-:Y:S02]  /*43b0*/  FSEL R30, R30, -INF , P2 ;  /* 0xff8000001e1e7808 */ /* 0x000fe40001000000 */
[----:B------:R-:W-:Y:S02]  /*43c0*/  FSEL R31, R31, -INF , P1 ;  /* 0xff8000001f1f7808 */ /* 0x000fe40000800000 */
[----:B0-----:R-:W-:-:S05]  /*43d0*/  FMNMX.FTZ R14, R5, R2, !PT ;  /* 0x00000002050e7209 */ /* 0x001fca0007810000 */
[----:B------:R-:W0:Y:S02]  /*43e0*/  SHFL.BFLY PT, R3, R14, 0x1, 0x1f ;  /* 0x0c201f000e037f89 */ /* 0x000e2400000e0000 */
[----:B0-----:R-:W-:Y:S02]  /*43f0*/  FMNMX.FTZ R4, R14, R3, !PT ;  /* 0x000000030e047209 */ /* 0x001fe40007810000 */
        /* <DEDUP_REMOVED lines=20> */
[----:B------:R-:W0:Y:S01]  /*4540*/  MUFU.EX2 R57, R57 ;  /* 0x0000003900397308 */ /* 0x000e220000000800 */
        /* <DEDUP_REMOVED lines=16> */
[----:B0-----:R-:W-:Y:S01]  /*4650*/  FADD.FTZ R21, R56, R57 ;  /* 0x0000003938157221 */ /* 0x001fe20000010000 */
[----:B------:R-:W-:Y:S01]  /*4660*/  FFMA.FTZ R20, R29, UR5, -R20 ;  /* 0x000000051d147c23 */ /* 0x000fe20008010814 */
[----:B------:R-:W-:-:S02]  /*4670*/  FMNMX.FTZ R3, R47, R2, !PT ;  /* 0x000000022f037209 */ /* 0x000fc40007810000 */
[----:B------:R-:W-:Y:S02]  /*4680*/  F2FP.F16.F32.PACK_AB R208, R57, R56 ;  /* 0x0000003839d0723e */ /* 0x000fe400000000ff */
[----:B------:R-:W-:Y:S02]  /*4690*/  CS2R R56, SRZ ;  /* 0x0000000000387805 */ /* 0x000fe4000001ff00 */
[----:B------:R-:W-:Y:S01]  /*46a0*/  FMNMX.FTZ R2, R34, R3, !PT ;  /* 0x0000000322027209 */ /* 0x000fe20007810000 */
[----:B------:R-:W0:Y:S01]  /*46b0*/  MUFU.EX2 R48, R48 ;  /* 0x0000003000307308 */ /* 0x000e220000000800 */
[----:B-1----:R-:W-:Y:S02]  /*46c0*/  FADD.FTZ R14, R60, R21 ;  /* 0x000000153c0e7221 */ /* 0x002fe40000010000 */
[----:B------:R-:W-:-:S04]  /*46d0*/  FMNMX.FTZ R3, R35, R2, !PT ;  /* 0x0000000223037209 */ /* 0x000fc80007810000 */
[----:B------:R-:W-:Y:S01]  /*46e0*/  FMNMX.FTZ R2, R38, R3, !PT ;  /* 0x0000000326027209 */ /* 0x000fe20007810000 */
[----:B------:R-:W1:Y:S01]  /*46f0*/  MUFU.EX2 R49, R49 ;  /* 0x0000003100317308 */ /* 0x000e620000000800 */
[C---:B--2---:R-:W-:Y:S01]  /*4700*/  FADD.FTZ R21, R61.reuse, R14 ;  /* 0x0000000e3d157221 */ /* 0x044fe20000010000 */
[----:B------:R-:W-:Y:S02]  /*4710*/  F2FP.F16.F32.PACK_AB R210, R61, R60 ;  /* 0x0000003c3dd2723e */ /* 0x000fe400000000ff */
[----:B------:R-:W-:Y:S02]  /*4720*/  CS2R R60, SRZ ;  /* 0x00000000003c7805 */ /* 0x000fe4000001ff00 */
[----:B------:R-:W-:-:S04]  /*4730*/  FMNMX.FTZ R3, R39, R2, !PT ;  /* 0x0000000227037209 */ /* 0x000fc80007810000 */
[----:B------:R-:W-:Y:S01]  /*4740*/  FMNMX.FTZ R2, R26, R3, !PT ;  /* 0x000000031a027209 */ /* 0x000fe20007810000 */
[----:B------:R-:W-:Y:S01]  /*4750*/  MUFU.EX2 R52, R52 ;  /* 0x0000003400347308 */ /* 0x000fe20000000800 */
[----:B0-----:R-:W-:Y:S02]  /*4760*/  FADD.FTZ R14, R48, R21 ;  /* 0x00000015300e7221 */ /* 0x001fe40000010000 */
[----:B------:R-:W-:-:S04]  /*4770*/  FMNMX.FTZ R3, R27, R2, !PT ;  /* 0x000000021b037209 */ /* 0x000fc80007810000 */
[----:B------:R-:W-:Y:S01]  /*4780*/  FMNMX.FTZ R2, R30, R3, !PT ;  /* 0x000000031e027209 */ /* 0x000fe20007810000 */
[----:B------:R-:W0:Y:S01]  /*4790*/  MUFU.EX2 R53, R53 ;  /* 0x0000003500357308 */ /* 0x000e220000000800 */
[C---:B-1----:R-:W-:Y:S01]  /*47a0*/  FADD.FTZ R29, R49.reuse, R14 ;  /* 0x0000000e311d7221 */ /* 0x042fe20000010000 */
[----:B------:R-:W-:Y:S02]  /*47b0*/  F2FP.F16.F32.PACK_AB R204, R49, R48 ;  /* 0x0000003031cc723e */ /* 0x000fe400000000ff */
[----:B------:R-:W-:Y:S02]  /*47c0*/  CS2R R48, SRZ ;  /* 0x0000000000307805 */ /* 0x000fe4000001ff00 */
[----:B------:R-:W-:Y:S02]  /*47d0*/  FMNMX.FTZ R2, R31, R2, !PT ;  /* 0x000000021f027209 */ /* 0x000fe40007810000 */
[----:B------:R-:W-:Y:S03]  /*47e0*/  MUFU.EX2 R40, R40 ;  /* 0x0000002800287308 */ /* 0x000fe60000000800 */
[----:B------:R-:W1:Y:S05]  /*47f0*/  SHFL.BFLY PT, R3, R2, 0x2, 0x1f ;  /* 0x0c401f0002037f89 */ /* 0x000e6a00000e0000 */
[----:B------:R-:W2:Y:S01]  /*4800*/  MUFU.EX2 R41, R41 ;  /* 0x0000002900297308 */ /* 0x000ea20000000800 */
[----:B0-----:R-:W-:-:S07]  /*4810*/  F2FP.F16.F32.PACK_AB R206, R53, R52 ;  /* 0x0000003435ce723e */ /* 0x001fce00000000ff */
[----:B------:R-:W-:Y:S08]  /*4820*/  MUFU.EX2 R44, R44 ;  /* 0x0000002c002c7308 */ /* 0x000ff00000000800 */
[----:B------:R-:W0:Y:S01]  /*4830*/  MUFU.EX2 R45, R45 ;  /* 0x0000002d002d7308 */ /* 0x000e220000000800 */
[----:B-1----:R-:W-:Y:S02]  /*4840*/  FMNMX.FTZ R5, R2, R3, !PT ;  /* 0x0000000302057209 */ /* 0x002fe40007810000 */
[----:B--2---:R-:W-:-:S03]  /*4850*/  F2FP.F16.F32.PACK_AB R200, R41, R40 ;  /* 0x0000002829c8723e */ /* 0x004fc600000000ff */
[----:B------:R-:W1:Y:S02]  /*4860*/  SHFL.BFLY PT, R2, R5, 0x1, 0x1f ;  /* 0x0c201f0005027f89 */ /* 0x000e6400000e0000 */
[----:B------:R-:W-:Y:S08]  /*4870*/  MUFU.EX2 R32, R32 ;  /* 0x0000002000207308 */ /* 0x000ff00000000800 */
[----:B------:R-:W2:Y:S01]  /*4880*/  MUFU.EX2 R33, R33 ;  /* 0x0000002100217308 */ /* 0x000ea20000000800 */
[----:B0-----:R-:W-:-:S07]  /*4890*/  F2FP.F16.F32.PACK_AB R202, R45, R44 ;  /* 0x0000002c2dca723e */ /* 0x001fce00000000ff */
[----:B------:R-:W-:Y:S01]  /*48a0*/  MUFU.EX2 R36, R36 ;  /* 0x0000002400247308 */ /* 0x000fe20000000800 */
[----:B-1----:R-:W-:-:S07]  /*48b0*/  FMNMX.FTZ R3, R5, R2, !PT ;  /* 0x0000000205037209 */ /* 0x002fce0007810000 */
[----:B------:R0:W-:Y:S01]  /*48c0*/  MUFU.EX2 R5, R20 ;  /* 0x0000001400057308 */ /* 0x0001e20000000800 */
[----:B--2---:R-:W-:Y:S01]  /*48d0*/  F2FP.F16.F32.PACK_AB R196, R33, R32 ;  /* 0x0000002021c4723e */ /* 0x004fe200000000ff */
[C---:B------:R-:W-:Y:S01]  /*48e0*/  FMUL.FTZ R2, R3.reuse, UR5 ;  /* 0x0000000503027c20 */ /* 0x040fe20008410000 */
[----:B------:R-:W-:-:S04]  /*48f0*/  FSETP.NEU.FTZ.AND P1, PT, R3, -INF , PT ;  /* 0xff8000000300780b */ /* 0x000fc80003f3d000 */
[----:B------:R-:W-:Y:S01]  /*4900*/  FSEL R2, R2, RZ, P1 ;  /* 0x000000ff02027208 */ /* 0x000fe20000800000 */
[----:B0-----:R-:W-:Y:S01]  /*4910*/  FADD.FTZ R20, R52, R29 ;  /* 0x0000001d34147221 */ /* 0x001fe20000010000 */
[----:B------:R-:W-:Y:S01]  /*4920*/  ISETP.NE.AND P1, PT, R19, RZ, PT ;  /* 0x000000ff1300720c */ /* 0x000fe20003f25270 */
[----:B------:R-:W-:Y:S02]  /*4930*/  MUFU.EX2 R37, R37 ;  /* 0x0000002500257308 */ /* 0x000fe40000000800 */
        /* <DEDUP_REMOVED lines=13> */
[----:B------:R-:W-:Y:S01]  /*4a10*/  @P1 VIADD R0, R0, 0x38840 ;  /* 0x0003884000001836 */ /* 0x000fe20000000000 */
[----:B------:R-:W0:Y:S01]  /*4a20*/  MUFU.EX2 R59, R59 ;  /* 0x0000003b003b7308 */ /* 0x000e220000000800 */
[----:B------:R-:W-:Y:S01]  /*4a30*/  FADD.FTZ R20, R40, R29 ;  /* 0x0000001d28147221 */ /* 0x000fe20000010000 */
[--C-:B------:R-:W-:Y:S01]  /*4a40*/  FFMA.FTZ R47, R47, UR5, -R2.reuse ;  /* 0x000000052f2f7c23 */ /* 0x100fe20008010802 */
[----:B------:R-:W-:Y:S01]  /*4a50*/  FFMA.FTZ R34, R34, UR5, -R2 ;  /* 0x0000000522227c23 */ /* 0x000fe20008010802 */
[----:B------:R-:W-:Y:S01]  /*4a60*/  @P1 PRMT R0, R23, 0x654, R0 ;  /* 0x0000065417001816 */ /* 0x000fe20000000000 */
[----:B------:R-:W-:Y:S01]  /*4a70*/  FADD.FTZ R29, R41, R20 ;  /* 0x00000014291d7221 */ /* 0x000fe20000010000 */
[--C-:B------:R-:W-:Y:S01]  /*4a80*/  FFMA.FTZ R35, R35, UR5, -R2.reuse ;  /* 0x0000000523237c23 */ /* 0x100fe20008010802 */
[--C-:B------:R-:W-:Y:S01]  /*4a90*/  FFMA.FTZ R38, R38, UR5, -R2.reuse ;  /* 0x0000000526267c23 */ /* 0x100fe20008010802 */
[----:B------:R-:W1:Y:S01]  /*4aa0*/  MUFU.EX2 R62, R62 ;  /* 0x0000003e003e7308 */ /* 0x000e620000000800 */
[----:B------:R2:W-:Y:S01]  /*4ab0*/  @P1 SYNCS.ARRIVE.TRANS64.RED.A1T0 RZ, [R0+URZ], RZ ;  /* 0x000000ff00ff19a7 */ /* 0x0005e2000810043f */
[--C-:B------:R-:W-:Y:S01]  /*4ac0*/  FFMA.FTZ R39, R39, UR5, -R2.reuse ;  /* 0x0000000527277c23 */ /* 0x100fe20008010802 */
[--C-:B------:R-:W-:Y:S01]  /*4ad0*/  FFMA.FTZ R26, R26, UR5, -R2.reuse ;  /* 0x000000051a1a7c23 */ /* 0x100fe20008010802 */
[--C-:B------:R-:W-:Y:S01]  /*4ae0*/  FFMA.FTZ R27, R27, UR5, -R2.reuse ;  /* 0x000000051b1b7c23 */ /* 0x100fe20008010802 */
[--C-:B------:R-:W-:Y:S01]  /*4af0*/  FFMA.FTZ R30, R30, UR5, -R2.reuse ;  /* 0x000000051e1e7c23 */ /* 0x100fe20008010802 */
[----:B------:R-:W-:Y:S01]  /*4b00*/  FFMA.FTZ R2, R31, UR5, -R2 ;  /* 0x000000051f027c23 */ /* 0x000fe20008010802 */
[----:B------:R-:W-:Y:S01]  /*4b10*/  PLOP3.LUT P1, PT, PT, PT, UP0, 0x80, 0x0 ;  /* 0x000000000000781c */ /* 0x000fe20003f2f008 */
[----:B------:R-:W3:Y:S01]  /*4b20*/  MUFU.EX2 R63, R63 ;  /* 0x0000003f003f7308 */ /* 0x000ee20000000800 */
[----:B0-----:R-:W-:Y:S01]  /*4b30*/  FADD.FTZ R21, R58, R59 ;  /* 0x0000003b3a157221 */ /* 0x001fe20000010000 */
[----:B--2---:R-:W-:Y:S01]  /*4b40*/  FADD.FTZ R0, R44, R29 ;  /* 0x0000001d2c007221 */ /* 0x004fe20000010000 */
[----:B------:R-:W-:-:S02]  /*4b50*/  F2FP.F16.F32.PACK_AB R198, R37, R36 ;  /* 0x0000002425c6723e */ /* 0x000fc400000000ff */
[----:B------:R-:W-:Y:S02]  /*4b60*/  CS2R R52, SRZ ;  /* 0x0000000000347805 */ /* 0x000fe4000001ff00 */
[----:B------:R-:W-:Y:S01]  /*4b70*/  F2FP.F16.F32.PACK_AB R209, R59, R58 ;  /* 0x0000003a3bd1723e */ /* 0x000fe200000000ff */
[----:B------:R-:W-:Y:S01]  /*4b80*/  FADD.FTZ R29, R45, R0 ;  /* 0x000000002d1d7221 */ /* 0x000fe20000010000 */
[----:B------:R-:W-:Y:S01]  /*4b90*/  CS2R R58, SRZ ;  /* 0x00000000003a7805 */ /* 0x000fe2000001ff00 */
[----:B------:R-:W0:Y:S01]  /*4ba0*/  MUFU.EX2 R50, R50 ;  /* 0x0000003200327308 */ /* 0x000e220000000800 */
[----:B-1----:R-:W-:Y:S01]  /*4bb0*/  FADD.FTZ R14, R62, R21 ;  /* 0x000000153e0e7221 */ /* 0x002fe20000010000 */
[----:B------:R-:W-:Y:S02]  /*4bc0*/  CS2R R44, SRZ ;  /* 0x00000000002c7805 */ /* 0x000fe4000001ff00 */
[----:B------:R-:W-:-:S04]  /*4bd0*/  CS2R R40, SRZ ;  /* 0x0000000000287805 */ /* 0x000fc8000001ff00 */
[----:B------:R-:W1:Y:S01]  /*4be0*/  MUFU.EX2 R51, R51 ;  /* 0x0000003300337308 */ /* 0x000e620000000800 */
[C---:B---3--:R-:W-:Y:S01]  /*4bf0*/  FADD.FTZ R21, R63.reuse, R14 ;  /* 0x0000000e3f157221 */ /* 0x048fe20000010000 */
[----:B------:R-:W-:Y:S02]  /*4c00*/  F2FP.F16.F32.PACK_AB R211, R63, R62 ;  /* 0x0000003e3fd3723e */ /* 0x000fe400000000ff */
[----:B------:R-:W-:-:S04]  /*4c10*/  CS2R R62, SRZ ;  /* 0x00000000003e7805 */ /* 0x000fc8000001ff00 */
[----:B------:R-:W2:Y:S01]  /*4c20*/  MUFU.EX2 R54, R54 ;  /* 0x0000003600367308 */ /* 0x000ea20000000800 */
[----:B0-----:R-:W-:-:S07]  /*4c30*/  FADD.FTZ R14, R50, R21 ;  /* 0x00000015320e7221 */ /* 0x001fce0000010000 */
[----:B------:R-:W0:Y:S01]  /*4c40*/  MUFU.EX2 R55, R55 ;  /* 0x0000003700377308 */ /* 0x000e220000000800 */
[C---:B-1----:R-:W-:Y:S01]  /*4c50*/  FADD.FTZ R21, R51.reuse, R14 ;  /* 0x0000000e33157221 */ /* 0x042fe20000010000 */
[----:B------:R-:W-:Y:S02]  /*4c60*/  F2FP.F16.F32.PACK_AB R205, R51, R50 ;  /* 0x0000003233cd723e */ /* 0x000fe400000000ff */
[----:B------:R-:W-:-:S04]  /*4c70*/  CS2R R50, SRZ ;  /* 0x0000000000327805 */ /* 0x000fc8000001ff00 */
[----:B------:R-:W1:Y:S01]  /*4c80*/  MUFU.EX2 R42, R42 ;  /* 0x0000002a002a7308 */ /* 0x000e620000000800 */
[----:B--2---:R-:W-:-:S07]  /*4c90*/  FADD.FTZ R14, R54, R21 ;  /* 0x00000015360e7221 */ /* 0x004fce0000010000 */
[----:B------:R-:W2:Y:S01]  /*4ca0*/  MUFU.EX2 R43, R43 ;  /* 0x0000002b002b7308 */ /* 0x000ea20000000800 */
[C---:B0-----:R-:W-:Y:S01]  /*4cb0*/  FADD.FTZ R21, R55.reuse, R14 ;  /* 0x0000000e37157221 */ /* 0x041fe20000010000 */
[----:B------:R-:W-:Y:S01]  /*4cc0*/  FADD.FTZ R14, R32, R29 ;  /* 0x0000001d200e7221 */ /* 0x000fe20000010000 */
[----:B------:R-:W-:Y:S02]  /*4cd0*/  F2FP.F16.F32.PACK_AB R207, R55, R54 ;  /* 0x0000003637cf723e */ /* 0x000fe400000000ff */
[----:B------:R-:W-:Y:S01]  /*4ce0*/  CS2R R54, SRZ ;  /* 0x0000000000367805 */ /* 0x000fe2000001ff00 */
[----:B------:R-:W-:Y:S01]  /*4cf0*/  FADD.FTZ R29, R33, R14 ;  /* 0x0000000e211d7221 */ /* 0x000fe20000010000 */
[----:B------:R-:W-:Y:S01]  /*4d00*/  CS2R R32, SRZ ;  /* 0x0000000000207805 */ /* 0x000fe2000001ff00 */
[----:B------:R-:W0:Y:S01]  /*4d10*/  MUFU.EX2 R46, R46 ;  /* 0x0000002e002e7308 */ /* 0x000e220000000800 */
[----:B-1----:R-:W-:Y:S01]  /*4d20*/  FADD.FTZ R0, R42, R21 ;  /* 0x000000152a007221 */ /* 0x002fe20000010000 */
[----:B------:R-:W-:-:S04]  /*4d30*/  FADD.FTZ R14, R36, R29 ;  /* 0x0000001d240e7221 */ /* 0x000fc80000010000 */
[----:B------:R-:W-:Y:S01]  /*4d40*/  FADD.FTZ R29, R37, R14 ;  /* 0x0000000e251d7221 */ /* 0x000fe20000010000 */
[----:B------:R-:W-:Y:S01]  /*4d50*/  CS2R R36, SRZ ;  /* 0x0000000000247805 */ /* 0x000fe2000001ff00 */
[----:B------:R-:W1:Y:S01]  /*4d60*/  MUFU.EX2 R47, R47 ;  /* 0x0000002f002f7308 */ /* 0x000e620000000800 */
[C---:B--2---:R-:W-:Y:S01]  /*4d70*/  FADD.FTZ R21, R43.reuse, R0 ;  /* 0x000000002b157221 */ /* 0x044fe20000010000 */
        /* <DEDUP_REMOVED lines=12> */
[----:B------:R-:W-:Y:S02]  /*4e40*/  F2FP.F16.F32.PACK_AB R197, R35, R34 ;  /* 0x0000002223c5723e */ /* 0x000fe400000000ff */
[----:B------:R-:W-:-:S04]  /*4e50*/  CS2R R34, SRZ ;  /* 0x0000000000227805 */ /* 0x000fc8000001ff00 */
[----:B------:R-:W0:Y:S01]  /*4e60*/  MUFU.EX2 R25, R25 ;  /* 0x0000001900197308 */ /* 0x000e220000000800 */
[----:B-1----:R-:W-:-:S07]  /*4e70*/  FADD.FTZ R14, R24, R29 ;  /* 0x0000001d180e7221 */ /* 0x002fce0000010000 */
[----:B------:R-:W1:Y:S01]  /*4e80*/  MUFU.EX2 R39, R39 ;  /* 0x0000002700277308 */ /* 0x000e620000000800 */
[----:B--2---:R-:W-:-:S07]  /*4e90*/  FADD.FTZ R0, R38, R21 ;  /* 0x0000001526007221 */ /* 0x004fce0000010000 */
[----:B------:R-:W2:Y:S01]  /*4ea0*/  MUFU.EX2 R28, R28 ;  /* 0x0000001c001c7308 */ /* 0x000ea20000000800 */
[C---:B0-----:R-:W-:Y:S01]  /*4eb0*/  FADD.FTZ R29, R25.reuse, R14 ;  /* 0x0000000e191d7221 */ /* 0x041fe20000010000 */
[----:B------:R-:W-:Y:S02]  /*4ec0*/  F2FP.F16.F32.PACK_AB R192, R25, R24 ;  /* 0x0000001819c0723e */ /* 0x000fe400000000ff */
[----:B------:R-:W-:-:S04]  /*4ed0*/  CS2R R24, SRZ ;  /* 0x0000000000187805 */ /* 0x000fc8000001ff00 */
[----:B------:R-:W0:Y:S01]  /*4ee0*/  MUFU.EX2 R26, R26 ;  /* 0x0000001a001a7308 */ /* 0x000e220000000800 */
[C---:B-1----:R-:W-:Y:S01]  /*4ef0*/  FADD.FTZ R21, R39.reuse, R0 ;  /* 0x0000000027157221 */ /* 0x042fe20000010000 */
[----:B------:R-:W-:Y:S02]  /*4f00*/  F2FP.F16.F32.PACK_AB R199, R39, R38 ;  /* 0x0000002627c7723e */ /* 0x000fe400000000ff */
[----:B------:R-:W-:-:S04]  /*4f10*/  CS2R R38, SRZ ;  /* 0x0000000000267805 */ /* 0x000fc8000001ff00 */
[----:B------:R-:W1:Y:S01]  /*4f20*/  MUFU.EX2 R27, R27 ;  /* 0x0000001b001b7308 */ /* 0x000e620000000800 */
[----:B--2---:R-:W-:Y:S01]  /*4f30*/  FADD.FTZ R14, R28, R29 ;  /* 0x0000001d1c0e7221 */ /* 0x004fe20000010000 */
[C---:B------:R-:W-:Y:S02]  /*4f40*/  F2FP.F16.F32.PACK_AB R194, R5.reuse, R28 ;  /* 0x0000001c05c2723e */ /* 0x040fe400000000ff */
[----:B------:R-:W-:Y:S01]  /*4f50*/  CS2R R28, SRZ ;  /* 0x00000000001c7805 */ /* 0x000fe2000001ff00 */
[----:B------:R-:W-:-:S03]  /*4f60*/  FADD.FTZ R14, R5, R14 ;  /* 0x0000000e050e7221 */ /* 0x000fc60000010000 */
[----:B------:R-:W2:Y:S01]  /*4f70*/  MUFU.EX2 R30, R30 ;  /* 0x0000001e001e7308 */ /* 0x000ea20000000800 */
[----:B0-----:R-:W-:-:S07]  /*4f80*/  FADD.FTZ R0, R26, R21 ;  /* 0x000000151a007221 */ /* 0x001fce0000010000 */
[----:B------:R0:W3:Y:S01]  /*4f90*/  MUFU.EX2 R195, R2 ;  /* 0x0000000200c37308 */ /* 0x0000e20000000800 */
[C---:B-1----:R-:W-:Y:S01]  /*4fa0*/  FADD.FTZ R5, R27.reuse, R0 ;  /* 0x000000001b057221 */ /* 0x042fe20000010000 */
[----:B------:R-:W-:Y:S02]  /*4fb0*/  F2FP.F16.F32.PACK_AB R193, R27, R26 ;  /* 0x0000001a1bc1723e */ /* 0x000fe400000000ff */
[----:B------:R-:W-:Y:S01]  /*4fc0*/  CS2R R26, SRZ ;  /* 0x00000000001a7805 */ /* 0x000fe2000001ff00 */
[----:B--2---:R-:W-:Y:S01]  /*4fd0*/  FADD.FTZ R0, R30, R5 ;  /* 0x000000051e007221 */ /* 0x004fe20000010000 */
[----:B0-----:R-:W-:-:S03]  /*4fe0*/  IMAD.MOV.U32 R2, RZ, RZ, 0x3f800000 ;  /* 0x3f800000ff027424 */ /* 0x001fc600078e00ff */
[C---:B---3--:R-:W-:Y:S01]  /*4ff0*/  FADD.FTZ R5, R195.reuse, R0 ;  /* 0x00000000c3057221 */ /* 0x048fe20000010000 */
[----:B------:R-:W-:Y:S01]  /*5000*/  F2FP.F16.F32.PACK_AB R195, R195, R30 ;  /* 0x0000001ec3c3723e */ /* 0x000fe200000000ff */
[----:B------:R-:W-:Y:S01]  /*5010*/  IMAD.MOV.U32 R0, RZ, RZ, 0x3f800000 ;  /* 0x3f800000ff007424 */ /* 0x000fe200078e00ff */
[----:B------:R-:W-:Y:S01]  /*5020*/  CS2R R30, SRZ ;  /* 0x00000000001e7805 */ /* 0x000fe2000001ff00 */
[----:B------:R-:W-:Y:S06]  /*5030*/  @!P1 BRA `(.L_x_202) ;  /* 0x0000003800c89947 */ /* 0x000fec0003800000 */
[----:B------:R-:W-:Y:S01]  /*5040*/  R2UR UR4, R152 ;  /* 0x00000000980472ca */ /* 0x000fe200000e0000 */
[----:B------:R-:W-:Y:S01]  /*5050*/  IMAD.MOV.U32 R232, RZ, RZ, R3 ;  /* 0x000000ffffe87224 */ /* 0x000fe200078e0003 */
[----:B------:R-:W-:Y:S01]  /*5060*/  UMOV UR61, UR60 ;  /* 0x0000003c003d7c82 */ /* 0x000fe20008000000 */
[----:B------:R-:W-:Y:S02]  /*5070*/  IMAD.MOV.U32 R21, RZ, RZ, R4 ;  /* 0x000000ffff157224 */ /* 0x000fe400078e0004 */
[----:B------:R-:W-:Y:S02]  /*5080*/  IMAD.MOV.U32 R0, RZ, RZ, 0x3f800000 ;  /* 0x3f800000ff007424 */ /* 0x000fe400078e00ff */
[----:B------:R-:W-:-:S06]  /*5090*/  IMAD.MOV.U32 R151, RZ, RZ, RZ ;  /* 0x000000ffff977224 */ /* 0x000fcc00078e00ff */
[----:B------:R-:W-:-:S06]  /*50a0*/  UIADD3 UR4, UR4, -0x2, URZ ;  /* 0xfffffffe04047890 */ /* 0x000fcc000fffe03f */
[----:B------:R-:W-:Y:S01]  /*50b0*/  IMAD.U32 R20, RZ, RZ, UR4 ;  /* 0x00000004ff147e24 */ /* 0x000fe2000f8e00ff */
[----:B------:R-:W-:-:S13]  /*50c0*/  R2UR UR4, R16 ;  /* 0x00000000100472ca */ /* 0x000fda00000e0000 */
[----:B------:R-:W-:-:S07]  /*50d0*/  IMAD.U32 R234, RZ, RZ, UR4 ;  /* 0x00000004ffea7e24 */ /* 0x000fce000f8e00ff */
.L_x_213:
        /* <DEDUP_REMOVED lines=9> */
.L_x_203:
        /* <DEDUP_REMOVED lines=12> */
.L_x_204:
[----:B-1----:R-:W-:Y:S05]  /*5230*/  @P1 BRA `(.L_x_205) ;  /* 0x00000000000c1947 */ /* 0x002fea0003800000 */
[----:B------:R-:W-:-:S13]  /*5240*/  R2UR UR4, R233 ;  /* 0x00000000e90472ca */ /* 0x000fda00000e0000 */
[----:B------:R-:W1:Y:S02]  /*5250*/  SYNCS.PHASECHK.TRANS64.TRYWAIT P1, [UR4+0x38830], R3 ;  /* 0x03883003ff0075a7 */ /* 0x000e640008020144 */
[----:B-1----:R-:W-:Y:S05]  /*5260*/  @!P1 BRA `(.L_x_206) ;  /* 0x000000c000f09947 */ /* 0x002fea0003800000 */
.L_x_205:
        /* <DEDUP_REMOVED lines=51> */
[----:B------:R-:W-:Y:S01]  /*55a0*/  UMOV UR7, 0x40000040 ;  /* 0x4000004000077882 */ /* 0x000fe20000000000 */
        /* <DEDUP_REMOVED lines=143> */
[----:B-1----:R-:W-:-:S06]  /*5ea0*/  WARPGROUP.ARRIVE ;  /* 0x00000000000079c5 */ /* 0x002fcc0000000000 */
        /* <DEDUP_REMOVED lines=421> */
[----:B------:R-:W-:-:S03]  /*7900*/  UIADD3 UR6, UR4, 0x906, URZ ;  /* 0x0000090604067890 */ /* 0x000fc6000fffe03f */
        /* <DEDUP_REMOVED lines=25> */
.L_x_207:
[----:B------:R-:W-:Y:S02]  /*7aa0*/  R2UR UR4, R4 ;  /* 0x00000000040472ca */ /* 0x000fe400000e0000 */
[----:B------:R-:W-:-:S11]  /*7ab0*/  R2UR UR5, R234 ;  /* 0x00000000ea0572ca */ /* 0x000fd600000e0000 */
[----:B------:R-:W-:Y:S02]  /*7ac0*/  ULEA UR4, UR61, UR4, 0x3 ;  /* 0x000000043d047291 */ /* 0x000fe4000f8e183f */
[----:B------:R-:W-:-:S05]  /*7ad0*/  IMAD.U32 R0, RZ, RZ, UR5 ;  /* 0x00000005ff007e24 */ /* 0x000fca000f8e00ff */
[----:B------:R-:W-:-:S04]  /*7ae0*/  SHF.L.U32 R0, R0, 0x1f, RZ ;  /* 0x0000001f00007819 */ /* 0x000fc800000006ff */
[----:B------:R1:W2:Y:S01]  /*7af0*/  SYNCS.PHASECHK.TRANS64.TRYWAIT P1, [UR4+0x38850], R0 ;  /* 0x03885000ff0075a7 */ /* 0x0002a20008020144 */
[----:B------:R-:W-:Y:S05]  /*7b00*/  @!P0 BRA `(.L_x_208) ;  /* 0x0000000000048947 */ /* 0x000fea0003800000 */
[----:B------:R-:W-:Y:S01]  /*7b10*/  BPT.TRAP 0x1 ;  /* 0x000000040000795c */ /* 0x000fe20000300000 */
.L_x_208:
[----:B--2---:R-:W-:Y:S05]  /*7b20*/  @P1 BRA `(.L_x_209) ;  /* 0x0000000000081947 */ /* 0x004fea0003800000 */
[----:B------:R-:W2:Y:S02]  /*7b30*/  SYNCS.PHASECHK.TRANS64.TRYWAIT P1, [UR4+0x38850], R0 ;  /* 0x03885000ff0075a7 */ /* 0x000ea40008020144 */
[----:B--2---:R-:W-:Y:S05]  /*7b40*/  @!P1 BRA `(.L_x_210) ;  /* 0x0000009800d49947 */ /* 0x004fea0003800000 */
.L_x_209:
[----:B------:R-:W-:Y:S01]  /*7b50*/  R2UR UR5, R4 ;  /* 0x00000000040572ca */ /* 0x000fe200000e0000 */
[----:B------:R-:W-:Y:S01]  /*7b60*/  WARPGROUP.ARRIVE ;  /* 0x00000000000079c5 */ /* 0x000fe20000000000 */
[----:B------:R-:W-:-:S11]  /*7b70*/  UMOV UR7, 0x40000040 ;  /* 0x4000004000077882 */ /* 0x000fd60000000000 */
[----:B------:R-:W-:-:S04]  /*7b80*/  UIADD3 UR5, UR5, 0x400, URZ ;  /* 0x0000040005057890 */ /* 0x000fc8000fffe03f */
[----:B------:R-:W-:-:S04]  /*7b90*/  USHF.R.U32.HI UR5, URZ, 0x4, UR5 ;  /* 0x000000043f057899 */ /* 0x000fc80008011605 */
[----:B------:R-:W-:-:S04]  /*7ba0*/  ULOP3.LUT UR5, UR5, 0x3fff, URZ, 0xc0, !UPT ;  /* 0x00003fff05057892 */ /* 0x000fc8000f8ec03f */
[----:B------:R-:W-:-:S04]  /*7bb0*/  ULOP3.LUT UR5, UR5, 0x2800000, URZ, 0xfc, !UPT ;  /* 0x0280000005057892 */ /* 0x000fc8000f8efc3f */
[----:B------:R-:W-:-:S07]  /*7bc0*/  UIMAD UR5, UR61, 0xa00, UR5 ;  /* 0x00000a003d0578a4 */ /* 0x000fce000f8e0205 */
[----:B------:R-:W-:Y:S02]  /*7bd0*/  UMOV UR6, UR5 ;  /* 0x0000000500067c82 */ /* 0x000fe40008000000 */
        /* <DEDUP_REMOVED lines=24> */
[----:B------:R-:W-:Y:S03]  /*7d60*/  HGMMA.64x256x16.F32 R24, R192, gdesc[UR4].tnspB, R24, gsb0 ;  /* 0x43e00004c0187df0 */ /* 0x000fe60008000818 */
[----:B------:R-:W-:Y:S02]  /*7d70*/  WARPGROUP.DEPBAR.LE gsb0, 0x0 ;  /* 0x00008000000079c5 */ /* 0x000fe40000010000 */
[----:B------:R-:W-:Y:S05]  /*7d80*/  @!P0 BRA `(.L_x_211) ;  /* 0x0000000000048947 */ /* 0x000fea0003800000 */
[----:B------:R-:W-:Y:S01]  /*7d90*/  BPT.TRAP 0x1 ;  /* 0x000000040000795c */ /* 0x000fe20000300000 */
.L_x_211:
[----:B01----:R-:W-:Y:S01]  /*7da0*/  FMNMX.FTZ R0, R184, R21, !PT ;  /* 0x00000015b8007209 */ /* 0x003fe20007810000 */
[----:B------:R-:W-:Y:S01]  /*7db0*/  ULDC UR5, c[0x0][0x988] ;  /* 0x0002620000057ab9 */ /* 0x000fe20000000800 */
[----:B------:R-:W-:Y:S02]  /*7dc0*/  FMNMX.FTZ R2, R186, R232, !PT ;  /* 0x000000e8ba027209 */ /* 0x000fe40007810000 */
[----:B------:R-:W-:Y:S02]  /*7dd0*/  FMNMX.FTZ R3, R185, R0, !PT ;  /* 0x00000000b9037209 */ /* 0x000fe40007810000 */
[----:B------:R-:W-:Y:S02]  /*7de0*/  FMNMX.FTZ R193, R187, R2, !PT ;  /* 0x00000002bbc17209 */ /* 0x000fe40007810000 */
[----:B------:R-:W-:Y:S02]  /*7df0*/  FMNMX.FTZ R0, R188, R3, !PT ;  /* 0x00000003bc007209 */ /* 0x000fe40007810000 */
[----:B------:R-:W-:-:S02]  /*7e00*/  FMNMX.FTZ R2, R190, R193, !PT ;  /* 0x000000c1be027209 */ /* 0x000fc40007810000 */
[----:B------:R-:W-:Y:S02]  /*7e10*/  FMNMX.FTZ R3, R189, R0, !PT ;  /* 0x00000000bd037209 */ /* 0x000fe40007810000 */
        /* <DEDUP_REMOVED lines=33> */
[----:B------:R-:W-:Y:S01]  /*8030*/  R2UR UR6, R233 ;  /* 0x00000000e90672ca */ /* 0x000fe200000e0000 */
[----:B------:R-:W0:Y:S01]  /*8040*/  SHFL.BFLY PT, R3, R0, 0x2, 0x1f ;  /* 0x0c401f0000037f89 */ /* 0x000e2200000e0000 */
[----:B------:R-:W-:-:S03]  /*8050*/  ISETP.NE.AND P1, PT, R19, RZ, PT ;  /* 0x000000ff1300720c */ /* 0x000fc60003f25270 */
[----:B------:R-:W1:Y:S01]  /*8060*/  SHFL.BFLY PT, R193, R2, 0x2, 0x1f ;  /* 0x0c401f0002c17f89 */ /* 0x000e6200000e0000 */
[----:B0-----:R-:W-:Y:S02]  /*8070*/  FMNMX.FTZ R192, R0, R3, !PT ;  /* 0x0000000300c07209 */ /* 0x001fe40007810000 */
[----:B-1----:R-:W-:-:S03]  /*8080*/  FMNMX.FTZ R194, R2, R193, !PT ;  /* 0x000000c102c27209 */ /* 0x002fc60007810000 */
[----:B------:R-:W0:Y:S04]  /*8090*/  SHFL.BFLY PT, R3, R192, 0x1, 0x1f ;  /* 0x0c201f00c0037f89 */ /* 0x000e2800000e0000 */
[----:B------:R-:W1:Y:S01]  /*80a0*/  SHFL.BFLY PT, R193, R194, 0x1, 0x1f ;  /* 0x0c201f00c2c17f89 */ /* 0x000e6200000e0000 */
[----:B0-----:R-:W-:Y:S02]  /*80b0*/  FMNMX.FTZ R4, R192, R3, !PT ;  /* 0x00000003c0047209 */ /* 0x001fe40007810000 */
[----:B-1----:R-:W-:-:S03]  /*80c0*/  FMNMX.FTZ R3, R194, R193, !PT ;  /* 0x000000c1c2037209 */ /* 0x002fc60007810000 */
[C---:B------:R-:W-:Y:S01]  /*80d0*/  FMUL.FTZ R193, R4.reuse, UR5 ;  /* 0x0000000504c17c20 */ /* 0x040fe20008410000 */
[----:B------:R-:W-:-:S03]  /*80e0*/  FADD.FTZ R21, -R4, R21 ;  /* 0x0000001504157221 */ /* 0x000fc60000010100 */
[--C-:B------:R-:W-:Y:S01]  /*80f0*/  FFMA.FTZ R192, R152, UR5, -R193.reuse ;  /* 0x0000000598c07c23 */ /* 0x100fe200080108c1 */
[C---:B------:R-:W-:Y:S01]  /*8100*/  FADD.FTZ R0, -R3.reuse, R232 ;  /* 0x000000e803007221 */ /* 0x040fe20000010100 */
[----:B------:R-:W-:Y:S01]  /*8110*/  FMUL.FTZ R152, R3, UR5 ;  /* 0x0000000503987c20 */ /* 0x000fe20008410000 */
[----:B------:R-:W-:Y:S01]  /*8120*/  FMUL.FTZ R195, R21, UR5 ;  /* 0x0000000515c37c20 */ /* 0x000fe20008410000 */
[--C-:B------:R-:W-:Y:S01]  /*8130*/  FFMA.FTZ R21, R184, UR5, -R193.reuse ;  /* 0x00000005b8157c23 */ /* 0x100fe200080108c1 */
[----:B------:R-:W-:Y:S01]  /*8140*/  FMUL.FTZ R0, R0, UR5 ;  /* 0x0000000500007c20 */ /* 0x000fe20008410000 */
        /* <DEDUP_REMOVED lines=8> */
[--C-:B------:R-:W-:Y:S01]  /*81d0*/  FFMA.FTZ R196, R160, UR5, -R193.reuse ;  /* 0x00000005a0c47c23 */ /* 0x100fe200080108c1 */
[--C-:B------:R-:W-:Y:S01]  /*81e0*/  FFMA.FTZ R160, R191, UR5, -R152.reuse ;  /* 0x00000005bfa07c23 */ /* 0x100fe20008010898 */
[--C-:B------:R-:W-:Y:S01]  /*81f0*/  FFMA.FTZ R204, R176, UR5, -R193.reuse ;  /* 0x00000005b0cc7c23 */ /* 0x100fe200080108c1 */
[--C-:B------:R-:W-:Y:S01]  /*8200*/  FFMA.FTZ R205, R178, UR5, -R152.reuse ;  /* 0x00000005b2cd7c23 */ /* 0x100fe20008010898 */
[----:B------:R-:W0:Y:S01]  /*8210*/  MUFU.EX2 R21, R21 ;  /* 0x0000001500157308 */ /* 0x000e220000000800 */
[--C-:B------:R-:W-:Y:S01]  /*8220*/  FFMA.FTZ R185, R177, UR5, -R193.reuse ;  /* 0x00000005b1b97c23 */ /* 0x100fe200080108c1 */
        /* <DEDUP_REMOVED lines=9> */
[----:B------:R-:W-:Y:S01]  /*82c0*/  FFMA.FTZ R200, R168, UR5, -R193 ;  /* 0x00000005a8c87c23 */ /* 0x000fe200080108c1 */
[--C-:B------:R-:W-:Y:S01]  /*82d0*/  FFMA.FTZ R168, R183, UR5, -R152.reuse ;  /* 0x00000005b7a87c23 */ /* 0x100fe20008010898 */
[--C-:B------:R-:W-:Y:S01]  /*82e0*/  FFMA.FTZ R203, R174, UR5, -R152.reuse ;  /* 0x00000005aecb7c23 */ /* 0x100fe20008010898 */
[--C-:B------:R-:W-:Y:S01]  /*82f0*/  FFMA.FTZ R201, R170, UR5, -R152.reuse ;  /* 0x00000005aac97c23 */ /* 0x100fe20008010898 */
[--C-:B------:R-:W-:Y:S01]  /*8300*/  FFMA.FTZ R197, R162, UR5, -R152.reuse ;  /* 0x00000005a2c57c23 */ /* 0x100fe20008010898 */
[----:B------:R-:W1:Y:S01]  /*8310*/  MUFU.EX2 R209, R209 ;  /* 0x000000d100d17308 */ /* 0x000e620000000800 */
[----:B0-----:R-:W-:Y:S01]  /*8320*/  FFMA.FTZ R165, R2, R14, R21 ;  /* 0x0000000e02a57223 */ /* 0x001fe20000010015 */
        /* <DEDUP_REMOVED lines=8> */
[----:B------:R-:W-:Y:S01]  /*83b0*/  FFMA.FTZ R157, R157, UR5, -R193 ;  /* 0x000000059d9d7c23 */ /* 0x000fe200080108c1 */
[--C-:B------:R-:W-:Y:S01]  /*83c0*/  FFMA.FTZ R193, R154, UR5, -R152.reuse ;  /* 0x000000059ac17c23 */ /* 0x100fe20008010898 */
[----:B------:R-:W-:-:S04]  /*83d0*/  FFMA.FTZ R195, R158, UR5, -R152 ;  /* 0x000000059ec37c23 */ /* 0x000fc80008010898 */
[----:B------:R-:W2:Y:S01]  /*83e0*/  MUFU.EX2 R156, R156 ;  /* 0x0000009c009c7308 */ /* 0x000ea20000000800 */
[----:B-1----:R-:W-:-:S07]  /*83f0*/  FFMA.FTZ R5, R0, R5, R209 ;  /* 0x0000000500057223 */ /* 0x002fce00000100d1 */
[----:B------:R-:W1:Y:S01]  /*8400*/  MUFU.EX2 R210, R210 ;  /* 0x000000d200d27308 */ /* 0x000e620000000800 */
[----:B0-----:R-:W-:-:S07]  /*8410*/  FADD.FTZ R165, R208, R165 ;  /* 0x000000a5d0a57221 */ /* 0x001fce0000010000 */
[----:B------:R-:W0:Y:S01]  /*8420*/  MUFU.EX2 R211, R211 ;  /* 0x000000d300d37308 */ /* 0x000e220000000800 */
[----:B--2---:R-:W-:-:S07]  /*8430*/  FADD.FTZ R14, R156, R5 ;  /* 0x000000059c0e7221 */ /* 0x004fce0000010000 */
[----:B------:R-:W2:Y:S01]  /*8440*/  MUFU.EX2 R189, R189 ;  /* 0x000000bd00bd7308 */ /* 0x000ea20000000800 */
[----:B-1----:R-:W-:-:S07]  /*8450*/  FADD.FTZ R174, R210, R165 ;  /* 0x000000a5d2ae7221 */ /* 0x002fce0000010000 */
        /* <DEDUP_REMOVED lines=11> */
[----:B-1----:R-:W-:Y:S01]  /*8510*/  FADD.FTZ R163, R185, R166 ;  /* 0x000000a6b9a37221 */ /* 0x002fe20000010000 */
[----:B------:R-:W-:-:S06]  /*8520*/  FFMA.FTZ R166, R167, UR5, -R152 ;  /* 0x00000005a7a67c23 */ /* 0x000fcc0008010898 */
        /* <DEDUP_REMOVED lines=15> */
[----:B--2---:R-:W-:Y:S01]  /*8620*/  FADD.FTZ R163, R177, R154 ;  /* 0x0000009ab1a37221 */ /* 0x004fe20000010000 */
[--C-:B------:R-:W-:Y:S01]  /*8630*/  FFMA.FTZ R154, R155, UR5, -R152.reuse ;  /* 0x000000059b9a7c23 */ /* 0x100fe20008010898 */
[----:B------:R-:W-:-:S05]  /*8640*/  FFMA.FTZ R152, R159, UR5, -R152 ;  /* 0x000000059f987c23 */ /* 0x000fca0008010898 */
[----:B------:R-:W2:Y:S01]  /*8650*/  MUFU.EX2 R203, R203 ;  /* 0x000000cb00cb7308 */ /* 0x000ea20000000800 */
[----:B-1----:R-:W-:-:S07]  /*8660*/  FADD.FTZ R14, R170, R5 ;  /* 0x00000005aa0e7221 */ /* 0x002fce0000010000 */
[----:B------:R-:W1:Y:S01]  /*8670*/  MUFU.EX2 R173, R173 ;  /* 0x000000ad00ad7308 */ /* 0x000e620000000800 */
[----:B0-----:R-:W-:Y:S01]  /*8680*/  FADD.FTZ R174, R202, R163 ;  /* 0x000000a3caae7221 */ /* 0x001fe20000010000 */
[----:B------:R-:W-:-:S06]  /*8690*/  IMAD.U32 R163, RZ, RZ, UR6 ;  /* 0x00000006ffa37e24 */ /* 0x000fcc000f8e00ff */
        /* <DEDUP_REMOVED lines=10> */
[----:B------:R-:W-:-:S05]  /*8740*/  @P1 VIADD R14, R163, 0x38840 ;  /* 0x00038840a30e1836 */ /* 0x000fca0000000000 */
[----:B------:R-:W-:Y:S01]  /*8750*/  @P1 PRMT R14, R23, 0x654, R14 ;  /* 0x00000654170e1816 */ /* 0x000fe2000000000e */
[----:B------:R-:W1:Y:S01]  /*8760*/  MUFU.EX2 R198, R198 ;  /* 0x000000c600c67308 */ /* 0x000e620000000800 */
[----:B0-----:R-:W-:Y:S02]  /*8770*/  FADD.FTZ R155, R169, R158 ;  /* 0x0000009ea99b7221 */ /* 0x001fe40000010000 */
[----:B------:R0:W-:Y:S05]  /*8780*/  @P1 SYNCS.ARRIVE.TRANS64.RED.A1T0 RZ, [R14+URZ], RZ ;  /* 0x000000ff0eff19a7 */ /* 0x0001ea000810043f */
[----:B------:R-:W3:Y:S01]  /*8790*/  MUFU.EX2 R199, R199 ;  /* 0x000000c700c77308 */ /* 0x000ee20000000800 */
[----:B--2---:R-:W-:-:S07]  /*87a0*/  FADD.FTZ R158, R162, R5 ;  /* 0x00000005a29e7221 */ /* 0x004fce0000010000 */
[----:B------:R-:W2:Y:S01]  /*87b0*/  MUFU.EX2 R161, R161 ;  /* 0x000000a100a17308 */ /* 0x000ea20000000800 */
[----:B-1----:R-:W-:-:S07]  /*87c0*/  FADD.FTZ R174, R198, R155 ;  /* 0x0000009bc6ae7221 */ /* 0x002fce0000010000 */
[----:B------:R-:W0:Y:S01]  /*87d0*/  MUFU.EX2 R166, R166 ;  /* 0x000000a600a67308 */ /* 0x000e220000000800 */
[----:B---3--:R-:W-:-:S07]  /*87e0*/  FADD.FTZ R5, R199, R158 ;  /* 0x0000009ec7057221 */ /* 0x008fce0000010000 */
[----:B------:R-:W1:Y:S01]  /*87f0*/  MUFU.EX2 R192, R192 ;  /* 0x000000c000c07308 */ /* 0x000e620000000800 */
[----:B--2---:R-:W-:-:S07]  /*8800*/  FADD.FTZ R155, R161, R174 ;  /* 0x000000aea19b7221 */ /* 0x004fce0000010000 */
[----:B------:R-:W2:Y:S01]  /*8810*/  MUFU.EX2 R193, R193 ;  /* 0x000000c100c17308 */ /* 0x000ea20000000800 */
[----:B0-----:R-:W-:-:S07]  /*8820*/  FADD.FTZ R14, R166, R5 ;  /* 0x00000005a60e7221 */ /* 0x001fce0000010000 */
[----:B------:R-:W0:Y:S01]  /*8830*/  MUFU.EX2 R153, R153 ;  /* 0x0000009900997308 */ /* 0x000e220000000800 */
[----:B-1----:R-:W-:-:S07]  /*8840*/  FADD.FTZ R158, R192, R155 ;  /* 0x0000009bc09e7221 */ /* 0x002fce0000010000 */
        /* <DEDUP_REMOVED lines=9> */
[----:B0-----:R-:W-:Y:S01]  /*88e0*/  FADD.FTZ R5, R195, R14 ;  /* 0x0000000ec3057221 */ /* 0x001fe20000010000 */
[----:B-1----:R-:W-:-:S03]  /*88f0*/  FADD.FTZ R14, R157, R158 ;  /* 0x0000009e9d0e7221 */ /* 0x002fc60000010000 */
[----:B--2---:R-:W-:Y:S01]  /*8900*/  FADD.FTZ R5, R152, R5 ;  /* 0x0000000598057221 */ /* 0x004fe20000010000 */
[----:B------:R-:W-:Y:S06]  /*8910*/  @!P0 BRA `(.L_x_212) ;  /* 0x0000000000048947 */ /* 0x000fec0003800000 */
[----:B------:R-:W-:Y:S01]  /*8920*/  BPT.TRAP 0x1 ;  /* 0x000000040000795c */ /* 0x000fe20000300000 */
.L_x_212:
[----:B------:R-:W-:Y:S01]  /*8930*/  ISETP.NE.AND P1, PT, R18, RZ, PT ;  /* 0x000000ff1200720c */ /* 0x000fe20003f25270 */
[----:B------:R-:W-:Y:S01]  /*8940*/  IMAD.U32 R155, RZ, RZ, UR4 ;  /* 0x00000004ff9b7e24 */ /* 0x000fe2000f8e00ff */
[----:B------:R-:W-:Y:S01]  /*8950*/  R2UR UR6, R20 ;  /* 0x00000000140672ca */ /* 0x000fe200000e0000 */
[----:B------:R-:W-:Y:S01]  /*8960*/  UMOV UR61, UR60 ;  /* 0x0000003c003d7c82 */ /* 0x000fe20008000000 */
[----:B------:R-:W-:Y:S01]  /*8970*/  F2FP.F16.F32.PACK_AB R208, R208, R21 ;  /* 0x00000015d0d0723e */ /* 0x000fe200000000ff */
[----:B------:R-:W-:Y:S01]  /*8980*/  IMAD.MOV.U32 R232, RZ, RZ, R3 ;  /* 0x000000ffffe87224 */ /* 0x000fe200078e0003 */
[----:B------:R-:W-:Y:S01]  /*8990*/  F2FP.F16.F32.PACK_AB R209, R156, R209 ;  /* 0x000000d19cd1723e */ /* 0x000fe200000000ff */
[----:B------:R-:W-:Y:S01]  /*89a0*/  IMAD.MOV.U32 R21, RZ, RZ, R4 ;  /* 0x000000ffff157224 */ /* 0x000fe200078e0004 */
[----:B------:R-:W-:Y:S02]  /*89b0*/  F2FP.F16.F32.PACK_AB R210, R189, R210 ;  /* 0x000000d2bdd2723e */ /* 0x000fe400000000ff */
[----:B------:R-:W-:-:S02]  /*89c0*/  F2FP.F16.F32.PACK_AB R211, R160, R211 ;  /* 0x000000d3a0d3723e */ /* 0x000fc400000000ff */
[----:B------:R-:W-:Y:S01]  /*89d0*/  F2FP.F16.F32.PACK_AB R204, R185, R204 ;  /* 0x000000ccb9cc723e */ /* 0x000fe200000000ff */
[----:B------:R-:W-:Y:S01]  /*89e0*/  @P1 VIADD R155, R155, 0x38860 ;  /* 0x000388609b9b1836 */ /* 0x000fe20000000000 */
[----:B------:R-:W-:Y:S01]  /*89f0*/  F2FP.F16.F32.PACK_AB R205, R164, R205 ;  /* 0x000000cda4cd723e */ /* 0x000fe200000000ff */
[----:B------:R-:W-:Y:S01]  /*8a00*/  UIADD3 UR4, UR6, -0x1, URZ ;  /* 0xffffffff06047890 */ /* 0x000fe2000fffe03f */
[----:B------:R-:W-:Y:S02]  /*8a10*/  F2FP.F16.F32.PACK_AB R206, R181, R206 ;  /* 0x000000ceb5ce723e */ /* 0x000fe400000000ff */
[----:B------:R-:W-:Y:S02]  /*8a20*/  @P1 PRMT R155, R22, 0x654, R155 ;  /* 0x00000654169b1816 */ /* 0x000fe4000000009b */
[----:B------:R-:W-:Y:S01]  /*8a30*/  F2FP.F16.F32.PACK_AB R207, R168, R207 ;  /* 0x000000cfa8cf723e */ /* 0x000fe200000000ff */
[----:B------:R-:W-:Y:S01]  /*8a40*/  IMAD.U32 R20, RZ, RZ, UR4 ;  /* 0x00000004ff147e24 */ /* 0x000fe2000f8e00ff */
[----:B------:R0:W-:Y:S01]  /*8a50*/  @P1 SYNCS.ARRIVE.TRANS64.RED.A1T0 RZ, [R155+URZ], RZ ;  /* 0x000000ff9bff19a7 */ /* 0x0001e2000810043f */
[----:B------:R-:W-:-:S02]  /*8a60*/  ISETP.LT.AND P1, PT, RZ, UR6, PT ;  /* 0x00000006ff007c0c */ /* 0x000fc4000bf21270 */
[----:B------:R-:W-:Y:S02]  /*8a70*/  R2UR UR6, R16 ;  /* 0x00000000100672ca */ /* 0x000fe400000e0000 */
[----:B------:R-:W-:Y:S02]  /*8a80*/  F2FP.F16.F32.PACK_AB R200, R177, R200 ;  /* 0x000000c8b1c8723e */ /* 0x000fe400000000ff */
[----:B------:R-:W-:Y:S02]  /*8a90*/  F2FP.F16.F32.PACK_AB R201, R170, R201 ;  /* 0x000000c9aac9723e */ /* 0x000fe400000000ff */
[----:B------:R-:W-:Y:S02]  /*8aa0*/  F2FP.F16.F32.PACK_AB R202, R173, R202 ;  /* 0x000000caadca723e */ /* 0x000fe400000000ff */
[----:B------:R-:W-:Y:S02]  /*8ab0*/  F2FP.F16.F32.PACK_AB R203, R172, R203 ;  /* 0x000000cbaccb723e */ /* 0x000fe400000000ff */
[----:B------:R-:W-:-:S02]  /*8ac0*/  F2FP.F16.F32.PACK_AB R196, R169, R196 ;  /* 0x000000c4a9c4723e */ /* 0x000fc400000000ff */
[----:B------:R-:W-:Y:S01]  /*8ad0*/  F2FP.F16.F32.PACK_AB R197, R162, R197 ;  /* 0x000000c5a2c5723e */ /* 0x000fe200000000ff */
[----:B------:R-:W-:Y:S01]  /*8ae0*/  IMAD.U32 R234, RZ, RZ, UR6 ;  /* 0x00000006ffea7e24 */ /* 0x000fe2000f8e00ff */
[----:B------:R-:W-:Y:S02]  /*8af0*/  F2FP.F16.F32.PACK_AB R198, R161, R198 ;  /* 0x000000c6a1c6723e */ /* 0x000fe400000000ff */
[----:B------:R-:W-:Y:S02]  /*8b00*/  F2FP.F16.F32.PACK_AB R199, R166, R199 ;  /* 0x000000c7a6c7723e */ /* 0x000fe400000000ff */
[----:B------:R-:W-:Y:S02]  /*8b10*/  F2FP.F16.F32.PACK_AB R192, R153, R192 ;  /* 0x000000c099c0723e */ /* 0x000fe400000000ff */
[----:B------:R-:W-:Y:S02]  /*8b20*/  F2FP.F16.F32.PACK_AB R193, R154, R193 ;  /* 0x000000c19ac1723e */ /* 0x000fe400000000ff */
[----:B------:R-:W-:-:S02]  /*8b30*/  F2FP.F16.F32.PACK_AB R194, R157, R194 ;  /* 0x000000c29dc2723e */ /* 0x000fc400000000ff */
[----:B------:R-:W-:Y:S01]  /*8b40*/  F2FP.F16.F32.PACK_AB R195, R152, R195 ;  /* 0x000000c398c3723e */ /* 0x000fe200000000ff */
[----:B0-----:R-:W-:Y:S06]  /*8b50*/  @P1 BRA `(.L_x_213) ;  /* 0xffffffc400601947 */ /* 0x001fec000383ffff */
.L_x_202:
        /* <DEDUP_REMOVED lines=131> */
.L_x_214:
        /* <DEDUP_REMOVED lines=10> */
.L_x_215:
[----:B-1----:R-:W-:Y:S05]  /*9430*/  @P1 BRA `(.L_x_216) ;  /* 0x0000000000081947 */ /* 0x002fea0003800000 */
[----:B------:R-:W1:Y:S02]  /*9440*/  SYNCS.PHASECHK.TRANS64.TRYWAIT P1, [UR9+0x38850], R0 ;  /* 0x03885000ff0075a7 */ /* 0x000e640008020149 */
[----:B-1----:R-:W-:Y:S05]  /*9450*/  @!P1 BRA `(.L_x_217) ;  /* 0x0000008000a89947 */ /* 0x002fea0003800000 */
.L_x_216:
[----:B------:R-:W-:Y:S01]  /*9460*/  UIADD3 UR6, UR4, 0x400, URZ ;  /* 0x0000040004067890 */ /* 0x000fe2000fffe03f */
[----:B------:R-:W-:Y:S01]  /*9470*/  WARPGROUP.ARRIVE ;  /* 0x00000000000079c5 */ /* 0x000fe20000000000 */
[----:B------:R-:W-:Y:S01]  /*9480*/  UMOV UR7, 0x40000040 ;  /* 0x4000004000077882 */ /* 0x000fe20000000000 */
[----:B-1----:R-:W1:Y:S01]  /*9490*/  SHFL.BFLY PT, R7, R14, 0x2, 0x1f ;  /* 0x0c401f000e077f89 */ /* 0x002e6200000e0000 */
[----:B------:R-:W-:Y:S01]  /*94a0*/  USHF.R.U32.HI UR6, URZ, 0x4, UR6 ;  /* 0x000000043f067899 */ /* 0x000fe20008011606 */
[----:B------:R-:W-:Y:S02]  /*94b0*/  IMAD.MOV.U32 R6, RZ, RZ, RZ ;  /* 0x000000ffff067224 */ /* 0x000fe400078e00ff */
[----:B0-----:R-:W0:Y:S01]  /*94c0*/  SHFL.BFLY PT, R0, R5, 0x2, 0x1f ;  /* 0x0c401f0005007f89 */ /* 0x001e2200000e0000 */
[----:B------:R-:W-:Y:S01]  /*94d0*/  ULOP3.LUT UR6, UR6, 0x3fff, URZ, 0xc0, !UPT ;  /* 0x00003fff06067892 */ /* 0x000fe2000f8ec03f */
[----:B------:R-:W-:-:S03]  /*94e0*/  IMAD.U32 R13, RZ, RZ, UR5 ;  /* 0x00000005ff0d7e24 */ /* 0x000fc6000f8e00ff */
[----:B------:R-:W-:-:S04]  /*94f0*/  ULOP3.LUT UR6, UR6, 0x2800000, URZ, 0xfc, !UPT ;  /* 0x0280000006067892 */ /* 0x000fc8000f8efc3f */
[----:B------:R-:W-:-:S07]  /*9500*/  UIMAD UR8, UR60, 0xa00, UR6 ;  /* 0x00000a003c0878a4 */ /* 0x000fce000f8e0206 */
[----:B------:R-:W-:Y:S02]  /*9510*/  UMOV UR6, UR8 ;  /* 0x0000000800067c82 */ /* 0x000fe40008000000 */
[----:B------:R-:W-:Y:S01]  /*9520*/  HGMMA.64x256x16.F32 R24, R208, gdesc[UR4].tnspB, R24, gsb0 ;  /* 0x43e00004d0187df0 */ /* 0x000fe20008000818 */
[----:B------:R-:W-:Y:S01]  /*9530*/  UIADD3 UR6, UR8, 0x80, URZ ;  /* 0x0000008008067890 */ /* 0x000fe2000fffe03f */
[----:B-1----:R-:W-:Y:S01]  /*9540*/  FADD.FTZ R7, R7, R14 ;  /* 0x0000000e07077221 */ /* 0x002fe20000010000 */
[----:B------:R-:W-:Y:S01]  /*9550*/  UMOV UR7, 0x40000040 ;  /* 0x4000004000077882 */ /* 0x000fe20000000000 */
[----:B0-----:R-:W-:Y:S01]  /*9560*/  FADD.FTZ R2, R0, R5 ;  /* 0x0000000500027221 */ /* 0x001fe20000010000 */
[----:B------:R-:W-:Y:S02]  /*9570*/  IMAD.MOV.U32 R5, RZ, RZ, RZ ;  /* 0x000000ffff057224 */ /* 0x000fe400078e00ff */
[----:B------:R-:W0:Y:S04]  /*9580*/  SHFL.BFLY PT, R0, R7, 0x1, 0x1f ;  /* 0x0c201f0007007f89 */ /* 0x000e2800000e0000 */
[----:B------:R-:W1:Y:S01]  /*9590*/  SHFL.BFLY PT, R9, R2, 0x1, 0x1f ;  /* 0x0c201f0002097f89 */ /* 0x000e6200000e0000 */
[----:B0-----:R-:W-:Y:S01]  /*95a0*/  FADD.FTZ R11, R7, R0 ;  /* 0x00000000070b7221 */ /* 0x001fe20000010000 */
[----:B------:R-:W-:-:S02]  /*95b0*/  IMAD.U32 R7, RZ, RZ, UR5 ;  /* 0x00000005ff077e24 */ /* 0x000fc4000f8e00ff */
[----:B------:R-:W-:Y:S02]  /*95c0*/  IMAD.MOV.U32 R0, RZ, RZ, -0x800000 ;  /* 0xff800000ff007424 */ /* 0x000fe400078e00ff */
[----:B-1----:R-:W-:Y:S01]  /*95d0*/  FADD.FTZ R12, R2, R9 ;  /* 0x00000009020c7221 */ /* 0x002fe20000010000 */
[----:B------:R-:W-:Y:S01]  /*95e0*/  FSETP.NE.FTZ.AND P1, PT, R11, RZ, PT ;  /* 0x000000ff0b00720b */ /* 0x000fe20003f35000 */
[----:B------:R-:W-:-:S03]  /*95f0*/  IMAD.MOV.U32 R2, RZ, RZ, -0x800000 ;  /* 0xff800000ff027424 */ /* 0x000fc600078e00ff */
[----:B------:R-:W-:-:S09]  /*9600*/  FSETP.NE.FTZ.AND P2, PT, R12, RZ, PT ;  /* 0x000000ff0c00720b */ /* 0x000fd20003f55000 */
[----:B------:R-:W0:Y:S01]  /*9610*/  @P1 MUFU.LG2 R8, R11 ;  /* 0x0000000b00081308 */ /* 0x000e220000000c00 */
[----:B------:R-:W-:-:S03]  /*9620*/  @P1 FMUL.FTZ R7, R7, 0.69314718246459960938 ;  /* 0x3f31721807071820 */ /* 0x000fc60000410000 */
[----:B------:R-:W-:-:S04]  /*9630*/  @P2 FMUL.FTZ R13, R13, 0.69314718246459960938 ;  /* 0x3f3172180d0d2820 */ /* 0x000fc80000410000 */
[----:B------:R-:W1:Y:S08]  /*9640*/  @P2 MUFU.LG2 R9, R12 ;  /* 0x0000000c00092308 */ /* 0x000e700000000c00 */
[----:B------:R2:W3:Y:S01]  /*9650*/  @P1 MUFU.RCP R6, R11 ;  /* 0x0000000b00061308 */ /* 0x0004e20000001000 */
[----:B0-----:R-:W-:-:S04]  /*9660*/  @P1 FMUL.FTZ R8, R8, 0.69314718246459960938 ;  /* 0x3f31721808081820 */ /* 0x001fc80000410000 */
[----:B------:R-:W-:-:S03]  /*9670*/  @P1 FFMA.FTZ R2, R7, R4, R8 ;  /* 0x0000000407021223 */ /* 0x000fc60000010008 */
[----:B------:R2:W0:Y:S01]  /*9680*/  @P2 MUFU.RCP R5, R12 ;  /* 0x0000000c00052308 */ /* 0x0004220000001000 */
[----:B-1----:R-:W-:-:S04]  /*9690*/  @P2 FMUL.FTZ R10, R9, 0.69314718246459960938 ;  /* 0x3f317218090a2820 */ /* 0x002fc80000410000 */
        /* <DEDUP_REMOVED lines=18> */
[----:B------:R-:W-:Y:S01]  /*97c0*/  UMOV UR7, 0x40000040 ;  /* 0x4000004000077882 */ /* 0x000fe20000000000 */
[----:B------:R-:W-:Y:S02]  /*97d0*/  WARPGROUP.DEPBAR.LE gsb0, 0x0 ;  /* 0x00008000000079c5 */ /* 0x000fe40000010000 */
[----:B------:R-:W-:-:S15]  /*97e0*/  WARPGROUP.ARRIVE ;  /* 0x00000000000079c5 */ /* 0x000fde0000000000 */
[----:B------:R-:W-:-:S08]  /*97f0*/  NOP ;  /* 0x0000000000007918 */ /* 0x000fd00000000000 */
[----:B------:R-:W-:Y:S03]  /*9800*/  HGMMA.64x256x16.F32 R24, R192, gdesc[UR4].tnspB, R24, gsb0 ;  /* 0x43e00004c0187df0 */ /* 0x000fe60008000818 */
[----:B------:R-:W-:Y:S02]  /*9810*/  WARPGROUP.DEPBAR.LE gsb0, 0x0 ;  /* 0x00008000000079c5 */ /* 0x000fe40000010000 */
[----:B0-23--:R-:W-:Y:S05]  /*9820*/  @!P0 BRA `(.L_x_218) ;  /* 0x0000000000048947 */ /* 0x00dfea0003800000 */
[----:B------:R-:W-:Y:S01]  /*9830*/  BPT.TRAP 0x1 ;  /* 0x000000040000795c */ /* 0x000fe20000300000 */
.L_x_218:
[----:B------:R-:W0:Y:S01]  /*9840*/  S2UR UR5, SR_SWINHI ;  /* 0x00000000000579c3 */ /* 0x000e220000002f00 */
[----:B------:R-:W-:Y:S01]  /*9850*/  ISETP.NE.AND P0, PT, R18, RZ, PT ;  /* 0x000000ff1200720c */ /* 0x000fe20003f05270 */
[----:B------:R-:W-:Y:S02]  /*9860*/  IMAD.U32 R7, RZ, RZ, UR9 ;  /* 0x00000009ff077e24 */ /* 0x000fe4000f8e00ff */
        /* <DEDUP_REMOVED lines=11> */
[----:B------:R-:W-:-:S02]  /*9920*/  @P0 VIADD R7, R7, 0x38860 ;  /* 0x0003886007070836 */ /* 0x000fc40000000000 */
[-C--:B------:R-:W-:Y:S01]  /*9930*/  FMUL.FTZ R185, R125, R6.reuse ;  /* 0x000000067db97220 */ /* 0x080fe20000410000 */
[----:B------:R-:W-:Y:S01]  /*9940*/  FMUL.FTZ R184, R129, R6 ;  /* 0x0000000681b87220 */ /* 0x000fe20000410000 */
[-C--:B------:R-:W-:Y:S01]  /*9950*/  FMUL.FTZ R27, R27, R5.reuse ;  /* 0x000000051b1b7220 */ /* 0x080fe20000410000 */
[-C--:B------:R-:W-:Y:S01]  /*9960*/  FMUL.FTZ R26, R26, R5.reuse ;  /* 0x000000051a1a7220 */ /* 0x080fe20000410000 */
[----:B------:R-:W-:Y:S01]  /*9970*/  @P0 PRMT R7, R22, 0x654, R7 ;  /* 0x0000065416070816 */ /* 0x000fe20000000007 */
[-C--:B------:R-:W-:Y:S01]  /*9980*/  FMUL.FTZ R3, R31, R5.reuse ;  /* 0x000000051f037220 */ /* 0x080fe20000410000 */
[-C--:B------:R-:W-:Y:S01]  /*9990*/  FMUL.FTZ R21, R30, R5.reuse ;  /* 0x000000051e157220 */ /* 0x080fe20000410000 */
[-C--:B------:R-:W-:Y:S01]  /*99a0*/  FMUL.FTZ R35, R35, R5.reuse ;  /* 0x0000000523237220 */ /* 0x080fe20000410000 */
[-C--:B------:R-:W-:Y:S01]  /*99b0*/  FMUL.FTZ R34, R34, R5.reuse ;  /* 0x0000000522227220 */ /* 0x080fe20000410000 */
[----:B------:R-:W-:Y:S01]  /*99c0*/  UMOV UR6, UR4 ;  /* 0x0000000400067c82 */ /* 0x000fe20008000000 */
[----:B0-----:R-:W-:Y:S01]  /*99d0*/  UMOV UR7, UR5 ;  /* 0x0000000500077c82 */ /* 0x001fe20008000000 */
[----:B------:R-:W-:Y:S01]  /*99e0*/  FMUL.FTZ R39, R39, R5 ;  /* 0x0000000527277220 */ /* 0x000fe20000410000 */
[----:B------:R-:W-:-:S02]  /*99f0*/  IMAD.U32 R164, RZ, RZ, UR6 ;  /* 0x00000006ffa47e24 */ /* 0x000fc4000f8e00ff */
[-C--:B------:R-:W-:Y:S01]  /*9a00*/  FMUL.FTZ R38, R38, R5.reuse ;  /* 0x0000000526267220 */ /* 0x080fe20000410000 */
[----:B------:R-:W-:Y:S02]  /*9a10*/  IMAD.U32 R165, RZ, RZ, UR7 ;  /* 0x00000007ffa57e24 */ /* 0x000fe4000f8e00ff */
[-C--:B------:R-:W-:Y:S01]  /*9a20*/  FMUL.FTZ R43, R43, R5.reuse ;  /* 0x000000052b2b7220 */ /* 0x080fe20000410000 */
[-C--:B------:R-:W-:Y:S01]  /*9a30*/  FMUL.FTZ R42, R42, R5.reuse ;  /* 0x000000052a2a7220 */ /* 0x080fe20000410000 */
[----:B------:R-:W-:Y:S01]  /*9a40*/  FMUL.FTZ R47, R47, R5 ;  /* 0x000000052f2f7220 */ /* 0x000fe20000410000 */
[----:B------:R-:W-:-:S04]  /*9a50*/  IMAD.WIDE R12, R226, 0x2, R164 ;  /* 0x00000002e20c7825 */ /* 0x000fc800078e02a4 */
[-C--:B------:R-:W-:Y:S01]  /*9a60*/  FMUL.FTZ R46, R46, R5.reuse ;  /* 0x000000052e2e7220 */ /* 0x080fe20000410000 */
[-C--:B------:R-:W-:Y:S01]  /*9a70*/  FMUL.FTZ R51, R51, R5.reuse ;  /* 0x0000000533337220 */ /* 0x080fe20000410000 */
[-C--:B------:R-:W-:Y:S01]  /*9a80*/  FMUL.FTZ R50, R50, R5.reuse ;  /* 0x0000000532327220 */ /* 0x080fe20000410000 */
[-C--:B------:R-:W-:Y:S01]  /*9a90*/  FMUL.FTZ R55, R55, R5.reuse ;  /* 0x0000000537377220 */ /* 0x080fe20000410000 */
[----:B------:R-:W-:Y:S01]  /*9aa0*/  IADD3 R11, P3, R12, 0xc060, RZ ;  /* 0x0000c0600c0b7810 */ /* 0x000fe20007f7e0ff */
[-C--:B------:R-:W-:Y:S01]  /*9ab0*/  FMUL.FTZ R54, R54, R5.reuse ;  /* 0x0000000536367220 */ /* 0x080fe20000410000 */
[-C--:B------:R-:W-:Y:S01]  /*9ac0*/  FMUL.FTZ R59, R59, R5.reuse ;  /* 0x000000053b3b7220 */ /* 0x080fe20000410000 */
[-C--:B------:R-:W-:Y:S01]  /*9ad0*/  FMUL.FTZ R58, R58, R5.reuse ;  /* 0x000000053a3a7220 */ /* 0x080fe20000410000 */
[----:B------:R-:W-:Y:S01]  /*9ae0*/  LOP3.LUT R4, R11, 0x380, RZ, 0xc0, !PT ;  /* 0x000003800b047812 */ /* 0x000fe200078ec0ff */
        /* <DEDUP_REMOVED lines=49> */
[----:B------:R0:W-:Y:S01]  /*9e00*/  @P0 SYNCS.ARRIVE.TRANS64.RED.A1T0 RZ, [R7+URZ], RZ ;  /* 0x000000ff07ff09a7 */ /* 0x0001e2000810043f */
[----:B------:R-:W-:Y:S01]  /*9e10*/  IMAD.X R5, RZ, RZ, R13, P3 ;  /* 0x000000ffff057224 */ /* 0x000fe200018e060d */
[----:B------:R-:W-:Y:S01]  /*9e20*/  SHF.R.U64 R4, R4, 0x3, RZ ;  /* 0x0000000304047819 */ /* 0x000fe200000012ff */
[----:B------:R-:W-:Y:S01]  /*9e30*/  IMAD R9, R220, 0x40, R17 ;  /* 0x00000040dc097824 */ /* 0x000fe200078e0211 */
[C---:B------:R-:W-:Y:S01]  /*9e40*/  IADD3 R115, P4, R12.reuse, 0xc040, RZ ;  /* 0x0000c0400c737810 */ /* 0x040fe20007f9e0ff */
[----:B------:R-:W-:Y:S01]  /*9e50*/  FMUL.FTZ R199, R53, R6 ;  /* 0x0000000635c77220 */ /* 0x000fe20000410000 */
[C---:B------:R-:W-:Y:S01]  /*9e60*/  IADD3 R111, P5, R12.reuse, 0xc020, RZ ;  /* 0x0000c0200c6f7810 */ /* 0x040fe20007fbe0ff */
[----:B------:R-:W-:Y:S01]  /*9e70*/  IMAD.WIDE R164, R9, 0x2, R164 ;  /* 0x0000000209a47825 */ /* 0x000fe200078e02a4 */
[----:B------:R-:W-:-:S03]  /*9e80*/  IADD3 R107, P6, R12, 0xc000, RZ ;  /* 0x0000c0000c6b7810 */ /* 0x000fc60007fde0ff */
[-C--:B------:R-:W-:Y:S01]  /*9e90*/  FMUL.FTZ R198, R57, R6.reuse ;  /* 0x0000000639c67220 */ /* 0x080fe20000410000 */
[C---:B------:R-:W-:Y:S01]  /*9ea0*/  IADD3 R69, P0, R12.reuse, 0x8060, RZ ;  /* 0x000080600c457810 */ /* 0x040fe20007f1e0ff */
[----:B------:R-:W-:Y:S01]  /*9eb0*/  FMUL.FTZ R197, R61, R6 ;  /* 0x000000063dc57220 */ /* 0x000fe20000410000 */
[C---:B------:R-:W-:Y:S01]  /*9ec0*/  IADD3 R31, P1, R12.reuse, 0x20, RZ ;  /* 0x000000200c1f7810 */ /* 0x040fe20007f3e0ff */
[--C-:B0-----:R-:W-:Y:S01]  /*9ed0*/  IMAD.X R7, RZ, RZ, R13.reuse, P4 ;  /* 0x000000ffff077224 */ /* 0x101fe200020e060d */
[C---:B------:R-:W-:Y:S01]  /*9ee0*/  IADD3 R56, P2, R12.reuse, 0x8040, RZ ;  /* 0x000080400c387810 */ /* 0x040fe20007f5e0ff */
[--C-:B------:R-:W-:Y:S01]  /*9ef0*/  IMAD.X R9, RZ, RZ, R13.reuse, P5 ;  /* 0x000000ffff097224 */ /* 0x100fe200028e060d */
[C---:B------:R-:W-:Y:S01]  /*9f00*/  IADD3 R65, P3, R12.reuse, 0x8020, RZ ;  /* 0x000080200c417810 */ /* 0x040fe20007f7e0ff */
[--C-:B------:R-:W-:Y:S01]  /*9f10*/  IMAD.X R135, RZ, RZ, R13.reuse, P0 ;  /* 0x000000ffff877224 */ /* 0x100fe200000e060d */
[----:B------:R-:W-:Y:S01]  /*9f20*/  LOP3.LUT R131, R12, 0x380, RZ, 0xc0, !PT ;  /* 0x000003800c837812 */ /* 0x000fe200078ec0ff */
[--C-:B------:R-:W-:Y:S01]  /*9f30*/  IMAD.X R139, RZ, RZ, R13.reuse, P1 ;  /* 0x000000ffff8b7224 */ /* 0x100fe200008e060d */
[----:B------:R-:W-:Y:S01]  /*9f40*/  LOP3.LUT R4, R4, R11, RZ, 0x3c, !PT ;  /* 0x0000000b04047212 */ /* 0x000fe200078e3cff */
[--C-:B------:R-:W-:Y:S01]  /*9f50*/  IMAD.X R11, RZ, RZ, R13.reuse, P6 ;  /* 0x000000ffff0b7224 */ /* 0x100fe200030e060d */
[C---:B------:R-:W-:Y:S01]  /*9f60*/  IADD3 R30, P4, R12.reuse, 0x8000, RZ ;  /* 0x000080000c1e7810 */ /* 0x040fe20007f9e0ff */
        /* <DEDUP_REMOVED lines=14> */
[----:B------:R-:W-:-:S02]  /*a050*/  IMAD.X R161, RZ, RZ, R13, P2 ;  /* 0x000000ffffa17224 */ /* 0x000fc400010e060d */
[----:B------:R-:W-:Y:S01]  /*a060*/  FMUL.FTZ R183, R52, R6 ;  /* 0x0000000634b77220 */ /* 0x000fe20000410000 */
[--C-:B------:R-:W-:Y:S01]  /*a070*/  IMAD.X R163, RZ, RZ, R13.reuse, P3 ;  /* 0x000000ffffa37224 */ /* 0x100fe200018e060d */
[----:B------:R-:W-:Y:S01]  /*a080*/  LOP3.LUT R130, R131, R12, RZ, 0x3c, !PT ;  /* 0x0000000c83827212 */ /* 0x000fe200078e3cff */
[----:B------:R-:W-:Y:S01]  /*a090*/  IMAD.MOV.U32 R131, RZ, RZ, R13 ;  /* 0x000000ffff837224 */ /* 0x000fe200078e000d */
[----:B------:R-:W-:Y:S01]  /*a0a0*/  LOP3.LUT R13, R56, 0x380, RZ, 0xc0, !PT ;  /* 0x00000380380d7812 */ /* 0x000fe200078ec0ff */
[-C--:B------:R-:W-:Y:S01]  /*a0b0*/  FMUL.FTZ R25, R25, R6.reuse ;  /* 0x0000000619197220 */ /* 0x080fe20000410000 */
[----:B------:R-:W-:Y:S01]  /*a0c0*/  LOP3.LUT R12, R31, 0x380, RZ, 0xc0, !PT ;  /* 0x000003801f0c7812 */ /* 0x000fe200078ec0ff */
[-C--:B------:R-:W-:Y:S01]  /*a0d0*/  FMUL.FTZ R24, R24, R6.reuse ;  /* 0x0000000618187220 */ /* 0x080fe20000410000 */
[----:B------:R-:W-:Y:S01]  /*a0e0*/  SHF.R.U64 R13, R13, 0x3, RZ ;  /* 0x000000030d0d7819 */ /* 0x000fe200000012ff */
[-C--:B------:R-:W-:Y:S01]  /*a0f0*/  FMUL.FTZ R29, R29, R6.reuse ;  /* 0x000000061d1d7220 */ /* 0x080fe20000410000 */
[----:B------:R-:W-:Y:S01]  /*a100*/  SHF.R.U64 R12, R12, 0x3, RZ ;  /* 0x000000030c0c7819 */ /* 0x000fe200000012ff */
[----:B------:R-:W-:Y:S01]  /*a110*/  FMUL.FTZ R28, R28, R6 ;  /* 0x000000061c1c7220 */ /* 0x000fe20000410000 */
[----:B------:R-:W-:Y:S01]  /*a120*/  LOP3.LUT R142, R13, R56, RZ, 0x3c, !PT ;  /* 0x000000380d8e7212 */ /* 0x000fe200078e3cff */
[-C--:B------:R-:W-:Y:S01]  /*a130*/  FMUL.FTZ R33, R33, R6.reuse ;  /* 0x0000000621217220 */ /* 0x080fe20000410000 */
[----:B------:R-:W-:Y:S01]  /*a140*/  LOP3.LUT R13, R30, 0x380, RZ, 0xc0, !PT ;  /* 0x000003801e0d7812 */ /* 0x000fe200078ec0ff */
[-C--:B------:R-:W-:Y:S01]  /*a150*/  FMUL.FTZ R32, R32, R6.reuse ;  /* 0x0000000620207220 */ /* 0x080fe20000410000 */
[----:B------:R-:W-:Y:S01]  /*a160*/  LOP3.LUT R138, R12, R31, RZ, 0x3c, !PT ;  /* 0x0000001f0c8a7212 */ /* 0x000fe200078e3cff */
[-C--:B------:R-:W-:Y:S01]  /*a170*/  FMUL.FTZ R36, R36, R6.reuse ;  /* 0x0000000624247220 */ /* 0x080fe20000410000 */
[----:B------:R-:W-:Y:S01]  /*a180*/  SHF.R.U64 R13, R13, 0x3, RZ ;  /* 0x000000030d0d7819 */ /* 0x000fe200000012ff */
[-C--:B------:R-:W-:Y:S01]  /*a190*/  FMUL.FTZ R41, R41, R6.reuse ;  /* 0x0000000629297220 */ /* 0x080fe20000410000 */
[----:B------:R-:W-:Y:S01]  /*a1a0*/  LOP3.LUT R12, R61, 0x380, RZ, 0xc0, !PT ;  /* 0x000003803d0c7812 */ /* 0x000fe200078ec0ff */
[----:B------:R-:W-:Y:S01]  /*a1b0*/  FMUL.FTZ R40, R40, R6 ;  /* 0x0000000628287220 */ /* 0x000fe20000410000 */
[----:B------:R-:W-:Y:S01]  /*a1c0*/  LOP3.LUT R150, R13, R30, RZ, 0x3c, !PT ;  /* 0x0000001e0d967212 */ /* 0x000fe200078e3cff */
[-C--:B------:R-:W-:Y:S01]  /*a1d0*/  FMUL.FTZ R44, R44, R6.reuse ;  /* 0x000000062c2c7220 */ /* 0x080fe20000410000 */
[----:B------:R-:W-:Y:S01]  /*a1e0*/  LOP3.LUT R30, R57, 0x380, RZ, 0xc0, !PT ;  /* 0x00000380391e7812 */ /* 0x000fe200078ec0ff */
[-C--:B------:R-:W-:Y:S01]  /*a1f0*/  FMUL.FTZ R49, R49, R6.reuse ;  /* 0x0000000631317220 */ /* 0x080fe20000410000 */
[----:B------:R-:W-:Y:S01]  /*a200*/  LOP3.LUT R52, R65, 0x380, RZ, 0xc0, !PT ;  /* 0x0000038041347812 */ /* 0x000fe200078ec0ff */
[-C--:B------:R-:W-:Y:S01]  /*a210*/  FMUL.FTZ R48, R48, R6.reuse ;  /* 0x0000000630307220 */ /* 0x080fe20000410000 */
[----:B------:R-:W-:Y:S01]  /*a220*/  SHF.R.U64 R12, R12, 0x3, RZ ;  /* 0x000000030c0c7819 */ /* 0x000fe200000012ff */
[-C--:B------:R-:W-:Y:S01]  /*a230*/  FMUL.FTZ R181, R60, R6.reuse ;  /* 0x000000063cb57220 */ /* 0x080fe20000410000 */
[----:B------:R-:W-:Y:S01]  /*a240*/  LOP3.LUT R13, R20, 0x380, RZ, 0xc0, !PT ;  /* 0x00000380140d7812 */ /* 0x000fe200078ec0ff */
[-C--:B------:R-:W-:Y:S01]  /*a250*/  FMUL.FTZ R180, R64, R6.reuse ;  /* 0x0000000640b47220 */ /* 0x080fe20000410000 */
[----:B------:R-:W-:Y:S01]  /*a260*/  SHF.R.U64 R30, R30, 0x3, RZ ;  /* 0x000000031e1e7819 */ /* 0x000fe200000012ff */
[-C--:B------:R-:W-:Y:S01]  /*a270*/  FMUL.FTZ R179, R68, R6.reuse ;  /* 0x0000000644b37220 */ /* 0x080fe20000410000 */
[----:B------:R-:W-:Y:S01]  /*a280*/  SHF.R.U64 R52, R52, 0x3, RZ ;  /* 0x0000000334347819 */ /* 0x000fe200000012ff */
[-C--:B------:R-:W-:Y:S01]  /*a290*/  FMUL.FTZ R73, R73, R6.reuse ;  /* 0x0000000649497220 */ /* 0x080fe20000410000 */
[----:B------:R-:W-:Y:S01]  /*a2a0*/  LOP3.LUT R152, R12, R61, RZ, 0x3c, !PT ;  /* 0x0000003d0c987212 */ /* 0x000fe200078e3cff */
[-C--:B------:R-:W-:Y:S01]  /*a2b0*/  FMUL.FTZ R72, R72, R6.reuse ;  /* 0x0000000648487220 */ /* 0x080fe20000410000 */
[----:B------:R-:W-:Y:S01]  /*a2c0*/  LOP3.LUT R12, R53, 0x380, RZ, 0xc0, !PT ;  /* 0x00000380350c7812 */ /* 0x000fe200078ec0ff */
[-C--:B------:R-:W-:Y:S01]  /*a2d0*/  FMUL.FTZ R76, R76, R6.reuse ;  /* 0x000000064c4c7220 */ /* 0x080fe20000410000 */
[----:B------:R-:W-:Y:S01]  /*a2e0*/  SHF.R.U64 R13, R13, 0x3, RZ ;  /* 0x000000030d0d7819 */ /* 0x000fe200000012ff */
[-C--:B------:R-:W-:Y:S01]  /*a2f0*/  FMUL.FTZ R81, R81, R6.reuse ;  /* 0x0000000651517220 */ /* 0x080fe20000410000 */
[----:B------:R-:W-:Y:S01]  /*a300*/  LOP3.LUT R156, R30, R57, RZ, 0x3c, !PT ;  /* 0x000000391e9c7212 */ /* 0x000fe200078e3cff */
[-C--:B------:R-:W-:Y:S01]  /*a310*/  FMUL.FTZ R80, R80, R6.reuse ;  /* 0x0000000650507220 */ /* 0x080fe20000410000 */
[----:B------:R-:W-:Y:S01]  /*a320*/  IADD3 R30, P3, R164, 0x1000, RZ ;  /* 0x00001000a41e7810 */ /* 0x000fe20007f7e0ff */
[-C--:B------:R-:W-:Y:S01]  /*a330*/  FMUL.FTZ R84, R84, R6.reuse ;  /* 0x0000000654547220 */ /* 0x080fe20000410000 */
[----:B------:R-:W-:Y:S01]  /*a340*/  LOP3.LUT R31, R14, 0x380, RZ, 0xc0, !PT ;  /* 0x000003800e1f7812 */ /* 0x000fe200078ec0ff */
[-C--:B------:R-:W-:Y:S01]  /*a350*/  FMUL.FTZ R89, R89, R6.reuse ;  /* 0x0000000659597220 */ /* 0x080fe20000410000 */
[----:B------:R-:W-:Y:S01]  /*a360*/  LOP3.LUT R146, R52, R65, RZ, 0x3c, !PT ;  /* 0x0000004134927212 */ /* 0x000fe200078e3cff */
[-C--:B------:R-:W-:Y:S01]  /*a370*/  FMUL.FTZ R88, R88, R6.reuse ;  /* 0x0000000658587220 */ /* 0x080fe20000410000 */
[----:B------:R-:W-:Y:S01]  /*a380*/  SHF.R.U64 R12, R12, 0x3, RZ ;  /* 0x000000030c0c7819 */ /* 0x000fe200000012ff */
[----:B------:R-:W-:Y:S01]  /*a390*/  FMUL.FTZ R92, R92, R6 ;  /* 0x000000065c5c7220 */ /* 0x000fe20000410000 */
[----:B------:R-:W-:Y:S01]  /*a3a0*/  LOP3.LUT R158, R13, R20, RZ, 0x3c, !PT ;  /* 0x000000140d9e7212 */ /* 0x000fe200078e3cff */
[-C--:B------:R-:W-:Y:S01]  /*a3b0*/  FMUL.FTZ R97, R97, R6.reuse ;  /* 0x0000000661617220 */ /* 0x080fe20000410000 */
[----:B------:R-:W-:Y:S01]  /*a3c0*/  LOP3.LUT R52, R15, 0x380, RZ, 0xc0, !PT ;  /* 0x000003800f347812 */ /* 0x000fe200078ec0ff */
[-C--:B------:R-:W-:Y:S01]  /*a3d0*/  FMUL.FTZ R96, R96, R6.reuse ;  /* 0x0000000660607220 */ /* 0x080fe20000410000 */
[----:B------:R-:W-:Y:S01]  /*a3e0*/  IADD3 R20, P4, R164, 0x2000, RZ ;  /* 0x00002000a4147810 */ /* 0x000fe20007f9e0ff */
[-C--:B------:R-:W-:Y:S01]  /*a3f0*/  FMUL.FTZ R100, R100, R6.reuse ;  /* 0x0000000664647220 */ /* 0x080fe20000410000 */
[----:B------:R-:W-:Y:S01]  /*a400*/  LOP3.LUT R13, R30, 0x380, RZ, 0xc0, !PT ;  /* 0x000003801e0d7812 */ /* 0x000fe200078ec0ff */
[-C--:B------:R-:W-:Y:S01]  /*a410*/  FMUL.FTZ R104, R104, R6.reuse ;  /* 0x0000000668687220 */ /* 0x080fe20000410000 */
[----:B------:R-:W-:Y:S01]  /*a420*/  SHF.R.U64 R31, R31, 0x3, RZ ;  /* 0x000000031f1f7819 */ /* 0x000fe200000012ff */
[-C--:B------:R-:W-:Y:S01]  /*a430*/  FMUL.FTZ R108, R108, R6.reuse ;  /* 0x000000066c6c7220 */ /* 0x080fe20000410000 */
[----:B------:R-:W-:Y:S01]  /*a440*/  LOP3.LUT R154, R12, R53, RZ, 0x3c, !PT ;  /* 0x000000350c9a7212 */ /* 0x000fe200078e3cff */
[-C--:B------:R-:W-:Y:S01]  /*a450*/  FMUL.FTZ R112, R112, R6.reuse ;  /* 0x0000000670707220 */ /* 0x080fe20000410000 */
[----:B------:R-:W-:Y:S01]  /*a460*/  SHF.R.U64 R52, R52, 0x3, RZ ;  /* 0x0000000334347819 */ /* 0x000fe200000012ff */
[-C--:B------:R-:W-:Y:S01]  /*a470*/  FMUL.FTZ R116, R116, R6.reuse ;  /* 0x0000000674747220 */ /* 0x080fe20000410000 */
[----:B------:R-:W-:Y:S01]  /*a480*/  LOP3.LUT R12, R20, 0x380, RZ, 0xc0, !PT ;  /* 0x00000380140c7812 */ /* 0x000fe200078ec0ff */
[-C--:B------:R-:W-:Y:S01]  /*a490*/  FMUL.FTZ R120, R120, R6.reuse ;  /* 0x0000000678787220 */ /* 0x080fe20000410000 */
[----:B------:R-:W-:Y:S01]  /*a4a0*/  SHF.R.U64 R13, R13, 0x3, RZ ;  /* 0x000000030d0d7819 */ /* 0x000fe200000012ff */
[----:B------:R-:W-:Y:S01]  /*a4b0*/  FMUL.FTZ R124, R124, R6 ;  /* 0x000000067c7c7220 */ /* 0x000fe20000410000 */
[----:B------:R-:W-:Y:S01]  /*a4c0*/  LOP3.LUT R162, R31, R14, RZ, 0x3c, !PT ;  /* 0x0000000e1fa27212 */ /* 0x000fe200078e3cff */
[-C--:B------:R-:W-:Y:S01]  /*a4d0*/  FMUL.FTZ R128, R128, R6.reuse ;  /* 0x0000000680807220 */ /* 0x080fe20000410000 */
[----:B------:R-:W-:Y:S01]  /*a4e0*/  IADD3 R31, P5, R164, 0x3000, RZ ;  /* 0x00003000a41f7810 */ /* 0x000fe20007fbe0ff */
        /* <DEDUP_REMOVED lines=17> */
[----:B------:R-:W-:Y:S01]  /*a600*/  LOP3.LUT R30, R30, R31, RZ, 0x3c, !PT ;  /* 0x0000001f1e1e7212 */ /* 0x000fe200078e3cff */
[--C-:B------:R-:W-:Y:S01]  /*a610*/  IMAD.X R31, RZ, RZ, R165.reuse, P5 ;  /* 0x000000ffff1f7224 */ /* 0x100fe200028e06a5 */
[----:B------:R-:W-:Y:S01]  /*a620*/  IADD3 R111, P2, R164, 0x7000, RZ ;  /* 0x00007000a46f7810 */ /* 0x000fe20007f5e0ff */
[----:B------:R-:W-:Y:S01]  /*a630*/  FMUL.FTZ R148, R148, R6 ;  /* 0x0000000694947220 */ /* 0x000fe20000410000 */
[----:B------:R-:W-:Y:S01]  /*a640*/  IADD3 R53, P5, R164, 0xa000, RZ ;  /* 0x0000a000a4357810 */ /* 0x000fe20007fbe0ff */
[----:B------:R-:W0:Y:S01]  /*a650*/  LDC R200, c[0x0][0xbe8] ;  /* 0x0002fa00ffc87b82 */ /* 0x000e220000000800 */
[----:B------:R-:W-:Y:S01]  /*a660*/  LOP3.LUT R6, R115, 0x380, RZ, 0xc0, !PT ;  /* 0x0000038073067812 */ /* 0x000fe200078ec0ff */
[--C-:B------:R-:W-:Y:S01]  /*a670*/  IMAD.X R13, RZ, RZ, R165.reuse, P3 ;  /* 0x000000ffff0d7224 */ /* 0x100fe200018e06a5 */
[----:B------:R-:W-:Y:S01]  /*a680*/  LOP3.LUT R14, R15, R20, RZ, 0x3c, !PT ;  /* 0x000000140f0e7212 */ /* 0x000fe200078e3cff */
[----:B------:R-:W-:Y:S01]  /*a690*/  ULDC UR10, c[0x0][0xc44] ;  /* 0x00031100000a7ab9 */ /* 0x000fe20000000800 */
[----:B------:R-:W-:Y:S01]  /*a6a0*/  LOP3.LUT R110, R111, 0x380, RZ, 0xc0, !PT ;  /* 0x000003806f6e7812 */ /* 0x000fe200078ec0ff */
[----:B------:R-:W-:Y:S01]  /*a6b0*/  ULDC.64 UR8, c[0x0][0xb90] ;  /* 0x0002e40000087ab9 */ /* 0x000fe20000000a00 */
[----:B------:R-:W-:Y:S01]  /*a6c0*/  LOP3.LUT R20, R53, 0x380, RZ, 0xc0, !PT ;  /* 0x0000038035147812 */ /* 0x000fe200078ec0ff */
[----:B------:R-:W-:Y:S01]  /*a6d0*/  IMAD.X R15, RZ, RZ, R165, P4 ;  /* 0x000000ffff0f7224 */ /* 0x000fe200020e06a5 */
[----:B------:R-:W-:-:S02]  /*a6e0*/  SHF.R.U64 R6, R6, 0x3, RZ ;  /* 0x0000000306067819 */ /* 0x000fc400000012ff */
[----:B------:R-:W-:Y:S02]  /*a6f0*/  SHF.R.U64 R110, R110, 0x3, RZ ;  /* 0x000000036e6e7819 */ /* 0x000fe400000012ff */
[----:B------:R-:W-:Y:S02]  /*a700*/  SHF.R.U64 R20, R20, 0x3, RZ ;  /* 0x0000000314147819 */ /* 0x000fe400000012ff */
[----:B------:R-:W-:Y:S02]  /*a710*/  LOP3.LUT R6, R6, R115, RZ, 0x3c, !PT ;  /* 0x0000007306067212 */ /* 0x000fe400078e3cff */
[----:B------:R-:W-:Y:S01]  /*a720*/  LOP3.LUT R110, R110, R111, RZ, 0x3c, !PT ;  /* 0x0000006f6e6e7212 */ /* 0x000fe200078e3cff */
[----:B------:R-:W-:Y:S01]  /*a730*/  IMAD.X R111, RZ, RZ, R165, P2 ;  /* 0x000000ffff6f7224 */ /* 0x000fe200010e06a5 */
[----:B------:R-:W-:Y:S02]  /*a740*/  IADD3 R115, P3, R164, 0x8000, RZ ;  /* 0x00008000a4737810 */ /* 0x000fe40007f7e0ff */
[----:B------:R-:W-:-:S02]  /*a750*/  LOP3.LUT R20, R20, R53, RZ, 0x3c, !PT ;  /* 0x0000003514147212 */ /* 0x000fc400078e3cff */
[----:B------:R-:W-:Y:S02]  /*a760*/  IADD3 R53, P2, R164, 0xe000, RZ ;  /* 0x0000e000a4357810 */ /* 0x000fe40007f5e0ff */
[----:B------:R-:W-:Y:S02]  /*a770*/  LOP3.LUT R114, R115, 0x380, RZ, 0xc0, !PT ;  /* 0x0000038073727812 */ /* 0x000fe400078ec0ff */
[----:B------:R-:W-:Y:S02]  /*a780*/  LOP3.LUT R52, R53, 0x380, RZ, 0xc0, !PT ;  /* 0x0000038035347812 */ /* 0x000fe400078ec0ff */
[----:B------:R-:W-:Y:S02]  /*a790*/  SHF.R.U64 R114, R114, 0x3, RZ ;  /* 0x0000000372727819 */ /* 0x000fe400000012ff */
[----:B------:R-:W-:Y:S02]  /*a7a0*/  SHF.R.U64 R52, R52, 0x3, RZ ;  /* 0x0000000334347819 */ /* 0x000fe400000012ff */
[----:B------:R-:W-:-:S02]  /*a7b0*/  F2FP.F16.F32.PACK_AB R24, R25, R24 ;  /* 0x000000181918723e */ /* 0x000fc400000000ff */
[----:B------:R-:W-:Y:S01]  /*a7c0*/  LOP3.LUT R114, R114, R115, RZ, 0x3c, !PT ;  /* 0x0000007372727212 */ /* 0x000fe200078e3cff */
[--C-:B------:R-:W-:Y:S01]  /*a7d0*/  IMAD.X R115, RZ, RZ, R165.reuse, P3 ;  /* 0x000000ffff737224 */ /* 0x100fe200018e06a5 */
[----:B------:R-:W-:Y:S02]  /*a7e0*/  F2FP.F16.F32.PACK_AB R25, R27, R26 ;  /* 0x0000001a1b19723e */ /* 0x000fe400000000ff */
[----:B------:R-:W-:Y:S01]  /*a7f0*/  LOP3.LUT R52, R52, R53, RZ, 0x3c, !PT ;  /* 0x0000003534347212 */ /* 0x000fe200078e3cff */
[--C-:B------:R-:W-:Y:S01]  /*a800*/  IMAD.X R53, RZ, RZ, R165.reuse, P2 ;  /* 0x000000ffff357224 */ /* 0x100fe200010e06a5 */
[----:B------:R-:W-:Y:S02]  /*a810*/  MOV R201, R130 ;  /* 0x0000008200c97202 */ /* 0x000fe40000000f00 */
[----:B------:R-:W-:Y:S02]  /*a820*/  F2FP.F16.F32.PACK_AB R26, R29, R28 ;  /* 0x0000001c1d1a723e */ /* 0x000fe400000000ff */
[----:B------:R-:W-:Y:S01]  /*a830*/  F2FP.F16.F32.PACK_AB R27, R3, R21 ;  /* 0x00000015031b723e */ /* 0x000fe200000000ff */
[----:B------:R-:W-:Y:S01]  /*a840*/  BAR.SYNC.DEFER_BLOCKING 0x1, 0x100 ;  /* 0x0044000000007b1d */ /* 0x000fe20000010000 */
[----:B------:R-:W-:Y:S01]  /*a850*/  IADD3 R130, P3, R164, 0xf000, RZ ;  /* 0x0000f000a4827810 */ /* 0x000fe20007f7e0ff */
[----:B------:R-:W-:Y:S01]  /*a860*/  IMAD.X R21, RZ, RZ, R165, P5 ;  /* 0x000000ffff157224 */ /* 0x000fe200028e06a5 */
[----:B0-----:R-:W-:-:S02]  /*a870*/  ISETP.NE.AND P2, PT, R200, 0x1, PT ;  /* 0x00000001c800780c */ /* 0x001fc40003f45270 */
[----:B------:R-:W-:Y:S01]  /*a880*/  LOP3.LUT R3, R130, 0x380, RZ, 0xc0, !PT ;  /* 0x0000038082037812 */ /* 0x000fe200078ec0ff */
[----:B------:R-:W-:Y:S01]  /*a890*/  IMAD.X R131, RZ, RZ, R165, P3 ;  /* 0x000000ffff837224 */ /* 0x000fe200018e06a5 */
[----:B------:R-:W-:Y:S02]  /*a8a0*/  R2UR UR14, R218 ;  /* 0x00000000da0e72ca */ /* 0x000fe400000e0000 */
[----:B------:R-:W-:Y:S02]  /*a8b0*/  SHF.R.U64 R3, R3, 0x3, RZ ;  /* 0x0000000303037819 */ /* 0x000fe400000012ff */
[----:B------:R-:W-:Y:S02]  /*a8c0*/  R2UR UR13, R219 ;  /* 0x00000000db0d72ca */ /* 0x000fe400000e0000 */
[----:B------:R-:W-:Y:S02]  /*a8d0*/  LOP3.LUT R130, R3, R130, RZ, 0x3c, !PT ;  /* 0x0000008203827212 */ /* 0x000fe400078e3cff */
[----:B------:R-:W-:-:S02]  /*a8e0*/  LOP3.LUT R60, R69, 0x380, RZ, 0xc0, !PT ;  /* 0x00000380453c7812 */ /* 0x000fc400078ec0ff */
[----:B------:R-:W-:Y:S02]  /*a8f0*/  MOV R3, R4 ;  /* 0x0000000400037202 */ /* 0x000fe40000000f00 */
[----:B------:R-:W0:Y:S01]  /*a900*/  @P2 LDC R4, c[0x0][0xbec] ;  /* 0x0002fb00ff042b82 */ /* 0x000e220000000800 */
[----:B------:R-:W-:Y:S01]  /*a910*/  R2UR UR12, R217 ;  /* 0x00000000d90c72ca */ /* 0x000fe200000e0000 */
[----:B------:R-:W-:Y:S01]  /*a920*/  UIADD3 UR5, -UR14, URZ, URZ ;  /* 0x0000003f0e057290 */ /* 0x000fe2000fffe13f */
[----:B------:R-:W-:Y:S01]  /*a930*/  SHF.R.U64 R60, R60, 0x3, RZ ;  /* 0x000000033c3c7819 */ /* 0x000fe200000012ff */
[----:B------:R1:W-:Y:S02]  /*a940*/  STSM.16.M88.4 [R201], R24 ;  /* 0x00000018c9007844 */ /* 0x0003e40000000200 */
[----:B------:R-:W-:Y:S01]  /*a950*/  UIMAD UR10, UR10, UR5, UR13 ;  /* 0x000000050a0a72a4 */ /* 0x000fe2000f8e020d */
[----:B------:R-:W-:Y:S01]  /*a960*/  LOP3.LUT R134, R60, R69, RZ, 0x3c, !PT ;  /* 0x000000453c867212 */ /* 0x000fe200078e3cff */
[----:B------:R-:W2:Y:S01]  /*a970*/  @P2 LDC R5, c[0x0][0xbf0] ;  /* 0x0002fc00ff052b82 */ /* 0x000ea20000000800 */
[----:B------:R-:W-:Y:S01]  /*a980*/  IADD3 R65, P0, R164, 0x5000, RZ ;  /* 0x00005000a4417810 */ /* 0x000fe20007f1e0ff */
[----:B------:R-:W-:Y:S01]  /*a990*/  USHF.R.S32.HI UR11, URZ, 0x1f, UR10 ;  /* 0x0000001f3f0b7899 */ /* 0x000fe2000801140a */
[----:B------:R-:W-:Y:S01]  /*a9a0*/  MOV R134, R134 ;  /* 0x0000008600867202 */ /* 0x000fe20000000f00 */
[----:B------:R-:W-:Y:S01]  /*a9b0*/  IMAD R135, RZ, RZ, -UR13 ;  /* 0x8000000dff877e24 */ /* 0x000fe2000f8e02ff */
[----:B------:R-:W-:Y:S01]  /*a9c0*/  F2FP.F16.F32.PACK_AB R40, R41, R40 ;  /* 0x000000282928723e */ /* 0x000fe200000000ff */
[----:B------:R-:W-:Y:S01]  /*a9d0*/  UIMAD UR5, UR11, UR8, URZ ;  /* 0x000000080b0572a4 */ /* 0x000fe2000f8e023f */
[----:B------:R-:W-:Y:S01]  /*a9e0*/  F2FP.F16.F32.PACK_AB R41, R43, R42 ;  /* 0x0000002a2b29723e */ /* 0x000fe200000000ff */
[----:B------:R-:W-:Y:S01]  /*a9f0*/  UIMAD.WIDE.U32 UR6, UR10, UR8, URZ ;  /* 0x000000080a0672a5 */ /* 0x000fe2000f8e003f */
[----:B------:R-:W-:Y:S01]  /*aa00*/  LOP3.LUT R64, R65, 0x380, RZ, 0xc0, !PT ;  /* 0x0000038041407812 */ /* 0x000fe200078ec0ff */
[----:B------:R-:W-:Y:S01]  /*aa10*/  UIMAD UR5, UR10, UR9, UR5 ;  /* 0x000000090a0572a4 */ /* 0x000fe2000f8e0205 */
[----:B------:R-:W-:-:S02]  /*aa20*/  F2FP.F16.F32.PACK_AB R43, R47, R46 ;  /* 0x0000002e2f2b723e */ /* 0x000fc400000000ff */
[----:B-1----:R-:W-:Y:S01]  /*aa30*/  MOV R26, R6 ;  /* 0x00000006001a7202 */ /* 0x002fe20000000f00 */
[----:B------:R-:W1:Y:S01]  /*aa40*/  LDC.64 R24, c[0x0][0xb98] ;  /* 0x0002e600ff187b82 */ /* 0x000e620000000a00 */
[----:B------:R-:W-:Y:S01]  /*aa50*/  LOP3.LUT R10, R107, 0x380, RZ, 0xc0, !PT ;  /* 0x000003806b0a7812 */ /* 0x000fe200078ec0ff */
[----:B------:R-:W-:Y:S01]  /*aa60*/  IMAD.U32 R126, RZ, RZ, UR6 ;  /* 0x00000006ff7e7e24 */ /* 0x000fe2000f8e00ff */
[----:B------:R-:W-:Y:S01]  /*aa70*/  SHF.R.U64 R64, R64, 0x3, RZ ;  /* 0x0000000340407819 */ /* 0x000fe200000012ff */
[----:B------:R-:W-:Y:S01]  /*aa80*/  UIADD3 UR6, UR7, UR5, URZ ;  /* 0x0000000507067290 */ /* 0x000fe2000fffe03f */
[----:B------:R-:W-:Y:S01]  /*aa90*/  SHF.R.U64 R10, R10, 0x3, RZ ;  /* 0x000000030a0a7819 */ /* 0x000fe200000012ff */
[----:B------:R-:W-:Y:S01]  /*aaa0*/  IMAD.U32 R127, RZ, RZ, UR7 ;  /* 0x00000007ff7f7e24 */ /* 0x000fe2000f8e00ff */
[----:B------:R-:W-:Y:S01]  /*aab0*/  F2FP.F16.F32.PACK_AB R32, R33, R32 ;  /* 0x000000202120723e */ /* 0x000fe200000000ff */
[----:B------:R-:W3:Y:S01]  /*aac0*/  LDC R6, c[0x0][0xc38] ;  /* 0x00030e00ff067b82 */ /* 0x000ee20000000800 */
[----:B------:R-:W-:Y:S01]  /*aad0*/  F2FP.F16.F32.PACK_AB R33, R35, R34 ;  /* 0x000000222321723e */ /* 0x000fe200000000ff */
[----:B------:R-:W-:Y:S01]  /*aae0*/  IMAD.U32 R127, RZ, RZ, UR6 ;  /* 0x00000006ff7f7e24 */ /* 0x000fe2000f8e00ff */
[----:B------:R-:W-:Y:S01]  /*aaf0*/  LOP3.LUT R64, R64, R65, RZ, 0x3c, !PT ;  /* 0x0000004140407212 */ /* 0x000fe200078e3cff */
[----:B------:R-:W-:Y:S01]  /*ab00*/  IMAD.X R65, RZ, RZ, R165, P0 ;  /* 0x000000ffff417224 */ /* 0x000fe200000e06a5 */
[----:B------:R-:W-:Y:S01]  /*ab10*/  MOV R138, R138 ;  /* 0x0000008a008a7202 */ /* 0x000fe20000000f00 */
[----:B------:R-:W-:Y:S01]  /*ab20*/  ULDC.64 UR6, c[0x0][0xb88] ;  /* 0x0002e20000067ab9 */ /* 0x000fe20000000a00 */
[----:B------:R-:W-:Y:S01]  /*ab30*/  F2FP.F16.F32.PACK_AB R34, R178, R36 ;  /* 0x00000024b222723e */ /* 0x000fe200000000ff */
[----:B------:R-:W-:Y:S01]  /*ab40*/  ULDC UR5, c[0x0][0xa88] ;  /* 0x0002a20000057ab9 */ /* 0x000fe20000000800 */
[----:B------:R-:W-:Y:S01]  /*ab50*/  F2FP.F16.F32.PACK_AB R35, R39, R38 ;  /* 0x000000262723723e */ /* 0x000fe200000000ff */
[----:B------:R-:W-:Y:S01]  /*ab60*/  ULDC.64 UR8, c[0x0][0x208] ;  /* 0x0000820000087ab9 */ /* 0x000fe20000000a00 */
[----:B------:R-:W-:-:S02]  /*ab70*/  LOP3.LUT R10, R10, R107, RZ, 0x3c, !PT ;  /* 0x0000006b0a0a7212 */ /* 0x000fc400078e3cff */
[C---:B------:R-:W-:Y:S01]  /*ab80*/  IADD3 R107, P0, R164.reuse, 0xc000, RZ ;  /* 0x0000c000a46b7810 */ /* 0x040fe20007f1e0ff */
[----:B------:R1:W-:Y:S01]  /*ab90*/  STSM.16.M88.4 [R138], R32 ;  /* 0x000000208a007844 */ /* 0x0003e20000000200 */
[C---:B------:R-:W-:Y:S02]  /*aba0*/  IADD3 R57, P6, R164.reuse, 0x4000, RZ ;  /* 0x00004000a4397810 */ /* 0x040fe40007fde0ff */
[----:B------:R-:W-:Y:S02]  /*abb0*/  IADD3 R69, P1, R164, 0x6000, RZ ;  /* 0x00006000a4457810 */ /* 0x000fe40007f3e0ff */
[----:B------:R-:W-:Y:S02]  /*abc0*/  LOP3.LUT R106, R107, 0x380, RZ, 0xc0, !PT ;  /* 0x000003806b6a7812 */ /* 0x000fe400078ec0ff */
[----:B------:R-:W-:Y:S02]  /*abd0*/  LOP3.LUT R56, R57, 0x380, RZ, 0xc0, !PT ;  /* 0x0000038039387812 */ /* 0x000fe400078ec0ff */
[----:B------:R-:W-:Y:S01]  /*abe0*/  LOP3.LUT R68, R69, 0x380, RZ, 0xc0, !PT ;  /* 0x0000038045447812 */ /* 0x000fe200078ec0ff */
[----:B---3--:R-:W-:Y:S01]  /*abf0*/  IMAD R135, R6, R135, UR12 ;  /* 0x0000000c06877e24 */ /* 0x008fe2000f8e0287 */
[----:B------:R-:W-:Y:S01]  /*ac00*/  USHF.R.S32.HI UR12, URZ, 0x1f, UR14 ;  /* 0x0000001f3f0c7899 */ /* 0x000fe2000801140e */
[----:B------:R-:W-:-:S02]  /*ac10*/  F2FP.F16.F32.PACK_AB R48, R49, R48 ;  /* 0x000000303130723e */ /* 0x000fc400000000ff */
[----:B------:R-:W-:Y:S01]  /*ac20*/  IMAD R47, R135, 0x80, R225 ;  /* 0x00000080872f7824 */ /* 0x000fe200078e02e1 */
[----:B------:R-:W-:Y:S02]  /*ac30*/  MOV R154, R154 ;  /* 0x0000009a009a7202 */ /* 0x000fe40000000f00 */
[----:B-1----:R-:W-:Y:S01]  /*ac40*/  IMAD R32, R24, UR12, RZ ;  /* 0x0000000c18207c24 */ /* 0x002fe2000f8e02ff */
[----:B------:R-:W-:Y:S01]  /*ac50*/  F2FP.F16.F32.PACK_AB R42, R177, R44 ;  /* 0x0000002cb12a723e */ /* 0x000fe200000000ff */
[----:B0-----:R-:W-:Y:S01]  /*ac60*/  @P2 IMAD.HI.U32 R4, R47, R4, RZ ;  /* 0x000000042f042227 */ /* 0x001fe200078e00ff */
[----:B------:R-:W-:Y:S02]  /*ac70*/  F2FP.F16.F32.PACK_AB R49, R51, R50 ;  /* 0x000000323331723e */ /* 0x000fe400000000ff */
[----:B------:R-:W-:Y:S01]  /*ac80*/  LOP3.LUT R29, R164, 0x380, RZ, 0xc0, !PT ;  /* 0x00000380a41d7812 */ /* 0x000fe200078ec0ff */
[----:B------:R-:W-:Y:S01]  /*ac90*/  IMAD.MOV.U32 R39, RZ, RZ, R47 ;  /* 0x000000ffff277224 */ /* 0x000fe200078e002f */
[----:B--2---:R-:W-:Y:S01]  /*aca0*/  @P2 SHF.R.U32.HI R39, RZ, R5, R4 ;  /* 0x00000005ff272219 */ /* 0x004fe20000011604 */
[----:B------:R-:W-:Y:S01]  /*acb0*/  IMAD R32, R25, UR14, R32 ;  /* 0x0000000e19207c24 */ /* 0x000fe2000f8e0220 */
[----:B------:R-:W-:Y:S01]  /*acc0*/  MOV R162, R162 ;  /* 0x000000a200a27202 */ /* 0x000fe20000000f00 */
[----:B------:R-:W-:Y:S01]  /*acd0*/  IMAD.WIDE.U32 R24, R24, UR14, R126 ;  /* 0x0000000e18187c25 */ /* 0x000fe2000f8e007e */
[----:B------:R-:W-:Y:S01]  /*ace0*/  F2FP.F16.F32.PACK_AB R50, R199, R183 ;  /* 0x000000b7c732723e */ /* 0x000fe200000000ff */
[----:B------:R-:W-:Y:S01]  /*acf0*/  STSM.16.M88.4 [R154], R40 ;  /* 0x000000289a007844 */ /* 0x000fe20000000200 */
[----:B------:R-:W-:Y:S01]  /*ad00*/  F2FP.F16.F32.PACK_AB R51, R55, R54 ;  /* 0x000000363733723e */ /* 0x000fe200000000ff */
[----:B------:R-:W-:Y:S01]  /*ad10*/  IMAD.MOV R33, RZ, RZ, -R39 ;  /* 0x000000ffff217224 */ /* 0x000fe200078e0a27 */
[----:B------:R-:W-:-:S02]  /*ad20*/  SHF.R.U64 R106, R106, 0x3, RZ ;  /* 0x000000036a6a7819 */ /* 0x000fc400000012ff */
[----:B------:R-:W-:Y:S01]  /*ad30*/  MOV R160, R160 ;  /* 0x000000a000a07202 */ /* 0x000fe20000000f00 */
[----:B------:R-:W-:Y:S01]  /*ad40*/  IMAD R33, R200, R33, R47 ;  /* 0x00000021c8217224 */ /* 0x000fe200078e022f */
[----:B------:R-:W-:Y:S01]  /*ad50*/  F2FP.F16.F32.PACK_AB R4, R198, R182 ;  /* 0x000000b6c604723e */ /* 0x000fe200000000ff */
[----:B------:R-:W-:Y:S01]  /*ad60*/  STSM.16.M88.4 [R162], R48 ;  /* 0x00000030a2007844 */ /* 0x000fe20000000200 */
[----:B------:R-:W-:Y:S02]  /*ad70*/  F2FP.F16.F32.PACK_AB R5, R59, R58 ;  /* 0x0000003a3b05723e */ /* 0x000fe400000000ff */
[----:B------:R-:W-:Y:S02]  /*ad80*/  F2FP.F16.F32.PACK_AB R6, R197, R181 ;  /* 0x000000b5c506723e */ /* 0x000fe400000000ff */
[----:B------:R-:W-:Y:S02]  /*ad90*/  F2FP.F16.F32.PACK_AB R7, R63, R62 ;  /* 0x0000003e3f07723e */ /* 0x000fe400000000ff */
[----:B------:R-:W-:-:S02]  /*ada0*/  SHF.R.U64 R56, R56, 0x3, RZ ;  /* 0x0000000338387819 */ /* 0x000fc400000012ff */
[----:B------:R-:W-:Y:S01]  /*adb0*/  SHF.R.U64 R68, R68, 0x3, RZ ;  /* 0x0000000344447819 */ /* 0x000fe200000012ff */
[----:B------:R0:W-:Y:S01]  /*adc0*/  STSM.16.M88.4 [R160], R4 ;  /* 0x00000004a0007844 */ /* 0x0001e20000000200 */
[----:B------:R-:W-:Y:S02]  /*add0*/  SHF.R.U64 R29, R29, 0x3, RZ ;  /* 0x000000031d1d7819 */ /* 0x000fe400000012ff */
[----:B------:R-:W-:Y:S01]  /*ade0*/  LOP3.LUT R106, R106, R107, RZ, 0x3c, !PT ;  /* 0x0000006b6a6a7212 */ /* 0x000fe200078e3cff */
[--C-:B------:R-:W-:Y:S01]  /*adf0*/  IMAD.X R107, RZ, RZ, R165.reuse, P0 ;  /* 0x000000ffff6b7224 */ /* 0x100fe200000e06a5 */
[----:B------:R-:W-:Y:S01]  /*ae00*/  LOP3.LUT R56, R56, R57, RZ, 0x3c, !PT ;  /* 0x0000003938387212 */ /* 0x000fe200078e3cff */
[--C-:B------:R-:W-:Y:S01]  /*ae10*/  IMAD.X R57, RZ, RZ, R165.reuse, P6 ;  /* 0x000000ffff397224 */ /* 0x100fe200030e06a5 */
[----:B------:R-:W-:Y:S01]  /*ae20*/  LOP3.LUT R68, R68, R69, RZ, 0x3c, !PT ;  /* 0x0000004544447212 */ /* 0x000fe200078e3cff */
[----:B------:R-:W-:Y:S01]  /*ae30*/  IMAD.X R69, RZ, RZ, R165, P1 ;  /* 0x000000ffff457224 */ /* 0x000fe200008e06a5 */
[----:B------:R-:W-:-:S02]  /*ae40*/  IADD3 R123, P4, R164, 0x9000, RZ ;  /* 0x00009000a47b7810 */ /* 0x000fc40007f9e0ff */
[C---:B------:R-:W-:Y:S02]  /*ae50*/  IADD3 R61, P6, R164.reuse, 0xb000, RZ ;  /* 0x0000b000a43d7810 */ /* 0x040fe40007fde0ff */
[----:B------:R-:W-:Y:S02]  /*ae60*/  IADD3 R119, P1, R164, 0xd000, RZ ;  /* 0x0000d000a4777810 */ /* 0x000fe40007f3e0ff */
[----:B------:R-:W-:Y:S01]  /*ae70*/  LOP3.LUT R28, R29, R164, RZ, 0x3c, !PT ;  /* 0x000000a41d1c7212 */ /* 0x000fe200078e3cff */
[----:B------:R-:W-:Y:S01]  /*ae80*/  IMAD.MOV.U32 R29, RZ, RZ, R165 ;  /* 0x000000ffff1d7224 */ /* 0x000fe200078e00a5 */
[----:B0-----:R-:W-:Y:S02]  /*ae90*/  SHF.R.S32.HI R5, RZ, 0x1f, R39 ;  /* 0x0000001fff057819 */ /* 0x001fe40000011427 */
[----:B------:R-:W-:Y:S02]  /*aea0*/  SHF.R.S32.HI R6, RZ, 0x1f, R33 ;  /* 0x0000001fff067819 */ /* 0x000fe40000011421 */
[----:B------:R-:W-:Y:S01]  /*aeb0*/  IADD3 R4, P0, R39, R24, RZ ;  /* 0x0000001827047210 */ /* 0x000fe20007f1e0ff */
[----:B------:R-:W-:Y:S01]  /*aec0*/  IMAD R24, R200, UR5, RZ ;  /* 0x00000005c8187c24 */ /* 0x000fe2000f8e02ff */
[----:B------:R-:W-:Y:S01]  /*aed0*/  MOV R27, R8 ;  /* 0x00000008001b7202 */ /* 0x000fe20000000f00 */
[----:B------:R-:W-:Y:S01]  /*aee0*/  IMAD R6, R6, UR6, RZ ;  /* 0x0000000606067c24 */ /* 0x000fe2000f8e02ff */
[----:B------:R-:W-:-:S02]  /*aef0*/  MOV R164, R10 ;  /* 0x0000000a00a47202 */ /* 0x000fc40000000f00 */
[----:B------:R-:W-:Y:S02]  /*af00*/  MOV R158, R158 ;  /* 0x0000009e009e7202 */ /* 0x000fe40000000f00 */
[----:B------:R-:W-:Y:S02]  /*af10*/  F2FP.F16.F32.PACK_AB R8, R196, R180 ;  /* 0x000000b4c408723e */ /* 0x000fe400000000ff */
[----:B------:R-:W-:Y:S02]  /*af20*/  F2FP.F16.F32.PACK_AB R9, R67, R66 ;  /* 0x000000424309723e */ /* 0x000fe400000000ff */
[----:B------:R-:W-:Y:S02]  /*af30*/  F2FP.F16.F32.PACK_AB R10, R195, R179 ;  /* 0x000000b3c30a723e */ /* 0x000fe400000000ff */
[----:B------:R-:W-:Y:S02]  /*af40*/  F2FP.F16.F32.PACK_AB R11, R71, R70 ;  /* 0x00000046470b723e */ /* 0x000fe400000000ff */
[----:B------:R-:W-:-:S02]  /*af50*/  IADD3.X R5, R5, R25, R32, P0, !PT ;  /* 0x0000001905057210 */ /* 0x000fc400007fe420 */
[----:B------:R-:W-:Y:S01]  /*af60*/  LOP3.LUT R118, R119, 0x380, RZ, 0xc0, !PT ;  /* 0x0000038077767812 */ /* 0x000fe200078ec0ff */
[----:B------:R0:W-:Y:S01]  /*af70*/  STSM.16.M88.4 [R158], R8 ;  /* 0x000000089e007844 */ /* 0x0001e20000000200 */
[----:B------:R-:W-:Y:S01]  /*af80*/  F2FP.F16.F32.PACK_AB R72, R73, R72 ;  /* 0x000000484948723e */ /* 0x000fe200000000ff */
[----:B------:R-:W-:Y:S01]  /*af90*/  IMAD.WIDE.U32 R4, R33, UR6, R4 ;  /* 0x0000000621047c25 */ /* 0x000fe2000f8e0004 */
[----:B------:R-:W-:Y:S02]  /*afa0*/  SHF.R.U64 R118, R118, 0x3, RZ ;  /* 0x0000000376767819 */ /* 0x000fe400000012ff */
[----:B------:R-:W-:Y:S02]  /*afb0*/  F2FP.F16.F32.PACK_AB R73, R75, R74 ;  /* 0x0000004a4b49723e */ /* 0x000fe400000000ff */
[----:B------:R-:W-:Y:S02]  /*afc0*/  F2FP.F16.F32.PACK_AB R80, R81, R80 ;  /* 0x000000505150723e */ /* 0x000fe400000000ff */
[----:B------:R-:W-:-:S02]  /*afd0*/  MOV R156, R156 ;  /* 0x0000009c009c7202 */ /* 0x000fc40000000f00 */
[----:B------:R-:W-:Y:S02]  /*afe0*/  F2FP.F16.F32.PACK_AB R74, R194, R76 ;  /* 0x0000004cc24a723e */ /* 0x000fe400000000ff */
[----:B------:R-:W-:Y:S02]  /*aff0*/  F2FP.F16.F32.PACK_AB R75, R79, R78 ;  /* 0x0000004e4f4b723e */ /* 0x000fe400000000ff */
[----:B------:R-:W-:Y:S01]  /*b000*/  F2FP.F16.F32.PACK_AB R81, R83, R82 ;  /* 0x000000525351723e */ /* 0x000fe200000000ff */
[----:B0-----:R-:W-:Y:S01]  /*b010*/  IMAD R9, R33, UR7, R6 ;  /* 0x0000000721097c24 */ /* 0x001fe2000f8e0206 */
[----:B------:R-:W-:Y:S01]  /*b020*/  ULDC.64 UR6, c[0x0][0xb50] ;  /* 0x0002d40000067ab9 */ /* 0x000fe20000000a00 */
[----:B------:R-:W-:Y:S01]  /*b030*/  IMAD R11, R135, 0x80, R224 ;  /* 0x00000080870b7824 */ /* 0x000fe200078e02e0 */
[----:B------:R-:W-:Y:S01]  /*b040*/  F2FP.F16.F32.PACK_AB R88, R89, R88 ;  /* 0x000000585958723e */ /* 0x000fe200000000ff */
[----:B------:R-:W-:Y:S01]  /*b050*/  IMAD.IADD R5, R5, 0x1, R9 ;  /* 0x0000000105057824 */ /* 0x000fe200078e0209 */
[----:B------:R-:W-:Y:S01]  /*b060*/  LOP3.LUT P0, RZ, R222, 0x3, RZ, 0xc0, !PT ;  /* 0x00000003deff7812 */ /* 0x000fe2000780c0ff */
[----:B------:R-:W-:Y:S01]  /*b070*/  VIADD R7, R11, 0x8 ;  /* 0x000000080b077836 */ /* 0x000fe20000000000 */
[----:B------:R-:W-:Y:S01]  /*b080*/  MOV R152, R152 ;  /* 0x0000009800987202 */ /* 0x000fe20000000f00 */
[----:B------:R-:W-:Y:S01]  /*b090*/  STSM.16.M88.4 [R156], R72 ;  /* 0x000000489c007844 */ /* 0x000fe20000000200 */
[----:B------:R-:W-:-:S02]  /*b0a0*/  F2FP.F16.F32.PACK_AB R82, R193, R84 ;  /* 0x00000054c152723e */ /* 0x000fc400000000ff */
[----:B------:R-:W-:Y:S02]  /*b0b0*/  F2FP.F16.F32.PACK_AB R83, R87, R86 ;  /* 0x000000565753723e */ /* 0x000fe400000000ff */
[----:B------:R-:W-:Y:S02]  /*b0c0*/  F2FP.F16.F32.PACK_AB R89, R91, R90 ;  /* 0x0000005a5b59723e */ /* 0x000fe400000000ff */
[----:B------:R-:W-:Y:S01]  /*b0d0*/  F2FP.F16.F32.PACK_AB R96, R97, R96 ;  /* 0x000000606160723e */ /* 0x000fe200000000ff */
[----:B------:R-:W-:Y:S01]  /*b0e0*/  STSM.16.M88.4 [R152], R80 ;  /* 0x0000005098007844 */ /* 0x000fe20000000200 */
[----:B------:R-:W-:Y:S02]  /*b0f0*/  LEA R8, P3, R4, UR6, 0x2 ;  /* 0x0000000604087c11 */ /* 0x000fe4000f8610ff */
[----:B------:R-:W-:Y:S01]  /*b100*/  LOP3.LUT R118, R118, R119, RZ, 0x3c, !PT ;  /* 0x0000007776767212 */ /* 0x000fe200078e3cff */
[----:B------:R-:W-:Y:S01]  /*b110*/  IMAD.X R119, RZ, RZ, R165, P1 ;  /* 0x000000ffff777224 */ /* 0x000fe200008e06a5 */
[----:B------:R-:W-:Y:S01]  /*b120*/  MOV R150, R150 ;  /* 0x0000009600967202 */ /* 0x000fe20000000f00 */
[----:B------:R-:W-:Y:S01]  /*b130*/  SHFL.IDX PT, R44, R8, RZ, 0x1c1f ;  /* 0x001c1fff082c7589 */ /* 0x000fe200000e0000 */
[----:B------:R-:W-:-:S02]  /*b140*/  F2FP.F16.F32.PACK_AB R90, R192, R92 ;  /* 0x0000005cc05a723e */ /* 0x000fc400000000ff */
[----:B------:R-:W-:Y:S01]  /*b150*/  F2FP.F16.F32.PACK_AB R91, R95, R94 ;  /* 0x0000005e5f5b723e */ /* 0x000fe200000000ff */
[----:B------:R-:W-:Y:S01]  /*b160*/  SHFL.IDX PT, R46, R8, 0x1, 0x1c1f ;  /* 0x003c1f00082e7f89 */ /* 0x000fe200000e0000 */
[----:B------:R-:W-:Y:S02]  /*b170*/  F2FP.F16.F32.PACK_AB R97, R99, R98 ;  /* 0x000000626361723e */ /* 0x000fe400000000ff */
[----:B------:R-:W-:Y:S01]  /*b180*/  MOV R146, R146 ;  /* 0x0000009200927202 */ /* 0x000fe20000000f00 */
[----:B------:R-:W-:Y:S01]  /*b190*/  STSM.16.M88.4 [R150], R88 ;  /* 0x0000005896007844 */ /* 0x000fe20000000200 */
[----:B------:R-:W-:Y:S02]  /*b1a0*/  F2FP.F16.F32.PACK_AB R98, R191, R100 ;  /* 0x00000064bf62723e */ /* 0x000fe400000000ff */
[----:B------:R-:W-:Y:S02]  /*b1b0*/  F2FP.F16.F32.PACK_AB R99, R103, R102 ;  /* 0x000000666763723e */ /* 0x000fe400000000ff */
[----:B------:R-:W-:-:S02]  /*b1c0*/  MOV R142, R142 ;  /* 0x0000008e008e7202 */ /* 0x000fc40000000f00 */
[----:B------:R-:W-:Y:S01]  /*b1d0*/  F2FP.F16.F32.PACK_AB R36, R190, R104 ;  /* 0x00000068be24723e */ /* 0x000fe200000000ff */
[----:B------:R-:W-:Y:S01]  /*b1e0*/  STSM.16.M88.4 [R146], R96 ;  /* 0x0000006092007844 */ /* 0x000fe20000000200 */
[----:B------:R-:W-:Y:S02]  /*b1f0*/  F2FP.F16.F32.PACK_AB R37, R37, R45 ;  /* 0x0000002d2525723e */ /* 0x000fe400000000ff */
[----:B------:R-:W-:Y:S02]  /*b200*/  F2FP.F16.F32.PACK_AB R38, R189, R108 ;  /* 0x0000006cbd26723e */ /* 0x000fe400000000ff */
[----:B------:R-:W-:Y:S02]  /*b210*/  F2FP.F16.F32.PACK_AB R39, R77, R85 ;  /* 0x000000554d27723e */ /* 0x000fe400000000ff */
[-C--:B------:R-:W-:Y:S02]  /*b220*/  ISETP.GE.OR P1, PT, R11, R24.reuse, P0 ;  /* 0x000000180b00720c */ /* 0x080fe40000726670 */
[----:B------:R-:W-:Y:S01]  /*b230*/  ISETP.GE.OR P0, PT, R7, R24, P0 ;  /* 0x000000180700720c */ /* 0x000fe20000706670 */
[----:B------:R-:W-:Y:S01]  /*b240*/  STSM.16.M88.4 [R142], R36 ;  /* 0x000000248e007844 */ /* 0x000fe20000000200 */
[----:B------:R-:W-:-:S02]  /*b250*/  LEA.HI.X R9, R4, UR7, R5, 0x2, P3 ;  /* 0x0000000704097c11 */ /* 0x000fc400098f1405 */
[----:B------:R-:W-:Y:S02]  /*b260*/  F2FP.F16.F32.PACK_AB R92, R188, R112 ;  /* 0x00000070bc5c723e */ /* 0x000fe400000000ff */
[----:B------:R-:W-:Y:S01]  /*b270*/  F2FP.F16.F32.PACK_AB R93, R93, R101 ;  /* 0x000000655d5d723e */ /* 0x000fe200000000ff */
[----:B------:R-:W0:Y:S01]  /*b280*/  SHFL.IDX PT, R45, R9, RZ, 0x1c1f ;  /* 0x001c1fff092d7589 */ /* 0x000e2200000e0000 */
[----:B------:R-:W-:Y:S02]  /*b290*/  F2FP.F16.F32.PACK_AB R94, R187, R116 ;  /* 0x00000074bb5e723e */ /* 0x000fe400000000ff */
[----:B------:R-:W-:Y:S01]  /*b2a0*/  F2FP.F16.F32.PACK_AB R95, R105, R109 ;  /* 0x0000006d695f723e */ /* 0x000fe200000000ff */
[----:B------:R-:W1:Y:S01]  /*b2b0*/  SHFL.IDX PT, R47, R9, 0x1, 0x1c1f ;  /* 0x003c1f00092f7f89 */ /* 0x000e6200000e0000 */
[----:B------:R-:W-:Y:S02]  /*b2c0*/  F2FP.F16.F32.PACK_AB R4, R186, R120 ;  /* 0x00000078ba04723e */ /* 0x000fe400000000ff */
[----:B------:R-:W-:Y:S01]  /*b2d0*/  F2FP.F16.F32.PACK_AB R5, R113, R117 ;  /* 0x000000757105723e */ /* 0x000fe200000000ff */
[----:B------:R-:W-:Y:S01]  /*b2e0*/  STSM.16.M88.4 [R134], R92 ;  /* 0x0000005c86007844 */ /* 0x000fe20000000200 */
[----:B------:R-:W-:-:S02]  /*b2f0*/  F2FP.F16.F32.PACK_AB R6, R185, R124 ;  /* 0x0000007cb906723e */ /* 0x000fc400000000ff */
[----:B------:R-:W-:Y:S02]  /*b300*/  F2FP.F16.F32.PACK_AB R7, R121, R125 ;  /* 0x0000007d7907723e */ /* 0x000fe400000000ff */
[----:B------:R-:W-:Y:S02]  /*b310*/  F2FP.F16.F32.PACK_AB R184, R184, R128 ;  /* 0x00000080b8b8723e */ /* 0x000fe400000000ff */
[----:B------:R-:W-:Y:S01]  /*b320*/  F2FP.F16.F32.PACK_AB R185, R129, R166 ;  /* 0x000000a681b9723e */ /* 0x000fe200000000ff */
[----:B------:R-:W-:Y:S01]  /*b330*/  STSM.16.M88.4 [R164], R4 ;  /* 0x00000004a4007844 */ /* 0x000fe20000000200 */
[----:B------:R-:W-:Y:S02]  /*b340*/  F2FP.F16.F32.PACK_AB R186, R133, R132 ;  /* 0x0000008485ba723e */ /* 0x000fe400000000ff */
[----:B------:R-:W-:Y:S02]  /*b350*/  F2FP.F16.F32.PACK_AB R187, R167, R168 ;  /* 0x000000a8a7bb723e */ /* 0x000fe400000000ff */
[----:B------:R-:W-:-:S02]  /*b360*/  F2FP.F16.F32.PACK_AB R169, R169, R170 ;  /* 0x000000aaa9a9723e */ /* 0x000fc400000000ff */
[----:B------:R-:W-:Y:S01]  /*b370*/  F2FP.F16.F32.PACK_AB R168, R137, R136 ;  /* 0x0000008889a8723e */ /* 0x000fe200000000ff */
[----:B------:R-:W-:Y:S01]  /*b380*/  STSM.16.M88.4 [R27], R184 ;  /* 0x000000b81b007844 */ /* 0x000fe20000000200 */
[----:B------:R-:W-:Y:S02]  /*b390*/  F2FP.F16.F32.PACK_AB R170, R141, R140 ;  /* 0x0000008c8daa723e */ /* 0x000fe400000000ff */
[----:B------:R-:W-:Y:S02]  /*b3a0*/  F2FP.F16.F32.PACK_AB R171, R171, R172 ;  /* 0x000000acabab723e */ /* 0x000fe400000000ff */
[----:B------:R-:W-:Y:S02]  /*b3b0*/  F2FP.F16.F32.PACK_AB R173, R173, R174 ;  /* 0x000000aeadad723e */ /* 0x000fe400000000ff */
[----:B------:R-:W-:Y:S01]  /*b3c0*/  F2FP.F16.F32.PACK_AB R172, R145, R144 ;  /* 0x0000009091ac723e */ /* 0x000fe200000000ff */
[----:B------:R-:W-:Y:S01]  /*b3d0*/  STSM.16.M88.4 [R26], R168 ;  /* 0x000000a81a007844 */ /* 0x000fe20000000200 */
[----:B------:R-:W-:-:S02]  /*b3e0*/  F2FP.F16.F32.PACK_AB R174, R149, R148 ;  /* 0x0000009495ae723e */ /* 0x000fc400000000ff */
[----:B------:R-:W-:Y:S02]  /*b3f0*/  F2FP.F16.F32.PACK_AB R175, R175, R176 ;  /* 0x000000b0afaf723e */ /* 0x000fe400000000ff */
[----:B------:R-:W-:Y:S02]  /*b400*/  LOP3.LUT R122, R123, 0x380, RZ, 0xc0, !PT ;  /* 0x000003807b7a7812 */ /* 0x000fe400078ec0ff */
[----:B------:R-:W-:Y:S01]  /*b410*/  LOP3.LUT R60, R61, 0x380, RZ, 0xc0, !PT ;  /* 0x000003803d3c7812 */ /* 0x000fe200078ec0ff */
[----:B------:R2:W-:Y:S01]  /*b420*/  STSM.16.M88.4 [R3], R172 ;  /* 0x000000ac03007844 */ /* 0x0005e20000000200 */
[----:B------:R-:W-:Y:S02]  /*b430*/  SHF.R.U64 R122, R122, 0x3, RZ ;  /* 0x000000037a7a7819 */ /* 0x000fe400000012ff */
[----:B------:R-:W-:Y:S01]  /*b440*/  SHF.R.U64 R60, R60, 0x3, RZ ;  /* 0x000000033c3c7819 */ /* 0x000fe200000012ff */
[----:B------:R-:W-:Y:S01]  /*b450*/  BAR.SYNC.DEFER_BLOCKING 0x1, 0x100 ;  /* 0x0044000000007b1d */ /* 0x000fe20000010000 */
[----:B------:R-:W-:Y:S01]  /*b460*/  LOP3.LUT R122, R122, R123, RZ, 0x3c, !PT ;  /* 0x0000007b7a7a7212 */ /* 0x000fe200078e3cff */
[--C-:B------:R-:W-:Y:S01]  /*b470*/  IMAD.X R123, RZ, RZ, R165.reuse, P4 ;  /* 0x000000ffff7b7224 */ /* 0x100fe200020e06a5 */
[----:B------:R-:W-:Y:S01]  /*b480*/  LOP3.LUT R60, R60, R61, RZ, 0x3c, !PT ;  /* 0x0000003d3c3c7212 */ /* 0x000fe200078e3cff */
[----:B------:R-:W-:-:S04]  /*b490*/  IMAD.X R61, RZ, RZ, R165, P6 ;  /* 0x000000ffff3d7224 */ /* 0x000fc800030e06a5 */
[----:B--2---:R-:W2:Y:S01]  /*b4a0*/  @P2 LDC R3, c[0x0][0xbec] ;  /* 0x0002fb00ff032b82 */ /* 0x004ea20000000800 */
[----:B0-----:R-:W-:Y:S04]  /*b4b0*/  @!P1 ST.E desc[UR8][R44.64], R2 ;  /* 0x000000022c009985 */ /* 0x001fe8000c101908 */
[----:B-1----:R0:W-:Y:S04]  /*b4c0*/  @!P0 ST.E desc[UR8][R46.64], R0 ;  /* 0x000000002e008985 */ /* 0x0021e8000c101908 */
[----:B------:R1:W5:Y:S04]  /*b4d0*/  LD.E.128 R32, desc[UR8][R12.64] ;  /* 0x000000080c207980 */ /* 0x000368000c101d00 */
[----:B------:R3:W5:Y:S01]  /*b4e0*/  LD.E.128 R36, desc[UR8][R14.64] ;  /* 0x000000080e247980 */ /* 0x000762000c101d00 */
[----:B0-----:R-:W-:-:S03]  /*b4f0*/  IMAD R0, R215, 0x20, R220 ;  /* 0x00000020d7007824 */ /* 0x001fc600078e02dc */
[----:B------:R0:W5:Y:S01]  /*b500*/  LD.E.128 R8, desc[UR8][R28.64] ;  /* 0x000000081c087980 */ /* 0x000162000c101d00 */
[----:B-1----:R-:W1:Y:S03]  /*b510*/  @P2 LDC R13, c[0x0][0xbf0] ;  /* 0x0002fc00ff0d2b82 */ /* 0x002e660000000800 */
[----:B------:R0:W5:Y:S04]  /*b520*/  LD.E.128 R40, desc[UR8][R30.64] ;  /* 0x000000081e287980 */ /* 0x000168000c101d00 */
[----:B------:R-:W5:Y:S01]  /*b530*/  LD.E.128 R56, desc[UR8][R56.64] ;  /* 0x0000000838387980 */ /* 0x000f62000c101d00 */
[----:B---3--:R-:W3:Y:S03]  /*b540*/  LDC.64 R14, c[0x0][0xae0] ;  /* 0x0002b800ff0e7b82 */ /* 0x008ee60000000a00 */
[----:B------:R-:W5:Y:S01]  /*b550*/  LD.E.128 R64, desc[UR8][R64.64] ;  /* 0x0000000840407980 */ /* 0x000f62000c101d00 */
[----:B------:R-:W-:-:S03]  /*b560*/  IMAD R12, R135, 0x80, R0 ;  /* 0x00000080870c7824 */ /* 0x000fc600078e0200 */
[----:B------:R-:W5:Y:S04]  /*b570*/  LD.E.128 R68, desc[UR8][R68.64] ;  /* 0x0000000844447980 */ /* 0x000f68000c101d00 */
[----:B------:R-:W5:Y:S04]  /*b580*/  LD.E.128 R108, desc[UR8][R110.64] ;  /* 0x000000086e6c7980 */ /* 0x000f68000c101d00 */
[----:B------:R-:W5:Y:S04]  /*b590*/  LD.E.128 R112, desc[UR8][R114.64] ;  /* 0x0000000872707980 */ /* 0x000f68000c101d00 */
[----:B------:R-:W5:Y:S04]  /*b5a0*/  LD.E.128 R120, desc[UR8][R122.64] ;  /* 0x000000087a787980 */ /* 0x000f68000c101d00 */
[----:B------:R0:W5:Y:S04]  /*b5b0*/  LD.E.128 R4, desc[UR8][R20.64] ;  /* 0x0000000814047980 */ /* 0x000168000c101d00 */
[----:B------:R-:W5:Y:S04]  /*b5c0*/  LD.E.128 R60, desc[UR8][R60.64] ;  /* 0x000000083c3c7980 */ /* 0x000f68000c101d00 */
[----:B------:R-:W5:Y:S04]  /*b5d0*/  LD.E.128 R104, desc[UR8][R106.64] ;  /* 0x000000086a687980 */ /* 0x000f68000c101d00 */
[----:B------:R-:W5:Y:S04]  /*b5e0*/  LD.E.128 R116, desc[UR8][R118.64] ;  /* 0x0000000876747980 */ /* 0x000f68000c101d00 */
[----:B------:R-:W5:Y:S04]  /*b5f0*/  LD.E.128 R52, desc[UR8][R52.64] ;  /* 0x0000000834347980 */ /* 0x000f68000c101d00 */
[----:B------:R-:W5:Y:S01]  /*b600*/  LD.E.128 R128, desc[UR8][R130.64] ;  /* 0x0000000882807980 */ /* 0x000f62000c101d00 */
[----:B------:R-:W-:-:S02]  /*b610*/  ULDC.64 UR8, c[0x0][0xae8] ;  /* 0x0002ba0000087ab9 */ /* 0x000fc40000000a00 */
[----:B------:R-:W-:Y:S01]  /*b620*/  UIMAD UR5, UR11, UR8, URZ ;  /* 0x000000080b0572a4 */ /* 0x000fe2000f8e023f */
[----:B--2---:R-:W-:Y:S01]  /*b630*/  @P2 IMAD.HI.U32 R2, R12, R3, RZ ;  /* 0x000000030c022227 */ /* 0x004fe200078e00ff */
[----:B------:R-:W-:Y:S01]  /*b640*/  UIMAD.WIDE.U32 UR6, UR10, UR8, URZ ;  /* 0x000000080a0672a5 */ /* 0x000fe2000f8e003f */
[----:B------:R-:W-:Y:S01]  /*b650*/  R2UR UR13, R216 ;  /* 0x00000000d80d72ca */ /* 0x000fe200000e0000 */
[----:B------:R-:W-:Y:S01]  /*b660*/  UIMAD UR5, UR10, UR9, UR5 ;  /* 0x000000090a0572a4 */ /* 0x000fe2000f8e0205 */
[----:B------:R-:W-:Y:S01]  /*b670*/  IMAD.MOV.U32 R0, RZ, RZ, R12 ;  /* 0x000000ffff007224 */ /* 0x000fe200078e000c */
[----:B------:R-:W-:Y:S01]  /*b680*/  @!PT LDS RZ, [RZ] ;  /* 0x00000000fffff984 */ /* 0x000fe20000000800 */
[----:B------:R-:W-:Y:S01]  /*b690*/  @!PT LDS RZ, [RZ] ;  /* 0x00000000fffff984 */ /* 0x000fe20000000800 */
[----:B------:R-:W-:Y:S01]  /*b6a0*/  @!PT LDS RZ, [RZ] ;  /* 0x00000000fffff984 */ /* 0x000fe20000000800 */
[----:B------:R-:W-:Y:S01]  /*b6b0*/  @!PT LDS RZ, [RZ] ;  /* 0x00000000fffff984 */ /* 0x000fe20000000800 */
[----:B------:R2:W-:Y:S06]  /*b6c0*/  MEMBAR.ALL.CTA ;  /* 0x0000000000007992 */ /* 0x0005ec0000008000 */
[----:B--2---:R-:W2:Y:S01]  /*b6d0*/  FENCE.VIEW.ASYNC.S ;  /* 0x00000000000073c6 */ /* 0x004ea20000000000 */
[----:B------:R-:W-:Y:S01]  /*b6e0*/  ULDC.64 UR8, c[0x0][0xaf0] ;  /* 0x0002bc0000087ab9 */ /* 0x000fe20000000a00 */
[----:B------:R-:W-:Y:S01]  /*b6f0*/  UIADD3 UR7, UR7, UR5, URZ ;  /* 0x0000000507077290 */ /* 0x000fe2000fffe03f */
[----:B-1----:R-:W-:Y:S01]  /*b700*/  @P2 SHF.R.U32.HI R0, RZ, R13, R2 ;  /* 0x0000000dff002219 */ /* 0x002fe20000011602 */
[----:B------:R-:W-:-:S02]  /*b710*/  UIMAD UR5, UR12, UR8, URZ ;  /* 0x000000080c0572a4 */ /* 0x000fc4000f8e023f */
[----:B------:R-:W-:Y:S01]  /*b720*/  UIMAD.WIDE.U32 UR6, UR14, UR8, UR6 ;  /* 0x000000080e0672a5 */ /* 0x000fe2000f8e0006 */
[--C-:B------:R-:W-:Y:S01]  /*b730*/  SHF.R.S32.HI R3, RZ, 0x1f, R0.reuse ;  /* 0x0000001fff037819 */ /* 0x100fe20000011400 */
[----:B------:R-:W-:Y:S01]  /*b740*/  UIMAD UR5, UR14, UR9, UR5 ;  /* 0x000000090e0572a4 */ /* 0x000fe2000f8e0205 */
[----:B------:R-:W-:Y:S01]  /*b750*/  IMAD.MOV R13, RZ, RZ, -R0 ;  /* 0x000000ffff0d7224 */ /* 0x000fe200078e0a00 */
[----:B------:R-:W-:Y:S01]  /*b760*/  R2UR UR12, R16 ;  /* 0x00000000100c72ca */ /* 0x000fe200000e0000 */
[----:B------:R-:W-:Y:S01]  /*b770*/  ULDC.64 UR8, c[0x0][0xad8] ;  /* 0x0002b60000087ab9 */ /* 0x000fe20000000a00 */
[----:B------:R-:W-:Y:S01]  /*b780*/  UIADD3 UR7, UR7, UR5, URZ ;  /* 0x0000000507077290 */ /* 0x000fe2000fffe03f */
[-C--:B---3--:R-:W-:Y:S01]  /*b790*/  IMAD R3, R3, R14.reuse, RZ ;  /* 0x0000000e03037224 */ /* 0x088fe200078e02ff */
[----:B------:R-:W-:Y:S01]  /*b7a0*/  UIADD3 UR60, UR60, 0x1, URZ ;  /* 0x000000013c3c7890 */ /* 0x000fe2000fffe03f */
[----:B------:R-:W-:Y:S01]  /*b7b0*/  IMAD R13, R200, R13, R12 ;  /* 0x0000000dc80d7224 */ /* 0x000fe200078e020c */
[----:B------:R-:W-:Y:S01]  /*b7c0*/  UIADD3 UR4, UR4, 0x38820, URZ ;  /* 0x0003882004047890 */ /* 0x000fe2000fffe03f */
[C---:B------:R-:W-:Y:S01]  /*b7d0*/  IMAD R15, R0.reuse, R15, R3 ;  /* 0x0000000f000f7224 */ /* 0x040fe200078e0203 */
[----:B------:R-:W-:Y:S01]  /*b7e0*/  ULDC.64 UR10, c[0x0][0xa80] ;  /* 0x0002a000000a7ab9 */ /* 0x000fe20000000a00 */
[----:B------:R-:W-:Y:S01]  /*b7f0*/  IMAD.WIDE.U32 R2, R0, R14, UR6 ;  /* 0x0000000600027e25 */ /* 0x000fe2000f8e000e */
[----:B------:R-:W-:-:S03]  /*b800*/  SHF.R.S32.HI R0, RZ, 0x1f, R13 ;  /* 0x0000001fff007819 */ /* 0x000fc6000001140d */
[----:B------:R-:W-:Y:S02]  /*b810*/  IMAD.IADD R3, R3, 0x1, R15 ;  /* 0x0000000103037824 */ /* 0x000fe400078e020f */
[----:B------:R-:W-:Y:S02]  /*b820*/  IMAD R0, R0, UR8, RZ ;  /* 0x0000000800007c24 */ /* 0x000fe4000f8e02ff */
[----:B------:R-:W-:Y:S01]  /*b830*/  IMAD R135, R135, 0x80, R220 ;  /* 0x0000008087877824 */ /* 0x000fe200078e02dc */
[----:B------:R-:W-:Y:S01]  /*b840*/  ULDC UR5, c[0x0][0xc] ;  /* 0x0000030000057ab9 */ /* 0x000fe20000000800 */
[C---:B------:R-:W-:Y:S01]  /*b850*/  IMAD R15, R13.reuse, UR9, R0 ;  /* 0x000000090d0f7c24 */ /* 0x040fe2000f8e0200 */
[----:B------:R-:W-:Y:S01]  /*b860*/  UISETP.NE.AND UP0, UPT, UR60, 0x2, UPT ;  /* 0x000000023c00788c */ /* 0x000fe2000bf05270 */
[----:B------:R-:W-:Y:S01]  /*b870*/  IMAD.WIDE.U32 R2, R13, UR8, R2 ;  /* 0x000000080d027c25 */ /* 0x000fe2000f8e0002 */
[----:B------:R-:W-:Y:S01]  /*b880*/  UMOV UR6, 0x1 ;  /* 0x0000000100067882 */ /* 0x000fe20000000000 */
[----:B------:R-:W-:Y:S01]  /*b890*/  UIADD3 UR13, UR5, UR13, URZ ;  /* 0x0000000d050d7290 */ /* 0x000fe2000fffe03f */
[----:B------:R-:W-:Y:S01]  /*b8a0*/  ISETP.GE.AND P2, PT, R135, R24, PT ;  /* 0x000000188700720c */ /* 0x000fe20003f46270 */
[----:B------:R-:W-:Y:S01]  /*b8b0*/  UPRMT UR5, URZ, 0x654, UR4 ;  /* 0x000006543f057896 */ /* 0x000fe20008000004 */
[----:B------:R-:W-:Y:S01]  /*b8c0*/  IMAD.IADD R15, R3, 0x1, R15 ;  /* 0x00000001030f7824 */ /* 0x000fe200078e020f */
[----:B------:R-:W-:Y:S01]  /*b8d0*/  UPRMT UR4, UR6, 0x654, UR4 ;  /* 0x0000065406047896 */ /* 0x000fe20008000004 */
[----:B------:R-:W-:Y:S01]  /*b8e0*/  LEA R0, P0, R2, UR10, 0x1 ;  /* 0x0000000a02007c11 */ /* 0x000fe2000f8008ff */
[----:B------:R-:W-:Y:S01]  /*b8f0*/  USEL UR6, URZ, 0x1, UP0 ;  /* 0x000000013f067887 */ /* 0x000fe20008000000 */
[----:B------:R-:W-:-:S02]  /*b900*/  VIADD R13, R135, 0x20 ;  /* 0x00000020870d7836 */ /* 0x000fc40000000000 */
[----:B------:R-:W-:Y:S01]  /*b910*/  LEA.HI.X R25, R2, UR11, R15, 0x1, P0 ;  /* 0x0000000b02197c11 */ /* 0x000fe200080f0c0f */
[----:B------:R-:W-:Y:S01]  /*b920*/  ULOP3.LUT UR12, UR12, UR6, URZ, 0x3c, !UPT ;  /* 0x000000060c0c7292 */ /* 0x000fe2000f8e3c3f */
[----:B------:R-:W-:Y:S01]  /*b930*/  VIADD R3, R135, 0x40 ;  /* 0x0000004087037836 */ /* 0x000fe20000000000 */
[-C--:B------:R-:W-:Y:S01]  /*b940*/  ISETP.GE.AND P1, PT, R13, R24.reuse, PT ;  /* 0x000000180d00720c */ /* 0x080fe20003f26270 */
[----:B--2---:R-:W-:Y:S01]  /*b950*/  SYNCS.ARRIVE.TRANS64.RED.A1T0 RZ, [UR5], RZ ;  /* 0x000000ffffff79a7 */ /* 0x004fe20008100405 */
[----:B------:R-:W-:Y:S01]  /*b960*/  IMAD.U32 R216, RZ, RZ, UR13 ;  /* 0x0000000dffd87e24 */ /* 0x000fe2000f8e00ff */
[----:B------:R-:W-:Y:S01]  /*b970*/  USEL UR60, UR60, URZ, UP0 ;  /* 0x0000003f3c3c7287 */ /* 0x000fe20008000000 */
[----:B------:R0:W1:Y:S01]  /*b980*/  SHFL.IDX PT, R12, R0, RZ, 0x181f ;  /* 0x00181fff000c7589 */ /* 0x00006200000e0000 */
[----:B------:R-:W-:Y:S01]  /*b990*/  IMAD.U32 R16, RZ, RZ, UR12 ;  /* 0x0000000cff107e24 */ /* 0x000fe2000f8e00ff */
[----:B------:R-:W-:Y:S02]  /*b9a0*/  BSSY B0, `(.L_x_219) ;  /* 0x0000016000007945 */ /* 0x000fe40003800000 */
[----:B------:R0:W2:Y:S01]  /*b9b0*/  SHFL.IDX PT, R13, R25, RZ, 0x181f ;  /* 0x00181fff190d7589 */ /* 0x0000a200000e0000 */
[----:B------:R-:W-:Y:S01]  /*b9c0*/  SYNCS.ARRIVE.TRANS64.RED.A1T0 RZ, [UR4], RZ ;  /* 0x000000ffffff79a7 */ /* 0x000fe20008100404 */
[----:B------:R-:W-:Y:S01]  /*b9d0*/  ISETP.GE.AND P0, PT, R3, R24, PT ;  /* 0x000000180300720c */ /* 0x000fe20003f06270 */
[----:B------:R-:W-:-:S12]  /*b9e0*/  @P2 BRA `(.L_x_220) ;  /* 0x0000000000442947 */ /* 0x000fd80003800000 */
[----:B------:R-:W-:Y:S01]  /*b9f0*/  ULDC UR4, c[0x0][0xac8] ;  /* 0x0002b20000047ab9 */ /* 0x000fe20000000800 */
[----:B------:R-:W-:Y:S01]  /*ba00*/  ULDC.64 UR6, c[0x0][0x208] ;  /* 0x0000820000067ab9 */ /* 0x000fe20000000a00 */
[----:B------:R-:W-:Y:S02]  /*ba10*/  ISETP.GE.AND P4, PT, R214, UR4, PT ;  /* 0x00000004d6007c0c */ /* 0x000fe4000bf86270 */
[----:B------:R-:W-:Y:S02]  /*ba20*/  ISETP.GE.AND P3, PT, R213, UR4, PT ;  /* 0x00000004d5007c0c */ /* 0x000fe4000bf66270 */
[----:B------:R-:W-:Y:S02]  /*ba30*/  ISETP.GE.AND P2, PT, R212, UR4, PT ;  /* 0x00000004d4007c0c */ /* 0x000fe4000bf46270 */
[----:B------:R-:W-:-:S07]  /*ba40*/  ISETP.GE.AND P5, PT, R17, UR4, PT ;  /* 0x0000000411007c0c */ /* 0x000fce000bfa6270 */
[----:B-1----:R-:W-:-:S04]  /*ba50*/  @!P4 LEA R14, P6, R214, R12, 0x1 ;  /* 0x0000000cd60ec211 */ /* 0x002fc800078c08ff */
[----:B--2---:R-:W-:Y:S02]  /*ba60*/  @!P4 LEA.HI.X R15, R214, R13, R231, 0x1, P6 ;  /* 0x0000000dd60fc211 */ /* 0x004fe400030f0ce7 */
[----:B0-----:R-:W-:Y:S01]  /*ba70*/  @!P3 LEA R20, P6, R213, R12, 0x1 ;  /* 0x0000000cd514b211 */ /* 0x001fe200078c08ff */
        /* <DEDUP_REMOVED lines=8> */
.L_x_220:
[----:B------:R-:W-:Y:S05]  /*bb00*/  BSYNC B0 ;  /* 0x0000000000007941 */ /* 0x000fea0003800000 */
.L_x_219:
[----:B---3-5:R3:W4:Y:S01]  /*bb10*/  SHFL.IDX PT, R9, R25, 0x1, 0x181f ;  /* 0x00381f0019097f89 */ /* 0x02872200000e0000 */
        /* <DEDUP_REMOVED lines=10> */
[-C--:B-1----:R-:W-:Y:S02]  /*bbc0*/  @!P2 LEA R12, P5, R213, R8.reuse, 0x1 ;  /* 0x00000008d50ca211 */ /* 0x082fe400078a08ff */
[-C--:B----4-:R-:W-:Y:S02]  /*bbd0*/  @!P3 LEA.HI.X R11, R214, R9.reuse, R231, 0x1, P6 ;  /* 0x00000009d60bb211 */ /* 0x090fe400030f0ce7 */
[C---:B------:R-:W-:Y:S01]  /*bbe0*/  @!P1 LEA R14, P6, R212.reuse, R8, 0x1 ;  /* 0x00000008d40e9211 */ /* 0x040fe200078c08ff */
[----:B------:R-:W-:Y:S01]  /*bbf0*/  @!P4 IMAD.WIDE R2, R17, 0x2, R8 ;  /* 0x000000021102c825 */ /* 0x000fe200078e0208 */
[-C--:B--2---:R-:W-:Y:S02]  /*bc00*/  @!P2 LEA.HI.X R13, R213, R9.reuse, R230, 0x1, P5 ;  /* 0x00000009d50da211 */ /* 0x084fe400028f0ce6 */
[----:B------:R-:W-:-:S02]  /*bc10*/  @!P1 LEA.HI.X R15, R212, R9, R229, 0x1, P6 ;  /* 0x00000009d40f9211 */ /* 0x000fc400030f0ce5 */
[----:B------:R0:W-:Y:S04]  /*bc20*/  @!P4 ST.E.128 desc[UR6][R2.64], R32 ;  /* 0x000000200200c985 */ /* 0x0001e8000c101d06 */
[----:B------:R0:W-:Y:S04]  /*bc30*/  @!P3 ST.E.128 desc[UR6][R10.64], R64 ;  /* 0x000000400a00b985 */ /* 0x0001e8000c101d06 */
[----:B------:R0:W-:Y:S04]  /*bc40*/  @!P2 ST.E.128 desc[UR6][R12.64], R120 ;  /* 0x000000780c00a985 */ /* 0x0001e8000c101d06 */
[----:B------:R0:W-:Y:S02]  /*bc50*/  @!P1 ST.E.128 desc[UR6][R14.64], R116 ;  /* 0x000000740e009985 */ /* 0x0001e4000c101d06 */
.L_x_222:
[----:B------:R-:W-:Y:S05]  /*bc60*/  BSYNC B0 ;  /* 0x0000000000007941 */ /* 0x000fea0003800000 */
.L_x_221:
[----:B----4-:R4:W1:Y:S01]  /*bc70*/  SHFL.IDX PT, R9, R25, 0x2, 0x181f ;  /* 0x00581f0019097f89 */ /* 0x01086200000e0000 */
[----:B------:R-:W-:Y:S03]  /*bc80*/  BSSY B0, `(.L_x_223) ;  /* 0x0000014000007945 */ /* 0x000fe60003800000 */
[----:B0-----:R4:W0:Y:S01]  /*bc90*/  SHFL.IDX PT, R8, R0, 0x2, 0x181f ;  /* 0x00581f0000087f89 */ /* 0x00182200000e0000 */
        /* <DEDUP_REMOVED lines=8> */
[-C--:B-1----:R-:W-:Y:S02]  /*bd20*/  @!P5 LEA R12, P1, R213, R8.reuse, 0x1 ;  /* 0x00000008d50cd211 */ /* 0x082fe400078208ff */
[----:B------:R-:W-:Y:S02]  /*bd30*/  @!P6 LEA R14, P2, R212, R8, 0x1 ;  /* 0x00000008d40ee211 */ /* 0x000fe400078408ff */
[----:B------:R-:W-:Y:S01]  /*bd40*/  @!P3 IMAD.WIDE R2, R17, 0x2, R8 ;  /* 0x000000021102b825 */ /* 0x000fe200078e0208 */
[-C--:B------:R-:W-:Y:S02]  /*bd50*/  @!P4 LEA.HI.X R11, R214, R9.reuse, R231, 0x1, P0 ;  /* 0x00000009d60bc211 */ /* 0x080fe400000f0ce7 */
[-C--:B--2---:R-:W-:Y:S02]  /*bd60*/  @!P5 LEA.HI.X R13, R213, R9.reuse, R230, 0x1, P1 ;  /* 0x00000009d50dd211 */ /* 0x084fe400008f0ce6 */
[----:B------:R-:W-:Y:S01]  /*bd70*/  @!P6 LEA.HI.X R15, R212, R9, R229, 0x1, P2 ;  /* 0x00000009d40fe211 */ /* 0x000fe200010f0ce5 */
[----:B------:R0:W-:Y:S04]  /*bd80*/  @!P3 ST.E.128 desc[UR6][R2.64], R36 ;  /* 0x000000240200b985 */ /* 0x0001e8000c101d06 */
[----:B------:R0:W-:Y:S04]  /*bd90*/  @!P4 ST.E.128 desc[UR6][R10.64], R68 ;  /* 0x000000440a00c985 */ /* 0x0001e8000c101d06 */
[----:B------:R0:W-:Y:S04]  /*bda0*/  @!P5 ST.E.128 desc[UR6][R12.64], R4 ;  /* 0x000000040c00d985 */ /* 0x0001e8000c101d06 */
[----:B------:R0:W-:Y:S02]  /*bdb0*/  @!P6 ST.E.128 desc[UR6][R14.64], R52 ;  /* 0x000000340e00e985 */ /* 0x0001e4000c101d06 */
.L_x_224:
[----:B------:R-:W-:Y:S05]  /*bdc0*/  BSYNC B0 ;  /* 0x0000000000007941 */ /* 0x000fea0003800000 */
.L_x_223:
        /* <DEDUP_REMOVED lines=20> */
[-C--:B-1----:R-:W-:Y:S02]  /*bf10*/  @!P5 LEA.HI.X R9, R213, R5.reuse, R230, 0x1, P1 ;  /* 0x00000005d509d211 */ /* 0x082fe400008f0ce6 */
[----:B------:R-:W-:Y:S01]  /*bf20*/  @!P6 LEA.HI.X R11, R212, R5, R229, 0x1, P2 ;  /* 0x00000005d40be211 */ /* 0x000fe200010f0ce5 */
[----:B------:R0:W-:Y:S04]  /*bf30*/  @!P3 ST.E.128 desc[UR6][R2.64], R40 ;  /* 0x000000280200b985 */ /* 0x0001e8000c101d06 */
[----:B------:R0:W-:Y:S04]  /*bf40*/  @!P4 ST.E.128 desc[UR6][R6.64], R108 ;  /* 0x0000006c0600c985 */ /* 0x0001e8000c101d06 */
[----:B------:R0:W-:Y:S04]  /*bf50*/  @!P5 ST.E.128 desc[UR6][R8.64], R60 ;  /* 0x0000003c0800d985 */ /* 0x0001e8000c101d06 */
[----:B------:R0:W-:Y:S02]  /*bf60*/  @!P6 ST.E.128 desc[UR6][R10.64], R128 ;  /* 0x000000800a00e985 */ /* 0x0001e4000c101d06 */
.L_x_226:
[----:B------:R-:W-:Y:S05]  /*bf70*/  BSYNC B0 ;  /* 0x0000000000007941 */ /* 0x000fea0003800000 */
.L_x_225:
[----:B0--34-:R-:W0:Y:S01]  /*bf80*/  LDC R0, c[0x0][0xc34] ;  /* 0x00030d00ff007b82 */ /* 0x019e220000000800 */
[----:B------:R-:W-:-:S13]  /*bf90*/  R2UR UR4, R216 ;  /* 0x00000000d80472ca */ /* 0x000fda00000e0000 */
[----:B0-----:R-:W-:-:S13]  /*bfa0*/  ISETP.LE.AND P0, PT, R0, UR4, PT ;  /* 0x0000000400007c0c */ /* 0x001fda000bf03270 */
[----:B------:R-:W-:Y:S05]  /*bfb0*/  @!P0 BRA `(.L_x_227) ;  /* 0xffffff5000d48947 */ /* 0x000fea000383ffff */
[----:B------:R-:W-:Y:S05]  /*bfc0*/  EXIT ;  /* 0x000000000000794d */ /* 0x000fea0003800000 */
.L_x_193:
[----:B------:R-:W-:-:S08]  /*bfd0*/  NOP ;  /* 0x0000000000007918 */ /* 0x000fd00000000000 */
[----:B0-----:R-:W0:-:S00]  /*bfe0*/  USETMAXREG.DEALLOC.CTAPOOL 0x18 ;  /* 0x00000018000079c8 */ /* 0x001e0000080e0500 */
[----:B------:R-:W1:Y:S01]  /*bff0*/  S2UR UR4, SR_CTAID.X ;  /* 0x00000000000479c3 */ /* 0x000e620000002500 */
[----:B0-----:R-:W-:Y:S02]  /*c000*/  IMAD.MOV.U32 R2, RZ, RZ, 0x1 ;  /* 0x00000001ff027424 */ /* 0x001fe400078e00ff */
[----:B------:R-:W-:-:S05]  /*c010*/  IMAD.MOV.U32 R19, RZ, RZ, RZ ;  /* 0x000000ffff137224 */ /* 0x000fca00078e00ff */
[----:B------:R-:W1:Y:S02]  /*c020*/  LDC R3, c[0x0][0xc34] ;  /* 0x00030d00ff037b82 */ /* 0x000e640000000800 */
[----:B-1----:R-:W-:Y:S01]  /*c030*/  ISETP.LE.AND P0, PT, R3, UR4, PT ;  /* 0x0000000403007c0c */ /* 0x002fe2000bf03270 */
[----:B------:R-:W-:-:S05]  /*c040*/  IMAD.MOV.U32 R3, RZ, RZ, 0x1 ;  /* 0x00000001ff037424 */ /* 0x000fca00078e00ff */
[----:B------:R0:W-:Y:S07]  /*c050*/  STL [R1], R3 ;  /* 0x0000000301007387 */ /* 0x0001ee0000100800 */
[----:B------:R-:W-:Y:S05]  /*c060*/  @P0 BRA `(.L_x_228) ;  /* 0x0000005000640947 */ /* 0x000fea0003800000 */
[----:B------:R-:W2:Y:S01]  /*c070*/  LDL R4, [R1+0x30] ;  /* 0x0000300001047983 */ /* 0x000ea20000100800 */
[----:B------:R-:W1:Y:S01]  /*c080*/  S2UR UR4, SR_CgaCtaId ;  /* 0x00000000000479c3 */ /* 0x000e620000008800 */
[C---:B------:R-:W-:Y:S01]  /*c090*/  IMAD.SHL.U32 R2, R0.reuse, 0x8, RZ ;  /* 0x0000000800027824 */ /* 0x040fe200078e00ff */
[C---:B------:R-:W-:Y:S01]  /*c0a0*/  LOP3.LUT R5, R0.reuse, 0x7f, RZ, 0xc0, !PT ;  /* 0x0000007f00057812 */ /* 0x040fe200078ec0ff */
[----:B------:R-:W-:Y:S01]  /*c0b0*/  UMOV UR36, 0x400 ;  /* 0x0000040000247882 */ /* 0x000fe20000000000 */
[----:B------:R-:W-:Y:S01]  /*c0c0*/  LOP3.LUT P0, RZ, R0, 0x1f, RZ, 0xc0, !PT ;  /* 0x0000001f00ff7812 */ /* 0x000fe2000780c0ff */
[----:B------:R-:W-:Y:S01]  /*c0d0*/  IMAD.MOV.U32 R19, RZ, RZ, RZ ;  /* 0x000000ffff137224 */ /* 0x000fe200078e00ff */
[----:B0-----:R-:W-:Y:S01]  /*c0e0*/  LOP3.LUT R3, R2, 0x1f8, RZ, 0xc0, !PT ;  /* 0x000001f802037812 */ /* 0x001fe200078ec0ff */
[----:B------:R-:W-:Y:S01]  /*c0f0*/  ULDC.64 UR38, c[0x0][0x198] ;  /* 0x0000660000267ab9 */ /* 0x000fe20000000a00 */
[C---:B------:R-:W-:Y:S01]  /*c100*/  ISETP.NE.AND P1, PT, R5.reuse, RZ, PT ;  /* 0x000000ff0500720c */ /* 0x040fe20003f25270 */
[----:B------:R-:W-:Y:S01]  /*c110*/  ULDC UR40, c[0x0][0xc] ;  /* 0x0000030000287ab9 */ /* 0x000fe20000000800 */
[----:B------:R-:W-:-:S02]  /*c120*/  ISETP.NE.OR P0, PT, R5, RZ, !P0 ;  /* 0x000000ff0500720c */ /* 0x000fc40004705670 */
[----:B------:R-:W-:Y:S02]  /*c130*/  LOP3.LUT R18, R18, 0xfffffffe, RZ, 0xc0, !PT ;  /* 0xfffffffe12127812 */ /* 0x000fe400078ec0ff */
[----:B------:R-:W-:-:S07]  /*c140*/  LOP3.LUT R2, R2, 0x38, RZ, 0xc0, !PT ;  /* 0x0000003802027812 */ /* 0x000fce00078ec0ff */
[----:B------:R-:W-:Y:S01]  /*c150*/  @P1 LOP3.LUT R18, R18, 0x1, RZ, 0xfc, !PT ;  /* 0x0000000112121812 */ /* 0x000fe200078efcff */
[----:B-1----:R-:W-:-:S03]  /*c160*/  ULEA UR36, UR4, UR36, 0x18 ;  /* 0x0000002404247291 */ /* 0x002fc6000f8ec03f */
[----:B------:R-:W-:-:S04]  /*c170*/  LOP3.LUT R18, R18, 0xfffffffd, RZ, 0xc0, !PT ;  /* 0xfffffffd12127812 */ /* 0x000fc800078ec0ff */
[----:B------:R-:W-:Y:S02]  /*c180*/  @P0 LOP3.LUT R18, R18, 0x2, RZ, 0xfc, !PT ;  /* 0x0000000212120812 */ /* 0x000fe400078efcff */
[----:B--2---:R-:W-:Y:S02]  /*c190*/  R2UR UR5, R4 ;  /* 0x00000000040572ca */ /* 0x004fe400000e0000 */
[----:B------:R-:W-:Y:S01]  /*c1a0*/  LOP3.LUT R4, R3, 0x38, R0, 0x78, !PT ;  /* 0x0000003803047812 */ /* 0x000fe200078e7800 */
[----:B------:R-:W-:Y:S02]  /*c1b0*/  IMAD.SHL.U32 R3, R5, 0x8, RZ ;  /* 0x0000000805037824 */ /* 0x000fe400078e00ff */
[----:B------:R-:W-:-:S03]  /*c1c0*/  IMAD.SHL.U32 R0, R0, 0x10, RZ ;  /* 0x0000001000007824 */ /* 0x000fc600078e00ff */
[----:B------:R-:W-:Y:S02]  /*c1d0*/  LOP3.LUT R3, R4, 0x200, R3, 0xf8, !PT ;  /* 0x0000020004037812 */ /* 0x000fe400078ef803 */
[----:B------:R-:W-:-:S03]  /*c1e0*/  SHF.R.U32.HI R4, RZ, 0x3, R5 ;  /* 0x00000003ff047819 */ /* 0x000fc60000011605 */
[----:B------:R-:W-:Y:S01]  /*c1f0*/  ULOP3.LUT UR37, UR5, 0x2, URZ, 0xfc, !UPT ;  /* 0x0000000205257892 */ /* 0x000fe2000f8efc3f */
[----:B------:R-:W0:Y:S01]  /*c200*/  S2UR UR5, SR_CTAID.X ;  /* 0x00000000000579c3 */ /* 0x000e220000002500 */
[----:B------:R-:W-:Y:S02]  /*c210*/  LOP3.LUT R4, R4, 0x70, R0, 0xf8, !PT ;  /* 0x0000007004047812 */ /* 0x000fe400078ef800 */
[----:B------:R-:W-:Y:S02]  /*c220*/  LEA R0, R3, UR36, 0x1 ;  /* 0x0000002403007c11 */ /* 0x000fe4000f8e08ff */
[----:B------:R-:W-:-:S03]  /*c230*/  LOP3.LUT R4, R2, 0x40, RZ, 0xfc, !PT ;  /* 0x0000004002047812 */ /* 0x000fc600078efcff */
[----:B------:R1:W-:Y:S02]  /*c240*/  STL [R1+0x10], R0 ;  /* 0x0000100001007387 */ /* 0x0003e40000100800 */
[----:B-1----:R-:W-:Y:S02]  /*c250*/  IMAD.MOV.U32 R0, RZ, RZ, 0x1 ;  /* 0x00000001ff007424 */ /* 0x002fe400078e00ff */
[----:B0-----:R-:W-:-:S05]  /*c260*/  IMAD.U32 R3, RZ, RZ, UR5 ;  /* 0x00000005ff037e24 */ /* 0x001fca000f8e00ff */
[----:B------:R0:W-:Y:S04]  /*c270*/  STL [R1+0x24], R3 ;  /* 0x0000240301007387 */ /* 0x0001e80000100800 */
[----:B------:R-:W-:Y:S04]  /*c280*/  STL [R1+0x2c], RZ ;  /* 0x00002cff01007387 */ /* 0x000fe80000100800 */
[----:B------:R1:W-:Y:S01]  /*c290*/  STL [R1], R0 ;  /* 0x0000000001007387 */ /* 0x0003e20000100800 */
[C---:B0-----:R-:W-:Y:S02]  /*c2a0*/  LOP3.LUT R3, R2.reuse, 0x80, RZ, 0xfc, !PT ;  /* 0x0000008002037812 */ /* 0x041fe400078efcff */
[----:B-1----:R-:W-:-:S07]  /*c2b0*/  LOP3.LUT R0, R2, 0xc0, RZ, 0xfc, !PT ;  /* 0x000000c002007812 */ /* 0x002fce00078efcff */
.L_x_323:
[----:B------:R-:W2:Y:S01]  /*c2c0*/  LDL R2, [R1+0x24] ;  /* 0x0000240001027983 */ /* 0x000ea20000100800 */
[----:B0-----:R-:W0:Y:S01]  /*c2d0*/  LDC R0, c[0x0][0xc38] ;  /* 0x00030e00ff007b82 */ /* 0x001e220000000800 */
[----:B------:R-:W-:Y:S05]  /*c2e0*/  YIELD ;  /* 0x0000000000007946 */ /* 0x000fea0003800000 */
[----:B------:R-:W-:Y:S02]  /*c2f0*/  ULDC.64 UR4, c[0x0][0x418] ;  /* 0x0001060000047ab9 */ /* 0x000fe40000000a00 */
[----:B------:R-:W1:Y:S01]  /*c300*/  LDC R16, c[0x0][0xc44] ;  /* 0x00031100ff107b82 */ /* 0x000e620000000800 */
[----:B------:R-:W-:-:S03]  /*c310*/  UISETP.NE.U32.AND UP0, UPT, UR4, URZ, UPT ;  /* 0x0000003f0400728c */ /* 0x000fc6000bf05070 */
[----:B------:R-:W-:Y:S01]  /*c320*/  ULDC UR4, c[0x0][0x424] ;  /* 0x0001090000047ab9 */ /* 0x000fe20000000800 */
[----:B------:R-:W-:-:S04]  /*c330*/  UISETP.NE.AND.EX UP0, UPT, UR5, URZ, UPT, UP0 ;  /* 0x0000003f0500728c */ /* 0x000fc8000bf05300 */
[----:B------:R-:W-:Y:S01]  /*c340*/  USEL UR4, UR4, 0x1, UP0 ;  /* 0x0000000104047887 */ /* 0x000fe20008000000 */
[----:B0-----:R-:W-:Y:S02]  /*c350*/  ISETP.NE.AND P0, PT, R0, 0x1, PT ;  /* 0x000000010000780c */ /* 0x001fe40003f05270 */
[----:B-1----:R-:W-:-:S11]  /*c360*/  ISETP.NE.AND P1, PT, R16, 0x1, PT ;  /* 0x000000011000780c */ /* 0x002fd60003f25270 */
[----:B------:R-:W2:Y:S08]  /*c370*/  @P0 LDC R0, c[0x0][0xc3c] ;  /* 0x00030f00ff000b82 */ /* 0x000eb00000000800 */
[----:B------:R-:W0:Y:S01]  /*c380*/  @P0 LDC R3, c[0x0][0xc40] ;  /* 0x00031000ff030b82 */ /* 0x000e220000000800 */
[----:B--2---:R-:W-:-:S04]  /*c390*/  @P0 IMAD.HI.U32 R0, R2, R0, RZ ;  /* 0x0000000002000227 */ /* 0x004fc800078e00ff */
[----:B------:R-:W-:Y:S01]  /*c3a0*/  IMAD.MOV.U32 R4, RZ, RZ, R2 ;  /* 0x000000ffff047224 */ /* 0x000fe200078e0002 */
[----:B0-----:R-:W-:Y:S02]  /*c3b0*/  @P0 SHF.R.U32.HI R4, RZ, R3, R0 ;  /* 0x00000003ff040219 */ /* 0x001fe40000011600 */
[----:B------:R-:W0:Y:S03]  /*c3c0*/  @P1 LDC.64 R2, c[0x0][0xc48] ;  /* 0x00031200ff021b82 */ /* 0x000e260000000a00 */
[----:B------:R-:W-:Y:S01]  /*c3d0*/  IMAD.MOV.U32 R5, RZ, RZ, R4 ;  /* 0x000000ffff057224 */ /* 0x000fe200078e0004 */
[----:B------:R-:W-:Y:S04]  /*c3e0*/  STL [R1+0x1c], R4 ;  /* 0x00001c0401007387 */ /* 0x000fe80000100800 */
[----:B------:R-:W1:Y:S01]  /*c3f0*/  LDC R0, c[0x0][0x2f0] ;  /* 0x0000bc00ff007b82 */ /* 0x000e620000000800 */
[----:B0-----:R-:W-:-:S05]  /*c400*/  @P1 IMAD.HI.U32 R2, R4, R2, RZ ;  /* 0x0000000204021227 */ /* 0x001fca00078e00ff */
[----:B------:R-:W-:Y:S01]  /*c410*/  @P1 SHF.R.U32.HI R5, RZ, R3, R2 ;  /* 0x00000003ff051219 */ /* 0x000fe20000011602 */
[----:B-1----:R-:W-:Y:S01]  /*c420*/  IMAD R0, R0, UR4, RZ ;  /* 0x0000000400007c24 */ /* 0x002fe2000f8e02ff */
[----:B------:R-:W-:-:S03]  /*c430*/  UIADD3 UR4, UR36, 0x24400, URZ ;  /* 0x0002440024047890 */ /* 0x000fc6000fffe03f */
[----:B------:R-:W-:Y:S01]  /*c440*/  STL [R1+0x14], R5 ;  /* 0x0000140501007387 */ /* 0x000fe20000100800 */
[----:B------:R-:W-:Y:S01]  /*c450*/  IMAD.MOV R3, RZ, RZ, -R5 ;  /* 0x000000ffff037224 */ /* 0x000fe200078e0a05 */
[----:B------:R-:W-:Y:S02]  /*c460*/  ULOP3.LUT UP0, URZ, UR4, 0x3ff, URZ, 0xc0, !UPT ;  /* 0x000003ff043f7892 */ /* 0x000fe4000f80c03f */
[----:B------:R0:W-:Y:S01]  /*c470*/  STL [R1+0x28], R0 ;  /* 0x0000280001007387 */ /* 0x0001e20000100800 */
[----:B------:R-:W-:-:S03]  /*c480*/  IMAD R16, R16, R3, R4 ;  /* 0x0000000310107224 */ /* 0x000fc600078e0204 */
[----:B------:R-:W-:Y:S01]  /*c490*/  PLOP3.LUT P0, PT, PT, PT, UP0, 0x80, 0x0 ;  /* 0x000000000000781c */ /* 0x000fe20003f0f008 */
[----:B0-----:R-:W-:-:S04]  /*c4a0*/  VIADD R0, R0, 0x4f ;  /* 0x0000004f00007836 */ /* 0x001fc80000000000 */
[----:B------:R-:W-:-:S05]  /*c4b0*/  IMAD.HI R0, R0, 0x66666667, RZ ;  /* 0x6666666700007827 */ /* 0x000fca00078e02ff */
[----:B------:R-:W-:-:S04]  /*c4c0*/  SHF.R.U32.HI R2, RZ, 0x1f, R0 ;  /* 0x0000001fff027819 */ /* 0x000fc80000011600 */
[----:B------:R-:W-:-:S05]  /*c4d0*/  LEA.HI.SX32 R0, R0, R2, 0x1b ;  /* 0x0000000200007211 */ /* 0x000fca00078fdaff */
[----:B------:R0:W-:Y:S01]  /*c4e0*/  STL [R1+0x20], R0 ;  /* 0x0000200001007387 */ /* 0x0001e20000100800 */
[----:B------:R-:W-:Y:S05]  /*c4f0*/  @!P0 BRA `(.L_x_229) ;  /* 0x0000000000408947 */ /* 0x000fea0003800000 */
[----:B------:R-:W-:Y:S01]  /*c500*/  MOV R2, 0x0 ;  /* 0x0000000000027802 */ /* 0x000fe20000000f00 */
[----:B------:R-:W-:Y:S01]  /*c510*/  ULDC.64 UR6, c[0x4][0xa8] ;  /* 0x01002a0000067ab9 */ /* 0x000fe20000000a00 */
[----:B------:R-:W-:Y:S01]  /*c520*/  ULDC.64 UR8, c[0x4][0xb0] ;  /* 0x01002c0000087ab9 */ /* 0x000fe20000000a00 */
[----:B------:R-:W-:Y:S01]  /*c530*/  ULDC.64 UR4, c[0x4][0x8] ;  /* 0x0100020000047ab9 */ /* 0x000fe20000000a00 */
[----:B------:R-:W-:Y:S02]  /*c540*/  IMAD.U32 R4, RZ, RZ, UR6 ;  /* 0x00000006ff047e24 */ /* 0x000fe4000f8e00ff */
[----:B------:R-:W1:Y:S01]  /*c550*/  LDC.64 R2, c[0x4][R2] ;  /* 0x0100000002027b82 */ /* 0x000e620000000a00 */
        /* <DEDUP_REMOVED lines=9> */
[----:B01----:R-:W-:Y:S05]  /*c5f0*/  CALL.ABS.NOINC R2 ;  /* 0x0000000002007343 */ /* 0x003fea0003c00000 */
.L_x_229:
        /* <DEDUP_REMOVED lines=8> */
[----:B------:R1:W2:Y:S01]  /*c680*/  LDC.64 R2, c[0x4][R17] ;  /* 0x0100000011027b82 */ /* 0x0002a20000000a00 */
        /* <DEDUP_REMOVED lines=8> */
[----:B-1----:R-:W-:-:S07]  /*c710*/  IMAD.MOV.U32 R13, RZ, RZ, RZ ;  /* 0x000000ffff0d7224 */ /* 0x002fce00078e00ff */
[----:B------:R-:W-:-:S07]  /*c720*/  LEPC R20, `(.L_x_231) ;  /* 0x000000001014794e */ /* 0x000fce0000000000 */
[----:B0-2---:R-:W-:Y:S05]  /*c730*/  CALL.ABS.NOINC R2 ;  /* 0x0000000002007343 */ /* 0x005fea0003c00000 */
.L_x_231:
        /* <DEDUP_REMOVED lines=15> */
.L_x_230:
[----:B------:R-:W2:Y:S01]  /*c830*/  LDL R2, [R1+0x20] ;  /* 0x0000200001027983 */ /* 0x000ea20000100800 */
[----:B------:R-:W-:-:S03]  /*c840*/  ULDC.64 UR4, c[0x0][0x9f8] ;  /* 0x00027e0000047ab9 */ /* 0x000fc60000000a00 */
[----:B0-----:R-:W3:Y:S01]  /*c850*/  LDL R0, [R1+0x14] ;  /* 0x0000140001007983 */ /* 0x001ee20000100800 */
[----:B------:R-:W-:Y:S01]  /*c860*/  ISETP.NE.U32.AND P0, PT, RZ, UR4, PT ;  /* 0x00000004ff007c0c */ /* 0x000fe2000bf05070 */
[----:B------:R-:W-:-:S03]  /*c870*/  ULDC.64 UR6, c[0x0][0x208] ;  /* 0x0000820000067ab9 */ /* 0x000fc60000000a00 */
[----:B------:R-:W-:Y:S01]  /*c880*/  ISETP.NE.AND.EX P0, PT, RZ, UR5, PT, P0 ;  /* 0x00000005ff007c0c */ /* 0x000fe2000bf05300 */
[----:B--2---:R-:W-:-:S12]  /*c890*/  IMAD.MOV.U32 R17, RZ, RZ, R2 ;  /* 0x000000ffff117224 */ /* 0x004fd800078e0002 */
[----:B------:R-:W3:Y:S02]  /*c8a0*/  @P0 LDC.64 R2, c[0x0][0x9f8] ;  /* 0x00027e00ff020b82 */ /* 0x000ee40000000a00 */
[----:B---3--:R-:W-:-:S05]  /*c8b0*/  @P0 IMAD.WIDE R2, R0, 0x4, R2 ;  /* 0x0000000400020825 */ /* 0x008fca00078e0202 */
[----:B------:R0:W2:Y:S01]  /*c8c0*/  @P0 LDG.E R0, desc[UR6][R2.64] ;  /* 0x0000000602000981 */ /* 0x0000a2000c1e1900 */
[----:B------:R-:W-:Y:S01]  /*c8d0*/  VIADD R9, R17, 0xffffffff ;  /* 0xffffffff11097836 */ /* 0x000fe20000000000 */
[----:B------:R-:W-:Y:S01]  /*c8e0*/  UMOV UR4, 0xffffffff ;  /* 0xffffffff00047882 */ /* 0x000fe20000000000 */
[----:B------:R-:W-:-:S03]  /*c8f0*/  LOP3.LUT R18, R18, 0xfffffffb, RZ, 0xc0, !PT ;  /* 0xfffffffb12127812 */ /* 0x000fc600078ec0ff */
[----:B------:R1:W-:Y:S01]  /*c900*/  STL [R1+0x18], R9 ;  /* 0x0000180901007387 */ /* 0x0003e20000100800 */
[----:B0-----:R-:W0:Y:S02]  /*c910*/  LDC.64 R2, c[0x0][0x418] ;  /* 0x00010600ff027b82 */ /* 0x001e240000000a00 */
[----:B0-----:R-:W-:-:S04]  /*c920*/  ISETP.NE.U32.AND P0, PT, R2, RZ, PT ;  /* 0x000000ff0200720c */ /* 0x001fc80003f05070 */
[----:B------:R-:W-:-:S13]  /*c930*/  ISETP.NE.AND.EX P1, PT, R3, RZ, PT, P0 ;  /* 0x000000ff0300720c */ /* 0x000fda0003f25300 */
[----:B------:R-:W-:Y:S02]  /*c940*/  @P1 LOP3.LUT R18, R18, 0x4, RZ, 0xfc, !PT ;  /* 0x0000000412121812 */ /* 0x000fe400078efcff */
[----:B--2---:R-:W-:Y:S01]  /*c950*/  SHF.R.S32.HI R8, RZ, 0x1f, R0 ;  /* 0x0000001fff087819 */ /* 0x004fe20000011400 */
[----:B------:R1:W-:Y:S01]  /*c960*/  STL [R1+0x8], R0 ;  /* 0x0000080001007387 */ /* 0x0003e20000100800 */
[----:B------:R-:W-:-:S03]  /*c970*/  SEL R17, R0, RZ, !P1 ;  /* 0x000000ff00117207 */ /* 0x000fc60004800000 */
[----:B------:R1:W-:Y:S01]  /*c980*/  STL [R1+0xc], R8 ;  /* 0x00000c0801007387 */ /* 0x0003e20000100800 */
[----:B------:R-:W-:Y:S05]  /*c990*/  BRA.DIV UR4, `(.L_x_232) ;  /* 0x0000004e04707947 */ /* 0x000fea000b800000 */
[----:B------:R-:W0:Y:S02]  /*c9a0*/  S2R R4, SR_TID.X ;  /* 0x0000000000047919 */ /* 0x000e240000002100 */
[----:B0-----:R-:W-:-:S04]  /*c9b0*/  SHF.R.U32.HI R4, RZ, 0x5, R4 ;  /* 0x00000005ff047819 */ /* 0x001fc80000011604 */
[----:B------:R-:W-:-:S05]  /*c9c0*/  LOP3.LUT R4, R4, 0x3, RZ, 0xc0, !PT ;  /* 0x0000000304047812 */ /* 0x000fca00078ec0ff */
[----:B------:R0:W2:Y:S02]  /*c9d0*/  SHFL.IDX PT, R14, R4, RZ, 0x1f ;  /* 0x00001fff040e7589 */ /* 0x0000a400000e0000 */
.L_x_339:
[----:B--2---:R-:W-:Y:S02]  /*c9e0*/  ISETP.NE.AND P0, PT, R14, RZ, PT ;  /* 0x000000ff0e00720c */ /* 0x004fe40003f05270 */
[----:B------:R-:W-:Y:S02]  /*c9f0*/  PLOP3.LUT P2, PT, PT, PT, PT, 0x8, 0x0 ;  /* 0x000000000000781c */ /* 0x000fe40003f4e170 */
[----:B------:R-:W-:-:S11]  /*ca00*/  LOP3.LUT R18, R18, 0xfffffff7, RZ, 0xc0, !PT ;  /* 0xfffffff712127812 */ /* 0x000fd600078ec0ff */
[----:B------:R-:W-:Y:S01]  /*ca10*/  @P2 LOP3.LUT R18, R18, 0x8, RZ, 0xfc, !PT ;  /* 0x0000000812122812 */ /* 0x000fe200078efcff */
[----:B------:R-:W-:Y:S06]  /*ca20*/  @P0 BRA `(.L_x_233) ;  /* 0x0000000400600947 */ /* 0x000fec0003800000 */
[----:B------:R-:W-:-:S03]  /*ca30*/  UMOV UR4, 0xffffffff ;  /* 0xffffffff00047882 */ /* 0x000fc60000000000 */
[----:B------:R-:W-:Y:S05]  /*ca40*/  BRA.DIV UR4, `(.L_x_234) ;  /* 0x0000004e04787947 */ /* 0x000fea000b800000 */
[----:B------:R-:W-:-:S13]  /*ca50*/  ELECT P6, URZ, PT ;  /* 0x00000000003f782f */ /* 0x000fda00038c0000 */
.L_x_342:
[----:B------:R-:W-:Y:S05]  /*ca60*/  @!P6 BRA `(.L_x_233) ;  /* 0x000000040050e947 */ /* 0x000fea0003800000 */
[----:B------:R2:W-:Y:S01]  /*ca70*/  STL [R1+0x4], R9 ;  /* 0x0000040901007387 */ /* 0x0005e20000100800 */
[----:B------:R-:W-:Y:S05]  /*ca80*/  @!P1 BRA `(.L_x_235) ;  /* 0x00000000004c9947 */ /* 0x000fea0003800000 */
[----:B------:R-:W3:Y:S01]  /*ca90*/  LDC R7, c[0x0][0x43c] ;  /* 0x00010f00ff077b82 */ /* 0x000ee20000000800 */
[----:B------:R-:W-:Y:S01]  /*caa0*/  ULDC.64 UR4, c[0x0][0x428] ;  /* 0x00010a0000047ab9 */ /* 0x000fe20000000a00 */
[----:B------:R-:W-:Y:S01]  /*cab0*/  ULDC.64 UR6, c[0x0][0x208] ;  /* 0x0000820000067ab9 */ /* 0x000fe20000000a00 */
[----:B---3--:R-:W-:-:S13]  /*cac0*/  ISETP.NE.AND P0, PT, R7, 0x1, PT ;  /* 0x000000010700780c */ /* 0x008fda0003f05270 */
[----:B0-----:R-:W0:Y:S02]  /*cad0*/  @P0 LDC.64 R4, c[0x0][0x440] ;  /* 0x00011000ff040b82 */ /* 0x001e240000000a00 */
[----:B0-----:R-:W-:-:S04]  /*cae0*/  @P0 IMAD.HI.U32 R6, R9, R4, RZ ;  /* 0x0000000409060227 */ /* 0x001fc800078e00ff */
[----:B------:R-:W-:Y:S01]  /*caf0*/  IMAD.MOV.U32 R4, RZ, RZ, R9 ;  /* 0x000000ffff047224 */ /* 0x000fe200078e0009 */
[----:B------:R-:W-:-:S05]  /*cb00*/  @P0 SHF.R.U32.HI R4, RZ, R5, R6 ;  /* 0x00000005ff040219 */ /* 0x000fca0000011606 */
[----:B------:R-:W-:-:S04]  /*cb10*/  IMAD.MOV R5, RZ, RZ, -R4 ;  /* 0x000000ffff057224 */ /* 0x000fc800078e0a04 */
[----:B------:R-:W-:Y:S01]  /*cb20*/  IMAD R6, R7, R5, R9 ;  /* 0x0000000507067224 */ /* 0x000fe200078e0209 */
[----:B------:R-:W-:-:S04]  /*cb30*/  SHF.R.S32.HI R5, RZ, 0x1f, R4 ;  /* 0x0000001fff057819 */ /* 0x000fc80000011404 */
[----:B------:R0:W-:Y:S01]  /*cb40*/  STL [R1+0x4], R6 ;  /* 0x0000040601007387 */ /* 0x0001e20000100800 */
[----:B------:R-:W-:-:S03]  /*cb50*/  IMAD.WIDE.U32 R4, R0, UR4, R4 ;  /* 0x0000000400047c25 */ /* 0x000fc6000f8e0004 */
[----:B------:R-:W-:Y:S01]  /*cb60*/  LEA R2, P0, R4, R2, 0x2 ;  /* 0x0000000204027211 */ /* 0x000fe200078010ff */
[----:B0-----:R-:W-:-:S04]  /*cb70*/  IMAD R6, R8, UR4, RZ ;  /* 0x0000000408067c24 */ /* 0x001fc8000f8e02ff */
[----:B-1----:R-:W-:-:S04]  /*cb80*/  IMAD R0, R0, UR5, R6 ;  /* 0x0000000500007c24 */ /* 0x002fc8000f8e0206 */
[----:B------:R-:W-:-:S05]  /*cb90*/  IMAD.IADD R0, R5, 0x1, R0 ;  /* 0x0000000105007824 */ /* 0x000fca00078e0200 */
[----:B------:R-:W-:-:S05]  /*cba0*/  LEA.HI.X R3, R4, R3, R0, 0x2, P0 ;  /* 0x0000000304037211 */ /* 0x000fca00000f1400 */
[----:B------:R3:W5:Y:S02]  /*cbb0*/  LDG.E R0, desc[UR6][R2.64] ;  /* 0x0000000602007981 */ /* 0x000764000c1e1900 */
.L_x_235:
[----:B---3--:R-:W3:Y:S01]  /*cbc0*/  LDL R3, [R1] ;  /* 0x0000000001037983 */ /* 0x008ee20000100800 */
[----:B------:R-:W-:Y:S02]  /*cbd0*/  LEA R2, R19, UR36, 0x3 ;  /* 0x0000002413027c11 */ /* 0x000fe4000f8e18ff */
[----:B---3--:R-:W-:-:S04]  /*cbe0*/  SHF.L.U32 R3, R3, 0x1f, RZ ;  /* 0x0000001f03037819 */ /* 0x008fc800000006ff */
[----:B------:R-:W3:Y:S02]  /*cbf0*/  SYNCS.PHASECHK.TRANS64.TRYWAIT P0, [R2+URZ+0x38840], R3 ;  /* 0x03884003020075a7 */ /* 0x000ee4000800017f */
[----:B---3--:R-:W-:Y:S05]  /*cc00*/  @!P0 BRA `(.L_x_236) ;  /* 0x0000004c00288947 */ /* 0x008fea0003800000 */
.L_x_343:
[----:B0-----:R-:W0:Y:S01]  /*cc10*/  S2R R4, SR_TID.X ;  /* 0x0000000000047919 */ /* 0x001e220000002100 */
[----:B------:R-:W-:-:S04]  /*cc20*/  UPRMT UR4, UR37, 0x9910, URZ ;  /* 0x0000991025047896 */ /* 0x000fc8000800003f */
[----:B------:R-:W-:Y:S01]  /*cc30*/  UISETP.NE.AND UP0, UPT, UR4, 0x2, UPT ;  /* 0x000000020400788c */ /* 0x000fe2000bf05270 */
[----:B0-----:R-:W-:-:S04]  /*cc40*/  LOP3.LUT R4, R4, 0x7f, RZ, 0xc0, !PT ;  /* 0x0000007f04047812 */ /* 0x001fc800078ec0ff */
[----:B------:R-:W-:-:S13]  /*cc50*/  ISETP.NE.AND P0, PT, R4, RZ, PT ;  /* 0x000000ff0400720c */ /* 0x000fda0003f05270 */
[----:B---3--:R-:W-:-:S04]  /*cc60*/  @!P0 IMAD.MOV.U32 R3, RZ, RZ, 0xa000 ;  /* 0x0000a000ff038424 */ /* 0x008fc800078e00ff */
[----:B------:R0:W-:Y:S01]  /*cc70*/  @!P0 SYNCS.ARRIVE.TRANS64 RZ, [R2+URZ+0x38830], R3 ;  /* 0x0388300302ff89a7 */ /* 0x0001e2000800003f */
[----:B------:R-:W-:-:S13]  /*cc80*/  PLOP3.LUT P0, PT, PT, PT, UP0, 0x80, 0x0 ;  /* 0x000000000000781c */ /* 0x000fda0003f0f008 */
[----:B0-----:R-:W-:Y:S05]  /*cc90*/  @P0 BRA `(.L_x_237) ;  /* 0x0000000000040947 */ /* 0x001fea0003800000 */
[----:B------:R-:W-:Y:S01]  /*cca0*/  BPT.TRAP 0x1 ;  /* 0x000000040000795c */ /* 0x000fe20000300000 */
.L_x_237:
[----:B------:R-:W-:-:S13]  /*ccb0*/  LOP3.LUT P0, RZ, R18, 0x2, RZ, 0xc0, !PT ;  /* 0x0000000212ff7812 */ /* 0x000fda000780c0ff */
[----:B------:R-:W-:Y:S05]  /*ccc0*/  @P0 BRA `(.L_x_238) ;  /* 0x0000000000040947 */ /* 0x000fea0003800000 */
[----:B------:R-:W-:Y:S01]  /*ccd0*/  BPT.TRAP 0x1 ;  /* 0x000000040000795c */ /* 0x000fe20000300000 */
.L_x_238:
[----:B------:R-:W3:Y:S01]  /*cce0*/  LDL R4, [R1+0x4] ;  /* 0x0000040001047983 */ /* 0x000ee20000100800 */
[----:B------:R-:W-:Y:S01]  /*ccf0*/  R2UR UR9, R2 ;  /* 0x00000000020972ca */ /* 0x000fe200000e0000 */
[----:B------:R-:W-:Y:S01]  /*cd00*/  UIADD3 UR4, UP0, UR38, 0x370, URZ ;  /* 0x0000037026047890 */ /* 0x000fe2000ff1e03f */
[----:B------:R-:W-:Y:S01]  /*cd10*/  R2UR UR12, R16 ;  /* 0x00000000100c72ca */ /* 0x000fe200000e0000 */
[----:B------:R-:W0:Y:S01]  /*cd20*/  S2R R5, SR_CgaCtaId ;  /* 0x0000000000057919 */ /* 0x000e220000008800 */
[----:B-----5:R-:W-:Y:S01]  /*cd30*/  R2UR UR13, R0 ;  /* 0x00000000000d72ca */ /* 0x020fe200000e0000 */
[----:B------:R-:W-:Y:S01]  /*cd40*/  UMOV UR10, URZ ;  /* 0x0000003f000a7c82 */ /* 0x000fe20008000000 */
[----:B------:R-:W-:Y:S01]  /*cd50*/  UMOV UR19, 0x30000 ;  /* 0x0003000000137882 */ /* 0x000fe20000000000 */
[----:B------:R-:W4:Y:S01]  /*cd60*/  S2R R3, SR_CgaCtaId ;  /* 0x0000000000037919 */ /* 0x000f220000008800 */
[----:B------:R-:W-:Y:S01]  /*cd70*/  UMOV UR6, 0x0 ;  /* 0x0000000000067882 */ /* 0x000fe20000000000 */
[----:B------:R-:W-:Y:S01]  /*cd80*/  UMOV UR7, 0x14f00000 ;  /* 0x14f0000000077882 */ /* 0x000fe20000000000 */
[----:B------:R-:W-:Y:S01]  /*cd90*/  UMOV UR16, 0x40 ;  /* 0x0000004000107882 */ /* 0x000fe20000000000 */
[----:B------:R-:W-:Y:S01]  /*cda0*/  PLOP3.LUT P0, PT, PT, PT, PT, 0x80, 0x0 ;  /* 0x000000000000781c */ /* 0x000fe20003f0f070 */
[----:B------:R-:W-:Y:S01]  /*cdb0*/  IMAD.MOV.U32 R17, RZ, RZ, R0 ;  /* 0x000000ffff117224 */ /* 0x000fe200078e0000 */
[----:B------:R-:W-:Y:S01]  /*cdc0*/  UIADD3 UR9, UR9, 0x38830, URZ ;  /* 0x0003883009097890 */ /* 0x000fe2000fffe03f */
[----:B------:R-:W-:-:S10]  /*cdd0*/  LOP3.LUT R18, R18, 0xfffffff7, RZ, 0xc0, !PT ;  /* 0xfffffff712127812 */ /* 0x000fd400078ec0ff */
[----:B------:R-:W-:Y:S02]  /*cde0*/  @P0 LOP3.LUT R18, R18, 0x8, RZ, 0xfc, !PT ;  /* 0x0000000812120812 */ /* 0x000fe400078efcff */
[----:B0-----:R-:W-:Y:S02]  /*cdf0*/  LOP3.LUT R5, R5, 0x1, RZ, 0xc0, !PT ;  /* 0x0000000105057812 */ /* 0x001fe400078ec0ff */
[----:B----4-:R-:W-:-:S03]  /*ce00*/  LOP3.LUT R3, R3, 0x1, RZ, 0xc0, !PT ;  /* 0x0000000103037812 */ /* 0x010fc600078ec0ff */
[----:B------:R-:W-:-:S04]  /*ce10*/  IMAD R5, R5, 0xa00, RZ ;  /* 0x00000a0005057824 */ /* 0x000fc800078e02ff */
[----:B------:R-:W-:Y:S02]  /*ce20*/  IMAD R2, R19, 0x5000, R5 ;  /* 0x0000500013027824 */ /* 0x000fe400078e0205 */
[----:B------:R-:W-:-:S03]  /*ce30*/  IMAD R3, R3, 0x28, RZ ;  /* 0x0000002803037824 */ /* 0x000fc600078e02ff */
[----:B------:R-:W-:Y:S02]  /*ce40*/  R2UR UR5, R2 ;  /* 0x00000000020572ca */ /* 0x000fe400000e0000 */
[----:B------:R-:W-:-:S11]  /*ce50*/  R2UR UR8, R3 ;  /* 0x00000000030872ca */ /* 0x000fd600000e0000 */
[----:B------:R-:W-:Y:S02]  /*ce60*/  ULEA UR14, UR5, UR36, 0x1 ;  /* 0x00000024050e7291 */ /* 0x000fe4000f8e083f */
[----:B------:R-:W-:Y:S02]  /*ce70*/  UIADD3.X UR5, URZ, UR39, URZ, UP0, !UPT ;  /* 0x000000273f057290 */ /* 0x000fe400087fe43f */
[----:B------:R-:W-:Y:S02]  /*ce80*/  UIADD3 UR15, UR14, 0x26c00, URZ ;  /* 0x00026c000e0f7890 */ /* 0x000fe4000fffe03f */
[----:B------:R-:W-:Y:S02]  /*ce90*/  UIADD3 UR17, UR14, 0x29400, URZ ;  /* 0x000294000e117890 */ /* 0x000fe4000fffe03f */
[----:B------:R-:W-:Y:S01]  /*cea0*/  UIADD3 UR18, UR14, 0x2bc00, URZ ;  /* 0x0002bc000e127890 */ /* 0x000fe2000fffe03f */
[----:B---3--:R-:W-:-:S13]  /*ceb0*/  R2UR UR11, R4 ;  /* 0x00000000040b72ca */ /* 0x008fda00000e0000 */
[----:B------:R-:W-:Y:S02]  /*cec0*/  UIMAD UR11, UR11, 0x50, UR8 ;  /* 0x000000500b0b78a4 */ /* 0x000fe4000f8e0208 */
[----:B------:R-:W-:-:S03]  /*ced0*/  UIADD3 UR8, UR14, 0x24400, URZ ;  /* 0x000244000e087890 */ /* 0x000fc6000fffe03f */
[----:B------:R-:W-:-:S06]  /*cee0*/  UMOV UR14, 0x80 ;  /* 0x00000080000e7882 */ /* 0x000fcc0000000000 */
[----:B------:R0:W-:Y:S02]  /*cef0*/  UTMALDG.4D.MULTICAST [UR8], [UR4], UR19, desc[UR6] ;  /* 0x00000608040073b4 */ /* 0x0001e40008019813 */
[----:B0-----:R-:W-:Y:S01]  /*cf00*/  UMOV UR8, UR15 ;  /* 0x0000000f00087c82 */ /* 0x001fe20008000000 */
[----:B------:R-:W-:Y:S02]  /*cf10*/  UMOV UR10, UR16 ;  /* 0x00000010000a7c82 */ /* 0x000fe40008000000 */
[----:B------:R0:W-:Y:S02]  /*cf20*/  UTMALDG.4D.MULTICAST [UR8], [UR4], UR19, desc[UR6] ;  /* 0x00000608040073b4 */ /* 0x0001e40008019813 */
[----:B0-----:R-:W-:Y:S01]  /*cf30*/  UMOV UR8, UR17 ;  /* 0x0000001100087c82 */ /* 0x001fe20008000000 */
[----:B------:R-:W-:Y:S01]  /*cf40*/  UMOV UR10, UR14 ;  /* 0x0000000e000a7c82 */ /* 0x000fe20008000000 */
[----:B------:R-:W-:Y:S01]  /*cf50*/  UMOV UR14, 0xc0 ;  /* 0x000000c0000e7882 */ /* 0x000fe20000000000 */
[----:B------:R0:W-:Y:S02]  /*cf60*/  UTMALDG.4D.MULTICAST [UR8], [UR4], UR19, desc[UR6] ;  /* 0x00000608040073b4 */ /* 0x0001e40008019813 */
[----:B0-----:R-:W-:Y:S01]  /*cf70*/  UMOV UR8, UR18 ;  /* 0x0000001200087c82 */ /* 0x001fe20008000000 */
[----:B------:R-:W-:-:S02]  /*cf80*/  UMOV UR10, UR14 ;  /* 0x0000000e000a7c82 */ /* 0x000fc40008000000 */
[----:B------:R3:W-:Y:S02]  /*cf90*/  UTMALDG.4D.MULTICAST [UR8], [UR4], UR19, desc[UR6] ;  /* 0x00000608040073b4 */ /* 0x0007e40008019813 */
[----:B---3--:R-:W-:Y:S01]  /*cfa0*/  NOP ;  /* 0x0000000000007918 */ /* 0x008fe20000000000 */
.L_x_233:
        /* <DEDUP_REMOVED lines=10> */
[----:B0-----:R-:W-:Y:S02]  /*d050*/  IMAD.U32 R4, RZ, RZ, UR6 ;  /* 0x00000006ff047e24 */ /* 0x001fe4000f8e00ff */
[----:B------:R-:W0:Y:S01]  /*d060*/  LDC.64 R2, c[0x4][R2] ;  /* 0x0100000002027b82 */ /* 0x000e220000000a00 */
[----:B------:R-:W-:Y:S02]  /*d070*/  IMAD.U32 R5, RZ, RZ, UR7 ;  /* 0x00000007ff057e24 */ /* 0x000fe4000f8e00ff */
[----:B------:R-:W-:Y:S02]  /*d080*/  IMAD.U32 R6, RZ, RZ, UR8 ;  /* 0x00000008ff067e24 */ /* 0x000fe4000f8e00ff */
[----:B------:R-:W-:-:S02]  /*d090*/  IMAD.U32 R7, RZ, RZ, UR9 ;  /* 0x00000009ff077e24 */ /* 0x000fc4000f8e00ff */
[----:B------:R-:W-:Y:S02]  /*d0a0*/  IMAD.U32 R10, RZ, RZ, UR4 ;  /* 0x00000004ff0a7e24 */ /* 0x000fe4000f8e00ff */
[----:B------:R-:W-:Y:S02]  /*d0b0*/  IMAD.U32 R11, RZ, RZ, UR5 ;  /* 0x00000005ff0b7e24 */ /* 0x000fe4000f8e00ff */
[----:B-1----:R-:W-:Y:S02]  /*d0c0*/  IMAD.MOV.U32 R8, RZ, RZ, 0x70 ;  /* 0x00000070ff087424 */ /* 0x002fe400078e00ff */
[----:B------:R-:W-:Y:S02]  /*d0d0*/  IMAD.MOV.U32 R12, RZ, RZ, 0x1 ;  /* 0x00000001ff0c7424 */ /* 0x000fe400078e00ff */
[----:B------:R-:W-:-:S07]  /*d0e0*/  IMAD.MOV.U32 R13, RZ, RZ, RZ ;  /* 0x000000ffff0d7224 */ /* 0x000fce00078e00ff */
[----:B------:R-:W-:-:S07]  /*d0f0*/  LEPC R20, `(.L_x_239) ;  /* 0x000000001014794e */ /* 0x000fce0000000000 */
[----:B0-2---:R-:W-:Y:S05]  /*d100*/  CALL.ABS.NOINC R2 ;  /* 0x0000000002007343 */ /* 0x005fea0003c00000 */
.L_x_239:
[----:B0-----:R-:W3:Y:S01]  /*d110*/  LDL.LU R4, [R1+0x14] ;  /* 0x0000140001047983 */ /* 0x001ee20000300800 */
[----:B-1----:R-:W-:Y:S01]  /*d120*/  SHF.R.S32.HI R0, RZ, 0x1f, R16 ;  /* 0x0000001fff007819 */ /* 0x002fe20000011410 */
[----:B------:R-:W-:Y:S01]  /*d130*/  ULDC.64 UR4, c[0x0][0x2d8] ;  /* 0x0000b60000047ab9 */ /* 0x000fe20000000a00 */
[----:B------:R-:W0:Y:S01]  /*d140*/  LDC R8, c[0x0][0x448] ;  /* 0x00011200ff087b82 */ /* 0x000e220000000800 */
[----:B------:R-:W4:Y:S04]  /*d150*/  LDL.LU R7, [R1+0x1c] ;  /* 0x00001c0001077983 */ /* 0x000f280000300800 */
[----:B------:R-:W5:Y:S01]  /*d160*/  LDL R5, [R1+0x24] ;  /* 0x0000240001057983 */ /* 0x000f620000100800 */
[----:B------:R-:W-:Y:S02]  /*d170*/  IMAD R0, R0, UR4, RZ ;  /* 0x0000000400007c24 */ /* 0x000fe4000f8e02ff */
[C---:B------:R-:W-:Y:S01]  /*d180*/  IMAD.WIDE.U32 R2, R16.reuse, UR4, RZ ;  /* 0x0000000410027c25 */ /* 0x040fe2000f8e00ff */
[----:B------:R-:W1:Y:S03]  /*d190*/  S2R R10, SR_TID.X ;  /* 0x00000000000a7919 */ /* 0x000e660000002100 */
[----:B------:R-:W-:Y:S01]  /*d1a0*/  IMAD R0, R16, UR5, R0 ;  /* 0x0000000510007c24 */ /* 0x000fe2000f8e0200 */
[----:B------:R-:W-:-:S03]  /*d1b0*/  ULDC.64 UR4, c[0x0][0x2e0] ;  /* 0x0000b80000047ab9 */ /* 0x000fc60000000a00 */
[----:B------:R-:W-:Y:S01]  /*d1c0*/  IMAD.IADD R3, R3, 0x1, R0 ;  /* 0x0000000103037824 */ /* 0x000fe200078e0200 */
[----:B0-----:R-:W-:-:S13]  /*d1d0*/  ISETP.NE.AND P0, PT, R8, 0x1, PT ;  /* 0x000000010800780c */ /* 0x001fda0003f05270 */
[----:B------:R-:W0:Y:S01]  /*d1e0*/  @P0 LDC R6, c[0x0][0x44c] ;  /* 0x00011300ff060b82 */ /* 0x000e220000000800 */
[----:B-1----:R-:W-:-:S05]  /*d1f0*/  IMAD.SHL.U32 R10, R10, 0x8, RZ ;  /* 0x000000080a0a7824 */ /* 0x002fca00078e00ff */
[----:B------:R-:W-:-:S04]  /*d200*/  LOP3.LUT R10, R10, 0x38, RZ, 0xc0, !PT ;  /* 0x000000380a0a7812 */ /* 0x000fc800078ec0ff */
[C---:B------:R-:W-:Y:S02]  /*d210*/  LOP3.LUT R12, R10.reuse, 0x40, RZ, 0xfc, !PT ;  /* 0x000000400a0c7812 */ /* 0x040fe400078efcff */
[C---:B------:R-:W-:Y:S02]  /*d220*/  LOP3.LUT R11, R10.reuse, 0x80, RZ, 0xfc, !PT ;  /* 0x000000800a0b7812 */ /* 0x040fe400078efcff */
[----:B------:R-:W-:Y:S02]  /*d230*/  LOP3.LUT R10, R10, 0xc0, RZ, 0xfc, !PT ;  /* 0x000000c00a0a7812 */ /* 0x000fe400078efcff */
[----:B---3--:R-:W-:Y:S01]  /*d240*/  SHF.R.S32.HI R0, RZ, 0x1f, R4 ;  /* 0x0000001fff007819 */ /* 0x008fe20000011404 */
[----:B------:R-:W-:-:S04]  /*d250*/  IMAD.WIDE.U32 R2, R4, UR4, R2 ;  /* 0x0000000404027c25 */ /* 0x000fc8000f8e0002 */
[----:B------:R-:W-:Y:S01]  /*d260*/  IMAD R0, R0, UR4, RZ ;  /* 0x0000000400007c24 */ /* 0x000fe2000f8e02ff */
[----:B------:R-:W-:-:S03]  /*d270*/  ULDC UR4, c[0x0][0xc38] ;  /* 0x00030e0000047ab9 */ /* 0x000fc60000000800 */
[----:B------:R-:W-:Y:S02]  /*d280*/  IMAD R0, R4, UR5, R0 ;  /* 0x0000000504007c24 */ /* 0x000fe4000f8e0200 */
[----:B------:R-:W1:Y:S02]  /*d290*/  S2R R4, SR_TID.X ;  /* 0x0000000000047919 */ /* 0x000e640000002100 */
[----:B------:R-:W-:Y:S02]  /*d2a0*/  IMAD.IADD R3, R3, 0x1, R0 ;  /* 0x0000000103037824 */ /* 0x000fe400078e0200 */
[----:B----4-:R-:W-:Y:S02]  /*d2b0*/  IMAD.MOV R0, RZ, RZ, -R7 ;  /* 0x000000ffff007224 */ /* 0x010fe400078e0a07 */
[----:B------:R-:W3:Y:S02]  /*d2c0*/  @P0 LDC R7, c[0x0][0x450] ;  /* 0x00011400ff070b82 */ /* 0x000ee40000000800 */
[----:B-----5:R-:W-:Y:S01]  /*d2d0*/  IMAD R0, R0, UR4, R5 ;  /* 0x0000000400007c24 */ /* 0x020fe2000f8e0205 */
[----:B------:R-:W-:-:S03]  /*d2e0*/  ULDC.64 UR4, c[0x0][0x2d0] ;  /* 0x0000b40000047ab9 */ /* 0x000fc60000000a00 */
[----:B------:R-:W-:Y:S01]  /*d2f0*/  IMAD.SHL.U32 R5, R0, 0x80, RZ ;  /* 0x0000008000057824 */ /* 0x000fe200078e00ff */
[----:B-1----:R-:W-:-:S04]  /*d300*/  LOP3.LUT R4, R4, 0x7f, RZ, 0xc0, !PT ;  /* 0x0000007f04047812 */ /* 0x002fc800078ec0ff */
[----:B--2---:R-:W-:Y:S02]  /*d310*/  SHF.R.U32.HI R9, RZ, 0x3, R4 ;  /* 0x00000003ff097819 */ /* 0x004fe40000011604 */
[----:B------:R-:W1:Y:S02]  /*d320*/  S2R R4, SR_TID.X ;  /* 0x0000000000047919 */ /* 0x000e640000002100 */
[----:B-1----:R-:W-:-:S05]  /*d330*/  IMAD.SHL.U32 R4, R4, 0x10, RZ ;  /* 0x0000001004047824 */ /* 0x002fca00078e00ff */
[----:B------:R-:W-:Y:S02]  /*d340*/  LOP3.LUT R4, R9, 0x70, R4, 0xf8, !PT ;  /* 0x0000007009047812 */ /* 0x000fe400078ef804 */
[----:B------:R-:W1:Y:S02]  /*d350*/  S2R R9, SR_TID.X ;  /* 0x0000000000097919 */ /* 0x000e640000002100 */
[----:B------:R-:W-:-:S05]  /*d360*/  LOP3.LUT R0, R4, R5, RZ, 0xfc, !PT ;  /* 0x0000000504007212 */ /* 0x000fca00078efcff */
[----:B0-----:R-:W-:-:S04]  /*d370*/  @P0 IMAD.HI.U32 R6, R0, R6, RZ ;  /* 0x0000000600060227 */ /* 0x001fc800078e00ff */
[----:B------:R-:W-:Y:S01]  /*d380*/  IMAD.MOV.U32 R4, RZ, RZ, R0 ;  /* 0x000000ffff047224 */ /* 0x000fe200078e0000 */
[----:B---3--:R-:W-:-:S05]  /*d390*/  @P0 SHF.R.U32.HI R4, RZ, R7, R6 ;  /* 0x00000007ff040219 */ /* 0x008fca0000011606 */
[----:B------:R-:W-:Y:S02]  /*d3a0*/  IMAD.MOV R6, RZ, RZ, -R4 ;  /* 0x000000ffff067224 */ /* 0x000fe400078e0a04 */
[----:B------:R-:W-:-:S04]  /*d3b0*/  IMAD.WIDE.U32 R2, R4, UR4, R2 ;  /* 0x0000000404027c25 */ /* 0x000fc8000f8e0002 */
[----:B------:R-:W-:Y:S01]  /*d3c0*/  IMAD R0, R8, R6, R0 ;  /* 0x0000000608007224 */ /* 0x000fe200078e0200 */
[----:B------:R-:W-:-:S05]  /*d3d0*/  SHF.R.S32.HI R6, RZ, 0x1f, R4 ;  /* 0x0000001fff067819 */ /* 0x000fca0000011404 */
[----:B------:R-:W-:Y:S02]  /*d3e0*/  IMAD R6, R6, UR4, RZ ;  /* 0x0000000406067c24 */ /* 0x000fe4000f8e02ff */
[----:B-1----:R-:W-:Y:S02]  /*d3f0*/  IMAD.SHL.U32 R9, R9, 0x8, RZ ;  /* 0x0000000809097824 */ /* 0x002fe400078e00ff */
[----:B------:R-:W-:Y:S01]  /*d400*/  IMAD R6, R4, UR5, R6 ;  /* 0x0000000504067c24 */ /* 0x000fe2000f8e0206 */
[----:B------:R-:W-:Y:S01]  /*d410*/  SHF.R.S32.HI R4, RZ, 0x1f, R0 ;  /* 0x0000001fff047819 */ /* 0x000fe20000011400 */
[----:B------:R-:W-:Y:S01]  /*d420*/  ULDC.64 UR4, c[0x0][0x2c8] ;  /* 0x0000b20000047ab9 */ /* 0x000fe20000000a00 */
[----:B------:R-:W-:Y:S01]  /*d430*/  LOP3.LUT R9, R9, 0x38, RZ, 0xc0, !PT ;  /* 0x0000003809097812 */ /* 0x000fe200078ec0ff */
[----:B------:R-:W-:Y:S02]  /*d440*/  IMAD.IADD R3, R3, 0x1, R6 ;  /* 0x0000000103037824 */ /* 0x000fe400078e0206 */
[----:B------:R-:W-:-:S02]  /*d450*/  IMAD R4, R4, UR4, RZ ;  /* 0x0000000404047c24 */ /* 0x000fc4000f8e02ff */
[----:B------:R-:W-:-:S04]  /*d460*/  IMAD.WIDE.U32 R2, R0, UR4, R2 ;  /* 0x0000000400027c25 */ /* 0x000fc8000f8e0002 */
[----:B------:R-:W-:Y:S01]  /*d470*/  IMAD R4, R0, UR5, R4 ;  /* 0x0000000500047c24 */ /* 0x000fe2000f8e0204 */
[----:B------:R-:W-:-:S03]  /*d480*/  ULDC.64 UR4, c[0x0][0x280] ;  /* 0x0000a00000047ab9 */ /* 0x000fc60000000a00 */
[----:B------:R-:W-:Y:S01]  /*d490*/  IMAD.IADD R3, R3, 0x1, R4 ;  /* 0x0000000103037824 */ /* 0x000fe200078e0204 */
[C---:B------:R-:W-:Y:S01]  /*d4a0*/  LEA R4, P0, R2.reuse, UR4, 0x1 ;  /* 0x0000000402047c11 */ /* 0x040fe2000f8008ff */
[----:B------:R-:W-:Y:S02]  /*d4b0*/  ULDC UR4, c[0x0][0x2b8] ;  /* 0x0000ae0000047ab9 */ /* 0x000fe40000000800 */
[----:B------:R-:W-:Y:S02]  /*d4c0*/  ISETP.GE.AND P4, PT, R9, UR4, PT ;  /* 0x0000000409007c0c */ /* 0x000fe4000bf86270 */
[----:B------:R-:W-:Y:S01]  /*d4d0*/  LEA.HI.X R3, R2, UR5, R3, 0x1, P0 ;  /* 0x0000000502037c11 */ /* 0x000fe200080f0c03 */
[----:B------:R-:W-:Y:S01]  /*d4e0*/  UMOV UR5, 0xffffffff ;  /* 0xffffffff00057882 */ /* 0x000fe20000000000 */
[----:B------:R-:W-:Y:S02]  /*d4f0*/  ISETP.GE.AND P3, PT, R12, UR4, PT ;  /* 0x000000040c007c0c */ /* 0x000fe4000bf66270 */
[----:B------:R-:W-:-:S02]  /*d500*/  ISETP.GE.AND P0, PT, R11, UR4, PT ;  /* 0x000000040b007c0c */ /* 0x000fc4000bf06270 */
[----:B------:R-:W-:Y:S01]  /*d510*/  ISETP.GE.AND P1, PT, R10, UR4, PT ;  /* 0x000000040a007c0c */ /* 0x000fe2000bf26270 */
[----:B------:R-:W-:-:S12]  /*d520*/  BRA.DIV UR5, `(.L_x_240) ;  /* 0x0000004205f47947 */ /* 0x000fd8000b800000 */
[----:B------:R-:W2:Y:S01]  /*d530*/  LDL R10, [R1+0x10] ;  /* 0x00001000010a7983 */ /* 0x000ea20000100800 */
[----:B------:R-:W-:Y:S01]  /*d540*/  ULDC UR4, c[0x0][0x288] ;  /* 0x0000a20000047ab9 */ /* 0x000fe20000000800 */
[----:B------:R-:W0:Y:S02]  /*d550*/  S2R R6, SR_TID.X ;  /* 0x0000000000067919 */ /* 0x000e240000002100 */
[----:B------:R-:W1:Y:S01]  /*d560*/  SHFL.IDX PT, R7, R4, RZ, 0x181f ;  /* 0x00181fff04077589 */ /* 0x000e6200000e0000 */
[----:B------:R-:W-:Y:S01]  /*d570*/  IMAD R2, R8, UR4, RZ ;  /* 0x0000000408027c24 */ /* 0x000fe2000f8e02ff */
[----:B0-----:R-:W-:-:S04]  /*d580*/  LOP3.LUT R6, R6, 0x7f, RZ, 0xc0, !PT ;  /* 0x0000007f06067812 */ /* 0x001fc800078ec0ff */
[----:B------:R-:W-:Y:S02]  /*d590*/  SHF.R.U32.HI R11, RZ, 0x3, R6 ;  /* 0x00000003ff0b7819 */ /* 0x000fe40000011606 */
[----:B------:R-:W0:Y:S03]  /*d5a0*/  SHFL.IDX PT, R6, R3, RZ, 0x181f ;  /* 0x00181fff03067589 */ /* 0x000e2600000e0000 */
[----:B------:R-:W-:-:S05]  /*d5b0*/  IMAD.IADD R0, R11, 0x1, R5 ;  /* 0x000000010b007824 */ /* 0x000fca00078e0205 */
[----:B------:R-:W-:-:S13]  /*d5c0*/  ISETP.GE.AND P2, PT, R0, R2, PT ;  /* 0x000000020000720c */ /* 0x000fda0003f46270 */
[----:B-1----:R-:W-:-:S05]  /*d5d0*/  @!P2 LEA R7, P5, R9, R7, 0x1 ;  /* 0x000000070907a211 */ /* 0x002fca00078a08ff */
[----:B0-----:R-:W-:-:S05]  /*d5e0*/  @!P2 IMAD.X R6, RZ, RZ, R6, P5 ;  /* 0x000000ffff06a224 */ /* 0x001fca00028e0606 */
[----:B------:R-:W-:-:S04]  /*d5f0*/  @!P2 LOP3.LUT R7, R7, R6, RZ, 0x3c, !PT ;  /* 0x000000060707a212 */ /* 0x000fc800078e3cff */
[----:B------:R-:W-:Y:S01]  /*d600*/  @!P2 LOP3.LUT R6, R7, R6, RZ, 0x3c, !PT ;  /* 0x000000060706a212 */ /* 0x000fe200078e3cff */
[----:B------:R-:W-:-:S03]  /*d610*/  ULDC.64 UR6, c[0x0][0x208] ;  /* 0x0000820000067ab9 */ /* 0x000fc60000000a00 */
[----:B------:R-:W-:Y:S01]  /*d620*/  @!P2 LOP3.LUT R7, R7, R6, RZ, 0x3c, !PT ;  /* 0x000000060707a212 */ /* 0x000fe200078e3cff */
[----:B------:R-:W-:-:S04]  /*d630*/  VIADD R5, R0, 0x10 ;  /* 0x0000001000057836 */ /* 0x000fc80000000000 */
[----:B------:R-:W-:Y:S01]  /*d640*/  @!PT LDS RZ, [RZ] ;  /* 0x00000000fffff984 */ /* 0x000fe20000000800 */
[----:B--2---:R-:W-:Y:S04]  /*d650*/  @!P2 LDGSTS.E.BYPASS.LTC128B.128 [R10+0x14400], desc[UR6][R6.64], !P4 ;  /* 0x14400000060aafae */ /* 0x004fe8000e101d46 */
[----:B------:R-:W-:Y:S04]  /*d660*/  @!P2 LDGSTS.E.BYPASS.LTC128B.128 [R10+0x18400], desc[UR6][R6.64+0x80], !P3 ;  /* 0x18400080060aafae */ /* 0x000fe8000d901d46 */
[----:B------:R-:W-:Y:S04]  /*d670*/  @!P2 LDGSTS.E.BYPASS.LTC128B.128 [R10+0x1c400], desc[UR6][R6.64+0x100], !P0 ;  /* 0x1c400100060aafae */ /* 0x000fe8000c101d46 */
[----:B------:R0:W-:Y:S01]  /*d680*/  @!P2 LDGSTS.E.BYPASS.LTC128B.128 [R10+0x20400], desc[UR6][R6.64+0x180], !P1 ;  /* 0x20400180060aafae */ /* 0x0001e2000c901d46 */
[----:B------:R-:W-:-:S03]  /*d690*/  ISETP.GE.AND P2, PT, R5, R2, PT ;  /* 0x000000020500720c */ /* 0x000fc60003f46270 */
[----:B0-----:R-:W0:Y:S04]  /*d6a0*/  SHFL.IDX PT, R7, R4, 0x1, 0x181f ;  /* 0x00381f0004077f89 */ /* 0x001e2800000e0000 */
[----:B------:R-:W1:Y:S06]  /*d6b0*/  SHFL.IDX PT, R6, R3, 0x1, 0x181f ;  /* 0x00381f0003067f89 */ /* 0x000e6c00000e0000 */
[----:B0-----:R-:W-:-:S05]  /*d6c0*/  @!P2 LEA R7, P5, R9, R7, 0x1 ;  /* 0x000000070907a211 */ /* 0x001fca00078a08ff */
[----:B-1----:R-:W-:-:S05]  /*d6d0*/  @!P2 IMAD.X R6, RZ, RZ, R6, P5 ;  /* 0x000000ffff06a224 */ /* 0x002fca00028e0606 */
[----:B------:R-:W-:-:S04]  /*d6e0*/  @!P2 LOP3.LUT R7, R7, R6, RZ, 0x3c, !PT ;  /* 0x000000060707a212 */ /* 0x000fc800078e3cff */
[----:B------:R-:W-:-:S04]  /*d6f0*/  @!P2 LOP3.LUT R6, R7, R6, RZ, 0x3c, !PT ;  /* 0x000000060706a212 */ /* 0x000fc800078e3cff */
[----:B------:R-:W-:-:S05]  /*d700*/  @!P2 LOP3.LUT R7, R7, R6, RZ, 0x3c, !PT ;  /* 0x000000060707a212 */ /* 0x000fca00078e3cff */
[----:B------:R-:W-:Y:S04]  /*d710*/  @!P2 LDGSTS.E.BYPASS.LTC128B.128 [R10+0x14c00], desc[UR6][R6.64], !P4 ;  /* 0x14c00000060aafae */ /* 0x000fe8000e101d46 */
[----:B------:R-:W-:Y:S04]  /*d720*/  @!P2 LDGSTS.E.BYPASS.LTC128B.128 [R10+0x18c00], desc[UR6][R6.64+0x80], !P3 ;  /* 0x18c00080060aafae */ /* 0x000fe8000d901d46 */
[----:B------:R-:W-:Y:S04]  /*d730*/  @!P2 LDGSTS.E.BYPASS.LTC128B.128 [R10+0x1cc00], desc[UR6][R6.64+0x100], !P0 ;  /* 0x1cc00100060aafae */ /* 0x000fe8000c101d46 */
[----:B------:R0:W-:Y:S01]  /*d740*/  @!P2 LDGSTS.E.BYPASS.LTC128B.128 [R10+0x20c00], desc[UR6][R6.64+0x180], !P1 ;  /* 0x20c00180060aafae */ /* 0x0001e2000c901d46 */
[----:B------:R-:W-:-:S03]  /*d750*/  VIADD R5, R0, 0x20 ;  /* 0x0000002000057836 */ /* 0x000fc60000000000 */
[----:B0-----:R-:W0:Y:S04]  /*d760*/  SHFL.IDX PT, R7, R4, 0x2, 0x181f ;  /* 0x00581f0004077f89 */ /* 0x001e2800000e0000 */
[----:B------:R-:W1:Y:S01]  /*d770*/  SHFL.IDX PT, R6, R3, 0x2, 0x181f ;  /* 0x00581f0003067f89 */ /* 0x000e6200000e0000 */
[----:B------:R-:W-:-:S13]  /*d780*/  ISETP.GE.AND P2, PT, R5, R2, PT ;  /* 0x000000020500720c */ /* 0x000fda0003f46270 */
        /* <DEDUP_REMOVED lines=56> */
[----:B------:R-:W-:Y:S01]  /*db10*/  @!P2 LOP3.LUT R7, R7, R6, RZ, 0x3c, !PT ;  /* 0x000000060707a212 */ /* 0x000fe200078e3cff */
[----:B------:R0:W1:Y:S04]  /*db20*/  SHFL.IDX PT, R5, R3, 0x7, 0x181f ;  /* 0x00f81f0003057f89 */ /* 0x00006800000e0000 */
[----:B------:R0:W-:Y:S04]  /*db30*/  @!P2 LDGSTS.E.BYPASS.LTC128B.128 [R10+0x17400], desc[UR6][R6.64], !P4 ;  /* 0x17400000060aafae */ /* 0x0001e8000e101d46 */
[----:B------:R0:W-:Y:S04]  /*db40*/  @!P2 LDGSTS.E.BYPASS.LTC128B.128 [R10+0x1b400], desc[UR6][R6.64+0x80], !P3 ;  /* 0x1b400080060aafae */ /* 0x0001e8000d901d46 */
[----:B------:R0:W-:Y:S04]  /*db50*/  @!P2 LDGSTS.E.BYPASS.LTC128B.128 [R10+0x1f400], desc[UR6][R6.64+0x100], !P0 ;  /* 0x1f400100060aafae */ /* 0x0001e8000c101d46 */
[----:B------:R0:W-:Y:S04]  /*db60*/  @!P2 LDGSTS.E.BYPASS.LTC128B.128 [R10+0x23400], desc[UR6][R6.64+0x180], !P1 ;  /* 0x23400180060aafae */ /* 0x0001e8000c901d46 */
[----:B------:R0:W2:Y:S02]  /*db70*/  SHFL.IDX PT, R3, R4, 0x7, 0x181f ;  /* 0x00f81f0004037f89 */ /* 0x0000a400000e0000 */
.L_x_360:
[----:B------:R-:W-:Y:S01]  /*db80*/  VIADD R0, R0, 0x70 ;  /* 0x0000007000007836 */ /* 0x000fe20000000000 */
[----:B------:R-:W-:Y:S04]  /*db90*/  BSSY B0, `(.L_x_241) ;  /* 0x000000e000007945 */ /* 0x000fe80003800000 */
[----:B------:R-:W-:-:S13]  /*dba0*/  ISETP.GE.AND P2, PT, R0, R2, PT ;  /* 0x000000020000720c */ /* 0x000fda0003f46270 */
[----:B------:R-:W-:Y:S05]  /*dbb0*/  @P2 BRA `(.L_x_242) ;  /* 0x00000000002c2947 */ /* 0x000fea0003800000 */
[----:B0-----:R-:W3:Y:S01]  /*dbc0*/  LDL R4, [R1+0x10] ;  /* 0x0000100001047983 */ /* 0x001ee20000100800 */
[----:B--2---:R-:W-:Y:S01]  /*dbd0*/  LEA R2, P2, R9, R3, 0x1 ;  /* 0x0000000309027211 */ /* 0x004fe200078408ff */
[----:B------:R-:W-:-:S04]  /*dbe0*/  ULDC.64 UR4, c[0x0][0x208] ;  /* 0x0000820000047ab9 */ /* 0x000fc80000000a00 */
[----:B-1----:R-:W-:-:S05]  /*dbf0*/  IMAD.X R3, RZ, RZ, R5, P2 ;  /* 0x000000ffff037224 */ /* 0x002fca00010e0605 */
[----:B------:R-:W-:Y:S01]  /*dc00*/  @!PT LDS RZ, [RZ] ;  /* 0x00000000fffff984 */ /* 0x000fe20000000800 */
[----:B------:R-:W-:Y:S01]  /*dc10*/  @!PT LDS RZ, [RZ] ;  /* 0x00000000fffff984 */ /* 0x000fe20000000800 */
[----:B------:R-:W-:Y:S01]  /*dc20*/  @!PT LDS RZ, [RZ] ;  /* 0x00000000fffff984 */ /* 0x000fe20000000800 */
[----:B---3--:R3:W-:Y:S04]  /*dc30*/  LDGSTS.E.BYPASS.LTC128B.128 [R4+0x17c00], desc[UR4][R2.64], !P4 ;  /* 0x17c0000002047fae */ /* 0x0087e8000e101d44 */
[----:B------:R3:W-:Y:S04]  /*dc40*/  LDGSTS.E.BYPASS.LTC128B.128 [R4+0x1bc00], desc[UR4][R2.64+0x80], !P3 ;  /* 0x1bc0008002047fae */ /* 0x0007e8000d901d44 */
[----:B------:R3:W-:Y:S04]  /*dc50*/  LDGSTS.E.BYPASS.LTC128B.128 [R4+0x1fc00], desc[UR4][R2.64+0x100], !P0 ;  /* 0x1fc0010002047fae */ /* 0x0007e8000c101d44 */
[----:B------:R3:W-:Y:S02]  /*dc60*/  LDGSTS.E.BYPASS.LTC128B.128 [R4+0x23c00], desc[UR4][R2.64+0x180], !P1 ;  /* 0x23c0018002047fae */ /* 0x0007e4000c901d44 */
.L_x_242:
[----:B------:R-:W-:Y:S05]  /*dc70*/  BSYNC B0 ;  /* 0x0000000000007941 */ /* 0x000fea0003800000 */
.L_x_241:
        /* <DEDUP_REMOVED lines=10> */
[----:B------:R-:W4:Y:S01]  /*dd20*/  SYNCS.PHASECHK.TRANS64.TRYWAIT P0, [UR36+0x38820], R0 ;  /* 0x03882000ff0075a7 */ /* 0x000f220008000164 */
[----:B---3--:R-:W-:Y:S02]  /*dd30*/  ISETP.GE.AND P1, PT, R2, 0x51, PT ;  /* 0x000000510200780c */ /* 0x008fe40003f26270 */
[----:B----4-:R-:W-:Y:S11]  /*dd40*/  @!P0 BRA `(.L_x_244) ;  /* 0x0000004800148947 */ /* 0x010ff60003800000 */
.L_x_361:
[----:B------:R-:W-:Y:S05]  /*dd50*/  BSYNC B0 ;  /* 0x0000000000007941 */ /* 0x000fea0003800000 */
.L_x_243:
[----:B------:R-:W-:Y:S05]  /*dd60*/  @!P1 BRA `(.L_x_245) ;  /* 0x0000002c00449947 */ /* 0x000fea0003800000 */
[----:B---3--:R-:W3:Y:S01]  /*dd70*/  LDL R2, [R1+0x20] ;  /* 0x0000200001027983 */ /* 0x008ee20000100800 */
[----:B------:R-:W-:Y:S02]  /*dd80*/  IMAD.MOV.U32 R0, RZ, RZ, 0x1 ;  /* 0x00000001ff007424 */ /* 0x000fe400078e00ff */
[----:B---3--:R-:W-:-:S05]  /*dd90*/  IMAD.MOV R9, RZ, RZ, -R2 ;  /* 0x000000ffff097224 */ /* 0x008fca00078e0a02 */
[----:B------:R-:W-:-:S05]  /*dda0*/  VIADDMNMX R9, R9, R0, 0xffffffff, !PT ;  /* 0xffffffff09097446 */ /* 0x000fca0007800100 */
[----:B------:R-:W-:-:S05]  /*ddb0*/  IMAD.IADD R0, R2, 0x1, R9 ;  /* 0x0000000102007824 */ /* 0x000fca00078e0209 */
[----:B------:R-:W-:-:S04]  /*ddc0*/  LOP3.LUT R0, R0, 0x1, RZ, 0xc0, !PT ;  /* 0x0000000100007812 */ /* 0x000fc800078ec0ff */
[----:B------:R-:W-:Y:S01]  /*ddd0*/  ISETP.NE.U32.AND P0, PT, R0, 0x1, PT ;  /* 0x000000010000780c */ /* 0x000fe20003f05070 */
[----:B------:R-:W-:-:S12]  /*dde0*/  VIADD R0, R2, 0xfffffffe ;  /* 0xfffffffe02007836 */ /* 0x000fd80000000000 */
[----:B------:R-:W-:Y:S05]  /*ddf0*/  @P0 BRA `(.L_x_246) ;  /* 0x0000000c00b40947 */ /* 0x000fea0003800000 */
[----:B------:R-:W3:Y:S01]  /*de00*/  LDL R2, [R1] ;  /* 0x0000000001027983 */ /* 0x000ee20000100800 */
[----:B------:R-:W-:Y:S01]  /*de10*/  LOP3.LUT P2, RZ, R18, 0x8, RZ, 0xc0, !PT ;  /* 0x0000000812ff7812 */ /* 0x000fe2000784c0ff */
[----:B0-----:R-:W-:Y:S01]  /*de20*/  VIADD R4, R19, 0x1 ;  /* 0x0000000113047836 */ /* 0x001fe20000000000 */
[----:B------:R-:W-:Y:S04]  /*de30*/  BSSY B0, `(.L_x_247) ;  /* 0x00000e5000007945 */ /* 0x000fe80003800000 */
[----:B------:R-:W-:-:S04]  /*de40*/  ISETP.NE.AND P0, PT, R4, 0x2, PT ;  /* 0x000000020400780c */ /* 0x000fc80003f05270 */
[----:B------:R-:W-:Y:S02]  /*de50*/  SEL R8, RZ, 0x1, P0 ;  /* 0x00000001ff087807 */ /* 0x000fe40000000000 */
[----:B------:R-:W-:Y:S02]  /*de60*/  SEL R4, R4, RZ, P0 ;  /* 0x000000ff04047207 */ /* 0x000fe40000000000 */
[----:B---3--:R-:W-:Y:S01]  /*de70*/  LOP3.LUT R8, R2, R8, RZ, 0x3c, !PT ;  /* 0x0000000802087212 */ /* 0x008fe200078e3cff */
[----:B------:R-:W-:Y:S06]  /*de80*/  @!P2 BRA `(.L_x_248) ;  /* 0x0000000c007ca947 */ /* 0x000fec0003800000 */
[----:B------:R-:W-:Y:S01]  /*de90*/  LOP3.LUT P2, RZ, R18, 0x4, RZ, 0xc0, !PT ;  /* 0x0000000412ff7812 */ /* 0x000fe2000784c0ff */
[----:B------:R-:W-:-:S12]  /*dea0*/  IMAD.MOV.U32 R6, RZ, RZ, R17 ;  /* 0x000000ffff067224 */ /* 0x000fd800078e0011 */
[----:B------:R-:W-:Y:S05]  /*deb0*/  @!P2 BRA `(.L_x_249) ;  /* 0x000000000054a947 */ /* 0x000fea0003800000 */
[----:B------:R-:W3:Y:S01]  /*dec0*/  LDL R10, [R1+0xc] ;  /* 0x00000c00010a7983 */ /* 0x000ee20000100800 */
[----:B------:R-:W0:Y:S01]  /*ded0*/  LDC R6, c[0x0][0x43c] ;  /* 0x00010f00ff067b82 */ /* 0x000e220000000800 */
[----:B------:R-:W-:Y:S02]  /*dee0*/  ULDC.64 UR4, c[0x0][0x428] ;  /* 0x00010a0000047ab9 */ /* 0x000fe40000000a00 */
[----:B------:R-:W4:Y:S01]  /*def0*/  LDL R7, [R1+0x8] ;  /* 0x0000080001077983 */ /* 0x000f220000100800 */
[----:B------:R-:W-:Y:S01]  /*df00*/  ULDC.64 UR6, c[0x0][0x208] ;  /* 0x0000820000067ab9 */ /* 0x000fe20000000a00 */
[----:B0-----:R-:W-:-:S13]  /*df10*/  ISETP.NE.AND P0, PT, R6, 0x1, PT ;  /* 0x000000010600780c */ /* 0x001fda0003f05270 */
[----:B--2---:R-:W1:Y:S02]  /*df20*/  @P0 LDC.64 R2, c[0x0][0x440] ;  /* 0x00011000ff020b82 */ /* 0x004e640000000a00 */
[----:B-1----:R-:W-:-:S04]  /*df30*/  @P0 IMAD.HI.U32 R5, R0, R2, RZ ;  /* 0x0000000200050227 */ /* 0x002fc800078e00ff */
[----:B------:R-:W-:Y:S01]  /*df40*/  IMAD.MOV.U32 R2, RZ, RZ, R0 ;  /* 0x000000ffff027224 */ /* 0x000fe200078e0000 */
[----:B------:R-:W-:-:S05]  /*df50*/  @P0 SHF.R.U32.HI R2, RZ, R3, R5 ;  /* 0x00000003ff020219 */ /* 0x000fca0000011605 */
[----:B------:R-:W-:-:S04]  /*df60*/  IMAD.MOV R3, RZ, RZ, -R2 ;  /* 0x000000ffff037224 */ /* 0x000fc800078e0a02 */
[----:B------:R-:W-:Y:S01]  /*df70*/  IMAD R0, R6, R3, R0 ;  /* 0x0000000306007224 */ /* 0x000fe200078e0200 */
[----:B------:R-:W-:Y:S01]  /*df80*/  SHF.R.S32.HI R3, RZ, 0x1f, R2 ;  /* 0x0000001fff037819 */ /* 0x000fe20000011402 */
[----:B---3--:R-:W-:-:S04]  /*df90*/  IMAD R5, R10, UR4, RZ ;  /* 0x000000040a057c24 */ /* 0x008fc8000f8e02ff */
[C---:B----4-:R-:W-:Y:S02]  /*dfa0*/  IMAD R5, R7.reuse, UR5, R5 ;  /* 0x0000000507057c24 */ /* 0x050fe4000f8e0205 */
[----:B------:R-:W-:Y:S01]  /*dfb0*/  IMAD.WIDE.U32 R2, R7, UR4, R2 ;  /* 0x0000000407027c25 */ /* 0x000fe2000f8e0002 */
[----:B------:R-:W-:-:S03]  /*dfc0*/  ULDC.64 UR4, c[0x0][0x418] ;  /* 0x0001060000047ab9 */ /* 0x000fc60000000a00 */
[----:B------:R-:W-:Y:S01]  /*dfd0*/  IMAD.IADD R3, R5, 0x1, R3 ;  /* 0x0000000105037824 */ /* 0x000fe200078e0203 */
[----:B------:R-:W-:-:S04]  /*dfe0*/  LEA R6, P0, R2, UR4, 0x2 ;  /* 0x0000000402067c11 */ /* 0x000fc8000f8010ff */
[----:B------:R-:W-:-:S05]  /*dff0*/  LEA.HI.X R7, R2, UR5, R3, 0x2, P0 ;  /* 0x0000000502077c11 */ /* 0x000fca00080f1403 */
[----:B------:R0:W5:Y:S04]  /*e000*/  LDG.E R6, desc[UR6][R6.64] ;  /* 0x0000000606067981 */ /* 0x000168000c1e1900 */
.L_x_249:
[----:B--2---:R-:W-:Y:S01]  /*e010*/  LEA R3, R4, UR36, 0x3 ;  /* 0x0000002404037c11 */ /* 0x004fe2000f8e18ff */
[----:B------:R-:W-:Y:S01]  /*e020*/  BSSY B1, `(.L_x_250) ;  /* 0x0000004000017945 */ /* 0x000fe20003800000 */
[----:B------:R-:W-:-:S04]  /*e030*/  SHF.L.U32 R2, R8, 0x1f, RZ ;  /* 0x0000001f08027819 */ /* 0x000fc800000006ff */
[----:B------:R-:W2:Y:S02]  /*e040*/  SYNCS.PHASECHK.TRANS64.TRYWAIT P0, [R3+URZ+0x38840], R2 ;  /* 0x03884002030075a7 */ /* 0x000ea4000800017f */
[----:B--2---:R-:W-:Y:S05]  /*e050*/  @!P0 BRA `(.L_x_251) ;  /* 0x0000004400688947 */ /* 0x004fea0003800000 */
.L_x_362:
[----:B------:R-:W-:Y:S05]  /*e060*/  BSYNC B1 ;  /* 0x0000000000017941 */ /* 0x000fea0003800000 */
.L_x_250:
[----:B-1----:R-:W1:Y:S01]  /*e070*/  S2R R5, SR_TID.X ;  /* 0x0000000000057919 */ /* 0x002e620000002100 */
[----:B------:R-:W-:Y:S01]  /*e080*/  UPRMT UR4, UR37, 0x9910, URZ ;  /* 0x0000991025047896 */ /* 0x000fe2000800003f */
[----:B-1----:R-:W-:-:S04]  /*e090*/  LOP3.LUT R5, R5, 0x7f, RZ, 0xc0, !PT ;  /* 0x0000007f05057812 */ /* 0x002fc800078ec0ff */
[----:B------:R-:W-:-:S13]  /*e0a0*/  ISETP.NE.AND P0, PT, R5, RZ, PT ;  /* 0x000000ff0500720c */ /* 0x000fda0003f05270 */
[----:B--2---:R-:W-:-:S04]  /*e0b0*/  @!P0 IMAD.MOV.U32 R2, RZ, RZ, 0xa000 ;  /* 0x0000a000ff028424 */ /* 0x004fc800078e00ff */
[----:B------:R1:W-:Y:S02]  /*e0c0*/  @!P0 SYNCS.ARRIVE.TRANS64 RZ, [R3+URZ+0x38830], R2 ;  /* 0x0388300203ff89a7 */ /* 0x0003e4000800003f */
[----:B-1----:R-:W-:-:S05]  /*e0d0*/  IMAD.U32 R2, RZ, RZ, UR4 ;  /* 0x00000004ff027e24 */ /* 0x002fca000f8e00ff */
[----:B------:R-:W-:-:S13]  /*e0e0*/  ISETP.NE.AND P1, PT, R2, 0x2, PT ;  /* 0x000000020200780c */ /* 0x000fda0003f25270 */
[----:B------:R-:W-:Y:S05]  /*e0f0*/  @P1 BRA `(.L_x_252) ;  /* 0x0000000000041947 */ /* 0x000fea0003800000 */
[----:B------:R-:W-:Y:S01]  /*e100*/  BPT.TRAP 0x1 ;  /* 0x000000040000795c */ /* 0x000fe20000300000 */
.L_x_252:
[----:B------:R-:W-:Y:S01]  /*e110*/  LOP3.LUT P0, RZ, R18, 0x2, RZ, 0xc0, !PT ;  /* 0x0000000212ff7812 */ /* 0x000fe2000780c0ff */
[----:B------:R-:W-:-:S12]  /*e120*/  BSSY B1, `(.L_x_253) ;  /* 0x0000003000017945 */ /* 0x000fd80003800000 */
[----:B------:R-:W-:Y:S05]  /*e130*/  @P0 BRA `(.L_x_254) ;  /* 0x0000000000040947 */ /* 0x000fea0003800000 */
[----:B------:R-:W-:Y:S01]  /*e140*/  BPT.TRAP 0x1 ;  /* 0x000000040000795c */ /* 0x000fe20000300000 */
.L_x_254:
[----:B------:R-:W-:Y:S05]  /*e150*/  BSYNC B1 ;  /* 0x0000000000017941 */ /* 0x000fea0003800000 */
.L_x_253:
[----:B------:R-:W1:Y:S01]  /*e160*/  S2R R2, SR_CgaCtaId ;  /* 0x0000000000027919 */ /* 0x000e620000008800 */
[----:B------:R-:W-:Y:S01]  /*e170*/  IMAD.MOV.U32 R10, RZ, RZ, RZ ;  /* 0x000000ffff0a7224 */ /* 0x000fe200078e00ff */
[----:B------:R-:W-:Y:S01]  /*e180*/  UIADD3 UR4, UP0, UR38, 0x370, URZ ;  /* 0x0000037026047890 */ /* 0x000fe2000ff1e03f */
[----:B------:R-:W-:Y:S01]  /*e190*/  PLOP3.LUT P0, PT, PT, PT, PT, 0x80, 0x0 ;  /* 0x000000000000781c */ /* 0x000fe20003f0f070 */
[----:B------:R-:W-:Y:S01]  /*e1a0*/  VIADD R3, R3, 0x38830 ;  /* 0x0003883003037836 */ /* 0x000fe20000000000 */
[----:B------:R-:W-:Y:S01]  /*e1b0*/  UMOV UR6, 0x30000 ;  /* 0x0003000000067882 */ /* 0x000fe20000000000 */
[----:B------:R-:W-:Y:S01]  /*e1c0*/  R2UR UR10, R10 ;  /* 0x000000000a0a72ca */ /* 0x000fe200000e0000 */
[----:B------:R-:W-:Y:S01]  /*e1d0*/  UIADD3.X UR5, URZ, UR39, URZ, UP0, !UPT ;  /* 0x000000273f057290 */ /* 0x000fe200087fe43f */
[----:B------:R-:W-:Y:S01]  /*e1e0*/  UMOV UR14, 0x0 ;  /* 0x00000000000e7882 */ /* 0x000fe20000000000 */
[----:B------:R-:W-:Y:S01]  /*e1f0*/  UMOV UR15, 0x14f00000 ;  /* 0x14f00000000f7882 */ /* 0x000fe20000000000 */
[----:B-1----:R-:W-:-:S05]  /*e200*/  LOP3.LUT R2, R2, 0x1, RZ, 0xc0, !PT ;  /* 0x0000000102027812 */ /* 0x002fca00078ec0ff */
[----:B------:R-:W-:-:S04]  /*e210*/  IMAD R2, R2, 0xa00, RZ ;  /* 0x00000a0002027824 */ /* 0x000fc800078e02ff */
[----:B------:R-:W-:Y:S02]  /*e220*/  IMAD R5, R4, 0x5000, R2 ;  /* 0x0000500004057824 */ /* 0x000fe400078e0202 */
[----:B------:R-:W1:Y:S03]  /*e230*/  S2R R2, SR_CgaCtaId ;  /* 0x0000000000027919 */ /* 0x000e660000008800 */
[----:B------:R-:W-:-:S05]  /*e240*/  LEA R5, R5, UR36, 0x1 ;  /* 0x0000002405057c11 */ /* 0x000fca000f8e08ff */
[----:B0-----:R-:W-:Y:S01]  /*e250*/  VIADD R7, R5, 0x24400 ;  /* 0x0002440005077836 */ /* 0x001fe20000000000 */
[----:B-1----:R-:W-:-:S05]  /*e260*/  LOP3.LUT R2, R2, 0x1, RZ, 0xc0, !PT ;  /* 0x0000000102027812 */ /* 0x002fca00078ec0ff */
[----:B------:R-:W-:-:S04]  /*e270*/  IMAD R2, R2, 0x28, RZ ;  /* 0x0000002802027824 */ /* 0x000fc800078e02ff */
[----:B------:R-:W-:-:S07]  /*e280*/  IMAD R2, R0, 0x50, R2 ;  /* 0x0000005000027824 */ /* 0x000fce00078e0202 */
.L_x_255:
        /* <DEDUP_REMOVED lines=8> */
[----:B------:R0:W-:Y:S02]  /*e310*/  UTMALDG.4D.MULTICAST [UR8], [UR4], UR6, desc[UR14] ;  /* 0x00000e08040073b4 */ /* 0x0001e40008019806 */
[----:B0-----:R-:W-:Y:S05]  /*e320*/  @P0 BRA.U.ANY `(.L_x_255) ;  /* 0xfffffffd00d80947 */ /* 0x001fea000393ffff */
[----:B------:R-:W-:Y:S01]  /*e330*/  IMAD.MOV.U32 R13, RZ, RZ, 0x40 ;  /* 0x00000040ff0d7424 */ /* 0x000fe200078e00ff */
[----:B------:R-:W-:Y:S01]  /*e340*/  PLOP3.LUT P0, PT, PT, PT, PT, 0x80, 0x0 ;  /* 0x000000000000781c */ /* 0x000fe20003f0f070 */
[----:B------:R-:W-:Y:S01]  /*e350*/  VIADD R7, R5, 0x26c00 ;  /* 0x00026c0005077836 */ /* 0x000fe20000000000 */
[----:B------:R-:W-:Y:S01]  /*e360*/  UMOV UR6, 0x30000 ;  /* 0x0003000000067882 */ /* 0x000fe20000000000 */
[----:B------:R-:W-:Y:S01]  /*e370*/  UMOV UR14, 0x0 ;  /* 0x00000000000e7882 */ /* 0x000fe20000000000 */
[----:B------:R-:W-:Y:S01]  /*e380*/  R2UR UR10, R13 ;  /* 0x000000000d0a72ca */ /* 0x000fe200000e0000 */
[----:B------:R-:W-:-:S14]  /*e390*/  UMOV UR15, 0x14f00000 ;  /* 0x14f00000000f7882 */ /* 0x000fdc0000000000 */
.L_x_256:
        /* <DEDUP_REMOVED lines=17> */
.L_x_257:
        /* <DEDUP_REMOVED lines=17> */
.L_x_258:
        /* <DEDUP_REMOVED lines=10> */
[----:B------:R-:W2:Y:S01]  /*e660*/  LDL.LU R7, [R1] ;  /* 0x0000000001077983 */ /* 0x000ea20000300800 */
[----:B------:R-:W-:Y:S01]  /*e670*/  LEA R2, R19, UR36, 0x3 ;  /* 0x0000002413027c11 */ /* 0x000fe2000f8e18ff */
[----:B------:R-:W-:Y:S01]  /*e680*/  BSSY B1, `(.L_x_259) ;  /* 0x0000004000017945 */ /* 0x000fe20003800000 */
[----:B--2---:R-:W-:-:S04]  /*e690*/  SHF.L.U32 R3, R7, 0x1f, RZ ;  /* 0x0000001f07037819 */ /* 0x004fc800000006ff */
[----:B------:R-:W0:Y:S02]  /*e6a0*/  SYNCS.PHASECHK.TRANS64.TRYWAIT P0, [R2+URZ+0x38860], R3 ;  /* 0x03886003020075a7 */ /* 0x000e24000800017f */
[----:B0-----:R-:W-:Y:S05]  /*e6b0*/  @!P0 BRA `(.L_x_260) ;  /* 0x0000003c00e48947 */ /* 0x001fea0003800000 */
.L_x_363:
[----:B------:R-:W-:Y:S05]  /*e6c0*/  BSYNC B1 ;  /* 0x0000000000017941 */ /* 0x000fea0003800000 */
.L_x_259:
[----:B------:R-:W1:Y:S02]  /*e6d0*/  S2R R5, SR_TID.X ;  /* 0x0000000000057919 */ /* 0x000e640000002100 */
[----:B-1----:R-:W-:-:S04]  /*e6e0*/  LOP3.LUT R5, R5, 0x7f, RZ, 0xc0, !PT ;  /* 0x0000007f05057812 */ /* 0x002fc800078ec0ff */
[----:B------:R-:W-:-:S13]  /*e6f0*/  ISETP.NE.AND P0, PT, R5, RZ, PT ;  /* 0x000000ff0500720c */ /* 0x000fda0003f05270 */
[----:B0-----:R-:W-:-:S04]  /*e700*/  @!P0 IMAD.MOV.U32 R3, RZ, RZ, 0xa000 ;  /* 0x0000a000ff038424 */ /* 0x001fc800078e00ff */
[----:B------:R0:W-:Y:S01]  /*e710*/  @!P0 SYNCS.ARRIVE.TRANS64 RZ, [R2+URZ+0x38850], R3 ;  /* 0x0388500302ff89a7 */ /* 0x0001e2000800003f */
[----:B------:R-:W-:Y:S05]  /*e720*/  @P1 BRA `(.L_x_261) ;  /* 0x0000000000041947 */ /* 0x000fea0003800000 */
[----:B------:R-:W-:Y:S01]  /*e730*/  BPT.TRAP 0x1 ;  /* 0x000000040000795c */ /* 0x000fe20000300000 */
.L_x_261:
[----:B------:R-:W-:Y:S01]  /*e740*/  LOP3.LUT P0, RZ, R18, 0x2, RZ, 0xc0, !PT ;  /* 0x0000000212ff7812 */ /* 0x000fe2000780c0ff */
[----:B------:R-:W-:-:S12]  /*e750*/  BSSY B1, `(.L_x_262) ;  /* 0x0000003000017945 */ /* 0x000fd80003800000 */
[----:B------:R-:W-:Y:S05]  /*e760*/  @P0 BRA `(.L_x_263) ;  /* 0x0000000000040947 */ /* 0x000fea0003800000 */
[----:B------:R-:W-:Y:S01]  /*e770*/  BPT.TRAP 0x1 ;  /* 0x000000040000795c */ /* 0x000fe20000300000 */
.L_x_263:
[----:B------:R-:W-:Y:S05]  /*e780*/  BSYNC B1 ;  /* 0x0000000000017941 */ /* 0x000fea0003800000 */
.L_x_262:
[----:B------:R-:W2:Y:S01]  /*e790*/  LDL.LU R5, [R1+0x4] ;  /* 0x0000040001057983 */ /* 0x000ea20000300800 */
[----:B0-----:R-:W0:Y:S01]  /*e7a0*/  S2R R3, SR_CgaCtaId ;  /* 0x0000000000037919 */ /* 0x001e220000008800 */
[----:B------:R-:W1:Y:S01]  /*e7b0*/  S2R R7, SR_CgaCtaId ;  /* 0x0000000000077919 */ /* 0x000e620000008800 */
[----:B------:R-:W-:Y:S01]  /*e7c0*/  R2UR UR10, R10 ;  /* 0x000000000a0a72ca */ /* 0x000fe200000e0000 */
[----:B------:R-:W-:Y:S01]  /*e7d0*/  UIADD3 UR4, UP0, UR38, 0x470, URZ ;  /* 0x0000047026047890 */ /* 0x000fe2000ff1e03f */
[----:B------:R-:W-:Y:S01]  /*e7e0*/  PLOP3.LUT P0, PT, PT, PT, PT, 0x80, 0x0 ;  /* 0x000000000000781c */ /* 0x000fe20003f0f070 */
[----:B------:R-:W-:Y:S01]  /*e7f0*/  VIADD R2, R2, 0x38850 ;  /* 0x0003885002027836 */ /* 0x000fe20000000000 */
[----:B------:R-:W-:Y:S01]  /*e800*/  UMOV UR6, 0x30000 ;  /* 0x0003000000067882 */ /* 0x000fe20000000000 */
[----:B------:R-:W-:Y:S01]  /*e810*/  UIADD3.X UR5, URZ, UR39, URZ, UP0, !UPT ;  /* 0x000000273f057290 */ /* 0x000fe200087fe43f */
[----:B0-----:R-:W-:-:S05]  /*e820*/  LOP3.LUT R3, R3, 0x1, RZ, 0xc0, !PT ;  /* 0x0000000103037812 */ /* 0x001fca00078ec0ff */
[----:B------:R-:W-:Y:S01]  /*e830*/  IMAD R3, R3, 0xa00, RZ ;  /* 0x00000a0003037824 */ /* 0x000fe200078e02ff */
[----:B-1----:R-:W-:-:S03]  /*e840*/  LOP3.LUT R7, R7, 0x1, RZ, 0xc0, !PT ;  /* 0x0000000107077812 */ /* 0x002fc600078ec0ff */
[----:B------:R-:W-:Y:S02]  /*e850*/  IMAD R3, R19, 0x5000, R3 ;  /* 0x0000500013037824 */ /* 0x000fe400078e0203 */
[----:B------:R-:W-:-:S03]  /*e860*/  IMAD R7, R7, 0x28, RZ ;  /* 0x0000002807077824 */ /* 0x000fc600078e02ff */
[----:B------:R-:W-:Y:S01]  /*e870*/  LEA R3, R3, UR36, 0x1 ;  /* 0x0000002403037c11 */ /* 0x000fe2000f8e08ff */
[----:B------:R-:W-:Y:S01]  /*e880*/  UMOV UR14, 0x0 ;  /* 0x00000000000e7882 */ /* 0x000fe20000000000 */
[----:B------:R-:W-:Y:S01]  /*e890*/  UMOV UR15, 0x14f00000 ;  /* 0x14f00000000f7882 */ /* 0x000fe20000000000 */
[----:B--2---:R-:W-:Y:S02]  /*e8a0*/  IMAD R5, R5, 0x50, R7 ;  /* 0x0000005005057824 */ /* 0x004fe400078e0207 */
[----:B------:R-:W-:-:S07]  /*e8b0*/  VIADD R7, R3, 0x400 ;  /* 0x0000040003077836 */ /* 0x000fce0000000000 */
.L_x_264:
        /* <DEDUP_REMOVED lines=10> */
[----:B------:R-:W-:Y:S01]  /*e960*/  R2UR UR10, R13 ;  /* 0x000000000d0a72ca */ /* 0x000fe200000e0000 */
[----:B------:R-:W-:Y:S01]  /*e970*/  VIADD R7, R3, 0x2c00 ;  /* 0x00002c0003077836 */ /* 0x000fe20000000000 */
[----:B------:R-:W-:Y:S01]  /*e980*/  PLOP3.LUT P0, PT, PT, PT, PT, 0x80, 0x0 ;  /* 0x000000000000781c */ /* 0x000fe20003f0f070 */
[----:B------:R-:W-:Y:S01]  /*e990*/  UMOV UR6, 0x30000 ;  /* 0x0003000000067882 */ /* 0x000fe20000000000 */
[----:B------:R-:W-:Y:S01]  /*e9a0*/  UMOV UR14, 0x0 ;  /* 0x00000000000e7882 */ /* 0x000fe20000000000 */
[----:B------:R-:W-:-:S10]  /*e9b0*/  UMOV UR15, 0x14f00000 ;  /* 0x14f00000000f7882 */ /* 0x000fd40000000000 */
.L_x_265:
        /* <DEDUP_REMOVED lines=16> */
.L_x_266:
        /* <DEDUP_REMOVED lines=16> */
.L_x_267:
        /* <DEDUP_REMOVED lines=10> */
[----:B------:R0:W-:Y:S01]  /*ec60*/  STL [R1+0x4], R0 ;  /* 0x0000040001007387 */ /* 0x0001e20000100800 */
[----:B------:R-:W-:-:S07]  /*ec70*/  IMAD.MOV.U32 R17, RZ, RZ, R6 ;  /* 0x000000ffff117224 */ /* 0x000fce00078e0006 */
.L_x_248:
[----:B------:R-:W-:Y:S05]  /*ec80*/  BSYNC B0 ;  /* 0x0000000000007941 */ /* 0x000fea0003800000 */
.L_x_247:
[----:B0-----:R-:W3:Y:S01]  /*ec90*/  LDL.LU R0, [R1+0x20] ;  /* 0x0000200001007983 */ /* 0x001ee20000300800 */
[----:B------:R-:W-:-:S03]  /*eca0*/  IMAD.MOV.U32 R19, RZ, RZ, R4 ;  /* 0x000000ffff137224 */ /* 0x000fc600078e0004 */
[----:B------:R4:W-:Y:S02]  /*ecb0*/  STL [R1], R8 ;  /* 0x0000000801007387 */ /* 0x0009e40000100800 */
[----:B---34-:R-:W-:-:S07]  /*ecc0*/  VIADD R0, R0, 0xfffffffd ;  /* 0xfffffffd00007836 */ /* 0x018fce0000000000 */
.L_x_246:
[----:B------:R-:W3:Y:S01]  /*ecd0*/  LDL.LU R2, [R1+0x18] ;  /* 0x0000180001027983 */ /* 0x000ee20000300800 */
[----:B------:R-:W-:Y:S01]  /*ece0*/  IMAD.MOV R9, RZ, RZ, -R9 ;  /* 0x000000ffff097224 */ /* 0x000fe200078e0a09 */
[----:B------:R-:W-:Y:S04]  /*ecf0*/  BSSY B0, `(.L_x_245) ;  /* 0x00001d8000007945 */ /* 0x000fe80003800000 */
[----:B---3--:R-:W-:-:S13]  /*ed00*/  ISETP.NE.AND P0, PT, R2, R9, PT ;  /* 0x000000090200720c */ /* 0x008fda0003f05270 */
[----:B------:R-:W-:Y:S05]  /*ed10*/  @!P0 BRA `(.L_x_268) ;  /* 0x0000001c00548947 */ /* 0x000fea0003800000 */
[----:B0-----:R-:W-:-:S07]  /*ed20*/  IMAD.MOV.U32 R6, RZ, RZ, R17 ;  /* 0x000000ffff067224 */ /* 0x001fce00078e0011 */
.L_x_311:
[----:B---3--:R-:W3:Y:S01]  /*ed30*/  LDL R2, [R1] ;  /* 0x0000000001027983 */ /* 0x008ee20000100800 */
[----:B------:R-:W-:Y:S01]  /*ed40*/  LOP3.LUT P1, RZ, R18, 0x8, RZ, 0xc0, !PT ;  /* 0x0000000812ff7812 */ /* 0x000fe2000782c0ff */
[----:B------:R-:W-:Y:S01]  /*ed50*/  VIADD R4, R19, 0x1 ;  /* 0x0000000113047836 */ /* 0x000fe20000000000 */
[----:B------:R-:W-:Y:S04]  /*ed60*/  BSSY B1, `(.L_x_269) ;  /* 0x00000e5000017945 */ /* 0x000fe80003800000 */
[----:B------:R-:W-:-:S04]  /*ed70*/  ISETP.NE.AND P0, PT, R4, 0x2, PT ;  /* 0x000000020400780c */ /* 0x000fc80003f05270 */
[----:B-1----:R-:W-:Y:S02]  /*ed80*/  SEL R5, RZ, 0x1, P0 ;  /* 0x00000001ff057807 */ /* 0x002fe40000000000 */
[----:B------:R-:W-:Y:S02]  /*ed90*/  SEL R4, R4, RZ, P0 ;  /* 0x000000ff04047207 */ /* 0x000fe40000000000 */
[----:B---3--:R-:W-:Y:S01]  /*eda0*/  LOP3.LUT R5, R2, R5, RZ, 0x3c, !PT ;  /* 0x0000000502057212 */ /* 0x008fe200078e3cff */
[----:B0-----:R-:W-:Y:S06]  /*edb0*/  @!P1 BRA `(.L_x_270) ;  /* 0x0000000c007c9947 */ /* 0x001fec0003800000 */
        /* <DEDUP_REMOVED lines=9> */
[----:B--2---:R-:W0:Y:S02]  /*ee50*/  @P0 LDC.64 R2, c[0x0][0x440] ;  /* 0x00011000ff020b82 */ /* 0x004e240000000a00 */
[----:B0-----:R-:W-:-:S04]  /*ee60*/  @P0 IMAD.HI.U32 R6, R0, R2, RZ ;  /* 0x0000000200060227 */ /* 0x001fc800078e00ff */
        /* <DEDUP_REMOVED lines=13> */
.L_x_271:
[----:B--2---:R-:W-:Y:S01]  /*ef40*/  LEA R3, R4, UR36, 0x3 ;  /* 0x0000002404037c11 */ /* 0x004fe2000f8e18ff */
[----:B------:R-:W-:Y:S01]  /*ef50*/  BSSY B2, `(.L_x_272) ;  /* 0x0000004000027945 */ /* 0x000fe20003800000 */
[----:B------:R-:W-:-:S04]  /*ef60*/  SHF.L.U32 R2, R5, 0x1f, RZ ;  /* 0x0000001f05027819 */ /* 0x000fc800000006ff */
[----:B------:R-:W1:Y:S02]  /*ef70*/  SYNCS.PHASECHK.TRANS64.TRYWAIT P0, [R3+URZ+0x38840], R2 ;  /* 0x03884002030075a7 */ /* 0x000e64000800017f */
[----:B-1----:R-:W-:Y:S05]  /*ef80*/  @!P0 BRA `(.L_x_273) ;  /* 0x0000003400c48947 */ /* 0x002fea0003800000 */
.L_x_364:
[----:B------:R-:W-:Y:S05]  /*ef90*/  BSYNC B2 ;  /* 0x0000000000027941 */ /* 0x000fea0003800000 */
.L_x_272:
[----:B0-----:R-:W0:Y:S01]  /*efa0*/  S2R R7, SR_TID.X ;  /* 0x0000000000077919 */ /* 0x001e220000002100 */
[----:B------:R-:W-:Y:S01]  /*efb0*/  UPRMT UR4, UR37, 0x9910, URZ ;  /* 0x0000991025047896 */ /* 0x000fe2000800003f */
[----:B0-----:R-:W-:-:S04]  /*efc0*/  LOP3.LUT R7, R7, 0x7f, RZ, 0xc0, !PT ;  /* 0x0000007f07077812 */ /* 0x001fc800078ec0ff */
[----:B------:R-:W-:-:S13]  /*efd0*/  ISETP.NE.AND P0, PT, R7, RZ, PT ;  /* 0x000000ff0700720c */ /* 0x000fda0003f05270 */
[----:B-1----:R-:W-:-:S04]  /*efe0*/  @!P0 IMAD.MOV.U32 R2, RZ, RZ, 0xa000 ;  /* 0x0000a000ff028424 */ /* 0x002fc800078e00ff */
[----:B------:R0:W-:Y:S02]  /*eff0*/  @!P0 SYNCS.ARRIVE.TRANS64 RZ, [R3+URZ+0x38830], R2 ;  /* 0x0388300203ff89a7 */ /* 0x0001e4000800003f */
[----:B0-----:R-:W-:-:S05]  /*f000*/  IMAD.U32 R2, RZ, RZ, UR4 ;  /* 0x00000004ff027e24 */ /* 0x001fca000f8e00ff */
[----:B------:R-:W-:-:S13]  /*f010*/  ISETP.NE.AND P1, PT, R2, 0x2, PT ;  /* 0x000000020200780c */ /* 0x000fda0003f25270 */
[----:B------:R-:W-:Y:S05]  /*f020*/  @P1 BRA `(.L_x_274) ;  /* 0x0000000000041947 */ /* 0x000fea0003800000 */
[----:B------:R-:W-:Y:S01]  /*f030*/  BPT.TRAP 0x1 ;  /* 0x000000040000795c */ /* 0x000fe20000300000 */
.L_x_274:
[----:B------:R-:W-:Y:S01]  /*f040*/  LOP3.LUT P0, RZ, R18, 0x2, RZ, 0xc0, !PT ;  /* 0x0000000212ff7812 */ /* 0x000fe2000780c0ff */
[----:B------:R-:W-:-:S12]  /*f050*/  BSSY B2, `(.L_x_275) ;  /* 0x0000003000027945 */ /* 0x000fd80003800000 */
[----:B------:R-:W-:Y:S05]  /*f060*/  @P0 BRA `(.L_x_276) ;  /* 0x0000000000040947 */ /* 0x000fea0003800000 */
[----:B------:R-:W-:Y:S01]  /*f070*/  BPT.TRAP 0x1 ;  /* 0x000000040000795c */ /* 0x000fe20000300000 */
.L_x_276:
[----:B------:R-:W-:Y:S05]  /*f080*/  BSYNC B2 ;  /* 0x0000000000027941 */ /* 0x000fea0003800000 */
.L_x_275:
[----:B------:R-:W0:Y:S01]  /*f090*/  S2R R2, SR_CgaCtaId ;  /* 0x0000000000027919 */ /* 0x000e220000008800 */
        /* <DEDUP_REMOVED lines=9> */
[----:B0-----:R-:W-:-:S05]  /*f130*/  LOP3.LUT R2, R2, 0x1, RZ, 0xc0, !PT ;  /* 0x0000000102027812 */ /* 0x001fca00078ec0ff */
[----:B------:R-:W-:-:S04]  /*f140*/  IMAD R2, R2, 0xa00, RZ ;  /* 0x00000a0002027824 */ /* 0x000fc800078e02ff */
[----:B------:R-:W-:Y:S02]  /*f150*/  IMAD R7, R4, 0x5000, R2 ;  /* 0x0000500004077824 */ /* 0x000fe400078e0202 */
[----:B------:R-:W0:Y:S03]  /*f160*/  S2R R2, SR_CgaCtaId ;  /* 0x0000000000027919 */ /* 0x000e260000008800 */
[----:B------:R-:W-:-:S05]  /*f170*/  LEA R7, R7, UR36, 0x1 ;  /* 0x0000002407077c11 */ /* 0x000fca000f8e08ff */
[----:B------:R-:W-:Y:S01]  /*f180*/  VIADD R9, R7, 0x24400 ;  /* 0x0002440007097836 */ /* 0x000fe20000000000 */
[----:B0-----:R-:W-:-:S05]  /*f190*/  LOP3.LUT R2, R2, 0x1, RZ, 0xc0, !PT ;  /* 0x0000000102027812 */ /* 0x001fca00078ec0ff */
[----:B------:R-:W-:-:S04]  /*f1a0*/  IMAD R2, R2, 0x28, RZ ;  /* 0x0000002802027824 */ /* 0x000fc800078e02ff */
[----:B------:R-:W-:-:S07]  /*f1b0*/  IMAD R2, R8, 0x50, R2 ;  /* 0x0000005008027824 */ /* 0x000fce00078e0202 */
.L_x_277:
        /* <DEDUP_REMOVED lines=17> */
.L_x_278:
        /* <DEDUP_REMOVED lines=17> */
.L_x_279:
        /* <DEDUP_REMOVED lines=17> */
.L_x_280:
        /* <DEDUP_REMOVED lines=16> */
.L_x_365:
[----:B------:R-:W-:Y:S05]  /*f5f0*/  BSYNC B2 ;  /* 0x0000000000027941 */ /* 0x000fea0003800000 */
.L_x_281:
[----:B------:R-:W1:Y:S02]  /*f600*/  S2R R7, SR_TID.X ;  /* 0x0000000000077919 */ /* 0x000e640000002100 */
[----:B-1----:R-:W-:-:S04]  /*f610*/  LOP3.LUT R7, R7, 0x7f, RZ, 0xc0, !PT ;  /* 0x0000007f07077812 */ /* 0x002fc800078ec0ff */
[----:B------:R-:W-:-:S13]  /*f620*/  ISETP.NE.AND P0, PT, R7, RZ, PT ;  /* 0x000000ff0700720c */ /* 0x000fda0003f05270 */
[----:B0-----:R-:W-:-:S04]  /*f630*/  @!P0 IMAD.MOV.U32 R3, RZ, RZ, 0xa000 ;  /* 0x0000a000ff038424 */ /* 0x001fc800078e00ff */
[----:B------:R0:W-:Y:S01]  /*f640*/  @!P0 SYNCS.ARRIVE.TRANS64 RZ, [R2+URZ+0x38850], R3 ;  /* 0x0388500302ff89a7 */ /* 0x0001e2000800003f */
[----:B------:R-:W-:Y:S05]  /*f650*/  @P1 BRA `(.L_x_283) ;  /* 0x0000000000041947 */ /* 0x000fea0003800000 */
[----:B------:R-:W-:Y:S01]  /*f660*/  BPT.TRAP 0x1 ;  /* 0x000000040000795c */ /* 0x000fe20000300000 */
.L_x_283:
[----:B------:R-:W-:Y:S01]  /*f670*/  LOP3.LUT P0, RZ, R18, 0x2, RZ, 0xc0, !PT ;  /* 0x0000000212ff7812 */ /* 0x000fe2000780c0ff */
[----:B------:R-:W-:-:S12]  /*f680*/  BSSY B2, `(.L_x_284) ;  /* 0x0000003000027945 */ /* 0x000fd80003800000 */
[----:B------:R-:W-:Y:S05]  /*f690*/  @P0 BRA `(.L_x_285) ;  /* 0x0000000000040947 */ /* 0x000fea0003800000 */
[----:B------:R-:W-:Y:S01]  /*f6a0*/  BPT.TRAP 0x1 ;  /* 0x000000040000795c */ /* 0x000fe20000300000 */
.L_x_285:
[----:B------:R-:W-:Y:S05]  /*f6b0*/  BSYNC B2 ;  /* 0x0000000000027941 */ /* 0x000fea0003800000 */
.L_x_284:
        /* <DEDUP_REMOVED lines=19> */
.L_x_286:
        /* <DEDUP_REMOVED lines=16> */
.L_x_287:
        /* <DEDUP_REMOVED lines=16> */
.L_x_288:
        /* <DEDUP_REMOVED lines=16> */
.L_x_289:
        /* <DEDUP_REMOVED lines=12> */
.L_x_270:
[----:B------:R-:W-:Y:S05]  /*fbb0*/  BSYNC B1 ;  /* 0x0000000000017941 */ /* 0x000fea0003800000 */
.L_x_269:
[----:B------:R-:W-:Y:S01]  /*fbc0*/  VIADD R19, R4, 0x1 ;  /* 0x0000000104137836 */ /* 0x000fe20000000000 */
[----:B------:R-:W-:Y:S01]  /*fbd0*/  LOP3.LUT P1, RZ, R18, 0x8, RZ, 0xc0, !PT ;  /* 0x0000000812ff7812 */ /* 0x000fe2000782c0ff */
[----:B------:R-:W-:Y:S03]  /*fbe0*/  BSSY B1, `(.L_x_290) ;  /* 0x00000e5000017945 */ /* 0x000fe60003800000 */
[----:B------:R-:W-:-:S04]  /*fbf0*/  ISETP.NE.AND P0, PT, R19, 0x2, PT ;  /* 0x000000021300780c */ /* 0x000fc80003f05270 */
[----:B------:R-:W-:Y:S02]  /*fc00*/  SEL R2, RZ, 0x1, P0 ;  /* 0x00000001ff027807 */ /* 0x000fe40000000000 */
[----:B------:R-:W-:Y:S02]  /*fc10*/  SEL R19, R19, RZ, P0 ;  /* 0x000000ff13137207 */ /* 0x000fe40000000000 */
[----:B------:R-:W-:-:S05]  /*fc20*/  LOP3.LUT R9, R5, R2, RZ, 0x3c, !PT ;  /* 0x0000000205097212 */ /* 0x000fca00078e3cff */
[----:B------:R1:W-:Y:S01]  /*fc30*/  STL [R1], R9 ;  /* 0x0000000901007387 */ /* 0x0003e20000100800 */
[----:B------:R-:W-:Y:S05]  /*fc40*/  @!P1 BRA `(.L_x_291) ;  /* 0x0000000c00789947 */ /* 0x000fea0003800000 */
[----:B------:R-:W-:Y:S01]  /*fc50*/  LOP3.LUT P1, RZ, R18, 0x4, RZ, 0xc0, !PT ;  /* 0x0000000412ff7812 */ /* 0x000fe2000782c0ff */
[----:B0-----:R-:W-:-:S12]  /*fc60*/  VIADD R8, R0, 0xffffffff ;  /* 0xffffffff00087836 */ /* 0x001fd80000000000 */
        /* <DEDUP_REMOVED lines=22> */
.L_x_292:
[----:B--2---:R-:W-:Y:S01]  /*fdd0*/  LEA R3, R19, UR36, 0x3 ;  /* 0x0000002413037c11 */ /* 0x004fe2000f8e18ff */
[----:B------:R-:W-:Y:S01]  /*fde0*/  BSSY B2, `(.L_x_293) ;  /* 0x0000004000027945 */ /* 0x000fe20003800000 */
[----:B------:R-:W-:-:S04]  /*fdf0*/  SHF.L.U32 R2, R9, 0x1f, RZ ;  /* 0x0000001f09027819 */ /* 0x000fc800000006ff */
[----:B------:R-:W2:Y:S02]  /*fe00*/  SYNCS.PHASECHK.TRANS64.TRYWAIT P0, [R3+URZ+0x38840], R2 ;  /* 0x03884002030075a7 */ /* 0x000ea4000800017f */
[----:B--2---:R-:W-:Y:S05]  /*fe10*/  @!P0 BRA `(.L_x_294) ;  /* 0x0000002800488947 */ /* 0x004fea0003800000 */
.L_x_366:
[----:B------:R-:W-:Y:S05]  /*fe20*/  BSYNC B2 ;  /* 0x0000000000027941 */ /* 0x000fea0003800000 */
.L_x_293:
[----:B0-----:R-:W0:Y:S01]  /*fe30*/  S2R R7, SR_TID.X ;  /* 0x0000000000077919 */ /* 0x001e220000002100 */
[----:B------:R-:W-:Y:S01]  /*fe40*/  UPRMT UR4, UR37, 0x9910, URZ ;  /* 0x0000991025047896 */ /* 0x000fe2000800003f */
[----:B0-----:R-:W-:-:S04]  /*fe50*/  LOP3.LUT R7, R7, 0x7f, RZ, 0xc0, !PT ;  /* 0x0000007f07077812 */ /* 0x001fc800078ec0ff */
[----:B------:R-:W-:-:S13]  /*fe60*/  ISETP.NE.AND P0, PT, R7, RZ, PT ;  /* 0x000000ff0700720c */ /* 0x000fda0003f05270 */
[----:B--2---:R-:W-:-:S04]  /*fe70*/  @!P0 IMAD.MOV.U32 R2, RZ, RZ, 0xa000 ;  /* 0x0000a000ff028424 */ /* 0x004fc800078e00ff */
[----:B------:R0:W-:Y:S02]  /*fe80*/  @!P0 SYNCS.ARRIVE.TRANS64 RZ, [R3+URZ+0x38830], R2 ;  /* 0x0388300203ff89a7 */ /* 0x0001e4000800003f */
[----:B0-----:R-:W-:-:S05]  /*fe90*/  IMAD.U32 R2, RZ, RZ, UR4 ;  /* 0x00000004ff027e24 */ /* 0x001fca000f8e00ff */
[----:B------:R-:W-:-:S13]  /*fea0*/  ISETP.NE.AND P1, PT, R2, 0x2, PT ;  /* 0x000000020200780c */ /* 0x000fda0003f25270 */
[----:B------:R-:W-:Y:S05]  /*feb0*/  @P1 BRA `(.L_x_295) ;  /* 0x0000000000041947 */ /* 0x000fea0003800000 */
[----:B------:R-:W-:Y:S01]  /*fec0*/  BPT.TRAP 0x1 ;  /* 0x000000040000795c */ /* 0x000fe20000300000 */
.L_x_295:
[----:B------:R-:W-:Y:S01]  /*fed0*/  LOP3.LUT P0, RZ, R18, 0x2, RZ, 0xc0, !PT ;  /* 0x0000000212ff7812 */ /* 0x000fe2000780c0ff */
[----:B------:R-:W-:-:S12]  /*fee0*/  BSSY B2, `(.L_x_296) ;  /* 0x0000003000027945 */ /* 0x000fd80003800000 */
[----:B------:R-:W-:Y:S05]  /*fef0*/  @P0 BRA `(.L_x_297) ;  /* 0x0000000000040947 */ /* 0x000fea0003800000 */
[----:B------:R-:W-:Y:S01]  /*ff00*/  BPT.TRAP 0x1 ;  /* 0x000000040000795c */ /* 0x000fe20000300000 */
.L_x_297:
[----:B------:R-:W-:Y:S05]  /*ff10*/  BSYNC B2 ;  /* 0x0000000000027941 */ /* 0x000fea0003800000 */
.L_x_296:
        /* <DEDUP_REMOVED lines=15> */
[----:B-1----:R-:W-:Y:S01]  /*10010*/  VIADD R9, R7, 0x24400 ;  /* 0x0002440007097836 */ /* 0x002fe20000000000 */
[----:B0-----:R-:W-:-:S05]  /*10020*/  LOP3.LUT R2, R2, 0x1, RZ, 0xc0, !PT ;  /* 0x0000000102027812 */ /* 0x001fca00078ec0ff */
[----:B------:R-:W-:-:S04]  /*10030*/  IMAD R2, R2, 0x28, RZ ;  /* 0x0000002802027824 */ /* 0x000fc800078e02ff */
[----:B------:R-:W-:-:S07]  /*10040*/  IMAD R2, R8, 0x50, R2 ;  /* 0x0000005008027824 */ /* 0x000fce00078e0202 */
.L_x_298:
        /* <DEDUP_REMOVED lines=17> */
.L_x_299:
        /* <DEDUP_REMOVED lines=17> */
.L_x_300:
        /* <DEDUP_REMOVED lines=17> */
.L_x_301:
        /* <DEDUP_REMOVED lines=10> */
[----:B------:R-:W-:Y:S01]  /*10420*/  SHF.L.U32 R5, R5, 0x1f, RZ ;  /* 0x0000001f05057819 */ /* 0x000fe200000006ff */
[----:B------:R-:W-:Y:S01]  /*10430*/  BSSY B2, `(.L_x_302) ;  /* 0x0000004000027945 */ /* 0x000fe20003800000 */
[----:B------:R-:W-:-:S04]  /*10440*/  LEA R2, R4, UR36, 0x3 ;  /* 0x0000002404027c11 */ /* 0x000fc8000f8e18ff */
[----:B------:R-:W0:Y:S02]  /*10450*/  SYNCS.PHASECHK.TRANS64.TRYWAIT P0, [R2+URZ+0x38860], R5 ;  /* 0x03886005020075a7 */ /* 0x000e24000800017f */
[----:B0-----:R-:W-:Y:S05]  /*10460*/  @!P0 BRA `(.L_x_303) ;  /* 0x0000002000c88947 */ /* 0x001fea0003800000 */
.L_x_367:
[----:B------:R-:W-:Y:S05]  /*10470*/  BSYNC B2 ;  /* 0x0000000000027941 */ /* 0x000fea0003800000 */
.L_x_302:
[----:B------:R-:W1:Y:S02]  /*10480*/  S2R R3, SR_TID.X ;  /* 0x0000000000037919 */ /* 0x000e640000002100 */
[----:B-1----:R-:W-:-:S04]  /*10490*/  LOP3.LUT R3, R3, 0x7f, RZ, 0xc0, !PT ;  /* 0x0000007f03037812 */ /* 0x002fc800078ec0ff */
[----:B------:R-:W-:-:S13]  /*104a0*/  ISETP.NE.AND P0, PT, R3, RZ, PT ;  /* 0x000000ff0300720c */ /* 0x000fda0003f05270 */
[----:B------:R-:W-:-:S04]  /*104b0*/  @!P0 IMAD.MOV.U32 R3, RZ, RZ, 0xa000 ;  /* 0x0000a000ff038424 */ /* 0x000fc800078e00ff */
[----:B------:R1:W-:Y:S01]  /*104c0*/  @!P0 SYNCS.ARRIVE.TRANS64 RZ, [R2+URZ+0x38850], R3 ;  /* 0x0388500302ff89a7 */ /* 0x0003e2000800003f */
[----:B------:R-:W-:Y:S05]  /*104d0*/  @P1 BRA `(.L_x_304) ;  /* 0x0000000000041947 */ /* 0x000fea0003800000 */
[----:B------:R-:W-:Y:S01]  /*104e0*/  BPT.TRAP 0x1 ;  /* 0x000000040000795c */ /* 0x000fe20000300000 */
.L_x_304:
[----:B------:R-:W-:Y:S01]  /*104f0*/  LOP3.LUT P0, RZ, R18, 0x2, RZ, 0xc0, !PT ;  /* 0x0000000212ff7812 */ /* 0x000fe2000780c0ff */
[----:B------:R-:W-:-:S12]  /*10500*/  BSSY B2, `(.L_x_305) ;  /* 0x0000003000027945 */ /* 0x000fd80003800000 */
[----:B------:R-:W-:Y:S05]  /*10510*/  @P0 BRA `(.L_x_306) ;  /* 0x0000000000040947 */ /* 0x000fea0003800000 */
[----:B------:R-:W-:Y:S01]  /*10520*/  BPT.TRAP 0x1 ;  /* 0x000000040000795c */ /* 0x000fe20000300000 */
.L_x_306:
[----:B------:R-:W-:Y:S05]  /*10530*/  BSYNC B2 ;  /* 0x0000000000027941 */ /* 0x000fea0003800000 */
.L_x_305:
[----:B0-----:R-:W2:Y:S01]  /*10540*/  LDL.LU R5, [R1+0x4] ;  /* 0x0000040001057983 */ /* 0x001ea20000300800 */
[----:B-1----:R-:W0:Y:S01]  /*10550*/  S2R R3, SR_CgaCtaId ;  /* 0x0000000000037919 */ /* 0x002e220000008800 */
        /* <DEDUP_REMOVED lines=17> */
.L_x_307:
        /* <DEDUP_REMOVED lines=16> */
.L_x_308:
        /* <DEDUP_REMOVED lines=16> */
.L_x_309:
        /* <DEDUP_REMOVED lines=16> */
.L_x_310:
        /* <DEDUP_REMOVED lines=12> */
.L_x_291:
[----:B------:R-:W-:Y:S05]  /*10a30*/  BSYNC B1 ;  /* 0x0000000000017941 */ /* 0x000fea0003800000 */
.L_x_290:
[C---:B------:R-:W-:Y:S01]  /*10a40*/  ISETP.GT.AND P0, PT, R0.reuse, 0x1, PT ;  /* 0x000000010000780c */ /* 0x040fe20003f04270 */
[----:B------:R-:W-:-:S12]  /*10a50*/  VIADD R0, R0, 0xfffffffe ;  /* 0xfffffffe00007836 */ /* 0x000fd80000000000 */
[----:B------:R-:W-:Y:S05]  /*10a60*/  @P0 BRA `(.L_x_311) ;  /* 0xffffffe000b00947 */ /* 0x000fea000383ffff */
.L_x_268:
[----:B------:R-:W-:Y:S05]  /*10a70*/  BSYNC B0 ;  /* 0x0000000000007941 */ /* 0x000fea0003800000 */
.L_x_245:
[----:B------:R-:W-:Y:S01]  /*10a80*/  LOP3.LUT P0, RZ, R18, 0x8, RZ, 0xc0, !PT ;  /* 0x0000000812ff7812 */ /* 0x000fe2000780c0ff */
[----:B------:R-:W-:-:S12]  /*10a90*/  BSSY B0, `(.L_x_312) ;  /* 0x0000065000007945 */ /* 0x000fd80003800000 */
[----:B------:R-:W-:Y:S05]  /*10aa0*/  @!P0 BRA `(.L_x_313) ;  /* 0x00000004008c8947 */ /* 0x000fea0003800000 */
[----:B---3--:R-:W3:Y:S01]  /*10ab0*/  LDL R2, [R1] ;  /* 0x0000000001027983 */ /* 0x008ee20000100800 */
[----:B------:R-:W-:Y:S01]  /*10ac0*/  LEA R0, R19, UR36, 0x3 ;  /* 0x0000002413007c11 */ /* 0x000fe2000f8e18ff */
[----:B------:R-:W-:Y:S01]  /*10ad0*/  BSSY B1, `(.L_x_314) ;  /* 0x0000004000017945 */ /* 0x000fe20003800000 */
[----:B---3--:R-:W-:-:S04]  /*10ae0*/  SHF.L.U32 R2, R2, 0x1f, RZ ;  /* 0x0000001f02027819 */ /* 0x008fc800000006ff */
[----:B------:R-:W3:Y:S02]  /*10af0*/  SYNCS.PHASECHK.TRANS64.TRYWAIT P0, [R0+URZ+0x38860], R2 ;  /* 0x03886002000075a7 */ /* 0x000ee4000800017f */
[----:B---3--:R-:W-:Y:S05]  /*10b00*/  @!P0 BRA `(.L_x_315) ;  /* 0x0000001c00348947 */ /* 0x008fea0003800000 */
.L_x_368:
[----:B------:R-:W-:Y:S05]  /*10b10*/  BSYNC B1 ;  /* 0x0000000000017941 */ /* 0x000fea0003800000 */
.L_x_314:
[----:B0-2---:R-:W0:Y:S01]  /*10b20*/  S2R R3, SR_TID.X ;  /* 0x0000000000037919 */ /* 0x005e220000002100 */
        /* <DEDUP_REMOVED lines=9> */
.L_x_316:
[----:B------:R-:W-:Y:S01]  /*10bc0*/  LOP3.LUT P0, RZ, R18, 0x2, RZ, 0xc0, !PT ;  /* 0x0000000212ff7812 */ /* 0x000fe2000780c0ff */
[----:B------:R-:W-:-:S12]  /*10bd0*/  BSSY B1, `(.L_x_317) ;  /* 0x0000003000017945 */ /* 0x000fd80003800000 */
[----:B------:R-:W-:Y:S05]  /*10be0*/  @P0 BRA `(.L_x_318) ;  /* 0x0000000000040947 */ /* 0x000fea0003800000 */
[----:B------:R-:W-:Y:S01]  /*10bf0*/  BPT.TRAP 0x1 ;  /* 0x000000040000795c */ /* 0x000fe20000300000 */
.L_x_318:
[----:B------:R-:W-:Y:S05]  /*10c00*/  BSYNC B1 ;  /* 0x0000000000017941 */ /* 0x000fea0003800000 */
.L_x_317:
[----:B------:R-:W2:Y:S01]  /*10c10*/  LDL R3, [R1+0x4] ;  /* 0x0000040001037983 */ /* 0x000ea20000100800 */
[----:B------:R-:W0:Y:S01]  /*10c20*/  S2R R2, SR_CgaCtaId ;  /* 0x0000000000027919 */ /* 0x000e220000008800 */
[----:B------:R-:W3:Y:S01]  /*10c30*/  S2R R4, SR_CgaCtaId ;  /* 0x0000000000047919 */ /* 0x000ee20000008800 */
[----:B------:R-:W-:Y:S01]  /*10c40*/  UIADD3 UR4, UP0, UR38, 0x470, URZ ;  /* 0x0000047026047890 */ /* 0x000fe2000ff1e03f */
[----:B------:R-:W-:Y:S01]  /*10c50*/  PLOP3.LUT P0, PT, PT, PT, PT, 0x80, 0x0 ;  /* 0x000000000000781c */ /* 0x000fe20003f0f070 */
[----:B------:R-:W-:Y:S01]  /*10c60*/  VIADD R0, R0, 0x38850 ;  /* 0x0003885000007836 */ /* 0x000fe20000000000 */
[----:B------:R-:W-:Y:S01]  /*10c70*/  UMOV UR6, 0x30000 ;  /* 0x0003000000067882 */ /* 0x000fe20000000000 */
[----:B------:R-:W-:Y:S01]  /*10c80*/  UIADD3.X UR5, URZ, UR39, URZ, UP0, !UPT ;  /* 0x000000273f057290 */ /* 0x000fe200087fe43f */
[----:B0-----:R-:W-:Y:S02]  /*10c90*/  LOP3.LUT R2, R2, 0x1, RZ, 0xc0, !PT ;  /* 0x0000000102027812 */ /* 0x001fe400078ec0ff */
[----:B---3--:R-:W-:-:S03]  /*10ca0*/  LOP3.LUT R4, R4, 0x1, RZ, 0xc0, !PT ;  /* 0x0000000104047812 */ /* 0x008fc600078ec0ff */
[----:B------:R-:W-:-:S04]  /*10cb0*/  IMAD R2, R2, 0xa00, RZ ;  /* 0x00000a0002027824 */ /* 0x000fc800078e02ff */
[----:B------:R-:W-:Y:S02]  /*10cc0*/  IMAD R2, R19, 0x5000, R2 ;  /* 0x0000500013027824 */ /* 0x000fe400078e0202 */
[----:B------:R-:W-:-:S03]  /*10cd0*/  IMAD R4, R4, 0x28, RZ ;  /* 0x0000002804047824 */ /* 0x000fc600078e02ff */
[----:B------:R-:W-:Y:S01]  /*10ce0*/  LEA R2, R2, UR36, 0x1 ;  /* 0x0000002402027c11 */ /* 0x000fe2000f8e08ff */
[----:B------:R-:W-:Y:S01]  /*10cf0*/  UMOV UR14, 0x0 ;  /* 0x00000000000e7882 */ /* 0x000fe20000000000 */
[----:B------:R-:W-:Y:S01]  /*10d00*/  UMOV UR15, 0x14f00000 ;  /* 0x14f00000000f7882 */ /* 0x000fe20000000000 */
[----:B------:R-:W-:Y:S01]  /*10d10*/  UMOV UR10, URZ ;  /* 0x0000003f000a7c82 */ /* 0x000fe20008000000 */
[----:B--2---:R-:W-:Y:S02]  /*10d20*/  IMAD R3, R3, 0x50, R4 ;  /* 0x0000005003037824 */ /* 0x004fe400078e0204 */
[----:B------:R-:W-:-:S07]  /*10d30*/  VIADD R4, R2, 0x400 ;  /* 0x0000040002047836 */ /* 0x000fce0000000000 */
.L_x_319:
        /* <DEDUP_REMOVED lines=10> */
[----:B------:R-:W-:Y:S01]  /*10de0*/  PLOP3.LUT P0, PT, PT, PT, PT, 0x80, 0x0 ;  /* 0x000000000000781c */ /* 0x000fe20003f0f070 */
[----:B------:R-:W-:Y:S01]  /*10df0*/  VIADD R4, R2, 0x2c00 ;  /* 0x00002c0002047836 */ /* 0x000fe20000000000 */
[----:B------:R-:W-:Y:S01]  /*10e00*/  UMOV UR6, 0x30000 ;  /* 0x0003000000067882 */ /* 0x000fe20000000000 */
[----:B------:R-:W-:Y:S01]  /*10e10*/  UMOV UR14, 0x0 ;  /* 0x00000000000e7882 */ /* 0x000fe20000000000 */
[----:B------:R-:W-:Y:S01]  /*10e20*/  UMOV UR15, 0x14f00000 ;  /* 0x14f00000000f7882 */ /* 0x000fe20000000000 */
[----:B------:R-:W-:-:S08]  /*10e30*/  UMOV UR10, 0x40 ;  /* 0x00000040000a7882 */ /* 0x000fd00000000000 */
.L_x_320:
        /* <DEDUP_REMOVED lines=16> */
.L_x_321:
        /* <DEDUP_REMOVED lines=16> */
.L_x_322:
        /* <DEDUP_REMOVED lines=9> */
[----:B----4-:R-:W-:Y:S05]  /*110d0*/  @P0 BRA.U.ANY `(.L_x_322) ;  /* 0xfffffffd00d80947 */ /* 0x010fea000393ffff */
.L_x_313:
[----:B------:R-:W-:Y:S05]  /*110e0*/  BSYNC B0 ;  /* 0x0000000000007941 */ /* 0x000fea0003800000 */
.L_x_312:
[----:B0-----:R-:W4:Y:S01]  /*110f0*/  LDL.LU R6, [R1+0x24] ;  /* 0x0000240001067983 */ /* 0x001f220000300800 */
[----:B------:R-:W-:Y:S01]  /*11100*/  VIADD R19, R19, 0x1 ;  /* 0x0000000113137836 */ /* 0x000fe20000000000 */
[----:B------:R-:W-:Y:S02]  /*11110*/  ULDC UR4, c[0x0][0xc34] ;  /* 0x00030d0000047ab9 */ /* 0x000fe40000000800 */
[----:B-1----:R-:W5:Y:S04]  /*11120*/  LDL.LU R5, [R1] ;  /* 0x0000000001057983 */ /* 0x002f680000300800 */
[----:B------:R-:W2:Y:S01]  /*11130*/  LDL.LU R4, [R1+0x2c] ;  /* 0x00002c0001047983 */ /* 0x000ea20000300800 */
[----:B------:R-:W-:-:S04]  /*11140*/  ISETP.NE.AND P0, PT, R19, 0x2, PT ;  /* 0x000000021300780c */ /* 0x000fc80003f05270 */
[----:B---3--:R-:W-:Y:S02]  /*11150*/  SEL R0, RZ, 0x1, P0 ;  /* 0x00000001ff007807 */ /* 0x008fe40000000000 */
[----:B------:R-:W-:Y:S01]  /*11160*/  SEL R19, R19, RZ, P0 ;  /* 0x000000ff13137207 */ /* 0x000fe20000000000 */
[----:B----4-:R-:W-:Y:S01]  /*11170*/  VIADD R6, R6, UR40 ;  /* 0x0000002806067c36 */ /* 0x010fe20008000000 */
[----:B-----5:R-:W-:-:S04]  /*11180*/  LOP3.LUT R5, R5, R0, RZ, 0x3c, !PT ;  /* 0x0000000005057212 */ /* 0x020fc800078e3cff */
[----:B------:R0:W-:Y:S01]  /*11190*/  STL [R1+0x24], R6 ;  /* 0x0000240601007387 */ /* 0x0001e20000100800 */
[----:B------:R-:W-:Y:S01]  /*111a0*/  ISETP.GE.AND P1, PT, R6, UR4, PT ;  /* 0x0000000406007c0c */ /* 0x000fe2000bf26270 */
[----:B--2---:R-:W-:-:S05]  /*111b0*/  VIADD R4, R4, 0x1 ;  /* 0x0000000104047836 */ /* 0x004fca0000000000 */
[----:B------:R0:W-:Y:S04]  /*111c0*/  STL [R1+0x2c], R4 ;  /* 0x00002c0401007387 */ /* 0x0001e80000100800 */
[----:B------:R0:W-:Y:S03]  /*111d0*/  STL [R1], R5 ;  /* 0x0000000501007387 */ /* 0x0001e60000100800 */
[----:B------:R-:W-:Y:S05]  /*111e0*/  @!P1 BRA `(.L_x_323) ;  /* 0xffffffb000349947 */ /* 0x000fea000383ffff */
[----:B------:R-:W-:-:S07]  /*111f0*/  LOP3.LUT R2, R4, 0x1, RZ, 0xc, !PT ;  /* 0x0000000104027812 */ /* 0x000fce00078e0cff */
.L_x_228:
[----:B0-----:R-:W0:Y:S01]  /*11200*/  S2R R3, SR_CgaCtaId ;  /* 0x0000000000037919 */ /* 0x001e220000008800 */
[----:B------:R-:W-:Y:S01]  /*11210*/  MOV R0, 0x400 ;  /* 0x0000040000007802 */ /* 0x000fe20000000f00 */
[----:B------:R-:W-:Y:S03]  /*11220*/  BSSY B0, `(.L_x_324) ;  /* 0x0000005000007945 */ /* 0x000fe60003800000 */
[----:B0-----:R-:W-:Y:S02]  /*11230*/  LEA R0, R3, R0, 0x18 ;  /* 0x0000000003007211 */ /* 0x001fe400078ec0ff */
[----:B------:R-:W-:-:S04]  /*11240*/  SHF.L.U32 R3, R2, 0x1f, RZ ;  /* 0x0000001f02037819 */ /* 0x000fc800000006ff */
[----:B------:R-:W0:Y:S02]  /*11250*/  SYNCS.PHASECHK.TRANS64.TRYWAIT P0, [R0+URZ+0x38820], R3 ;  /* 0x03882003000075a7 */ /* 0x000e24000800017f */
[----:B0-----:R-:W-:Y:S05]  /*11260*/  @!P0 BRA `(.L_x_325) ;  /* 0x0000001400708947 */ /* 0x001fea0003800000 */
.L_x_369:
[----:B------:R-:W-:Y:S05]  /*11270*/  BSYNC B0 ;  /* 0x0000000000007941 */ /* 0x000fea0003800000 */
.L_x_324:
[----:B------:R-:W-:-:S03]  /*11280*/  UMOV UR4, 0xffffffff ;  /* 0xffffffff00047882 */ /* 0x000fc60000000000 */
[----:B------:R-:W-:Y:S05]  /*11290*/  BRA.DIV UR4, `(.L_x_326) ;  /* 0x0000001604787947 */ /* 0x000fea000b800000 */
[----:B------:R-:W1:Y:S02]  /*112a0*/  S2R R2, SR_TID.X ;  /* 0x0000000000027919 */ /* 0x000e640000002100 */
[----:B-1----:R-:W-:-:S04]  /*112b0*/  SHF.R.U32.HI R2, RZ, 0x5, R2 ;  /* 0x00000005ff027819 */ /* 0x002fc80000011602 */
[----:B------:R-:W-:-:S05]  /*112c0*/  LOP3.LUT R2, R2, 0x3, RZ, 0xc0, !PT ;  /* 0x0000000302027812 */ /* 0x000fca00078ec0ff */
[----:B------:R1:W2:Y:S02]  /*112d0*/  SHFL.IDX PT, R14, R2, RZ, 0x1f ;  /* 0x00001fff020e7589 */ /* 0x0002a400000e0000 */
.L_x_372:
[----:B--2---:R-:W-:Y:S01]  /*112e0*/  ISETP.NE.AND P0, PT, R14, RZ, PT ;  /* 0x000000ff0e00720c */ /* 0x004fe20003f05270 */
[----:B------:R-:W-:-:S12]  /*112f0*/  BSSY B0, `(.L_x_327) ;  /* 0x0000027000007945 */ /* 0x000fd80003800000 */
[----:B------:R-:W-:Y:S05]  /*11300*/  @P0 BRA `(.L_x_328) ;  /* 0x0000000000940947 */ /* 0x000fea0003800000 */
[----:B------:R-:W-:-:S03]  /*11310*/  UMOV UR4, 0xffffffff ;  /* 0xffffffff00047882 */ /* 0x000fc60000000000 */
[----:B------:R-:W-:Y:S05]  /*11320*/  BRA.DIV UR4, `(.L_x_329) ;  /* 0x0000001604887947 */ /* 0x000fea000b800000 */
[----:B------:R-:W-:-:S13]  /*11330*/  ELECT P6, URZ, PT ;  /* 0x00000000003f782f */ /* 0x000fda00038c0000 */
.L_x_375:
        /* <DEDUP_REMOVED lines=8> */
.L_x_330:
[----:B------:R-:W2:Y:S01]  /*113c0*/  LDL.LU R7, [R1] ;  /* 0x0000000001077983 */ /* 0x000ea20000300800 */
[----:B------:R-:W-:Y:S02]  /*113d0*/  VIADD R2, R0, 0x38840 ;  /* 0x0003884000027836 */ /* 0x000fe40000000000 */
[C---:B0-----:R-:W-:Y:S02]  /*113e0*/  VIADD R3, R19.reuse, 0x1 ;  /* 0x0000000113037836 */ /* 0x041fe40000000000 */
[----:B------:R-:W-:-:S03]  /*113f0*/  IMAD R6, R19, 0x8, R2 ;  /* 0x0000000813067824 */ /* 0x000fc600078e0202 */
[----:B------:R-:W-:-:S04]  /*11400*/  ISETP.NE.AND P1, PT, R3, 0x2, PT ;  /* 0x000000020300780c */ /* 0x000fc80003f25270 */
[----:B------:R-:W-:Y:S02]  /*11410*/  SEL R4, RZ, 0x1, P1 ;  /* 0x00000001ff047807 */ /* 0x000fe40000800000 */
[----:B------:R-:W-:Y:S02]  /*11420*/  SEL R3, R3, RZ, P1 ;  /* 0x000000ff03037207 */ /* 0x000fe40000800000 */
[C---:B--2---:R-:W-:Y:S02]  /*11430*/  SHF.L.U32 R5, R7.reuse, 0x1f, RZ ;  /* 0x0000001f07057819 */ /* 0x044fe400000006ff */
[----:B------:R-:W-:Y:S01]  /*11440*/  LOP3.LUT R4, R7, R4, RZ, 0x3c, !PT ;  /* 0x0000000407047212 */ /* 0x000fe200078e3cff */
[----:B------:R-:W-:Y:S01]  /*11450*/  IMAD R7, R3, 0x8, R2 ;  /* 0x0000000803077824 */ /* 0x000fe200078e0202 */
[----:B------:R-:W0:Y:S02]  /*11460*/  SYNCS.PHASECHK.TRANS64.TRYWAIT P0, [R6+URZ], R5 ;  /* 0x00000005060075a7 */ /* 0x000e24000800017f */
[----:B------:R-:W-:Y:S01]  /*11470*/  SHF.L.U32 R2, R4, 0x1f, RZ ;  /* 0x0000001f04027819 */ /* 0x000fe200000006ff */
[----:B0-----:R-:W-:Y:S06]  /*11480*/  @!P0 BRA `(.L_x_331) ;  /* 0x0000001400508947 */ /* 0x001fec0003800000 */
.L_x_376:
[----:B------:R-:W1:Y:S02]  /*11490*/  SYNCS.PHASECHK.TRANS64.TRYWAIT P0, [R7+URZ], R2 ;  /* 0x00000002070075a7 */ /* 0x000e64000800017f */
[----:B-1----:R-:W-:Y:S05]  /*114a0*/  @!P0 BRA `(.L_x_332) ;  /* 0x00000014005c8947 */ /* 0x002fea0003800000 */
.L_x_377:
[----:B------:R-:W-:Y:S05]  /*114b0*/  @!P2 BRA `(.L_x_333) ;  /* 0x000000000004a947 */ /* 0x000fea0003800000 */
[----:B------:R-:W-:Y:S01]  /*114c0*/  BPT.TRAP 0x1 ;  /* 0x000000040000795c */ /* 0x000fe20000300000 */
.L_x_333:
[----:B------:R-:W-:-:S04]  /*114d0*/  VIADD R0, R0, 0x38860 ;  /* 0x0003886000007836 */ /* 0x000fc80000000000 */
[----:B------:R-:W-:-:S04]  /*114e0*/  IMAD R4, R19, 0x8, R0 ;  /* 0x0000000813047824 */ /* 0x000fc800078e0200 */
[----:B------:R-:W2:Y:S02]  /*114f0*/  SYNCS.PHASECHK.TRANS64.TRYWAIT P0, [R4+URZ], R5 ;  /* 0x00000005040075a7 */ /* 0x000ea4000800017f */
[----:B--2---:R-:W-:Y:S05]  /*11500*/  @!P0 BRA `(.L_x_334) ;  /* 0x0000001400588947 */ /* 0x004fea0003800000 */
.L_x_378:
[----:B------:R-:W-:-:S07]  /*11510*/  IMAD R3, R3, 0x8, R0 ;  /* 0x0000000803037824 */ /* 0x000fce00078e0200 */
.L_x_335:
[----:B---3--:R3:W4:Y:S02]  /*11520*/  SYNCS.PHASECHK.TRANS64.TRYWAIT P0, [R3+URZ], R2 ;  /* 0x00000002030075a7 */ /* 0x008724000800017f */
[----:B----4-:R-:W-:Y:S05]  /*11530*/  @!P0 NANOSLEEP.SYNCS 0x989680 ;  /* 0x009896800000895d */ /* 0x010fea0003900000 */
[----:B------:R-:W4:Y:S02]  /*11540*/  @!P0 SYNCS.PHASECHK.TRANS64 P0, [R3+URZ], R2 ;  /* 0x00000002030085a7 */ /* 0x000f24000800007f */
[----:B----4-:R-:W-:Y:S05]  /*11550*/  @!P0 BRA `(.L_x_335) ;  /* 0xfffffffc00f08947 */ /* 0x010fea000383ffff */
.L_x_328:
[----:B------:R-:W-:Y:S05]  /*11560*/  BSYNC B0 ;  /* 0x0000000000007941 */ /* 0x000fea0003800000 */
.L_x_327:
[----:B------:R-:W-:Y:S05]  /*11570*/  EXIT ;  /* 0x000000000000794d */ /* 0x000fea0003800000 */
.L_x_196:
[----:B0-----:R-:W-:-:S04]  /*11580*/  IMAD.U32 R3, RZ, RZ, UR36 ;  /* 0x00000024ff037e24 */ /* 0x001fc8000f8e00ff */
[----:B------:R0:W1:Y:S03]  /*11590*/  SYNCS.PHASECHK.TRANS64.TRYWAIT P1, [R3+URZ+0x38800], R0 ;  /* 0x03880000030075a7 */ /* 0x000066000802017f */
[----:B-1----:R-:W-:Y:S05]  /*115a0*/  @!P1 NANOSLEEP.SYNCS 0x989680 ;  /* 0x009896800000995d */ /* 0x002fea0003900000 */
[----:B------:R-:W1:Y:S02]  /*115b0*/  @!P1 SYNCS.PHASECHK.TRANS64 P1, [R3+URZ+0x38800], R0 ;  /* 0x03880000030095a7 */ /* 0x000e64000802007f */
[----:B-1----:R-:W-:Y:S05]  /*115c0*/  @!P1 BRA `(.L_x_196) ;  /* 0xfffffffc00ec9947 */ /* 0x002fea000383ffff */
[----:B------:R-:W-:Y:S05]  /*115d0*/  BRA `(.L_x_336) ;  /* 0xffffff0000647947 */ /* 0x000fea000383ffff */
.L_x_200:
[----:B-1----:R1:W2:Y:S02]  /*115e0*/  SYNCS.PHASECHK.TRANS64.TRYWAIT P1, [R0+URZ+0x38830], R3 ;  /* 0x03883003000075a7 */ /* 0x0022a4000802017f */
[----:B--2---:R-:W-:Y:S05]  /*115f0*/  @!P1 NANOSLEEP.SYNCS 0x989680 ;  /* 0x009896800000995d */ /* 0x004fea0003900000 */
[----:B------:R-:W2:Y:S02]  /*11600*/  @!P1 SYNCS.PHASECHK.TRANS64 P1, [R0+URZ+0x38830], R3 ;  /* 0x03883003000095a7 */ /* 0x000ea4000802007f */
[----:B--2---:R-:W-:Y:S05]  /*11610*/  @!P1 BRA `(.L_x_200) ;  /* 0xfffffffc00f09947 */ /* 0x004fea000383ffff */
[----:B------:R-:W-:Y:S05]  /*11620*/  BRA `(.L_x_199) ;  /* 0xffffff0000847947 */ /* 0x000fea000383ffff */
.L_x_206:
[----:B------:R-:W-:-:S13]  /*11630*/  R2UR UR4, R233 ;  /* 0x00000000e90472ca */ /* 0x000fda00000e0000 */
[----:B-1----:R-:W-:-:S04]  /*11640*/  IMAD.U32 R152, RZ, RZ, UR4 ;  /* 0x00000004ff987e24 */ /* 0x002fc8000f8e00ff */
[----:B------:R1:W2:Y:S03]  /*11650*/  SYNCS.PHASECHK.TRANS64.TRYWAIT P1, [R152+URZ+0x38830], R3 ;  /* 0x03883003980075a7 */ /* 0x0002a6000802017f */
[----:B--2---:R-:W-:Y:S05]  /*11660*/  @!P1 NANOSLEEP.SYNCS 0x989680 ;  /* 0x009896800000995d */ /* 0x004fea0003900000 */
[----:B------:R-:W2:Y:S02]  /*11670*/  @!P1 SYNCS.PHASECHK.TRANS64 P1, [R152+URZ+0x38830], R3 ;  /* 0x03883003980095a7 */ /* 0x000ea4000802007f */
[----:B--2---:R-:W-:Y:S05]  /*11680*/  @!P1 BRA `(.L_x_206) ;  /* 0xfffffffc00e89947 */ /* 0x004fea000383ffff */
[----:B------:R-:W-:Y:S05]  /*11690*/  BRA `(.L_x_205) ;  /* 0xffffff3800f47947 */ /* 0x000fea000383ffff */
.L_x_210:
[----:B0-----:R-:W-:-:S04]  /*116a0*/  IMAD.U32 R3, RZ, RZ, UR4 ;  /* 0x00000004ff037e24 */ /* 0x001fc8000f8e00ff */
[----:B------:R0:W2:Y:S03]  /*116b0*/  SYNCS.PHASECHK.TRANS64.TRYWAIT P1, [R3+URZ+0x38850], R0 ;  /* 0x03885000030075a7 */ /* 0x0000a6000802017f */
[----:B--2---:R-:W-:Y:S05]  /*116c0*/  @!P1 NANOSLEEP.SYNCS 0x989680 ;  /* 0x009896800000995d */ /* 0x004fea0003900000 */
[----:B------:R-:W2:Y:S02]  /*116d0*/  @!P1 SYNCS.PHASECHK.TRANS64 P1, [R3+URZ+0x38850], R0 ;  /* 0x03885000030095a7 */ /* 0x000ea4000802007f */
[----:B--2---:R-:W-:Y:S05]  /*116e0*/  @!P1 BRA `(.L_x_210) ;  /* 0xfffffffc00ec9947 */ /* 0x004fea000383ffff */
[----:B------:R-:W-:Y:S05]  /*116f0*/  BRA `(.L_x_209) ;  /* 0xffffff6400147947 */ /* 0x000fea000383ffff */
.L_x_217:
[----:B-1----:R-:W-:-:S04]  /*11700*/  IMAD.U32 R7, RZ, RZ, UR9 ;  /* 0x00000009ff077e24 */ /* 0x002fc8000f8e00ff */
[----:B------:R1:W2:Y:S03]  /*11710*/  SYNCS.PHASECHK.TRANS64.TRYWAIT P1, [R7+URZ+0x38850], R0 ;  /* 0x03885000070075a7 */ /* 0x0002a6000802017f */
[----:B--2---:R-:W-:Y:S05]  /*11720*/  @!P1 NANOSLEEP.SYNCS 0x989680 ;  /* 0x009896800000995d */ /* 0x004fea0003900000 */
[----:B------:R-:W2:Y:S02]  /*11730*/  @!P1 SYNCS.PHASECHK.TRANS64 P1, [R7+URZ+0x38850], R0 ;  /* 0x03885000070095a7 */ /* 0x000ea4000802007f */
[----:B--2---:R-:W-:Y:S05]  /*11740*/  @!P1 BRA `(.L_x_217) ;  /* 0xfffffffc00ec9947 */ /* 0x004fea000383ffff */
[----:B------:R-:W-:Y:S05]  /*11750*/  BRA `(.L_x_216) ;  /* 0xffffff7c00407947 */ /* 0x000fea000383ffff */
.L_x_232:
[----:B------:R-:W0:Y:S01]  /*11760*/  S2R R5, SR_TID.X ;  /* 0x0000000000057919 */ /* 0x000e220000002100 */
[----:B------:R-:W-:Y:S01]  /*11770*/  BSSY B0, `(.L_x_337) ;  /* 0x000000a000007945 */ /* 0x000fe20003800000 */
[----:B------:R-:W-:Y:S02]  /*11780*/  IMAD.MOV.U32 R12, RZ, RZ, RZ ;  /* 0x000000ffff0c7224 */ /* 0x000fe400078e00ff */
[----:B------:R-:W-:Y:S02]  /*11790*/  IMAD.MOV.U32 R11, RZ, RZ, 0x1f ;  /* 0x0000001fff0b7424 */ /* 0x000fe400078e00ff */
[----:B------:R-:W-:Y:S01]  /*117a0*/  IMAD.MOV.U32 R15, RZ, RZ, -0x1 ;  /* 0xffffffffff0f7424 */ /* 0x000fe200078e00ff */
[----:B0-----:R-:W-:-:S04]  /*117b0*/  SHF.R.U32.HI R5, RZ, 0x5, R5 ;  /* 0x00000005ff057819 */ /* 0x001fc80000011605 */
[----:B------:R-:W-:-:S05]  /*117c0*/  LOP3.LUT R5, R5, 0x3, RZ, 0xc0, !PT ;  /* 0x0000000305057812 */ /* 0x000fca00078ec0ff */
[----:B------:R-:W-:-:S07]  /*117d0*/  IMAD.MOV.U32 R13, RZ, RZ, R5 ;  /* 0x000000ffff0d7224 */ /* 0x000fce00078e0005 */
[----:B-1----:R-:W-:Y:S05]  /*117e0*/  WARPSYNC.COLLECTIVE R15, `(.L_x_338) ;  /* 0x000000000f087348 */ /* 0x002fea0003c00000 */
[----:B------:R0:W2:Y:S02]  /*117f0*/  SHFL.IDX P6, R14, R13, R12, R11 ;  /* 0x0000000c0d0e7389 */ /* 0x0000a400000c000b */
[----:B012---:R-:W-:Y:S01]  /*11800*/  ENDCOLLECTIVE ;  /* 0x000000000000791b */ /* 0x007fe20003800000 */
.L_x_338:
[----:B------:R-:W-:Y:S05]  /*11810*/  BSYNC B0 ;  /* 0x0000000000007941 */ /* 0x000fea0003800000 */
.L_x_337:
[----:B------:R-:W-:Y:S05]  /*11820*/  BRA `(.L_x_339) ;  /* 0xffffffb0006c7947 */ /* 0x000fea000383ffff */
.L_x_234:
[----:B------:R-:W-:Y:S01]  /*11830*/  BSSY B0, `(.L_x_340) ;  /* 0x0000006000007945 */ /* 0x000fe20003800000 */
[----:B------:R-:W-:-:S07]  /*11840*/  IMAD.MOV.U32 R15, RZ, RZ, -0x1 ;  /* 0xffffffffff0f7424 */ /* 0x000fce00078e00ff */
[----:B01----:R-:W-:Y:S05]  /*11850*/  WARPSYNC.COLLECTIVE R15, `(.L_x_341) ;  /* 0x000000000f0c7348 */ /* 0x003fea0003c00000 */
[----:B------:R-:W-:Y:S02]  /*11860*/  ELECT P6, UR62, PT ;  /* 0x00000000003e782f */ /* 0x000fe400038c0000 */
[----:B------:R-:W-:Y:S01]  /*11870*/  MOV R14, UR62 ;  /* 0x0000003e000e7c02 */ /* 0x000fe20008000f00 */
[----:B01----:R-:W-:Y:S10]  /*11880*/  ENDCOLLECTIVE ;  /* 0x000000000000791b */ /* 0x003ff40003800000 */
.L_x_341:
[----:B------:R-:W-:Y:S05]  /*11890*/  BSYNC B0 ;  /* 0x0000000000007941 */ /* 0x000fea0003800000 */
.L_x_340:
[----:B------:R-:W-:Y:S05]  /*118a0*/  BRA `(.L_x_342) ;  /* 0xffffffb0006c7947 */ /* 0x000fea000383ffff */
.L_x_236:
[----:B---3--:R3:W4:Y:S02]  /*118b0*/  SYNCS.PHASECHK.TRANS64.TRYWAIT P0, [R2+URZ+0x38840], R3 ;  /* 0x03884003020075a7 */ /* 0x008724000800017f */
[----:B----4-:R-:W-:Y:S05]  /*118c0*/  @!P0 NANOSLEEP.SYNCS 0x989680 ;  /* 0x009896800000895d */ /* 0x010fea0003900000 */
[----:B------:R-:W4:Y:S02]  /*118d0*/  @!P0 SYNCS.PHASECHK.TRANS64 P0, [R2+URZ+0x38840], R3 ;  /* 0x03884003020085a7 */ /* 0x000f24000800007f */
[----:B----4-:R-:W-:Y:S05]  /*118e0*/  @!P0 BRA `(.L_x_236) ;  /* 0xfffffffc00f08947 */ /* 0x010fea000383ffff */
[----:B------:R-:W-:Y:S05]  /*118f0*/  BRA `(.L_x_343) ;  /* 0xffffffb000c47947 */ /* 0x000fea000383ffff */
.L_x_240:
[----:B------:R0:W5:Y:S01]  /*11900*/  LDL R10, [R1+0x10] ;  /* 0x00001000010a7983 */ /* 0x0001620000100800 */
[----:B------:R-:W-:Y:S02]  /*11910*/  IMAD.MOV.U32 R13, RZ, RZ, R3 ;  /* 0x000000ffff0d7224 */ /* 0x000fe400078e0003 */
[----:B------:R-:W-:Y:S01]  /*11920*/  IMAD.MOV.U32 R12, RZ, RZ, RZ ;  /* 0x000000ffff0c7224 */ /* 0x000fe200078e00ff */
[----:B------:R-:W1:Y:S01]  /*11930*/  S2R R7, SR_TID.X ;  /* 0x0000000000077919 */ /* 0x000e620000002100 */
[----:B------:R-:W-:Y:S02]  /*11940*/  IMAD.MOV.U32 R11, RZ, RZ, 0x181f ;  /* 0x0000181fff0b7424 */ /* 0x000fe400078e00ff */
[----:B------:R-:W-:-:S07]  /*11950*/  IMAD.MOV.U32 R15, RZ, RZ, -0x1 ;  /* 0xffffffffff0f7424 */ /* 0x000fce00078e00ff */
[----:B01---5:R-:W-:Y:S05]  /*11960*/  WARPSYNC.COLLECTIVE R15, `(.L_x_344) ;  /* 0x000000000f087348 */ /* 0x023fea0003c00000 */
[----:B------:R2:W3:Y:S02]  /*11970*/  SHFL.IDX P6, R14, R13, R12, R11 ;  /* 0x0000000c0d0e7389 */ /* 0x0004e400000c000b */
[----:B0123-5:R-:W-:Y:S01]  /*11980*/  ENDCOLLECTIVE ;  /* 0x000000000000791b */ /* 0x02ffe20003800000 */
.L_x_344:
[----:B------:R-:W-:Y:S02]  /*11990*/  IMAD.MOV.U32 R13, RZ, RZ, R4 ;  /* 0x000000ffff0d7224 */ /* 0x000fe400078e0004 */
[----:B------:R-:W-:Y:S01]  /*119a0*/  IMAD.MOV.U32 R6, RZ, RZ, R14 ;  /* 0x000000ffff067224 */ /* 0x000fe200078e000e */
[----:B------:R-:W-:-:S07]  /*119b0*/  LOP3.LUT R7, R7, 0x7f, RZ, 0xc0, !PT ;  /* 0x0000007f07077812 */ /* 0x000fce00078ec0ff */
[----:B------:R-:W-:Y:S05]  /*119c0*/  WARPSYNC.COLLECTIVE R15, `(.L_x_345) ;  /* 0x000000000f087348 */ /* 0x000fea0003c00000 */
[----:B------:R0:W1:Y:S02]  /*119d0*/  SHFL.IDX P6, R14, R13, R12, R11 ;  /* 0x0000000c0d0e7389 */ /* 0x00006400000c000b */
[----:B01----:R-:W-:Y:S01]  /*119e0*/  ENDCOLLECTIVE ;  /* 0x000000000000791b */ /* 0x003fe20003800000 */
.L_x_345:
[----:B------:R-:W-:Y:S01]  /*119f0*/  ULDC UR4, c[0x0][0x288] ;  /* 0x0000a20000047ab9 */ /* 0x000fe20000000800 */
[----:B------:R-:W-:Y:S01]  /*11a00*/  ULDC.64 UR6, c[0x0][0x208] ;  /* 0x0000820000067ab9 */ /* 0x000fe20000000a00 */
[----:B------:R-:W-:Y:S01]  /*11a10*/  SHF.R.U32.HI R0, RZ, 0x3, R7 ;  /* 0x00000003ff007819 */ /* 0x000fe20000011607 */
[----:B------:R-:W-:-:S04]  /*11a20*/  IMAD R2, R8, UR4, RZ ;  /* 0x0000000408027c24 */ /* 0x000fc8000f8e02ff */
        /* <DEDUP_REMOVED lines=8> */
[----:B------:R-:W-:-:S04]  /*11ab0*/  @!P2 LOP3.LUT R7, R7, R6, RZ, 0x3c, !PT ;  /* 0x000000060707a212 */ /* 0x000fc800078e3cff */
[----:B------:R-:W-:-:S04]  /*11ac0*/  @!P2 LOP3.LUT R6, R7, R6, RZ, 0x3c, !PT ;  /* 0x000000060706a212 */ /* 0x000fc800078e3cff */
[----:B------:R-:W-:-:S05]  /*11ad0*/  @!P2 LOP3.LUT R7, R7, R6, RZ, 0x3c, !PT ;  /* 0x000000060707a212 */ /* 0x000fca00078e3cff */
[----:B------:R-:W-:Y:S01]  /*11ae0*/  @!PT LDS RZ, [RZ] ;  /* 0x00000000fffff984 */ /* 0x000fe20000000800 */
[----:B------:R-:W-:Y:S01]  /*11af0*/  @!PT LDS RZ, [RZ] ;  /* 0x00000000fffff984 */ /* 0x000fe20000000800 */
[----:B------:R-:W-:Y:S01]  /*11b00*/  @!PT LDS RZ, [RZ] ;  /* 0x00000000fffff984 */ /* 0x000fe20000000800 */
[----:B------:R0:W-:Y:S04]  /*11b10*/  @!P2 LDGSTS.E.BYPASS.LTC128B.128 [R10+0x14400], desc[UR6][R6.64], !P4 ;  /* 0x14400000060aafae */ /* 0x0001e8000e101d46 */
[----:B------:R0:W-:Y:S04]  /*11b20*/  @!P2 LDGSTS.E.BYPASS.LTC128B.128 [R10+0x18400], desc[UR6][R6.64+0x80], !P3 ;  /* 0x18400080060aafae */ /* 0x0001e8000d901d46 */
[----:B------:R0:W-:Y:S04]  /*11b30*/  @!P2 LDGSTS.E.BYPASS.LTC128B.128 [R10+0x1c400], desc[UR6][R6.64+0x100], !P0 ;  /* 0x1c400100060aafae */ /* 0x0001e8000c101d46 */
[----:B------:R0:W-:Y:S01]  /*11b40*/  @!P2 LDGSTS.E.BYPASS.LTC128B.128 [R10+0x20400], desc[UR6][R6.64+0x180], !P1 ;  /* 0x20400180060aafae */ /* 0x0001e2000c901d46 */
[----:B------:R-:W-:Y:S01]  /*11b50*/  ISETP.GE.AND P2, PT, R5, R2, PT ;  /* 0x000000020500720c */ /* 0x000fe20003f46270 */
[----:B------:R-:W-:-:S12]  /*11b60*/  VIADD R5, R0, 0x20 ;  /* 0x0000002000057836 */ /* 0x000fd80000000000 */
[----:B0-----:R-:W-:Y:S05]  /*11b70*/  WARPSYNC.COLLECTIVE R15, `(.L_x_346) ;  /* 0x000000000f087348 */ /* 0x001fea0003c00000 */
[----:B------:R1:W2:Y:S02]  /*11b80*/  SHFL.IDX P6, R14, R13, R12, R11 ;  /* 0x0000000c0d0e7389 */ /* 0x0002a400000c000b */
[----:B012---:R-:W-:Y:S01]  /*11b90*/  ENDCOLLECTIVE ;  /* 0x000000000000791b */ /* 0x007fe20003800000 */
.L_x_346:
[----:B------:R-:W-:Y:S02]  /*11ba0*/  IMAD.MOV.U32 R13, RZ, RZ, R4 ;  /* 0x000000ffff0d7224 */ /* 0x000fe400078e0004 */
[----:B------:R-:W-:-:S07]  /*11bb0*/  IMAD.MOV.U32 R6, RZ, RZ, R14 ;  /* 0x000000ffff067224 */ /* 0x000fce00078e000e */
[----:B------:R-:W-:Y:S05]  /*11bc0*/  WARPSYNC.COLLECTIVE R15, `(.L_x_347) ;  /* 0x000000000f087348 */ /* 0x000fea0003c00000 */
[----:B------:R0:W1:Y:S02]  /*11bd0*/  SHFL.IDX P6, R14, R13, R12, R11 ;  /* 0x0000000c0d0e7389 */ /* 0x00006400000c000b */
[----:B01----:R-:W-:Y:S01]  /*11be0*/  ENDCOLLECTIVE ;  /* 0x000000000000791b */ /* 0x003fe20003800000 */
.L_x_347:
[----:B------:R-:W-:Y:S01]  /*11bf0*/  ULDC.64 UR4, c[0x0][0x208] ;  /* 0x0000820000047ab9 */ /* 0x000fe20000000a00 */
[----:B------:R-:W-:Y:S02]  /*11c00*/  IMAD.MOV.U32 R13, RZ, RZ, R3 ;  /* 0x000000ffff0d7224 */ /* 0x000fe400078e0003 */
[----:B------:R-:W-:Y:S02]  /*11c10*/  IMAD.MOV.U32 R12, RZ, RZ, 0x2 ;  /* 0x00000002ff0c7424 */ /* 0x000fe400078e00ff */
[----:B------:R-:W-:-:S05]  /*11c20*/  IMAD.MOV.U32 R7, RZ, RZ, R14 ;  /* 0x000000ffff077224 */ /* 0x000fca00078e000e */
        /* <DEDUP_REMOVED lines=17> */
.L_x_348:
[----:B------:R-:W-:Y:S02]  /*11d40*/  IMAD.MOV.U32 R13, RZ, RZ, R4 ;  /* 0x000000ffff0d7224 */ /* 0x000fe400078e0004 */
[----:B------:R-:W-:-:S07]  /*11d50*/  IMAD.MOV.U32 R6, RZ, RZ, R14 ;  /* 0x000000ffff067224 */ /* 0x000fce00078e000e */
[----:B------:R-:W-:Y:S05]  /*11d60*/  WARPSYNC.COLLECTIVE R15, `(.L_x_349) ;  /* 0x000000000f087348 */ /* 0x000fea0003c00000 */
[----:B------:R0:W1:Y:S02]  /*11d70*/  SHFL.IDX P6, R14, R13, R12, R11 ;  /* 0x0000000c0d0e7389 */ /* 0x00006400000c000b */
[----:B01----:R-:W-:Y:S01]  /*11d80*/  ENDCOLLECTIVE ;  /* 0x000000000000791b */ /* 0x003fe20003800000 */
.L_x_349:
        /* <DEDUP_REMOVED lines=21> */
.L_x_350:
[----:B------:R-:W-:Y:S02]  /*11ee0*/  IMAD.MOV.U32 R13, RZ, RZ, R4 ;  /* 0x000000ffff0d7224 */ /* 0x000fe400078e0004 */
[----:B------:R-:W-:-:S07]  /*11ef0*/  IMAD.MOV.U32 R6, RZ, RZ, R14 ;  /* 0x000000ffff067224 */ /* 0x000fce00078e000e */
[----:B------:R-:W-:Y:S05]  /*11f00*/  WARPSYNC.COLLECTIVE R15, `(.L_x_351) ;  /* 0x000000000f087348 */ /* 0x000fea0003c00000 */
[----:B------:R0:W1:Y:S02]  /*11f10*/  SHFL.IDX P6, R14, R13, R12, R11 ;  /* 0x0000000c0d0e7389 */ /* 0x00006400000c000b */
[----:B01----:R-:W-:Y:S01]  /*11f20*/  ENDCOLLECTIVE ;  /* 0x000000000000791b */ /* 0x003fe20003800000 */
.L_x_351:
        /* <DEDUP_REMOVED lines=21> */
.L_x_352:
[----:B------:R-:W-:Y:S02]  /*12080*/  IMAD.MOV.U32 R13, RZ, RZ, R4 ;  /* 0x000000ffff0d7224 */ /* 0x000fe400078e0004 */
[----:B------:R-:W-:-:S07]  /*12090*/  IMAD.MOV.U32 R6, RZ, RZ, R14 ;  /* 0x000000ffff067224 */ /* 0x000fce00078e000e */
[----:B------:R-:W-:Y:S05]  /*120a0*/  WARPSYNC.COLLECTIVE R15, `(.L_x_353) ;  /* 0x000000000f087348 */ /* 0x000fea0003c00000 */
[----:B------:R0:W1:Y:S02]  /*120b0*/  SHFL.IDX P6, R14, R13, R12, R11 ;  /* 0x0000000c0d0e7389 */ /* 0x00006400000c000b */
[----:B01----:R-:W-:Y:S01]  /*120c0*/  ENDCOLLECTIVE ;  /* 0x000000000000791b */ /* 0x003fe20003800000 */
.L_x_353:
        /* <DEDUP_REMOVED lines=21> */
.L_x_354:
[----:B------:R-:W-:Y:S02]  /*12220*/  IMAD.MOV.U32 R13, RZ, RZ, R4 ;  /* 0x000000ffff0d7224 */ /* 0x000fe400078e0004 */
[----:B------:R-:W-:-:S07]  /*12230*/  IMAD.MOV.U32 R6, RZ, RZ, R14 ;  /* 0x000000ffff067224 */ /* 0x000fce00078e000e */
[----:B------:R-:W-:Y:S05]  /*12240*/  WARPSYNC.COLLECTIVE R15, `(.L_x_355) ;  /* 0x000000000f087348 */ /* 0x000fea0003c00000 */
[----:B------:R0:W1:Y:S02]  /*12250*/  SHFL.IDX P6, R14, R13, R12, R11 ;  /* 0x0000000c0d0e7389 */ /* 0x00006400000c000b */
[----:B01----:R-:W-:Y:S01]  /*12260*/  ENDCOLLECTIVE ;  /* 0x000000000000791b */ /* 0x003fe20003800000 */
.L_x_355:
        /* <DEDUP_REMOVED lines=20> */
.L_x_356:
[----:B------:R-:W-:Y:S02]  /*123b0*/  IMAD.MOV.U32 R13, RZ, RZ, R4 ;  /* 0x000000ffff0d7224 */ /* 0x000fe400078e0004 */
[----:B------:R-:W-:-:S07]  /*123c0*/  IMAD.MOV.U32 R6, RZ, RZ, R14 ;  /* 0x000000ffff067224 */ /* 0x000fce00078e000e */
[----:B------:R-:W-:Y:S05]  /*123d0*/  WARPSYNC.COLLECTIVE R15, `(.L_x_357) ;  /* 0x000000000f087348 */ /* 0x000fea0003c00000 */
[----:B------:R0:W1:Y:S02]  /*123e0*/  SHFL.IDX P6, R14, R13, R12, R11 ;  /* 0x0000000c0d0e7389 */ /* 0x00006400000c000b */
[----:B01----:R-:W-:Y:S01]  /*123f0*/  ENDCOLLECTIVE ;  /* 0x000000000000791b */ /* 0x003fe20003800000 */
.L_x_357:
        /* <DEDUP_REMOVED lines=19> */
.L_x_358:
[----:B------:R-:W-:Y:S02]  /*12530*/  IMAD.MOV.U32 R13, RZ, RZ, R4 ;  /* 0x000000ffff0d7224 */ /* 0x000fe400078e0004 */
[----:B------:R-:W-:-:S07]  /*12540*/  IMAD.MOV.U32 R5, RZ, RZ, R14 ;  /* 0x000000ffff057224 */ /* 0x000fce00078e000e */
[----:B------:R-:W-:Y:S05]  /*12550*/  WARPSYNC.COLLECTIVE R15, `(.L_x_359) ;  /* 0x000000000f087348 */ /* 0x000fea0003c00000 */
[----:B------:R0:W1:Y:S02]  /*12560*/  SHFL.IDX P6, R14, R13, R12, R11 ;  /* 0x0000000c0d0e7389 */ /* 0x00006400000c000b */
[----:B01----:R-:W-:Y:S01]  /*12570*/  ENDCOLLECTIVE ;  /* 0x000000000000791b */ /* 0x003fe20003800000 */
.L_x_359:
[----:B------:R-:W-:Y:S01]  /*12580*/  IMAD.MOV.U32 R3, RZ, RZ, R14 ;  /* 0x000000ffff037224 */ /* 0x000fe200078e000e */
[----:B------:R-:W-:Y:S06]  /*12590*/  BRA `(.L_x_360) ;  /* 0xffffffb400787947 */ /* 0x000fec000383ffff */
.L_x_244:
[----:B---3--:R-:W-:-:S04]  /*125a0*/  IMAD.U32 R2, RZ, RZ, UR36 ;  /* 0x00000024ff027e24 */ /* 0x008fc8000f8e00ff */
[----:B------:R3:W4:Y:S03]  /*125b0*/  SYNCS.PHASECHK.TRANS64.TRYWAIT P0, [R2+URZ+0x38820], R0 ;  /* 0x03882000020075a7 */ /* 0x000726000800017f */
[----:B----4-:R-:W-:Y:S05]  /*125c0*/  @!P0 NANOSLEEP.SYNCS 0x989680 ;  /* 0x009896800000895d */ /* 0x010fea0003900000 */
[----:B------:R-:W4:Y:S02]  /*125d0*/  @!P0 SYNCS.PHASECHK.TRANS64 P0, [R2+URZ+0x38820], R0 ;  /* 0x03882000020085a7 */ /* 0x000f24000800007f */
[----:B----4-:R-:W-:Y:S05]  /*125e0*/  @!P0 BRA `(.L_x_244) ;  /* 0xfffffffc00ec8947 */ /* 0x010fea000383ffff */
[----:B------:R-:W-:Y:S05]  /*125f0*/  BRA `(.L_x_361) ;  /* 0xffffffb400d47947 */ /* 0x000fea000383ffff */
.L_x_251:
[----:B--2---:R2:W3:Y:S02]  /*12600*/  SYNCS.PHASECHK.TRANS64.TRYWAIT P0, [R3+URZ+0x38840], R2 ;  /* 0x03884002030075a7 */ /* 0x0044e4000800017f */
[----:B---3--:R-:W-:Y:S05]  /*12610*/  @!P0 NANOSLEEP.SYNCS 0x989680 ;  /* 0x009896800000895d */ /* 0x008fea0003900000 */
[----:B------:R-:W3:Y:S02]  /*12620*/  @!P0 SYNCS.PHASECHK.TRANS64 P0, [R3+URZ+0x38840], R2 ;  /* 0x03884002030085a7 */ /* 0x000ee4000800007f */
[----:B---3--:R-:W-:Y:S05]  /*12630*/  @!P0 BRA `(.L_x_251) ;  /* 0xfffffffc00f08947 */ /* 0x008fea000383ffff */
[----:B------:R-:W-:Y:S05]  /*12640*/  BRA `(.L_x_362) ;  /* 0xffffffb800847947 */ /* 0x000fea000383ffff */
.L_x_260:
[----:B0-----:R0:W1:Y:S02]  /*12650*/  SYNCS.PHASECHK.TRANS64.TRYWAIT P0, [R2+URZ+0x38860], R3 ;  /* 0x03886003020075a7 */ /* 0x001064000800017f */
[----:B-1----:R-:W-:Y:S05]  /*12660*/  @!P0 NANOSLEEP.SYNCS 0x989680 ;  /* 0x009896800000895d */ /* 0x002fea0003900000 */
[----:B------:R-:W1:Y:S02]  /*12670*/  @!P0 SYNCS.PHASECHK.TRANS64 P0, [R2+URZ+0x38860], R3 ;  /* 0x03886003020085a7 */ /* 0x000e64000800007f */
[----:B-1----:R-:W-:Y:S05]  /*12680*/  @!P0 BRA `(.L_x_260) ;  /* 0xfffffffc00f08947 */ /* 0x002fea000383ffff */
[----:B------:R-:W-:Y:S05]  /*12690*/  BRA `(.L_x_363) ;  /* 0xffffffc000087947 */ /* 0x000fea000383ffff */
.L_x_273:
[----:B-1----:R1:W2:Y:S02]  /*126a0*/  SYNCS.PHASECHK.TRANS64.TRYWAIT P0, [R3+URZ+0x38840], R2 ;  /* 0x03884002030075a7 */ /* 0x0022a4000800017f */
[----:B--2---:R-:W-:Y:S05]  /*126b0*/  @!P0 NANOSLEEP.SYNCS 0x989680 ;  /* 0x009896800000895d */ /* 0x004fea0003900000 */
[----:B------:R-:W2:Y:S02]  /*126c0*/  @!P0 SYNCS.PHASECHK.TRANS64 P0, [R3+URZ+0x38840], R2 ;  /* 0x03884002030085a7 */ /* 0x000ea4000800007f */
[----:B--2---:R-:W-:Y:S05]  /*126d0*/  @!P0 BRA `(.L_x_273) ;  /* 0xfffffffc00f08947 */ /* 0x004fea000383ffff */
[----:B------:R-:W-:Y:S05]  /*126e0*/  BRA `(.L_x_364) ;  /* 0xffffffc800287947 */ /* 0x000fea000383ffff */
.L_x_282:
[----:B0-----:R0:W1:Y:S02]  /*126f0*/  SYNCS.PHASECHK.TRANS64.TRYWAIT P0, [R2+URZ+0x38860], R3 ;  /* 0x03886003020075a7 */ /* 0x001064000800017f */
[----:B-1----:R-:W-:Y:S05]  /*12700*/  @!P0 NANOSLEEP.SYNCS 0x989680 ;  /* 0x009896800000895d */ /* 0x002fea0003900000 */
[----:B------:R-:W1:Y:S02]  /*12710*/  @!P0 SYNCS.PHASECHK.TRANS64 P0, [R2+URZ+0x38860], R3 ;  /* 0x03886003020085a7 */ /* 0x000e64000800007f */
[----:B-1----:R-:W-:Y:S05]  /*12720*/  @!P0 BRA `(.L_x_282) ;  /* 0xfffffffc00f08947 */ /* 0x002fea000383ffff */
[----:B------:R-:W-:Y:S05]  /*12730*/  BRA `(.L_x_365) ;  /* 0xffffffcc00ac7947 */ /* 0x000fea000383ffff */
.L_x_294:
[----:B--2---:R2:W3:Y:S02]  /*12740*/  SYNCS.PHASECHK.TRANS64.TRYWAIT P0, [R3+URZ+0x38840], R2 ;  /* 0x03884002030075a7 */ /* 0x0044e4000800017f */
[----:B---3--:R-:W-:Y:S05]  /*12750*/  @!P0 NANOSLEEP.SYNCS 0x989680 ;  /* 0x009896800000895d */ /* 0x008fea0003900000 */
[----:B------:R-:W3:Y:S02]  /*12760*/  @!P0 SYNCS.PHASECHK.TRANS64 P0, [R3+URZ+0x38840], R2 ;  /* 0x03884002030085a7 */ /* 0x000ee4000800007f */
[----:B---3--:R-:W-:Y:S05]  /*12770*/  @!P0 BRA `(.L_x_294) ;  /* 0xfffffffc00f08947 */ /* 0x008fea000383ffff */
[----:B------:R-:W-:Y:S05]  /*12780*/  BRA `(.L_x_366) ;  /* 0xffffffd400a47947 */ /* 0x000fea000383ffff */
.L_x_303:
[----:B0-----:R0:W1:Y:S02]  /*12790*/  SYNCS.PHASECHK.TRANS64.TRYWAIT P0, [R2+URZ+0x38860], R5 ;  /* 0x03886005020075a7 */ /* 0x001064000800017f */
[----:B-1----:R-:W-:Y:S05]  /*127a0*/  @!P0 NANOSLEEP.SYNCS 0x989680 ;  /* 0x009896800000895d */ /* 0x002fea0003900000 */
[----:B------:R-:W1:Y:S02]  /*127b0*/  @!P0 SYNCS.PHASECHK.TRANS64 P0, [R2+URZ+0x38860], R5 ;  /* 0x03886005020085a7 */ /* 0x000e64000800007f */
[----:B-1----:R-:W-:Y:S05]  /*127c0*/  @!P0 BRA `(.L_x_303) ;  /* 0xfffffffc00f08947 */ /* 0x002fea000383ffff */
[----:B------:R-:W-:Y:S05]  /*127d0*/  BRA `(.L_x_367) ;  /* 0xffffffdc00247947 */ /* 0x000fea000383ffff */
.L_x_315:
[----:B---3--:R3:W4:Y:S02]  /*127e0*/  SYNCS.PHASECHK.TRANS64.TRYWAIT P0, [R0+URZ+0x38860], R2 ;  /* 0x03886002000075a7 */ /* 0x008724000800017f */
[----:B----4-:R-:W-:Y:S05]  /*127f0*/  @!P0 NANOSLEEP.SYNCS 0x989680 ;  /* 0x009896800000895d */ /* 0x010fea0003900000 */
[----:B------:R-:W4:Y:S02]  /*12800*/  @!P0 SYNCS.PHASECHK.TRANS64 P0, [R0+URZ+0x38860], R2 ;  /* 0x03886002000085a7 */ /* 0x000f24000800007f */
[----:B----4-:R-:W-:Y:S05]  /*12810*/  @!P0 BRA `(.L_x_315) ;  /* 0xfffffffc00f08947 */ /* 0x010fea000383ffff */
[----:B------:R-:W-:Y:S05]  /*12820*/  BRA `(.L_x_368) ;  /* 0xffffffe000b87947 */ /* 0x000fea000383ffff */
.L_x_325:
[----:B0-----:R0:W1:Y:S02]  /*12830*/  SYNCS.PHASECHK.TRANS64.TRYWAIT P0, [R0+URZ+0x38820], R3 ;  /* 0x03882003000075a7 */ /* 0x001064000800017f */
[----:B-1----:R-:W-:Y:S05]  /*12840*/  @!P0 NANOSLEEP.SYNCS 0x989680 ;  /* 0x009896800000895d */ /* 0x002fea0003900000 */
[----:B------:R-:W1:Y:S02]  /*12850*/  @!P0 SYNCS.PHASECHK.TRANS64 P0, [R0+URZ+0x38820], R3 ;  /* 0x03882003000085a7 */ /* 0x000e64000800007f */
[----:B-1----:R-:W-:Y:S05]  /*12860*/  @!P0 BRA `(.L_x_325) ;  /* 0xfffffffc00f08947 */ /* 0x002fea000383ffff */
[----:B------:R-:W-:Y:S05]  /*12870*/  BRA `(.L_x_369) ;  /* 0xffffffe8007c7947 */ /* 0x000fea000383ffff */
.L_x_326:
        /* <DEDUP_REMOVED lines=11> */
.L_x_371:
[----:B------:R-:W-:Y:S05]  /*12930*/  BSYNC B0 ;  /* 0x0000000000007941 */ /* 0x000fea0003800000 */
.L_x_370:
[----:B------:R-:W-:Y:S05]  /*12940*/  BRA `(.L_x_372) ;  /* 0xffffffe800647947 */ /* 0x000fea000383ffff */
.L_x_329:
[----:B------:R-:W-:Y:S01]  /*12950*/  BSSY B1, `(.L_x_373) ;  /* 0x0000006000017945 */ /* 0x000fe20003800000 */
[----:B------:R-:W-:-:S07]  /*12960*/  IMAD.MOV.U32 R15, RZ, RZ, -0x1 ;  /* 0xffffffffff0f7424 */ /* 0x000fce00078e00ff */
[----:B01----:R-:W-:Y:S05]  /*12970*/  WARPSYNC.COLLECTIVE R15, `(.L_x_374) ;  /* 0x000000000f0c7348 */ /* 0x003fea0003c00000 */
[----:B------:R-:W-:Y:S02]  /*12980*/  ELECT P6, UR62, PT ;  /* 0x00000000003e782f */ /* 0x000fe400038c0000 */
[----:B------:R-:W-:Y:S01]  /*12990*/  MOV R14, UR62 ;  /* 0x0000003e000e7c02 */ /* 0x000fe20008000f00 */
[----:B01----:R-:W-:Y:S10]  /*129a0*/  ENDCOLLECTIVE ;  /* 0x000000000000791b */ /* 0x003ff40003800000 */
.L_x_374:
[----:B------:R-:W-:Y:S05]  /*129b0*/  BSYNC B1 ;  /* 0x0000000000017941 */ /* 0x000fea0003800000 */
.L_x_373:
[----:B------:R-:W-:Y:S05]  /*129c0*/  BRA `(.L_x_375) ;  /* 0xffffffe8005c7947 */ /* 0x000fea000383ffff */
.L_x_331:
[----:B0-----:R0:W1:Y:S02]  /*129d0*/  SYNCS.PHASECHK.TRANS64.TRYWAIT P0, [R6+URZ], R5 ;  /* 0x00000005060075a7 */ /* 0x001064000800017f */
[----:B-1----:R-:W-:Y:S05]  /*129e0*/  @!P0 NANOSLEEP.SYNCS 0x989680 ;  /* 0x009896800000895d */ /* 0x002fea0003900000 */
[----:B------:R-:W1:Y:S02]  /*129f0*/  @!P0 SYNCS.PHASECHK.TRANS64 P0, [R6+URZ], R5 ;  /* 0x00000005060085a7 */ /* 0x000e64000800007f */
[----:B-1----:R-:W-:Y:S05]  /*12a00*/  @!P0 BRA `(.L_x_331) ;  /* 0xfffffffc00f08947 */ /* 0x002fea000383ffff */
[----:B------:R-:W-:Y:S05]  /*12a10*/  BRA `(.L_x_376) ;  /* 0xffffffe8009c7947 */ /* 0x000fea000383ffff */
.L_x_332:
[----:B-1----:R1:W2:Y:S02]  /*12a20*/  SYNCS.PHASECHK.TRANS64.TRYWAIT P0, [R7+URZ], R2 ;  /* 0x00000002070075a7 */ /* 0x0022a4000800017f */
[----:B--2---:R-:W-:Y:S05]  /*12a30*/  @!P0 NANOSLEEP.SYNCS 0x989680 ;  /* 0x009896800000895d */ /* 0x004fea0003900000 */
[----:B------:R-:W2:Y:S02]  /*12a40*/  @!P0 SYNCS.PHASECHK.TRANS64 P0, [R7+URZ], R2 ;  /* 0x00000002070085a7 */ /* 0x000ea4000800007f */
[----:B--2---:R-:W-:Y:S05]  /*12a50*/  @!P0 BRA `(.L_x_332) ;  /* 0xfffffffc00f08947 */ /* 0x004fea000383ffff */
[----:B------:R-:W-:Y:S05]  /*12a60*/  BRA `(.L_x_377) ;  /* 0xffffffe800907947 */ /* 0x000fea000383ffff */
.L_x_334:
[----:B--2---:R2:W3:Y:S02]  /*12a70*/  SYNCS.PHASECHK.TRANS64.TRYWAIT P0, [R4+URZ], R5 ;  /* 0x00000005040075a7 */ /* 0x0044e4000800017f */
[----:B---3--:R-:W-:Y:S05]  /*12a80*/  @!P0 NANOSLEEP.SYNCS 0x989680 ;  /* 0x009896800000895d */ /* 0x008fea0003900000 */
[----:B------:R-:W3:Y:S02]  /*12a90*/  @!P0 SYNCS.PHASECHK.TRANS64 P0, [R4+URZ], R5 ;  /* 0x00000005040085a7 */ /* 0x000ee4000800007f */
[----:B---3--:R-:W-:Y:S05]  /*12aa0*/  @!P0 BRA `(.L_x_334) ;  /* 0xfffffffc00f08947 */ /* 0x008fea000383ffff */
[----:B------:R-:W-:Y:S05]  /*12ab0*/  BRA `(.L_x_378) ;  /* 0xffffffe800947947 */ /* 0x000fea000383ffff */
.L_x_379:
        /* <DEDUP_REMOVED lines=12> */
.L_x_3425:


//--------------------- .text._ZN7cutlass13device_kernelIN5flash11enable_sm90INS1_16FlashAttnFwdSm90INS1_25CollectiveMainloopFwdSm90ILi2EN4cute5tupleIJNS5_1CILi1EEES8_S8_EEENS6_IJNS7_ILi128EEENS7_ILi80EEENS7_ILi256EEEEEELi256ENS_6half_tEfNS_4arch4Sm90ELb0ELb0ELb0ELb1ELb0ELb0ELb0ELb1ELb1ELb1ELb0ELb0EEENS1_21CollectiveEpilogueFwdINS6_IJSA_SC_SB_EEES9_SE_SG_Li256ELb1ELb1ELb0ELb0EEENS1_36VarlenDynamicPersistentTileSchedulerILi128ELi80ELi256ELi128ELb0ELb1ELb1ELb0ELb1ELb1EEEEEEEEEvNT_6ParamsE --------------------------
	.section	.text._ZN7cutlass13device_kernelIN5flash11enable_sm90INS1_16FlashAttnFwdSm90INS1_25CollectiveMainloopFwdSm90ILi2EN4cute5tupleIJNS5_1CILi1EEES8_S8_EEENS6_IJNS7_ILi128EEENS7_ILi80EEENS7_ILi256EEEEEELi256ENS_6half_tEfNS_4arch4Sm90ELb0ELb0ELb0ELb1ELb0ELb0ELb0ELb1ELb1ELb1ELb0ELb0EEENS1_21CollectiveEpilogueFwdINS6_IJSA_SC_SB_EEES9_SE_SG_Li256ELb1ELb1ELb0ELb0EEENS1_36VarlenDynamicPersistentTileSchedulerILi128ELi80ELi256ELi128ELb0ELb1ELb1ELb0ELb1ELb1EEEEEEEEEvNT_6ParamsE,"ax",@progbits
	.align	128
.text._ZN7cutlass13device_kernelIN5flash11enable_sm90INS1_16FlashAttnFwdSm90INS1_25CollectiveMainloopFwdSm90ILi2EN4cute5tupleIJNS5_1CILi1EEES8_S8_EEENS6_IJNS7_ILi128EEENS7_ILi80EEENS7_ILi256EEEEEELi256ENS_6half_tEfNS_4arch4Sm90ELb0ELb0ELb0ELb1ELb0ELb0ELb0ELb1ELb1ELb1ELb0ELb0EEENS1_21CollectiveEpilogueFwdINS6_IJSA_SC_SB_EEES9_SE_SG_Li256ELb1ELb1ELb0ELb0EEENS1_36VarlenDynamicPersistentTileSchedulerILi128ELi80ELi256ELi128ELb0ELb1ELb1ELb0ELb1ELb1EEEEEEEEEvNT_6ParamsE:
        .type           _ZN7cutlass13device_kernelIN5flash11enable_sm90INS1_16FlashAttnFwdSm90INS1_25CollectiveMainloopFwdSm90ILi2EN4cute5tupleIJNS5_1CILi1EEES8_S8_EEENS6_IJNS7_ILi128EEENS7_ILi80EEENS7_ILi256EEEEEELi256ENS_6half_tEfNS_4arch4Sm90ELb0ELb0ELb0ELb1ELb0ELb0ELb0ELb1ELb1ELb1ELb0ELb0EEENS1_21CollectiveEpilogueFwdINS6_IJSA_SC_SB_EEES9_SE_SG_Li256ELb1ELb1ELb0ELb0EEENS1_36VarlenDynamicPersistentTileSchedulerILi128ELi80ELi256ELi128ELb0ELb1ELb1ELb0ELb1ELb1EEEEEEEEEvNT_6ParamsE,@function
        .size           _ZN7cutlass13device_kernelIN5flash11enable_sm90INS1_16FlashAttnFwdSm90INS1_25CollectiveMainloopFwdSm90ILi2EN4cute5tupleIJNS5_1CILi1EEES8_S8_EEENS6_IJNS7_ILi128EEENS7_ILi80EEENS7_ILi256EEEEEELi256ENS_6half_tEfNS_4arch4Sm90ELb0ELb0ELb0ELb1ELb0ELb0ELb0ELb1ELb1ELb1ELb0ELb0EEENS1_21CollectiveEpilogueFwdINS6_IJSA_SC_SB_EEES9_SE_SG_Li256ELb1ELb1ELb0ELb0EEENS1_36VarlenDynamicPersistentTileSchedulerILi128ELi80ELi256ELi128ELb0ELb1ELb1ELb0ELb1ELb1EEEEEEEEEvNT_6ParamsE,(.L_x_3426 - _ZN7cutlass13device_kernelIN5flash11enable_sm90INS1_16FlashAttnFwdSm90INS1_25CollectiveMainloopFwdSm90ILi2EN4cute5tupleIJNS5_1CILi1EEES8_S8_EEENS6_IJNS7_ILi128EEENS7_ILi80EEENS7_ILi256EEEEEELi256ENS_6half_tEfNS_4arch4Sm90ELb0ELb0ELb0ELb1ELb0ELb0ELb0ELb1ELb1ELb1ELb0ELb0EEENS1_21CollectiveEpilogueFwdINS6_IJSA_SC_SB_EEES9_SE_SG_Li256ELb1ELb1ELb0ELb0EEENS1_36VarlenDynamicPersistentTileSchedulerILi128ELi80ELi256ELi128ELb0ELb1ELb1ELb0ELb1ELb1EEEEEEEEEvNT_6ParamsE)
        .other          _ZN7cutlass13device_kernelIN5flash11enable_sm90INS1_16FlashAttnFwdSm90INS1_25CollectiveMainloopFwdSm90ILi2EN4cute5tupleIJNS5_1CILi1EEES8_S8_EEENS6_IJNS7_ILi128EEENS7_ILi80EEENS7_ILi256EEEEEELi256ENS_6half_tEfNS_4arch4Sm90ELb0ELb0ELb0ELb1ELb0ELb0ELb0ELb1ELb1ELb1ELb0ELb0EEENS1_21CollectiveEpilogueFwdINS6_IJSA_SC_SB_EEES9_SE_SG_Li256ELb1ELb1ELb0ELb0EEENS1_36VarlenDynamicPersistentTileSchedulerILi128ELi80ELi256ELi128ELb0ELb1ELb1ELb0ELb1ELb1EEEEEEEEEvNT_6ParamsE,@"STO_CUDA_ENTRY STV_DEFAULT"
_ZN7cutlass13device_kernelIN5flash11enable_sm90INS1_16FlashAttnFwdSm90INS1_25CollectiveMainloopFwdSm90ILi2EN4cute5tupleIJNS5_1CILi1EEES8_S8_EEENS6_IJNS7_ILi128EEENS7_ILi80EEENS7_ILi256EEEEEELi256ENS_6half_tEfNS_4arch4Sm90ELb0ELb0ELb0ELb1ELb0ELb0ELb0ELb1ELb1ELb1ELb0ELb0EEENS1_21CollectiveEpilogueFwdINS6_IJSA_SC_SB_EEES9_SE_SG_Li256ELb1ELb1ELb0ELb0EEENS1_36VarlenDynamicPersistentTileSchedulerILi128ELi80ELi256ELi128ELb0ELb1ELb1ELb0ELb1ELb1EEEEEEEEEvNT_6ParamsE:
        /* <DEDUP_REMOVED lines=18> */
.L_x_381:
[----:B------:R-:W-:Y:S05]  /*0120*/  BSYNC B0 ;  /* 0x0000000000007941 */ /* 0x000fea0003800000 */
.L_x_380:
        /* <DEDUP_REMOVED lines=41> */
.L_x_382:
        /* <DEDUP_REMOVED lines=22> */
.L_x_383:
        /* <DEDUP_REMOVED lines=18> */
.L_x_384:
        /* <DEDUP_REMOVED lines=22> */
.L_x_385:
        /* <DEDUP_REMOVED lines=22> */
.L_x_386:
        /* <DEDUP_REMOVED lines=8> */
.L_x_388:
[----:B------:R-:W-:-:S08]  /*0980*/  NOP ;  /* 0x0000000000007918 */ /* 0x000fd00000000000 */
[----:B------:R-:W1:Y:S02]  /*0990*/  USETMAXREG.TRY_ALLOC.CTAPOOL UP0, 0xf0 ;  /* 0x000000f0000079c8 */ /* 0x000e640008000600 */
[----:B-1----:R-:W-:-:S13]  /*09a0*/  PLOP3.LUT P0, PT, PT, PT, UP0, 0x80, 0x0 ;  /* 0x000000000000781c */ /* 0x002fda0003f0f008 */
[----:B------:R-:W-:Y:S05]  /*09b0*/  @!P0 BRA `(.L_x_388) ;  /* 0xfffffffc00f08947 */ /* 0x000fea000383ffff */
[----:B------:R-:W1:Y:S08]  /*09c0*/  S2UR UR5, SR_CgaCtaId ;  /* 0x00000000000579c3 */ /* 0x000e700000008800 */
[----:B------:R-:W-:Y:S06]  /*09d0*/  BAR.ARV 0x8, 0x180 ;  /* 0x0206000000007b1d */ /* 0x000fec0000002000 */
[----:B------:R-:W-:-:S02]  /*09e0*/  UMOV UR4, 0x400 ;  /* 0x0000040000047882 */ /* 0x000fc40000000000 */
[----:B------:R-:W-:Y:S01]  /*09f0*/  BAR.SYNC.DEFER_BLOCKING 0x5, 0x180 ;  /* 0x0146000000007b1d */ /* 0x000fe20000010000 */
[----:B-1----:R-:W-:-:S09]  /*0a00*/  ULEA UR4, UR5, UR4, 0x18 ;  /* 0x0000000405047291 */ /* 0x002fd2000f8ec03f */
[----:B------:R-:W1:Y:S01]  /*0a10*/  LDS.128 R12, [UR4+0x388d0] ;  /* 0x0388d004ff0c7984 */ /* 0x000e620008000c00 */
[----:B------:R-:W-:Y:S01]  /*0a20*/  ULDC UR4, c[0x0][0xc3c] ;  /* 0x00030f0000047ab9 */ /* 0x000fe20000000800 */
[----:B------:R-:W-:Y:S06]  /*0a30*/  BAR.ARV 0x4, 0x180 ;  /* 0x0106000000007b1d */ /* 0x000fec0000002000 */
[----:B-1----:R-:W-:-:S13]  /*0a40*/  ISETP.GE.AND P0, PT, R15, UR4, PT ;  /* 0x000000040f007c0c */ /* 0x002fda000bf06270 */
[----:B------:R-:W-:Y:S05]  /*0a50*/  @P0 EXIT ;  /* 0x000000000000094d */ /* 0x000fea0003800000 */
[----:B0-----:R-:W2:Y:S01]  /*0a60*/  LDL R2, [R1+0x5c] ;  /* 0x00005c0001027983 */ /* 0x001ea20000100800 */
[----:B------:R-:W-:Y:S01]  /*0a70*/  R2UR UR6, R13 ;  /* 0x000000000d0672ca */ /* 0x000fe200000e0000 */
[----:B------:R-:W-:Y:S01]  /*0a80*/  IMAD.MOV.U32 R218, RZ, RZ, RZ ;  /* 0x000000ffffda7224 */ /* 0x000fe200078e00ff */
[----:B------:R-:W-:Y:S01]  /*0a90*/  R2UR UR5, R14 ;  /* 0x000000000e0572ca */ /* 0x000fe200000e0000 */
[----:B------:R-:W0:Y:S01]  /*0aa0*/  S2R R0, SR_TID.X ;  /* 0x0000000000007919 */ /* 0x000e220000002100 */
[----:B------:R-:W-:Y:S01]  /*0ab0*/  CS2R R16, SRZ ;  /* 0x0000000000107805 */ /* 0x000fe2000001ff00 */
[----:B0-----:R-:W-:-:S05]  /*0ac0*/  VIADD R231, R0, 0xffffff80 ;  /* 0xffffff8000e77836 */ /* 0x001fca0000000000 */
[----:B------:R-:W-:-:S04]  /*0ad0*/  SHF.R.S32.HI R0, RZ, 0x1f, R231 ;  /* 0x0000001fff007819 */ /* 0x000fc800000114e7 */
[CC--:B------:R-:W-:Y:S02]  /*0ae0*/  LEA.HI R3, R0.reuse, R231.reuse, RZ, 0x4 ;  /* 0x000000e700037211 */ /* 0x0c0fe400078f20ff */
[----:B------:R-:W-:Y:S02]  /*0af0*/  LEA.HI R4, R0, R231, RZ, 0x5 ;  /* 0x000000e700047211 */ /* 0x000fe400078f28ff */
[----:B------:R-:W-:-:S03]  /*0b00*/  SHF.R.S32.HI R6, RZ, 0x4, R3 ;  /* 0x00000004ff067819 */ /* 0x000fc60000011403 */
[----:B------:R-:W-:Y:S01]  /*0b10*/  IMAD.SHL.U32 R5, R4, 0x20, RZ ;  /* 0x0000002004057824 */ /* 0x000fe200078e00ff */
[C---:B------:R-:W-:Y:S02]  /*0b20*/  LOP3.LUT R4, R3.reuse, 0x3fffff0, RZ, 0xc0, !PT ;  /* 0x03fffff003047812 */ /* 0x040fe400078ec0ff */
[----:B------:R-:W-:Y:S02]  /*0b30*/  LEA.HI R3, R3, R6, RZ, 0x1 ;  /* 0x0000000603037211 */ /* 0x000fe400078f08ff */
[----:B------:R-:W-:Y:S01]  /*0b40*/  LOP3.LUT R5, R5, 0xfffffc00, RZ, 0xc0, !PT ;  /* 0xfffffc0005057812 */ /* 0x000fe200078ec0ff */
[----:B------:R-:W-:Y:S01]  /*0b50*/  IMAD.IADD R4, R231, 0x1, -R4 ;  /* 0x00000001e7047824 */ /* 0x000fe200078e0a04 */
[----:B------:R-:W-:-:S03]  /*0b60*/  LOP3.LUT R3, R3, 0x1ffffffe, RZ, 0xc0, !PT ;  /* 0x1ffffffe03037812 */ /* 0x000fc600078ec0ff */
[----:B------:R-:W-:Y:S01]  /*0b70*/  IMAD R4, R4, 0x40, R5 ;  /* 0x0000004004047824 */ /* 0x000fe200078e0205 */
[----:B------:R-:W-:Y:S01]  /*0b80*/  LEA.HI R5, R0, R231, RZ, 0x2 ;  /* 0x000000e700057211 */ /* 0x000fe200078f10ff */
[----:B------:R-:W-:Y:S02]  /*0b90*/  IMAD.IADD R3, R6, 0x1, -R3 ;  /* 0x0000000106037824 */ /* 0x000fe400078e0a03 */
[----:B------:R-:W-:Y:S02]  /*0ba0*/  IMAD.MOV.U32 R6, RZ, RZ, -0x2 ;  /* 0xfffffffeff067424 */ /* 0x000fe400078e00ff */
[----:B------:R-:W-:Y:S01]  /*0bb0*/  IMAD R225, R3, 0x8, R4 ;  /* 0x0000000803e17824 */ /* 0x000fe200078e0204 */
[----:B------:R-:W-:-:S05]  /*0bc0*/  LOP3.LUT R4, R5, 0xfffffffc, RZ, 0xc0, !PT ;  /* 0xfffffffc05047812 */ /* 0x000fca00078ec0ff */
[----:B------:R-:W-:-:S05]  /*0bd0*/  IMAD.IADD R4, R231, 0x1, -R4 ;  /* 0x00000001e7047824 */ /* 0x000fca00078e0a04 */
[----:B------:R-:W-:-:S04]  /*0be0*/  LEA.HI R3, R4, R4, RZ, 0x1 ;  /* 0x0000000404037211 */ /* 0x000fc800078f08ff */
[----:B------:R-:W-:-:S05]  /*0bf0*/  LOP3.LUT R3, R3, 0x1ffffffe, RZ, 0xc0, !PT ;  /* 0x1ffffffe03037812 */ /* 0x000fca00078ec0ff */
[----:B------:R-:W-:Y:S01]  /*0c00*/  IMAD.IADD R3, R4, 0x1, -R3 ;  /* 0x0000000104037824 */ /* 0x000fe200078e0a03 */
[----:B--2---:R-:W-:Y:S02]  /*0c10*/  R2UR UR4, R2 ;  /* 0x00000000020472ca */ /* 0x004fe400000e0000 */
[CC--:B------:R-:W-:Y:S02]  /*0c20*/  LEA.HI R2, R0.reuse, R231.reuse, RZ, 0x7 ;  /* 0x000000e700027211 */ /* 0x0c0fe400078f38ff */
[----:B------:R-:W-:Y:S02]  /*0c30*/  LEA.HI R0, R0, R231, RZ, 0x3 ;  /* 0x000000e700007211 */ /* 0x000fe400078f18ff */
[C---:B------:R-:W-:Y:S02]  /*0c40*/  LOP3.LUT R220, R2.reuse, 0xffffff80, RZ, 0xc0, !PT ;  /* 0xffffff8002dc7812 */ /* 0x040fe400078ec0ff */
[----:B------:R-:W-:Y:S02]  /*0c50*/  SHF.R.S32.HI R221, RZ, 0x7, R2 ;  /* 0x00000007ffdd7819 */ /* 0x000fe40000011402 */
[----:B------:R-:W-:Y:S01]  /*0c60*/  SHF.R.S32.HI R217, RZ, 0x3, R0 ;  /* 0x00000003ffd97819 */ /* 0x000fe20000011400 */
[----:B------:R-:W-:Y:S01]  /*0c70*/  IMAD.IADD R220, R231, 0x1, -R220 ;  /* 0x00000001e7dc7824 */ /* 0x000fe200078e0adc */
[----:B------:R-:W-:Y:S01]  /*0c80*/  LEA.HI R2, R2, R221, RZ, 0x1 ;  /* 0x000000dd02027211 */ /* 0x000fe200078f08ff */
[----:B------:R-:W-:-:S03]  /*0c90*/  ULOP3.LUT UR4, UR4, 0x1, URZ, 0xfc, !UPT ;  /* 0x0000000104047892 */ /* 0x000fc6000f8efc3f */
[----:B------:R-:W-:Y:S02]  /*0ca0*/  SHF.R.S32.HI R7, RZ, 0x1f, R220 ;  /* 0x0000001fff077819 */ /* 0x000fe400000114dc */
[----:B------:R-:W-:Y:S01]  /*0cb0*/  LOP3.LUT R2, R2, 0x3fffffe, RZ, 0xc0, !PT ;  /* 0x03fffffe02027812 */ /* 0x000fe200078ec0ff */
[----:B------:R-:W-:Y:S01]  /*0cc0*/  IMAD.U32 R226, RZ, RZ, UR4 ;  /* 0x00000004ffe27e24 */ /* 0x000fe2000f8e00ff */
[CC--:B------:R-:W-:Y:S02]  /*0cd0*/  LEA.HI R8, R7.reuse, R220.reuse, RZ, 0x2 ;  /* 0x000000dc07087211 */ /* 0x0c0fe400078f10ff */
[----:B------:R-:W-:Y:S01]  /*0ce0*/  LEA.HI R7, R7, R220, RZ, 0x5 ;  /* 0x000000dc07077211 */ /* 0x000fe200078f28ff */
[----:B------:R-:W-:Y:S01]  /*0cf0*/  IMAD.IADD R222, R221, 0x1, -R2 ;  /* 0x00000001ddde7824 */ /* 0x000fe200078e0a02 */
[--C-:B------:R-:W-:Y:S02]  /*0d00*/  SHF.R.S32.HI R9, RZ, 0x2, R8.reuse ;  /* 0x00000002ff097819 */ /* 0x100fe40000011408 */
[----:B------:R-:W-:-:S02]  /*0d10*/  SHF.R.S32.HI R10, RZ, 0x1f, R8 ;  /* 0x0000001fff0a7819 */ /* 0x000fc40000011408 */
[----:B------:R-:W-:Y:S02]  /*0d20*/  LOP3.LUT R2, R0, 0xfffffff8, RZ, 0xc0, !PT ;  /* 0xfffffff800027812 */ /* 0x000fe400078ec0ff */
[----:B------:R-:W-:Y:S02]  /*0d30*/  LEA.HI R10, R10, R9, RZ, 0x3 ;  /* 0x000000090a0a7211 */ /* 0x000fe400078f18ff */
[----:B------:R-:W-:Y:S01]  /*0d40*/  SHF.R.S32.HI R7, RZ, 0x5, R7 ;  /* 0x00000005ff077819 */ /* 0x000fe20000011407 */
[----:B------:R-:W-:Y:S01]  /*0d50*/  IMAD.IADD R213, R231, 0x1, -R2 ;  /* 0x00000001e7d57824 */ /* 0x000fe200078e0a02 */
[----:B------:R-:W-:Y:S02]  /*0d60*/  LOP3.LUT R10, R10, 0xfffffff8, RZ, 0xc0, !PT ;  /* 0xfffffff80a0a7812 */ /* 0x000fe400078ec0ff */
[----:B------:R-:W-:Y:S01]  /*0d70*/  LOP3.LUT R5, R8, 0x7ffffffc, RZ, 0xc0, !PT ;  /* 0x7ffffffc08057812 */ /* 0x000fe200078ec0ff */
[----:B------:R-:W-:Y:S02]  /*0d80*/  IMAD.SHL.U32 R18, R213, 0x8, RZ ;  /* 0x00000008d5127824 */ /* 0x000fe400078e00ff */
[----:B------:R-:W-:-:S02]  /*0d90*/  IMAD.IADD R10, R9, 0x1, -R10 ;  /* 0x00000001090a7824 */ /* 0x000fc400078e0a0a */
[C---:B------:R-:W-:Y:S01]  /*0da0*/  VIADD R23, R18.reuse, 0x40 ;  /* 0x0000004012177836 */ /* 0x040fe20000000000 */
[----:B------:R-:W-:Y:S01]  /*0db0*/  SHF.R.S32.HI R230, RZ, 0x1f, R18 ;  /* 0x0000001fffe67819 */ /* 0x000fe20000011412 */
[----:B------:R-:W-:Y:S02]  /*0dc0*/  IMAD R7, R7, 0x10, R10 ;  /* 0x0000001007077824 */ /* 0x000fe400078e020a */
[C---:B------:R-:W-:Y:S01]  /*0dd0*/  VIADD R22, R18.reuse, 0x80 ;  /* 0x0000008012167836 */ /* 0x040fe20000000000 */
[----:B------:R-:W-:Y:S01]  /*0de0*/  SHF.R.S32.HI R229, RZ, 0x1f, R23 ;  /* 0x0000001fffe57819 */ /* 0x000fe20000011417 */
[----:B------:R-:W-:Y:S02]  /*0df0*/  VIADD R212, R18, 0xc0 ;  /* 0x000000c012d47836 */ /* 0x000fe40000000000 */
[----:B------:R-:W-:Y:S01]  /*0e00*/  IMAD.IADD R5, R220, 0x1, -R5 ;  /* 0x00000001dc057824 */ /* 0x000fe200078e0a05 */
[----:B------:R-:W-:Y:S01]  /*0e10*/  SHF.R.S32.HI R228, RZ, 0x1f, R22 ;  /* 0x0000001fffe47819 */ /* 0x000fe20000011416 */
[----:B------:R-:W-:Y:S01]  /*0e20*/  IMAD R222, R222, 0x40, R7 ;  /* 0x00000040dede7824 */ /* 0x000fe200078e0207 */
[----:B------:R-:W-:Y:S01]  /*0e30*/  SHF.R.S32.HI R227, RZ, 0x1f, R212 ;  /* 0x0000001fffe37819 */ /* 0x000fe200000114d4 */
[----:B------:R-:W-:-:S02]  /*0e40*/  IMAD R223, R5, R6, 0x50 ;  /* 0x0000005005df7424 */ /* 0x000fc400078e0206 */
[----:B------:R-:W-:Y:S02]  /*0e50*/  IMAD.MOV.U32 R7, RZ, RZ, R15 ;  /* 0x000000ffff077224 */ /* 0x000fe400078e000f */
[----:B------:R-:W-:-:S07]  /*0e60*/  IMAD R224, R3, 0x8, R222 ;  /* 0x0000000803e07824 */ /* 0x000fce00078e02de */
.L_x_431:
[----:B0-23--:R-:W0:Y:S01]  /*0e70*/  LDC.64 R2, c[0x0][0xc88] ;  /* 0x00032200ff027b82 */ /* 0x00de220000000a00 */
[----:B------:R-:W-:Y:S01]  /*0e80*/  ULDC.64 UR12, c[0x0][0x208] ;  /* 0x00008200000c7ab9 */ /* 0x000fe20000000a00 */
[----:B------:R-:W-:Y:S01]  /*0e90*/  ULDC.64 UR8, c[0x0][0xa28] ;  /* 0x00028a0000087ab9 */ /* 0x000fe20000000a00 */
[----:B------:R-:W-:Y:S01]  /*0ea0*/  ULDC.64 UR10, c[0x0][0xa20] ;  /* 0x00028800000a7ab9 */ /* 0x000fe20000000a00 */
[----:B0-----:R-:W-:-:S06]  /*0eb0*/  IMAD.WIDE R2, R7, 0x4, R2 ;  /* 0x0000000407027825 */ /* 0x001fcc00078e0202 */
[----:B------:R-:W2:Y:S01]  /*0ec0*/  LDG.E R2, desc[UR12][R2.64] ;  /* 0x0000000c02027981 */ /* 0x000ea2000c1e1900 */
[----:B------:R-:W-:Y:S02]  /*0ed0*/  UISETP.NE.U32.AND UP0, UPT, UR8, URZ, UPT ;  /* 0x0000003f0800728c */ /* 0x000fe4000bf05070 */
[----:B------:R-:W-:Y:S02]  /*0ee0*/  UISETP.NE.U32.AND UP1, UPT, UR10, URZ, UPT ;  /* 0x0000003f0a00728c */ /* 0x000fe4000bf25070 */
[----:B------:R-:W-:Y:S02]  /*0ef0*/  UISETP.NE.AND.EX UP0, UPT, UR9, URZ, UPT, UP0 ;  /* 0x0000003f0900728c */ /* 0x000fe4000bf05300 */
[----:B------:R-:W-:-:S04]  /*0f00*/  UISETP.NE.AND.EX UP1, UPT, UR11, URZ, UPT, UP1 ;  /* 0x0000003f0b00728c */ /* 0x000fc8000bf25310 */
[----:B------:R-:W-:Y:S02]  /*0f10*/  PLOP3.LUT P0, PT, PT, PT, UP0, 0x80, 0x0 ;  /* 0x000000000000781c */ /* 0x000fe40003f0f008 */
[----:B------:R-:W-:Y:S02]  /*0f20*/  PLOP3.LUT P1, PT, PT, PT, UP1, 0x80, 0x0 ;  /* 0x000000000000781c */ /* 0x000fe40003f2f018 */
[----:B--2---:R-:W-:-:S13]  /*0f30*/  R2UR UR4, R2 ;  /* 0x00000000020472ca */ /* 0x004fda00000e0000 */
[----:B------:R-:W-:Y:S02]  /*0f40*/  USHF.R.S32.HI UR7, URZ, 0x1f, UR4 ;  /* 0x0000001f3f077899 */ /* 0x000fe40008011404 */
[----:B------:R-:W-:Y:S01]  /*0f50*/  IMAD.U32 R216, RZ, RZ, UR4 ;  /* 0x00000004ffd87e24 */ /* 0x000fe2000f8e00ff */
[----:B------:R-:W-:Y:S02]  /*0f60*/  @UP0 ULEA UR8, UP2, UR4, UR8, 0x2 ;  /* 0x0000000804080291 */ /* 0x000fe4000f84103f */
[----:B------:R-:W-:Y:S02]  /*0f70*/  @UP1 ULEA UR10, UP3, UR4, UR10, 0x2 ;  /* 0x0000000a040a1291 */ /* 0x000fe4000f86103f */
[----:B------:R-:W-:Y:S01]  /*0f80*/  @UP0 ULEA.HI.X UR9, UR4, UR9, UR7, 0x2, UP2 ;  /* 0x0000000904090291 */ /* 0x000fe200090f1407 */
[----:B------:R-:W-:Y:S01]  /*0f90*/  IMAD.U32 R214, RZ, RZ, UR6 ;  /* 0x00000006ffd67e24 */ /* 0x000fe2000f8e00ff */
[----:B------:R-:W-:Y:S01]  /*0fa0*/  @UP1 ULEA.HI.X UR11, UR4, UR11, UR7, 0x2, UP3 ;  /* 0x0000000b040b1291 */ /* 0x000fe200098f1407 */
[----:B------:R-:W-:Y:S01]  /*0fb0*/  IMAD.U32 R2, RZ, RZ, UR8 ;  /* 0x00000008ff027e24 */ /* 0x000fe2000f8e00ff */
[----:B------:R-:W-:Y:S01]  /*0fc0*/  ULDC UR6, c[0x0][0x2f0] ;  /* 0x0000bc0000067ab9 */ /* 0x000fe20000000800 */
[----:B------:R-:W-:Y:S01]  /*0fd0*/  IMAD.U32 R4, RZ, RZ, UR10 ;  /* 0x0000000aff047e24 */ /* 0x000fe2000f8e00ff */
[----:B------:R-:W-:Y:S01]  /*0fe0*/  ULDC UR4, c[0x0][0x424] ;  /* 0x0001090000047ab9 */ /* 0x000fe20000000800 */
[----:B------:R-:W-:Y:S01]  /*0ff0*/  IMAD.U32 R3, RZ, RZ, UR9 ;  /* 0x00000009ff037e24 */ /* 0x000fe2000f8e00ff */
[----:B------:R-:W-:Y:S01]  /*1000*/  ULDC.64 UR8, c[0x0][0x418] ;  /* 0x0001060000087ab9 */ /* 0x000fe20000000a00 */
[----:B------:R-:W-:Y:S01]  /*1010*/  IMAD.U32 R5, RZ, RZ, UR11 ;  /* 0x0000000bff057e24 */ /* 0x000fe2000f8e00ff */
[----:B------:R-:W-:Y:S01]  /*1020*/  UMOV UR60, URZ ;  /* 0x0000003f003c7c82 */ /* 0x000fe20008000000 */
[----:B------:R-:W-:Y:S01]  /*1030*/  IMAD.U32 R219, RZ, RZ, UR7 ;  /* 0x00000007ffdb7e24 */ /* 0x000fe2000f8e00ff */
[----:B------:R-:W2:Y:S04]  /*1040*/  @P0 LDG.E R2, desc[UR12][R2.64] ;  /* 0x0000000c02020981 */ /* 0x000ea8000c1e1900 */
[----:B------:R-:W3:Y:S01]  /*1050*/  @P1 LDG.E R4, desc[UR12][R4.64] ;  /* 0x0000000c04041981 */ /* 0x000ee2000c1e1900 */
[----:B------:R-:W-:Y:S01]  /*1060*/  UISETP.NE.U32.AND UP0, UPT, UR8, URZ, UPT ;  /* 0x0000003f0800728c */ /* 0x000fe2000bf05070 */
[----:B------:R-:W-:Y:S01]  /*1070*/  IMAD.MOV.U32 R0, RZ, RZ, RZ ;  /* 0x000000ffff007224 */ /* 0x000fe200078e00ff */
[----:B------:R-:W-:-:S02]  /*1080*/  CS2R R150, SRZ ;  /* 0x0000000000967805 */ /* 0x000fc4000001ff00 */
[----:B------:R-:W-:Y:S01]  /*1090*/  CS2R R148, SRZ ;  /* 0x0000000000947805 */ /* 0x000fe2000001ff00 */
[----:B------:R-:W-:Y:S01]  /*10a0*/  UISETP.NE.AND.EX UP0, UPT, UR9, URZ, UPT, UP0 ;  /* 0x0000003f0900728c */ /* 0x000fe2000bf05300 */
[----:B------:R-:W-:Y:S02]  /*10b0*/  CS2R R146, SRZ ;  /* 0x0000000000927805 */ /* 0x000fe4000001ff00 */
[----:B------:R-:W-:Y:S02]  /*10c0*/  CS2R R144, SRZ ;  /* 0x0000000000907805 */ /* 0x000fe4000001ff00 */
[----:B------:R-:W-:Y:S01]  /*10d0*/  CS2R R142, SRZ ;  /* 0x00000000008e7805 */ /* 0x000fe2000001ff00 */
[----:B------:R-:W-:Y:S01]  /*10e0*/  USEL UR4, UR4, 0x1, UP0 ;  /* 0x0000000104047887 */ /* 0x000fe20008000000 */
[----:B------:R-:W-:Y:S02]  /*10f0*/  CS2R R140, SRZ ;  /* 0x00000000008c7805 */ /* 0x000fe4000001ff00 */
[----:B------:R-:W-:-:S02]  /*1100*/  CS2R R138, SRZ ;  /* 0x00000000008a7805 */ /* 0x000fc4000001ff00 */
[----:B------:R-:W-:Y:S01]  /*1110*/  CS2R R136, SRZ ;  /* 0x0000000000887805 */ /* 0x000fe2000001ff00 */
[----:B------:R-:W-:Y:S01]  /*1120*/  UIMAD UR4, UR4, UR6, URZ ;  /* 0x00000006040472a4 */ /* 0x000fe2000f8e023f */
        /* <DEDUP_REMOVED lines=12> */
[----:B------:R-:W-:Y:S01]  /*11f0*/  IMAD.MOV.U32 R170, RZ, RZ, RZ ;  /* 0x000000ffffaa7224 */ /* 0x000fe200078e00ff */
[----:B------:R-:W-:Y:S02]  /*1200*/  CS2R R168, SRZ ;  /* 0x0000000000a87805 */ /* 0x000fe4000001ff00 */
[----:B------:R-:W-:Y:S02]  /*1210*/  CS2R R108, SRZ ;  /* 0x00000000006c7805 */ /* 0x000fe4000001ff00 */
[----:B------:R-:W-:Y:S02]  /*1220*/  CS2R R166, SRZ ;  /* 0x0000000000a67805 */ /* 0x000fe4000001ff00 */
[----:B------:R-:W-:Y:S01]  /*1230*/  CS2R R104, SRZ ;  /* 0x0000000000687805 */ /* 0x000fe2000001ff00 */
[----:B------:R-:W-:Y:S01]  /*1240*/  IMAD.MOV.U32 R165, RZ, RZ, RZ ;  /* 0x000000ffffa57224 */ /* 0x000fe200078e00ff */
        /* <DEDUP_REMOVED lines=8> */
[----:B-1----:R-:W-:Y:S01]  /*12d0*/  CS2R R84, SRZ ;  /* 0x0000000000547805 */ /* 0x002fe2000001ff00 */
[----:B------:R-:W-:Y:S01]  /*12e0*/  IMAD.MOV.U32 R19, RZ, RZ, RZ ;  /* 0x000000ffff137224 */ /* 0x000fe200078e00ff */
        /* <DEDUP_REMOVED lines=20> */
[----:B------:R-:W-:Y:S02]  /*1430*/  IMAD.MOV.U32 R41, RZ, RZ, RZ ;  /* 0x000000ffff297224 */ /* 0x000fe400078e00ff */
[----:B------:R-:W-:Y:S01]  /*1440*/  IMAD.U32 R215, RZ, RZ, UR5 ;  /* 0x00000005ffd77e24 */ /* 0x000fe2000f8e00ff */
[----:B--2---:R-:W-:-:S02]  /*1450*/  @P0 R2UR UR60, R2 ;  /* 0x00000000023c02ca */ /* 0x004fc400000e0000 */
[----:B------:R-:W-:Y:S02]  /*1460*/  CS2R R2, SRZ ;  /* 0x0000000000027805 */ /* 0x000fe4000001ff00 */
[----:B------:R-:W-:Y:S02]  /*1470*/  PLOP3.LUT P0, PT, PT, PT, PT, 0x80, 0x0 ;  /* 0x000000000000781c */ /* 0x000fe40003f0f070 */
[----:B---3--:R-:W-:Y:S01]  /*1480*/  @P1 R2UR UR4, R4 ;  /* 0x00000000040412ca */ /* 0x008fe200000e0000 */
[----:B----4-:R-:W-:-:S14]  /*1490*/  @P1 BRA `(.L_x_389) ;  /* 0x00000000003c1947 */ /* 0x010fdc0003800000 */
[----:B------:R-:W-:Y:S02]  /*14a0*/  ULDC.64 UR6, c[0x0][0xa08] ;  /* 0x0002820000067ab9 */ /* 0x000fe40000000a00 */
[----:B------:R-:W-:-:S04]  /*14b0*/  ISETP.NE.U32.AND P1, PT, RZ, UR6, PT ;  /* 0x00000006ff007c0c */ /* 0x000fc8000bf25070 */
[----:B------:R-:W-:-:S13]  /*14c0*/  ISETP.NE.AND.EX P1, PT, RZ, UR7, PT, P1 ;  /* 0x00000007ff007c0c */ /* 0x000fda000bf25310 */
[----:B------:R-:W-:Y:S05]  /*14d0*/  @!P1 BRA `(.L_x_389) ;  /* 0x00000000002c9947 */ /* 0x000fea0003800000 */
[----:B------:R-:W-:Y:S01]  /*14e0*/  R2UR UR8, R216 ;  /* 0x00000000d80872ca */ /* 0x000fe200000e0000 */
[----:B------:R-:W-:Y:S01]  /*14f0*/  ULDC.64 UR4, c[0x0][0xa08] ;  /* 0x0002820000047ab9 */ /* 0x000fe20000000a00 */
[----:B------:R-:W-:-:S11]  /*1500*/  ULDC.64 UR6, c[0x0][0x208] ;  /* 0x0000820000067ab9 */ /* 0x000fd60000000a00 */
[----:B------:R-:W-:-:S06]  /*1510*/  UIMAD.WIDE UR4, UR8, 0x4, UR4 ;  /* 0x00000004080478a5 */ /* 0x000fcc000f8e0204 */
[----:B------:R-:W-:Y:S02]  /*1520*/  IMAD.U32 R4, RZ, RZ, UR4 ;  /* 0x00000004ff047e24 */ /* 0x000fe4000f8e00ff */
[----:B------:R-:W-:-:S05]  /*1530*/  IMAD.U32 R5, RZ, RZ, UR5 ;  /* 0x00000005ff057e24 */ /* 0x000fca000f8e00ff */
[----:B------:R-:W2:Y:S04]  /*1540*/  LDG.E R7, desc[UR6][R4.64] ;  /* 0x0000000604077981 */ /* 0x000ea8000c1e1900 */
[----:B------:R-:W3:Y:S01]  /*1550*/  LDG.E R6, desc[UR6][R4.64+0x4] ;  /* 0x0000040604067981 */ /* 0x000ee2000c1e1900 */
[----:B--2---:R-:W-:Y:S02]  /*1560*/  R2UR UR4, R7 ;  /* 0x00000000070472ca */ /* 0x004fe400000e0000 */
[----:B---3--:R-:W-:-:S13]  /*1570*/  R2UR UR5, R6 ;  /* 0x00000000060572ca */ /* 0x008fda00000e0000 */
[----:B------:R-:W-:-:S12]  /*1580*/  UIADD3 UR4, -UR4, UR5, URZ ;  /* 0x0000000504047290 */ /* 0x000fd8000fffe13f */
.L_x_389:
[----:B------:R-:W-:Y:S01]  /*1590*/  UIADD3 UR60, -UR60, UR4, URZ ;  /* 0x000000043c3c7290 */ /* 0x000fe2000fffe13f */
[----:B------:R-:W-:Y:S01]  /*15a0*/  IMAD.MOV.U32 R40, RZ, RZ, RZ ;  /* 0x000000ffff287224 */ /* 0x000fe200078e00ff */
[----:B------:R-:W-:Y:S02]  /*15b0*/  CS2R R162, SRZ ;  /* 0x0000000000a27805 */ /* 0x000fe4000001ff00 */
[----:B------:R-:W-:Y:S01]  /*15c0*/  CS2R R34, SRZ ;  /* 0x0000000000227805 */ /* 0x000fe2000001ff00 */
[----:B------:R-:W-:Y:S01]  /*15d0*/  UISETP.GE.AND UP0, UPT, UR60, 0x1, UPT ;  /* 0x000000013c00788c */ /* 0x000fe2000bf06270 */
[----:B------:R-:W-:Y:S01]  /*15e0*/  CS2R R36, SRZ ;  /* 0x0000000000247805 */ /* 0x000fe2000001ff00 */
[----:B------:R-:W-:Y:S01]  /*15f0*/  UIADD3 UR4, UR60, 0x4f, URZ ;  /* 0x0000004f3c047890 */ /* 0x000fe2000fffe03f */
[----:B------:R-:W-:Y:S01]  /*1600*/  CS2R R32, SRZ ;  /* 0x0000000000207805 */ /* 0x000fe2000001ff00 */
[----:B------:R-:W-:Y:S01]  /*1610*/  IMAD.MOV.U32 R8, RZ, RZ, RZ ;  /* 0x000000ffff087224 */ /* 0x000fe200078e00ff */
[----:B------:R-:W-:-:S02]  /*1620*/  CS2R R26, SRZ ;  /* 0x00000000001a7805 */ /* 0x000fc4000001ff00 */
[----:B------:R-:W-:Y:S01]  /*1630*/  PLOP3.LUT P1, PT, PT, PT, UP0, 0x80, 0x0 ;  /* 0x000000000000781c */ /* 0x000fe20003f2f008 */
[----:B------:R-:W-:Y:S01]  /*1640*/  UIMAD.WIDE UR4, UR4, 0x66666667, URZ ;  /* 0x66666667040478a5 */ /* 0x000fe2000f8e023f */
[----:B------:R-:W-:Y:S01]  /*1650*/  CS2R R28, SRZ ;  /* 0x00000000001c7805 */ /* 0x000fe2000001ff00 */
[----:B------:R-:W-:Y:S01]  /*1660*/  IMAD.MOV.U32 R164, RZ, RZ, RZ ;  /* 0x000000ffffa47224 */ /* 0x000fe200078e00ff */
[----:B------:R-:W-:Y:S01]  /*1670*/  CS2R R24, SRZ ;  /* 0x0000000000187805 */ /* 0x000fe2000001ff00 */
[----:B------:R-:W-:-:S04]  /*1680*/  USHF.R.U32.HI UR61, URZ, 0x1f, UR5 ;  /* 0x0000001f3f3d7899 */ /* 0x000fc80008011605 */
[----:B------:R-:W-:-:S04]  /*1690*/  ULEA.HI.SX32 UR61, UR5, UR61, 0x1b ;  /* 0x0000003d053d7291 */ /* 0x000fc8000f8fda3f */
[----:B------:R-:W-:Y:S08]  /*16a0*/  @!P1 BRA `(.L_x_390) ;  /* 0x0000008c00f89947 */ /* 0x000ff00003800000 */
[----:B------:R-:W0:Y:S01]  /*16b0*/  SHFL.IDX PT, R0, R221, RZ, 0x1f ;  /* 0x00001fffdd007589 */ /* 0x000e2200000e0000 */
[----:B------:R-:W1:Y:S01]  /*16c0*/  S2UR UR7, SR_CgaCtaId ;  /* 0x00000000000779c3 */ /* 0x000e620000008800 */
[----:B------:R-:W-:Y:S01]  /*16d0*/  UMOV UR6, 0x400 ;  /* 0x0000040000067882 */ /* 0x000fe20000000000 */
[----:B0-----:R-:W-:Y:S01]  /*16e0*/  R2UR UR4, R0 ;  /* 0x00000000000472ca */ /* 0x001fe200000e0000 */
[----:B-1----:R-:W-:-:S04]  /*16f0*/  ULEA UR6, UR7, UR6, 0x18 ;  /* 0x0000000607067291 */ /* 0x002fc8000f8ec03f */
[----:B------:R-:W-:-:S04]  /*1700*/  UIADD3 UR6, UR6, 0x14400, URZ ;  /* 0x0001440006067890 */ /* 0x000fc8000fffe03f */
[----:B------:R-:W-:-:S04]  /*1710*/  ULOP3.LUT UP0, URZ, UR6, 0x9f, URZ, 0xc0, !UPT ;  /* 0x0000009f063f7892 */ /* 0x000fc8000f80c03f */
[----:B------:R-:W-:Y:S02]  /*1720*/  ULEA.HI UR5, UR4, UR4, URZ, 0x1 ;  /* 0x0000000404057291 */ /* 0x000fe4000f8f083f */
[----:B------:R-:W-:Y:S02]  /*1730*/  PLOP3.LUT P0, PT, PT, PT, UP0, 0x80, 0x0 ;  /* 0x000000000000781c */ /* 0x000fe40003f0f008 */
[----:B------:R-:W-:-:S04]  /*1740*/  ULOP3.LUT UR5, UR5, 0x1e, URZ, 0xc0, !UPT ;  /* 0x0000001e05057892 */ /* 0x000fc8000f8ec03f */
[----:B------:R-:W-:-:S04]  /*1750*/  UIADD3 UR5, UR4, -UR5, URZ ;  /* 0x8000000504057290 */ /* 0x000fc8000fffe03f */
[----:B------:R-:W-:-:S04]  /*1760*/  ULEA UR5, UR5, UR6, 0xd ;  /* 0x0000000605057291 */ /* 0x000fc8000f8e683f */
[----:B------:R-:W-:-:S04]  /*1770*/  USHF.R.U32.HI UR5, URZ, 0x4, UR5 ;  /* 0x000000043f057899 */ /* 0x000fc80008011605 */
[----:B------:R-:W-:Y:S01]  /*1780*/  ULOP3.LUT UR36, UR5, 0x3fff, URZ, 0xc0, !UPT ;  /* 0x00003fff05247892 */ /* 0x000fe2000f8ec03f */
[----:B------:R-:W-:Y:S11]  /*1790*/  @!P0 BRA `(.L_x_391) ;  /* 0x0000000000408947 */ /* 0x000ff60003800000 */
        /* <DEDUP_REMOVED lines=16> */
.L_x_391:
[----:B------:R-:W0:Y:S01]  /*18a0*/  S2UR UR5, SR_CgaCtaId ;  /* 0x00000000000579c3 */ /* 0x000e220000008800 */
[----:B------:R-:W-:Y:S01]  /*18b0*/  LEA.HI R0, R218, R218, RZ, 0x1 ;  /* 0x000000dada007211 */ /* 0x000fe200078f08ff */
[----:B------:R-:W-:Y:S01]  /*18c0*/  UMOV UR4, 0x400 ;  /* 0x0000040000047882 */ /* 0x000fe20000000000 */
[----:B------:R-:W-:Y:S01]  /*18d0*/  R2UR UR6, R226 ;  /* 0x00000000e20672ca */ /* 0x000fe200000e0000 */
[----:B------:R-:W-:Y:S01]  /*18e0*/  BSSY B0, `(.L_x_392) ;  /* 0x000000a000007945 */ /* 0x000fe20003800000 */
[----:B------:R-:W-:-:S05]  /*18f0*/  LOP3.LUT R3, R0, 0xfffffffe, RZ, 0xc0, !PT ;  /* 0xfffffffe00037812 */ /* 0x000fca00078ec0ff */
[----:B------:R-:W-:-:S05]  /*1900*/  IMAD.IADD R0, R218, 0x1, -R3 ;  /* 0x00000001da007824 */ /* 0x000fca00078e0a03 */
[----:B------:R-:W-:Y:S01]  /*1910*/  SHF.L.U32 R0, R0, 0x1f, RZ ;  /* 0x0000001f00007819 */ /* 0x000fe200000006ff */
[----:B------:R-:W-:-:S05]  /*1920*/  IMAD.U32 R2, RZ, RZ, UR6 ;  /* 0x00000006ff027e24 */ /* 0x000fca000f8e00ff */
[----:B------:R-:W-:Y:S01]  /*1930*/  ISETP.NE.AND P0, PT, R2, 0x3, PT ;  /* 0x000000030200780c */ /* 0x000fe20003f05270 */
[----:B0-----:R-:W-:-:S06]  /*1940*/  ULEA UR4, UR5, UR4, 0x18 ;  /* 0x0000000405047291 */ /* 0x001fcc000f8ec03f */
[----:B------:R-:W-:-:S04]  /*1950*/  IMAD.U32 R5, RZ, RZ, UR4 ;  /* 0x00000004ff057e24 */ /* 0x000fc8000f8e00ff */
[----:B------:R-:W0:Y:S02]  /*1960*/  SYNCS.PHASECHK.TRANS64.TRYWAIT P1, [R5+URZ+0x38800], R0 ;  /* 0x03880000050075a7 */ /* 0x000e24000802017f */
[----:B0-----:R-:W-:Y:S05]  /*1970*/  @!P1 BRA `(.L_x_393) ;  /* 0x0000012800c89947 */ /* 0x001fea0003800000 */
.L_x_567:
[----:B------:R-:W-:Y:S05]  /*1980*/  BSYNC B0 ;  /* 0x0000000000007941 */ /* 0x000fea0003800000 */
.L_x_392:
[----:B------:R-:W-:Y:S05]  /*1990*/  @!P0 BRA `(.L_x_394) ;  /* 0x0000000000048947 */ /* 0x000fea0003800000 */
[----:B------:R-:W-:Y:S01]  /*19a0*/  BPT.TRAP 0x1 ;  /* 0x000000040000795c */ /* 0x000fe20000300000 */
.L_x_394:
[----:B0-----:R-:W-:Y:S01]  /*19b0*/  IMAD R0, R16, 0x8, R5 ;  /* 0x0000000810007824 */ /* 0x001fe200078e0205 */
[----:B------:R-:W-:-:S04]  /*19c0*/  SHF.L.U32 R3, R17, 0x1f, RZ ;  /* 0x0000001f11037819 */ /* 0x000fc800000006ff */
[----:B------:R0:W1:Y:S01]  /*19d0*/  SYNCS.PHASECHK.TRANS64.TRYWAIT P2, [R0+URZ+0x38830], R3 ;  /* 0x03883003000075a7 */ /* 0x000062000804017f */
[----:B------:R-:W-:Y:S05]  /*19e0*/  @!P0 BRA `(.L_x_395) ;  /* 0x0000000000048947 */ /* 0x000fea0003800000 */
[----:B------:R-:W-:Y:S01]  /*19f0*/  BPT.TRAP 0x1 ;  /* 0x000000040000795c */ /* 0x000fe20000300000 */
.L_x_395:
[----:B------:R-:W2:Y:S01]  /*1a00*/  S2R R2, SR_TID.X ;  /* 0x0000000000027919 */ /* 0x000ea20000002100 */
[----:B------:R-:W-:Y:S01]  /*1a10*/  IMAD.MOV.U32 R151, RZ, RZ, RZ ;  /* 0x000000ffff977224 */ /* 0x000fe200078e00ff */
[----:B--2---:R-:W-:Y:S01]  /*1a20*/  LOP3.LUT P1, RZ, R2, 0x7f, RZ, 0xc0, !PT ;  /* 0x0000007f02ff7812 */ /* 0x004fe2000782c0ff */
[----:B-1----:R-:W-:-:S12]  /*1a30*/  @P2 BRA `(.L_x_396) ;  /* 0x0000000000082947 */ /* 0x002fd80003800000 */
[----:B------:R-:W1:Y:S02]  /*1a40*/  SYNCS.PHASECHK.TRANS64.TRYWAIT P2, [R0+URZ+0x38830], R3 ;  /* 0x03883003000075a7 */ /* 0x000e64000804017f */
[----:B-1----:R-:W-:Y:S05]  /*1a50*/  @!P2 BRA `(.L_x_397) ;  /* 0x0000012800a4a947 */ /* 0x002fea0003800000 */
.L_x_396:
[----:B------:R-:W-:Y:S05]  /*1a60*/  WARPSYNC.ALL ;  /* 0x0000000000007948 */ /* 0x000fea0003800000 */
[----:B------:R-:W-:Y:S01]  /*1a70*/  R2UR UR4, R5 ;  /* 0x00000000050472ca */ /* 0x000fe200000e0000 */
[----:B------:R-:W-:Y:S01]  /*1a80*/  ULOP3.LUT UR5, UR36, 0x10000, URZ, 0xfc, !UPT ;  /* 0x0001000024057892 */ /* 0x000fe2000f8efc3f */
[----:B------:R-:W-:Y:S01]  /*1a90*/  R2UR UR6, R16 ;  /* 0x00000000100672ca */ /* 0x000fe200000e0000 */
[----:B------:R-:W-:Y:S01]  /*1aa0*/  WARPGROUP.ARRIVE ;  /* 0x00000000000079c5 */ /* 0x000fe20000000000 */
[----:B------:R-:W-:Y:S01]  /*1ab0*/  UMOV UR9, 0x40000040 ;  /* 0x4000004000097882 */ /* 0x000fe20000000000 */
[----:B------:R-:W-:Y:S01]  /*1ac0*/  UMOV UR11, 0x40000040 ;  /* 0x40000040000b7882 */ /* 0x000fe20000000000 */
[----:B------:R-:W-:Y:S01]  /*1ad0*/  UMOV UR15, UR9 ;  /* 0x00000009000f7c82 */ /* 0x000fe20008000000 */
[----:B------:R-:W-:Y:S01]  /*1ae0*/  IMAD.U32 R13, RZ, RZ, UR9 ;  /* 0x00000009ff0d7e24 */ /* 0x000fe2000f8e00ff */
[----:B------:R-:W-:Y:S01]  /*1af0*/  UMOV UR8, UR5 ;  /* 0x0000000500087c82 */ /* 0x000fe20008000000 */
[----:B------:R-:W-:Y:S01]  /*1b00*/  UMOV UR17, 0x40000040 ;  /* 0x4000004000117882 */ /* 0x000fe20000000000 */
[----:B------:R-:W-:Y:S01]  /*1b10*/  UMOV UR14, UR8 ;  /* 0x00000008000e7c82 */ /* 0x000fe20008000000 */
[----:B------:R-:W-:Y:S01]  /*1b20*/  IMAD.U32 R12, RZ, RZ, UR8 ;  /* 0x00000008ff0c7e24 */ /* 0x000fe2000f8e00ff */
[----:B------:R-:W-:Y:S01]  /*1b30*/  UMOV UR19, 0x40000040 ;  /* 0x4000004000137882 */ /* 0x000fe20000000000 */
[----:B------:R-:W-:Y:S01]  /*1b40*/  UIADD3 UR4, UR4, 0x24400, URZ ;  /* 0x0002440004047890 */ /* 0x000fe2000fffe03f */
[----:B------:R-:W-:Y:S01]  /*1b50*/  IMAD.U32 R11, RZ, RZ, UR17 ;  /* 0x00000011ff0b7e24 */ /* 0x000fe2000f8e00ff */
[----:B------:R-:W-:Y:S01]  /*1b60*/  UMOV UR13, 0x40000040 ;  /* 0x40000040000d7882 */ /* 0x000fe20000000000 */
[----:B------:R-:W-:Y:S01]  /*1b70*/  UIADD3 UR20, UR5, 0x404, URZ ;  /* 0x0000040405147890 */ /* 0x000fe2000fffe03f */
[----:B------:R-:W-:Y:S01]  /*1b80*/  VIADD R2, R223, UR60 ;  /* 0x0000003cdf027c36 */ /* 0x000fe20008000000 */
[----:B------:R-:W-:Y:S01]  /*1b90*/  USHF.R.U32.HI UR4, URZ, 0x4, UR4 ;  /* 0x000000043f047899 */ /* 0x000fe20008011604 */
[----:B01----:R-:W-:Y:S01]  /*1ba0*/  IMAD.U32 R3, RZ, RZ, UR61 ;  /* 0x0000003dff037e24 */ /* 0x003fe2000f8e00ff */
[----:B------:R-:W-:Y:S01]  /*1bb0*/  UMOV UR21, 0x40000040 ;  /* 0x4000004000157882 */ /* 0x000fe20000000000 */
[----:B------:R-:W-:Y:S01]  /*1bc0*/  UMOV UR23, 0x40000040 ;  /* 0x4000004000177882 */ /* 0x000fe20000000000 */
[----:B------:R-:W-:Y:S01]  /*1bd0*/  ULOP3.LUT UR4, UR4, 0x3fff, URZ, 0xc0, !UPT ;  /* 0x00003fff04047892 */ /* 0x000fe2000f8ec03f */
[----:B------:R-:W-:Y:S01]  /*1be0*/  IMAD R2, R3, -0x50, R2 ;  /* 0xffffffb003027824 */ /* 0x000fe200078e0202 */
[----:B------:R-:W-:Y:S01]  /*1bf0*/  UIADD3 UR24, UR5, 0x406, URZ ;  /* 0x0000040605187890 */ /* 0x000fe2000fffe03f */
[----:B------:R-:W-:Y:S01]  /*1c00*/  P2R R21, PR, RZ, 0x1 ;  /* 0x00000001ff157803 */ /* 0x000fe20000000000 */
[----:B------:R-:W-:Y:S01]  /*1c10*/  ULOP3.LUT UR7, UR4, 0x10000, URZ, 0xfc, !UPT ;  /* 0x0001000004077892 */ /* 0x000fe2000f8efc3f */
[----:B------:R-:W-:Y:S01]  /*1c20*/  @!P1 VIADD R0, R0, 0x38840 ;  /* 0x0003884000009836 */ /* 0x000fe20000000000 */
[----:B------:R-:W-:Y:S01]  /*1c30*/  UMOV UR25, 0x40000040 ;  /* 0x4000004000197882 */ /* 0x000fe20000000000 */
[----:B------:R-:W-:Y:S01]  /*1c40*/  UMOV UR27, 0x40000040 ;  /* 0x40000040001b7882 */ /* 0x000fe20000000000 */
[----:B------:R-:W-:Y:S01]  /*1c50*/  UIMAD UR4, UR6, 0xa00, UR7 ;  /* 0x00000a00060478a4 */ /* 0x000fe2000f8e0207 */
[C---:B------:R-:W-:Y:S01]  /*1c60*/  ISETP.GT.AND P6, PT, R2.reuse, RZ, PT ;  /* 0x000000ff0200720c */ /* 0x040fe20003fc4270 */
[----:B------:R-:W-:Y:S01]  /*1c70*/  IMAD.U32 R19, RZ, RZ, UR7 ;  /* 0x00000007ff137e24 */ /* 0x000fe2000f8e00ff */
[----:B------:R-:W-:Y:S01]  /*1c80*/  UIADD3 UR7, UR5, 0x2, URZ ;  /* 0x0000000205077890 */ /* 0x000fe2000fffe03f */
[C---:B------:R-:W-:Y:S01]  /*1c90*/  ISETP.GT.AND P5, PT, R2.reuse, 0x1, PT ;  /* 0x000000010200780c */ /* 0x040fe20003fa4270 */
[----:B------:R-:W-:Y:S01]  /*1ca0*/  UIADD3 UR6, UR4, 0x200, URZ ;  /* 0x0000020004067890 */ /* 0x000fe2000fffe03f */
[C---:B------:R-:W-:Y:S01]  /*1cb0*/  ISETP.GT.AND P4, PT, R2.reuse, 0x8, PT ;  /* 0x000000080200780c */ /* 0x040fe20003f84270 */
[----:B------:R-:W-:Y:S01]  /*1cc0*/  UMOV UR10, UR4 ;  /* 0x00000004000a7c82 */ /* 0x000fe20008000000 */
[----:B------:R-:W-:Y:S01]  /*1cd0*/  UIADD3 UR12, UR4, 0x2, URZ ;  /* 0x00000002040c7890 */ /* 0x000fe2000fffe03f */
[----:B------:R-:W-:Y:S01]  /*1ce0*/  HGMMA.64x16x16.F32 R56, gdesc[UR8], RZ, !UPT, gsb0 ;  /* 0x00200000083879f0 */ /* 0x000fe2000c0008ff */
[----:B------:R-:W-:Y:S01]  /*1cf0*/  UIADD3 UR10, UR4, 0x80, URZ ;  /* 0x00000080040a7890 */ /* 0x000fe2000fffe03f */
[C---:B------:R-:W-:Y:S01]  /*1d00*/  ISETP.GT.AND P3, PT, R2.reuse, 0x9, PT ;  /* 0x000000090200780c */ /* 0x040fe20003f64270 */
[----:B------:R-:W-:Y:S01]  /*1d10*/  UMOV UR8, UR14 ;  /* 0x0000000e00087c82 */ /* 0x000fe20008000000 */
[----:B------:R-:W-:Y:S01]  /*1d20*/  UMOV UR9, UR15 ;  /* 0x0000000f00097c82 */ /* 0x000fe20008000000 */
[----:B------:R-:W-:Y:S01]  /*1d30*/  UMOV UR11, 0x40000040 ;  /* 0x40000040000b7882 */ /* 0x000fe20000000000 */
[----:B------:R-:W-:Y:S01]  /*1d40*/  UMOV UR16, UR7 ;  /* 0x0000000700107c82 */ /* 0x000fe20008000000 */
[----:B------:R-:W-:Y:S01]  /*1d50*/  UMOV UR18, UR12 ;  /* 0x0000000c00127c82 */ /* 0x000fe20008000000 */
[----:B------:R-:W-:Y:S01]  /*1d60*/  UIADD3 UR7, UR5, 0x4, URZ ;  /* 0x0000000405077890 */ /* 0x000fe2000fffe03f */
[----:B------:R-:W-:Y:S01]  /*1d70*/  IMAD.U32 R10, RZ, RZ, UR16 ;  /* 0x00000010ff0a7e24 */ /* 0x000fe2000f8e00ff */
[----:B------:R-:W-:Y:S01]  /*1d80*/  UIADD3 UR12, UR4, 0x4, URZ ;  /* 0x00000004040c7890 */ /* 0x000fe2000fffe03f */
[----:B------:R-:W-:Y:S01]  /*1d90*/  ISETP.GT.AND P2, PT, R2, 0x10, PT ;  /* 0x000000100200780c */ /* 0x000fe20003f44270 */
[----:B------:R-:W-:Y:S01]  /*1da0*/  UIADD3 UR22, UR4, 0x284, URZ ;  /* 0x0000028404167890 */ /* 0x000fe2000fffe03f */
[----:B------:R-:W-:Y:S01]  /*1db0*/  @!P1 PRMT R0, RZ, 0x654, R0 ;  /* 0x00000654ff009816 */ /* 0x000fe20000000000 */
[----:B------:R-:W-:Y:S01]  /*1dc0*/  UIADD3 UR26, UR4, 0x286, URZ ;  /* 0x00000286041a7890 */ /* 0x000fe2000fffe03f */
[--C-:B------:R-:W-:Y:S01]  /*1dd0*/  IMAD.MOV.U32 R150, RZ, RZ, R151.reuse ;  /* 0x000000ffff967224 */ /* 0x100fe200078e0097 */
        /* <DEDUP_REMOVED lines=50> */
[----:B------:R-:W-:Y:S01]  /*2100*/  UMOV UR57, 0x40000040 ;  /* 0x4000004000397882 */ /* 0x000fe20000000000 */
[----:B------:R-:W-:Y:S01]  /*2110*/  UMOV UR59, 0x40000040 ;  /* 0x40000040003b7882 */ /* 0x000fe20000000000 */
[----:B------:R-:W-:Y:S01]  /*2120*/  IMAD.U32 R7, RZ, RZ, UR57 ;  /* 0x00000039ff077e24 */ /* 0x000fe2000f8e00ff */
[----:B------:R-:W-:Y:S01]  /*2130*/  UISETP.GE.AND UP0, UPT, UR60, 0x51, UPT ;  /* 0x000000513c00788c */ /* 0x000fe2000bf06270 */
        /* <DEDUP_REMOVED lines=514> */
[----:B------:R-:W-:-:S02]  /*4160*/  FMNMX.FTZ R3, R49, R4, !PT ;  /* 0x0000000431037209 */ /* 0x000fc40007810000 */
[----:B------:R-:W-:Y:S02]  /*4170*/  FSEL R53, R53, -INF , P4 ;  /* 0xff80000035357808 */ /* 0x000fe40002000000 */
[----:B------:R-:W-:Y:S02]  /*4180*/  FMNMX.FTZ R4, R52, R3, !PT ;  /* 0x0000000334047209 */ /* 0x000fe40007810000 */
[----:B------:R-:W-:Y:S02]  /*4190*/  FSEL R50, R50, -INF , P2 ;  /* 0xff80000032327808 */ /* 0x000fe40001000000 */
[----:B------:R-:W-:Y:S02]  /*41a0*/  ISETP.GT.AND P2, PT, R2, 0x21, PT ;  /* 0x000000210200780c */ /* 0x000fe40003f44270 */
[----:B------:R-:W-:Y:S02]  /*41b0*/  FMNMX.FTZ R3, R53, R4, !PT ;  /* 0x0000000435037209 */ /* 0x000fe40007810000 */
[----:B------:R-:W-:-:S02]  /*41c0*/  FSEL R51, R51, -INF , P6 ;  /* 0xff80000033337808 */ /* 0x000fc40003000000 */
[----:B------:R-:W-:Y:S02]  /*41d0*/  ISETP.GT.AND P6, PT, R2, 0x28, PT ;  /* 0x000000280200780c */ /* 0x000fe40003fc4270 */
        /* <DEDUP_REMOVED lines=29> */
[----:B------:R-:W-:Y:S01]  /*43b0*/  FSEL R36, R36, -INF , P2 ;  /* 0xff80000024247808 */ /* 0x000fe20001000000 */
[----:B------:R-:W-:Y:S01]  /*43c0*/  ULDC UR5, c[0x0][0x988] ;  /* 0x0002620000057ab9 */ /* 0x000fe20000000800 */
        /* <DEDUP_REMOVED lines=26> */
[----:B-1----:R-:W-:Y:S02]  /*4570*/  FMNMX.FTZ R15, R14, R3, !PT ;  /* 0x000000030e0f7209 */ /* 0x002fe40007810000 */
[----:B------:R-:W-:-:S03]  /*4580*/  FMNMX.FTZ R3, R58, R59, !PT ;  /* 0x0000003b3a037209 */ /* 0x000fc60007810000 */
[----:B------:R-:W1:Y:S02]  /*4590*/  SHFL.BFLY PT, R4, R15, 0x1, 0x1f ;  /* 0x0c201f000f047f89 */ /* 0x000e6400000e0000 */
[----:B-1----:R-:W-:-:S04]  /*45a0*/  FMNMX.FTZ R4, R15, R4, !PT ;  /* 0x000000040f047209 */ /* 0x002fc80007810000 */
        /* <DEDUP_REMOVED lines=36> */
[----:B-1----:R-:W-:Y:S01]  /*47f0*/  FADD.FTZ R15, R56, R57 ;  /* 0x00000039380f7221 */ /* 0x002fe20000010000 */
[----:B------:R-:W-:Y:S01]  /*4800*/  FFMA.FTZ R20, R29, UR5, -R20 ;  /* 0x000000051d147c23 */ /* 0x000fe20008010814 */
[----:B------:R-:W-:-:S02]  /*4810*/  FMNMX.FTZ R3, R47, R2, !PT ;  /* 0x000000022f037209 */ /* 0x000fc40007810000 */
[----:B------:R-:W-:Y:S01]  /*4820*/  F2FP.F16.F32.PACK_AB R208, R57, R56 ;  /* 0x0000003839d0723e */ /* 0x000fe200000000ff */
[--C-:B------:R-:W-:Y:S01]  /*4830*/  IMAD.MOV.U32 R57, RZ, RZ, R151.reuse ;  /* 0x000000ffff397224 */ /* 0x100fe200078e0097 */
[----:B------:R-:W-:Y:S01]  /*4840*/  FMNMX.FTZ R2, R34, R3, !PT ;  /* 0x0000000322027209 */ /* 0x000fe20007810000 */
[----:B------:R-:W-:Y:S01]  /*4850*/  MUFU.EX2 R48, R48 ;  /* 0x0000003000307308 */ /* 0x000fe20000000800 */
[----:B------:R-:W-:Y:S02]  /*4860*/  IMAD.MOV.U32 R56, RZ, RZ, R151 ;  /* 0x000000ffff387224 */ /* 0x000fe400078e0097 */
[----:B------:R-:W-:-:S04]  /*4870*/  FMNMX.FTZ R3, R35, R2, !PT ;  /* 0x0000000223037209 */ /* 0x000fc80007810000 */
[----:B------:R-:W-:Y:S01]  /*4880*/  FMNMX.FTZ R2, R38, R3, !PT ;  /* 0x0000000326027209 */ /* 0x000fe20007810000 */
[----:B------:R-:W1:Y:S01]  /*4890*/  MUFU.EX2 R49, R49 ;  /* 0x0000003100317308 */ /* 0x000e620000000800 */
[----:B--2---:R-:W-:Y:S02]  /*48a0*/  F2FP.F16.F32.PACK_AB R210, R61, R60 ;  /* 0x0000003c3dd2723e */ /* 0x004fe400000000ff */
[----:B------:R-:W-:-:S04]  /*48b0*/  FMNMX.FTZ R3, R39, R2, !PT ;  /* 0x0000000227037209 */ /* 0x000fc80007810000 */
[----:B------:R-:W-:Y:S01]  /*48c0*/  FMNMX.FTZ R2, R26, R3, !PT ;  /* 0x000000031a027209 */ /* 0x000fe20007810000 */
[----:B------:R-:W-:Y:S03]  /*48d0*/  MUFU.EX2 R52, R52 ;  /* 0x0000003400347308 */ /* 0x000fe60000000800 */
[----:B------:R-:W-:-:S04]  /*48e0*/  FMNMX.FTZ R3, R27, R2, !PT ;  /* 0x000000021b037209 */ /* 0x000fc80007810000 */
[----:B------:R-:W-:Y:S01]  /*48f0*/  FMNMX.FTZ R2, R30, R3, !PT ;  /* 0x000000031e027209 */ /* 0x000fe20007810000 */
[----:B------:R-:W2:Y:S01]  /*4900*/  MUFU.EX2 R53, R53 ;  /* 0x0000003500357308 */ /* 0x000ea20000000800 */
[----:B-1----:R-:W-:Y:S02]  /*4910*/  F2FP.F16.F32.PACK_AB R204, R49, R48 ;  /* 0x0000003031cc723e */ /* 0x002fe400000000ff */
[----:B------:R-:W-:-:S05]  /*4920*/  FMNMX.FTZ R2, R31, R2, !PT ;  /* 0x000000021f027209 */ /* 0x000fca0007810000 */
[----:B------:R-:W1:Y:S01]  /*4930*/  SHFL.BFLY PT, R3, R2, 0x2, 0x1f ;  /* 0x0c401f0002037f89 */ /* 0x000e6200000e0000 */
[----:B------:R-:W-:Y:S08]  /*4940*/  MUFU.EX2 R40, R40 ;  /* 0x0000002800287308 */ /* 0x000ff00000000800 */
[----:B------:R-:W3:Y:S01]  /*4950*/  MUFU.EX2 R41, R41 ;  /* 0x0000002900297308 */ /* 0x000ee20000000800 */
[----:B--2---:R-:W-:-:S07]  /*4960*/  F2FP.F16.F32.PACK_AB R206, R53, R52 ;  /* 0x0000003435ce723e */ /* 0x004fce00000000ff */
[----:B------:R-:W-:Y:S01]  /*4970*/  MUFU.EX2 R44, R44 ;  /* 0x0000002c002c7308 */ /* 0x000fe20000000800 */
[----:B-1----:R-:W-:-:S07]  /*4980*/  FMNMX.FTZ R14, R2, R3, !PT ;  /* 0x00000003020e7209 */ /* 0x002fce0007810000 */
[----:B------:R-:W-:Y:S01]  /*4990*/  MUFU.EX2 R21, R20 ;  /* 0x0000001400157308 */ /* 0x000fe20000000800 */
[----:B---3--:R-:W-:Y:S01]  /*49a0*/  F2FP.F16.F32.PACK_AB R200, R41, R40 ;  /* 0x0000002829c8723e */ /* 0x008fe200000000ff */
[----:B------:R-:W1:Y:S06]  /*49b0*/  SHFL.BFLY PT, R3, R14, 0x1, 0x1f ;  /* 0x0c201f000e037f89 */ /* 0x000e6c00000e0000 */
[----:B------:R-:W2:Y:S08]  /*49c0*/  MUFU.EX2 R45, R45 ;  /* 0x0000002d002d7308 */ /* 0x000eb00000000800 */
[----:B------:R-:W-:Y:S08]  /*49d0*/  MUFU.EX2 R32, R32 ;  /* 0x0000002000207308 */ /* 0x000ff00000000800 */
[----:B------:R-:W3:Y:S01]  /*49e0*/  MUFU.EX2 R33, R33 ;  /* 0x0000002100217308 */ /* 0x000ee20000000800 */
[----:B--2---:R-:W-:-:S02]  /*49f0*/  F2FP.F16.F32.PACK_AB R202, R45, R44 ;  /* 0x0000002c2dca723e */ /* 0x004fc400000000ff */
[----:B-1----:R-:W-:Y:S01]  /*4a00*/  FMNMX.FTZ R3, R14, R3, !PT ;  /* 0x000000030e037209 */ /* 0x002fe20007810000 */
[----:B------:R-:W-:Y:S01]  /*4a10*/  FADD.FTZ R14, R60, R15 ;  /* 0x0000000f3c0e7221 */ /* 0x000fe20000010000 */
[--C-:B------:R-:W-:Y:S02]  /*4a20*/  IMAD.MOV.U32 R60, RZ, RZ, R151.reuse ;  /* 0x000000ffff3c7224 */ /* 0x100fe400078e0097 */
[C---:B------:R-:W-:Y:S01]  /*4a30*/  FSETP.NEU.FTZ.AND P2, PT, R3.reuse, -INF , PT ;  /* 0xff8000000300780b */ /* 0x040fe20003f5d000 */
[----:B------:R-:W-:Y:S01]  /*4a40*/  FMUL.FTZ R2, R3, UR5 ;  /* 0x0000000503027c20 */ /* 0x000fe20008410000 */
[----:B------:R-:W-:Y:S01]  /*4a50*/  FADD.FTZ R15, R61, R14 ;  /* 0x0000000e3d0f7221 */ /* 0x000fe20000010000 */
[----:B------:R-:W-:Y:S01]  /*4a60*/  MUFU.EX2 R36, R36 ;  /* 0x0000002400247308 */ /* 0x000fe20000000800 */
[----:B------:R-:W-:Y:S02]  /*4a70*/  IMAD.MOV.U32 R61, RZ, RZ, R151 ;  /* 0x000000ffff3d7224 */ /* 0x000fe400078e0097 */
[----:B------:R-:W-:Y:S01]  /*4a80*/  FSEL R2, R2, RZ, P2 ;  /* 0x000000ff02027208 */ /* 0x000fe20001000000 */
[----:B------:R-:W-:Y:S01]  /*4a90*/  FADD.FTZ R14, R48, R15 ;  /* 0x0000000f300e7221 */ /* 0x000fe20000010000 */
[----:B------:R-:W-:Y:S01]  /*4aa0*/  PLOP3.LUT P2, PT, PT, PT, UP0, 0x80, 0x0 ;  /* 0x000000000000781c */ /* 0x000fe20003f4f008 */
[----:B------:R-:W-:Y:S01]  /*4ab0*/  IMAD.MOV.U32 R48, RZ, RZ, R151 ;  /* 0x000000ffff307224 */ /* 0x000fe200078e0097 */
[----:B---3--:R-:W-:Y:S01]  /*4ac0*/  F2FP.F16.F32.PACK_AB R196, R33, R32 ;  /* 0x0000002021c4723e */ /* 0x008fe200000000ff */
        /* <DEDUP_REMOVED lines=8> */
[----:B------:R-:W-:Y:S01]  /*4b50*/  FFMA.FTZ R55, R55, UR5, -R2 ;  /* 0x0000000537377c23 */ /* 0x000fe20008010802 */
[----:B------:R-:W-:Y:S01]  /*4b60*/  FADD.FTZ R29, R49, R14 ;  /* 0x0000000e311d7221 */ /* 0x000fe20000010000 */
[--C-:B------:R-:W-:Y:S01]  /*4b70*/  FFMA.FTZ R42, R42, UR5, -R2.reuse ;  /* 0x000000052a2a7c23 */ /* 0x100fe20008010802 */
[--C-:B------:R-:W-:Y:S01]  /*4b80*/  FFMA.FTZ R43, R43, UR5, -R2.reuse ;  /* 0x000000052b2b7c23 */ /* 0x100fe20008010802 */
[--C-:B------:R-:W-:Y:S01]  /*4b90*/  FFMA.FTZ R46, R46, UR5, -R2.reuse ;  /* 0x000000052e2e7c23 */ /* 0x100fe20008010802 */
[----:B------:R-:W-:Y:S01]  /*4ba0*/  FADD.FTZ R20, R52, R29 ;  /* 0x0000001d34147221 */ /* 0x000fe20000010000 */
[----:B------:R-:W1:Y:S01]  /*4bb0*/  MUFU.EX2 R59, R59 ;  /* 0x0000003b003b7308 */ /* 0x000e620000000800 */
[--C-:B------:R-:W-:Y:S01]  /*4bc0*/  FFMA.FTZ R47, R47, UR5, -R2.reuse ;  /* 0x000000052f2f7c23 */ /* 0x100fe20008010802 */
[----:B------:R-:W-:Y:S01]  /*4bd0*/  FFMA.FTZ R34, R34, UR5, -R2 ;  /* 0x0000000522227c23 */ /* 0x000fe20008010802 */
[----:B------:R-:W-:Y:S01]  /*4be0*/  FADD.FTZ R29, R53, R20 ;  /* 0x00000014351d7221 */ /* 0x000fe20000010000 */
[--C-:B------:R-:W-:Y:S01]  /*4bf0*/  FFMA.FTZ R35, R35, UR5, -R2.reuse ;  /* 0x0000000523237c23 */ /* 0x100fe20008010802 */
[--C-:B------:R-:W-:Y:S01]  /*4c00*/  FFMA.FTZ R38, R38, UR5, -R2.reuse ;  /* 0x0000000526267c23 */ /* 0x100fe20008010802 */
[--C-:B------:R-:W-:Y:S01]  /*4c10*/  FFMA.FTZ R39, R39, UR5, -R2.reuse ;  /* 0x0000000527277c23 */ /* 0x100fe20008010802 */
[----:B------:R-:W-:Y:S01]  /*4c20*/  FADD.FTZ R20, R40, R29 ;  /* 0x0000001d28147221 */ /* 0x000fe20000010000 */
[----:B------:R-:W2:Y:S01]  /*4c30*/  MUFU.EX2 R62, R62 ;  /* 0x0000003e003e7308 */ /* 0x000ea20000000800 */
[--C-:B------:R-:W-:Y:S01]  /*4c40*/  FFMA.FTZ R26, R26, UR5, -R2.reuse ;  /* 0x000000051a1a7c23 */ /* 0x100fe20008010802 */
[----:B------:R-:W-:Y:S01]  /*4c50*/  FFMA.FTZ R27, R27, UR5, -R2 ;  /* 0x000000051b1b7c23 */ /* 0x000fe20008010802 */
[----:B------:R-:W-:Y:S01]  /*4c60*/  FADD.FTZ R29, R41, R20 ;  /* 0x00000014291d7221 */ /* 0x000fe20000010000 */
[--C-:B------:R-:W-:Y:S01]  /*4c70*/  FFMA.FTZ R30, R30, UR5, -R2.reuse ;  /* 0x000000051e1e7c23 */ /* 0x100fe20008010802 */
[----:B------:R-:W-:Y:S01]  /*4c80*/  FFMA.FTZ R2, R31, UR5, -R2 ;  /* 0x000000051f027c23 */ /* 0x000fe20008010802 */
[----:B------:R-:W-:-:S02]  /*4c90*/  IMAD.MOV.U32 R53, RZ, RZ, R151 ;  /* 0x000000ffff357224 */ /* 0x000fc400078e0097 */
[----:B0-----:R-:W-:Y:S01]  /*4ca0*/  FADD.FTZ R0, R44, R29 ;  /* 0x0000001d2c007221 */ /* 0x001fe20000010000 */
[----:B------:R-:W0:Y:S01]  /*4cb0*/  MUFU.EX2 R63, R63 ;  /* 0x0000003f003f7308 */ /* 0x000e220000000800 */
[----:B-1----:R-:W-:Y:S01]  /*4cc0*/  FADD.FTZ R15, R58, R59 ;  /* 0x0000003b3a0f7221 */ /* 0x002fe20000010000 */
[----:B------:R-:W-:Y:S01]  /*4cd0*/  F2FP.F16.F32.PACK_AB R209, R59, R58 ;  /* 0x0000003a3bd1723e */ /* 0x000fe200000000ff */
[----:B------:R-:W-:Y:S01]  /*4ce0*/  FADD.FTZ R29, R45, R0 ;  /* 0x000000002d1d7221 */ /* 0x000fe20000010000 */
[--C-:B------:R-:W-:Y:S02]  /*4cf0*/  IMAD.MOV.U32 R59, RZ, RZ, R151.reuse ;  /* 0x000000ffff3b7224 */ /* 0x100fe400078e0097 */
[----:B------:R-:W-:Y:S02]  /*4d00*/  IMAD.MOV.U32 R58, RZ, RZ, R151 ;  /* 0x000000ffff3a7224 */ /* 0x000fe400078e0097 */
[----:B------:R-:W1:Y:S01]  /*4d10*/  MUFU.EX2 R50, R50 ;  /* 0x0000003200327308 */ /* 0x000e620000000800 */
[----:B--2---:R-:W-:Y:S01]  /*4d20*/  FADD.FTZ R14, R62, R15 ;  /* 0x0000000f3e0e7221 */ /* 0x004fe20000010000 */
[----:B------:R-:W-:-:S02]  /*4d30*/  IMAD.MOV.U32 R52, RZ, RZ, R151 ;  /* 0x000000ffff347224 */ /* 0x000fc400078e0097 */
[--C-:B------:R-:W-:Y:S02]  /*4d40*/  IMAD.MOV.U32 R49, RZ, RZ, R151.reuse ;  /* 0x000000ffff317224 */ /* 0x100fe400078e0097 */
[--C-:B------:R-:W-:Y:S02]  /*4d50*/  IMAD.MOV.U32 R45, RZ, RZ, R151.reuse ;  /* 0x000000ffff2d7224 */ /* 0x100fe400078e0097 */
[----:B------:R-:W2:Y:S01]  /*4d60*/  MUFU.EX2 R51, R51 ;  /* 0x0000003300337308 */ /* 0x000ea20000000800 */
[C---:B0-----:R-:W-:Y:S01]  /*4d70*/  FADD.FTZ R15, R63.reuse, R14 ;  /* 0x0000000e3f0f7221 */ /* 0x041fe20000010000 */
[----:B------:R-:W-:Y:S01]  /*4d80*/  F2FP.F16.F32.PACK_AB R211, R63, R62 ;  /* 0x0000003e3fd3723e */ /* 0x000fe200000000ff */
[--C-:B------:R-:W-:Y:S02]  /*4d90*/  IMAD.MOV.U32 R63, RZ, RZ, R151.reuse ;  /* 0x000000ffff3f7224 */ /* 0x100fe400078e0097 */
[--C-:B------:R-:W-:Y:S02]  /*4da0*/  IMAD.MOV.U32 R62, RZ, RZ, R151.reuse ;  /* 0x000000ffff3e7224 */ /* 0x100fe400078e0097 */
[----:B------:R-:W-:Y:S01]  /*4db0*/  IMAD.MOV.U32 R44, RZ, RZ, R151 ;  /* 0x000000ffff2c7224 */ /* 0x000fe200078e0097 */
[----:B------:R-:W0:Y:S01]  /*4dc0*/  MUFU.EX2 R54, R54 ;  /* 0x0000003600367308 */ /* 0x000e220000000800 */
[----:B-1----:R-:W-:Y:S01]  /*4dd0*/  FADD.FTZ R14, R50, R15 ;  /* 0x0000000f320e7221 */ /* 0x002fe20000010000 */
[----:B------:R-:W-:-:S02]  /*4de0*/  IMAD.MOV.U32 R41, RZ, RZ, R151 ;  /* 0x000000ffff297224 */ /* 0x000fc400078e0097 */
[--C-:B------:R-:W-:Y:S02]  /*4df0*/  IMAD.MOV.U32 R40, RZ, RZ, R151.reuse ;  /* 0x000000ffff287224 */ /* 0x100fe400078e0097 */
[--C-:B------:R-:W-:Y:S02]  /*4e00*/  IMAD.MOV.U32 R31, RZ, RZ, R151.reuse ;  /* 0x000000ffff1f7224 */ /* 0x100fe400078e0097 */
        /* <DEDUP_REMOVED lines=18> */
[----:B------:R-:W-:-:S03]  /*4f30*/  IMAD.MOV.U32 R32, RZ, RZ, R151 ;  /* 0x000000ffff207224 */ /* 0x000fc600078e0097 */
[----:B------:R-:W2:Y:S01]  /*4f40*/  MUFU.EX2 R47, R47 ;  /* 0x0000002f002f7308 */ /* 0x000ea20000000800 */
[C---:B0-----:R-:W-:Y:S01]  /*4f50*/  FADD.FTZ R15, R43.reuse, R0 ;  /* 0x000000002b0f7221 */ /* 0x041fe20000010000 */
[----:B------:R-:W-:Y:S01]  /*4f60*/  F2FP.F16.F32.PACK_AB R201, R43, R42 ;  /* 0x0000002a2bc9723e */ /* 0x000fe200000000ff */
[--C-:B------:R-:W-:Y:S02]  /*4f70*/  IMAD.MOV.U32 R43, RZ, RZ, R151.reuse ;  /* 0x000000ffff2b7224 */ /* 0x100fe400078e0097 */
[----:B------:R-:W-:-:S03]  /*4f80*/  IMAD.MOV.U32 R42, RZ, RZ, R151 ;  /* 0x000000ffff2a7224 */ /* 0x000fc600078e0097 */
        /* <DEDUP_REMOVED lines=15> */
[----:B--2---:R-:W-:-:S07]  /*5080*/  FADD.FTZ R14, R24, R29 ;  /* 0x0000001d180e7221 */ /* 0x004fce0000010000 */
[----:B------:R-:W2:Y:S01]  /*5090*/  MUFU.EX2 R38, R38 ;  /* 0x0000002600267308 */ /* 0x000ea20000000800 */
[C---:B0-----:R-:W-:Y:S01]  /*50a0*/  FADD.FTZ R15, R35.reuse, R0 ;  /* 0x00000000230f7221 */ /* 0x041fe20000010000 */
[----:B------:R-:W-:Y:S01]  /*50b0*/  F2FP.F16.F32.PACK_AB R197, R35, R34 ;  /* 0x0000002223c5723e */ /* 0x000fe200000000ff */
[--C-:B------:R-:W-:Y:S02]  /*50c0*/  IMAD.MOV.U32 R35, RZ, RZ, R151.reuse ;  /* 0x000000ffff237224 */ /* 0x100fe400078e0097 */
[----:B------:R-:W-:-:S03]  /*50d0*/  IMAD.MOV.U32 R34, RZ, RZ, R151 ;  /* 0x000000ffff227224 */ /* 0x000fc600078e0097 */
        /* <DEDUP_REMOVED lines=8> */
[----:B0-----:R-:W-:Y:S01]  /*5160*/  FADD.FTZ R14, R28, R29 ;  /* 0x0000001d1c0e7221 */ /* 0x001fe20000010000 */
[C---:B------:R-:W-:Y:S01]  /*5170*/  F2FP.F16.F32.PACK_AB R194, R21.reuse, R28 ;  /* 0x0000001c15c2723e */ /* 0x040fe200000000ff */
[----:B------:R-:W-:Y:S02]  /*5180*/  IMAD.MOV.U32 R28, RZ, RZ, R151 ;  /* 0x000000ffff1c7224 */ /* 0x000fe400078e0097 */
[----:B------:R-:W-:-:S03]  /*5190*/  FADD.FTZ R15, R21, R14 ;  /* 0x0000000e150f7221 */ /* 0x000fc60000010000 */
[----:B------:R-:W0:Y:S01]  /*51a0*/  MUFU.EX2 R27, R27 ;  /* 0x0000001b001b7308 */ /* 0x000e220000000800 */
[C---:B-1----:R-:W-:Y:S01]  /*51b0*/  FADD.FTZ R29, R39.reuse, R0 ;  /* 0x00000000271d7221 */ /* 0x042fe20000010000 */
[----:B------:R-:W-:Y:S01]  /*51c0*/  F2FP.F16.F32.PACK_AB R199, R39, R38 ;  /* 0x0000002627c7723e */ /* 0x000fe200000000ff */
[--C-:B------:R-:W-:Y:S02]  /*51d0*/  IMAD.MOV.U32 R39, RZ, RZ, R151.reuse ;  /* 0x000000ffff277224 */ /* 0x100fe400078e0097 */
[----:B------:R-:W-:-:S03]  /*51e0*/  IMAD.MOV.U32 R38, RZ, RZ, R151 ;  /* 0x000000ffff267224 */ /* 0x000fc600078e0097 */
[----:B------:R-:W1:Y:S01]  /*51f0*/  MUFU.EX2 R30, R30 ;  /* 0x0000001e001e7308 */ /* 0x000e620000000800 */
[----:B--2---:R-:W-:Y:S01]  /*5200*/  FADD.FTZ R0, R26, R29 ;  /* 0x0000001d1a007221 */ /* 0x004fe20000010000 */
[----:B------:R-:W-:-:S06]  /*5210*/  IMAD.MOV.U32 R29, RZ, RZ, R151 ;  /* 0x000000ffff1d7224 */ /* 0x000fcc00078e0097 */
[----:B------:R2:W3:Y:S01]  /*5220*/  MUFU.EX2 R195, R2 ;  /* 0x0000000200c37308 */ /* 0x0004e20000000800 */
[C---:B0-----:R-:W-:Y:S01]  /*5230*/  FADD.FTZ R21, R27.reuse, R0 ;  /* 0x000000001b157221 */ /* 0x041fe20000010000 */
[----:B------:R-:W-:Y:S01]  /*5240*/  F2FP.F16.F32.PACK_AB R193, R27, R26 ;  /* 0x0000001a1bc1723e */ /* 0x000fe200000000ff */
[----:B------:R-:W-:Y:S02]  /*5250*/  IMAD.MOV.U32 R0, RZ, RZ, 0x3f800000 ;  /* 0x3f800000ff007424 */ /* 0x000fe400078e00ff */
[--C-:B------:R-:W-:Y:S02]  /*5260*/  IMAD.MOV.U32 R27, RZ, RZ, R151.reuse ;  /* 0x000000ffff1b7224 */ /* 0x100fe400078e0097 */
[----:B------:R-:W-:Y:S02]  /*5270*/  IMAD.MOV.U32 R26, RZ, RZ, R151 ;  /* 0x000000ffff1a7224 */ /* 0x000fe400078e0097 */
[----:B-1----:R-:W-:Y:S01]  /*5280*/  FADD.FTZ R14, R30, R21 ;  /* 0x000000151e0e7221 */ /* 0x002fe20000010000 */
[----:B--2---:R-:W-:-:S03]  /*5290*/  IMAD.MOV.U32 R2, RZ, RZ, 0x3f800000 ;  /* 0x3f800000ff027424 */ /* 0x004fc600078e00ff */
[C---:B---3--:R-:W-:Y:S01]  /*52a0*/  FADD.FTZ R14, R195.reuse, R14 ;  /* 0x0000000ec30e7221 */ /* 0x048fe20000010000 */
[----:B------:R-:W-:Y:S01]  /*52b0*/  F2FP.F16.F32.PACK_AB R195, R195, R30 ;  /* 0x0000001ec3c3723e */ /* 0x000fe200000000ff */
[----:B------:R-:W-:Y:S01]  /*52c0*/  IMAD.MOV.U32 R30, RZ, RZ, R151 ;  /* 0x000000ffff1e7224 */ /* 0x000fe200078e0097 */
[----:B------:R-:W-:Y:S06]  /*52d0*/  @!P2 BRA `(.L_x_398) ;  /* 0x0000003c0088a947 */ /* 0x000fec0003800000 */
[----:B------:R-:W-:Y:S01]  /*52e0*/  R2UR UR60, R16 ;  /* 0x00000000103c72ca */ /* 0x000fe200000e0000 */
[----:B------:R-:W-:Y:S01]  /*52f0*/  UIADD3 UR4, UR61, -0x2, URZ ;  /* 0xfffffffe3d047890 */ /* 0x000fe2000fffe03f */
[----:B------:R-:W-:Y:S01]  /*5300*/  IMAD.MOV.U32 R20, RZ, RZ, R3 ;  /* 0x000000ffff147224 */ /* 0x000fe200078e0003 */
[----:B------:R-:W-:Y:S01]  /*5310*/  CS2R R150, SRZ ;  /* 0x0000000000967805 */ /* 0x000fe2000001ff00 */
[----:B------:R-:W-:Y:S01]  /*5320*/  IMAD.MOV.U32 R21, RZ, RZ, R4 ;  /* 0x000000ffff157224 */ /* 0x000fe200078e0004 */
[----:B------:R-:W-:Y:S01]  /*5330*/  CS2R R146, SRZ ;  /* 0x0000000000927805 */ /* 0x000fe2000001ff00 */
[----:B------:R-:W-:Y:S01]  /*5340*/  IMAD.MOV.U32 R232, RZ, RZ, R17 ;  /* 0x000000ffffe87224 */ /* 0x000fe200078e0011 */
[----:B------:R-:W-:Y:S01]  /*5350*/  CS2R R142, SRZ ;  /* 0x00000000008e7805 */ /* 0x000fe2000001ff00 */
[----:B------:R-:W-:Y:S01]  /*5360*/  IMAD.U32 R233, RZ, RZ, UR4 ;  /* 0x00000004ffe97e24 */ /* 0x000fe2000f8e00ff */
[----:B------:R-:W-:Y:S01]  /*5370*/  CS2R R138, SRZ ;  /* 0x00000000008a7805 */ /* 0x000fe2000001ff00 */
[----:B------:R-:W-:Y:S01]  /*5380*/  IMAD.MOV.U32 R0, RZ, RZ, 0x3f800000 ;  /* 0x3f800000ff007424 */ /* 0x000fe200078e00ff */
        /* <DEDUP_REMOVED lines=59> */
[----:B------:R-:W-:-:S07]  /*5740*/  CS2R R24, SRZ ;  /* 0x0000000000187805 */ /* 0x000fce000001ff00 */
.L_x_407:
[----:B------:R-:W-:-:S04]  /*5750*/  UIADD3 UR4, UR60, 0x1, URZ ;  /* 0x000000013c047890 */ /* 0x000fc8000fffe03f */
[----:B------:R-:W-:-:S04]  /*5760*/  UISETP.NE.AND UP0, UPT, UR4, 0x2, UPT ;  /* 0x000000020400788c */ /* 0x000fc8000bf05270 */
[----:B------:R-:W-:Y:S02]  /*5770*/  USEL UR5, URZ, 0x1, UP0 ;  /* 0x000000013f057887 */ /* 0x000fe40008000000 */
[----:B------:R-:W-:-:S04]  /*5780*/  USEL UR4, UR4, URZ, UP0 ;  /* 0x0000003f04047287 */ /* 0x000fc80008000000 */
[----:B------:R-:W-:Y:S02]  /*5790*/  LOP3.LUT R17, R232, UR5, RZ, 0x3c, !PT ;  /* 0x00000005e8117c12 */ /* 0x000fe4000f8e3cff */
[----:B------:R-:W-:Y:S01]  /*57a0*/  IMAD.U32 R16, RZ, RZ, UR4 ;  /* 0x00000004ff107e24 */ /* 0x000fe2000f8e00ff */
[----:B------:R-:W-:Y:S06]  /*57b0*/  @!P0 BRA `(.L_x_399) ;  /* 0x0000000000048947 */ /* 0x000fec0003800000 */
[----:B------:R-:W-:Y:S01]  /*57c0*/  BPT.TRAP 0x1 ;  /* 0x000000040000795c */ /* 0x000fe20000300000 */
.L_x_399:
[----:B------:R-:W0:Y:S01]  /*57d0*/  S2UR UR6, SR_CgaCtaId ;  /* 0x00000000000679c3 */ /* 0x000e220000008800 */
[----:B------:R-:W-:Y:S01]  /*57e0*/  UMOV UR5, 0x400 ;  /* 0x0000040000057882 */ /* 0x000fe20000000000 */
[----:B------:R-:W-:Y:S01]  /*57f0*/  SHF.L.U32 R3, R17, 0x1f, RZ ;  /* 0x0000001f11037819 */ /* 0x000fe200000006ff */
[----:B0-----:R-:W-:-:S06]  /*5800*/  ULEA UR5, UR6, UR5, 0x18 ;  /* 0x0000000506057291 */ /* 0x001fcc000f8ec03f */
[----:B------:R-:W-:-:S05]  /*5810*/  IMAD.U32 R5, RZ, RZ, UR5 ;  /* 0x00000005ff057e24 */ /* 0x000fca000f8e00ff */
[----:B------:R-:W-:-:S13]  /*5820*/  R2UR UR61, R5 ;  /* 0x00000000053d72ca */ /* 0x000fda00000e0000 */
[----:B------:R-:W-:-:S09]  /*5830*/  ULEA UR61, UR4, UR61, 0x3 ;  /* 0x0000003d043d7291 */ /* 0x000fd2000f8e183f */
[----:B------:R0:W1:Y:S01]  /*5840*/  SYNCS.PHASECHK.TRANS64.TRYWAIT P2, [UR61+0x38830], R3 ;  /* 0x03883003ff0075a7 */ /* 0x000062000804017d */
[----:B------:R-:W-:Y:S05]  /*5850*/  @!P0 BRA `(.L_x_400) ;  /* 0x0000000000048947 */ /* 0x000fea0003800000 */
[----:B------:R-:W-:Y:S01]  /*5860*/  BPT.TRAP 0x1 ;  /* 0x000000040000795c */ /* 0x000fe20000300000 */
.L_x_400:
[----:B-1----:R-:W-:Y:S05]  /*5870*/  @P2 BRA `(.L_x_401) ;  /* 0x0000000000082947 */ /* 0x002fea0003800000 */
[----:B------:R-:W1:Y:S02]  /*5880*/  SYNCS.PHASECHK.TRANS64.TRYWAIT P2, [UR61+0x38830], R3 ;  /* 0x03883003ff0075a7 */ /* 0x000e64000804017d */
[----:B-1----:R-:W-:Y:S05]  /*5890*/  @!P2 BRA `(.L_x_402) ;  /* 0x000000ec0028a947 */ /* 0x002fea0003800000 */
.L_x_401:
        /* <DEDUP_REMOVED lines=645> */
.L_x_403:
[----:B------:R-:W-:Y:S02]  /*80f0*/  R2UR UR4, R5 ;  /* 0x00000000050472ca */ /* 0x000fe400000e0000 */
[----:B------:R-:W-:-:S11]  /*8100*/  SHF.L.U32 R0, R232, 0x1f, RZ ;  /* 0x0000001fe8007819 */ /* 0x000fd600000006ff */
[----:B------:R-:W-:-:S09]  /*8110*/  ULEA UR4, UR60, UR4, 0x3 ;  /* 0x000000043c047291 */ /* 0x000fd2000f8e183f */
[----:B------:R2:W3:Y:S01]  /*8120*/  SYNCS.PHASECHK.TRANS64.TRYWAIT P2, [UR4+0x38850], R0 ;  /* 0x03885000ff0075a7 */ /* 0x0004e20008040144 */
[----:B------:R-:W-:Y:S05]  /*8130*/  @!P0 BRA `(.L_x_404) ;  /* 0x0000000000048947 */ /* 0x000fea0003800000 */
[----:B------:R-:W-:Y:S01]  /*8140*/  BPT.TRAP 0x1 ;  /* 0x000000040000795c */ /* 0x000fe20000300000 */
.L_x_404:
[----:B---3--:R-:W-:Y:S05]  /*8150*/  @P2 BRA `(.L_x_405) ;  /* 0x0000000000082947 */ /* 0x008fea0003800000 */
[----:B------:R-:W3:Y:S02]  /*8160*/  SYNCS.PHASECHK.TRANS64.TRYWAIT P2, [UR4+0x38850], R0 ;  /* 0x03885000ff0075a7 */ /* 0x000ee40008040144 */
[----:B---3--:R-:W-:Y:S05]  /*8170*/  @!P2 BRA `(.L_x_406) ;  /* 0x000000c40008a947 */ /* 0x008fea0003800000 */
.L_x_405:
[----:B------:R-:W-:Y:S01]  /*8180*/  R2UR UR5, R5 ;  /* 0x00000000050572ca */ /* 0x000fe200000e0000 */
[----:B------:R-:W-:Y:S01]  /*8190*/  WARPGROUP.ARRIVE ;  /* 0x00000000000079c5 */ /* 0x000fe20000000000 */
[----:B------:R-:W-:Y:S01]  /*81a0*/  UMOV UR7, 0x40000040 ;  /* 0x4000004000077882 */ /* 0x000fe20000000000 */
[----:B0-2---:R-:W-:Y:S01]  /*81b0*/  FMNMX.FTZ R0, R184, R21, !PT ;  /* 0x00000015b8007209 */ /* 0x005fe20007810000 */
[----:B------:R-:W-:Y:S01]  /*81c0*/  ULDC UR10, c[0x0][0x988] ;  /* 0x00026200000a7ab9 */ /* 0x000fe20000000800 */
[----:B------:R-:W-:Y:S01]  /*81d0*/  VOTEU.ALL UP0, P1 ;  /* 0x00000000003f7886 */ /* 0x000fe20000800000 */
[----:B------:R-:W-:Y:S01]  /*81e0*/  IMAD.MOV.U32 R232, RZ, RZ, R17 ;  /* 0x000000ffffe87224 */ /* 0x000fe200078e0011 */
[----:B-1----:R-:W-:-:S03]  /*81f0*/  FMNMX.FTZ R3, R185, R0, !PT ;  /* 0x00000000b9037209 */ /* 0x002fc60007810000 */
[----:B------:R-:W-:Y:S01]  /*8200*/  @!UP0 UIADD3 UR61, UR61, 0x38840, URZ ;  /* 0x000388403d3d8890 */ /* 0x000fe2000fffe03f */
[----:B------:R-:W-:Y:S01]  /*8210*/  FMNMX.FTZ R0, R188, R3, !PT ;  /* 0x00000003bc007209 */ /* 0x000fe20007810000 */
[----:B------:R-:W-:Y:S02]  /*8220*/  @!UP0 UIADD3 UR4, UR4, 0x38860, URZ ;  /* 0x0003886004048890 */ /* 0x000fe4000fffe03f */
[----:B------:R-:W-:Y:S01]  /*8230*/  UIADD3 UR5, UR5, 0x400, URZ ;  /* 0x0000040005057890 */ /* 0x000fe2000fffe03f */
[----:B------:R-:W-:Y:S01]  /*8240*/  FMNMX.FTZ R3, R189, R0, !PT ;  /* 0x00000000bd037209 */ /* 0x000fe20007810000 */
[----:B------:R-:W-:Y:S02]  /*8250*/  @!UP0 UPRMT UR61, URZ, 0x654, UR61 ;  /* 0x000006543f3d8896 */ /* 0x000fe4000800003d */
[----:B------:R-:W-:Y:S01]  /*8260*/  USHF.R.U32.HI UR5, URZ, 0x4, UR5 ;  /* 0x000000043f057899 */ /* 0x000fe20008011605 */
[----:B------:R-:W-:Y:S01]  /*8270*/  FMNMX.FTZ R0, R176, R3, !PT ;  /* 0x00000003b0007209 */ /* 0x000fe20007810000 */
[----:B------:R-:W-:-:S02]  /*8280*/  @!UP0 UPRMT UR4, URZ, 0x654, UR4 ;  /* 0x000006543f048896 */ /* 0x000fc40008000004 */
[----:B------:R-:W-:Y:S01]  /*8290*/  ULOP3.LUT UR5, UR5, 0x3fff, URZ, 0xc0, !UPT ;  /* 0x00003fff05057892 */ /* 0x000fe2000f8ec03f */
[----:B------:R-:W-:-:S03]  /*82a0*/  FMNMX.FTZ R3, R177, R0, !PT ;  /* 0x00000000b1037209 */ /* 0x000fc60007810000 */
[----:B------:R-:W-:Y:S01]  /*82b0*/  ULOP3.LUT UR5, UR5, 0x2800000, URZ, 0xfc, !UPT ;  /* 0x0280000005057892 */ /* 0x000fe2000f8efc3f */
[----:B------:R-:W-:-:S03]  /*82c0*/  FMNMX.FTZ R0, R180, R3, !PT ;  /* 0x00000003b4007209 */ /* 0x000fc60007810000 */
[----:B------:R-:W-:Y:S01]  /*82d0*/  UIMAD UR60, UR60, 0xa00, UR5 ;  /* 0x00000a003c3c78a4 */ /* 0x000fe2000f8e0205 */
[----:B------:R-:W-:Y:S02]  /*82e0*/  FMNMX.FTZ R3, R181, R0, !PT ;  /* 0x00000000b5037209 */ /* 0x000fe40007810000 */
[----:B------:R-:W-:Y:S01]  /*82f0*/  UMOV UR5, UR10 ;  /* 0x0000000a00057c82 */ /* 0x000fe20008000000 */
[----:B------:R-:W-:Y:S02]  /*8300*/  R2UR UR10, R233 ;  /* 0x00000000e90a72ca */ /* 0x000fe400000e0000 */
[----:B------:R-:W-:Y:S01]  /*8310*/  FMNMX.FTZ R0, R168, R3, !PT ;  /* 0x00000003a8007209 */ /* 0x000fe20007810000 */
[----:B------:R-:W-:Y:S02]  /*8320*/  UMOV UR6, UR60 ;  /* 0x0000003c00067c82 */ /* 0x000fe40008000000 */
[----:B------:R-:W-:Y:S01]  /*8330*/  HGMMA.64x256x16.F32 R24, R208, gdesc[UR4].tnspB, R24, gsb0 ;  /* 0x43e00004d0187df0 */ /* 0x000fe20008000818 */
[----:B------:R-:W-:Y:S01]  /*8340*/  UIADD3 UR6, UR60, 0x80, URZ ;  /* 0x000000803c067890 */ /* 0x000fe2000fffe03f */
[----:B------:R-:W-:Y:S01]  /*8350*/  FMNMX.FTZ R3, R169, R0, !PT ;  /* 0x00000000a9037209 */ /* 0x000fe20007810000 */
[----:B------:R-:W-:-:S03]  /*8360*/  UMOV UR7, 0x40000040 ;  /* 0x4000004000077882 */ /* 0x000fc60000000000 */
[----:B------:R-:W-:Y:S02]  /*8370*/  FMNMX.FTZ R0, R172, R3, !PT ;  /* 0x00000003ac007209 */ /* 0x000fe40007810000 */
[----:B------:R-:W-:Y:S02]  /*8380*/  ISETP.LT.AND P2, PT, RZ, UR10, PT ;  /* 0x0000000aff007c0c */ /* 0x000fe4000bf41270 */
        /* <DEDUP_REMOVED lines=24> */
[----:B------:R-:W-:Y:S01]  /*8510*/  WARPGROUP.ARRIVE ;  /* 0x00000000000079c5 */ /* 0x000fe20000000000 */
[----:B0-----:R-:W-:-:S15]  /*8520*/  FMNMX.FTZ R200, R2, R3, !PT ;  /* 0x0000000302c87209 */ /* 0x001fde0007810000 */
[----:B------:R-:W-:-:S06]  /*8530*/  NOP ;  /* 0x0000000000007918 */ /* 0x000fcc0000000000 */
[----:B------:R-:W-:Y:S01]  /*8540*/  HGMMA.64x256x16.F32 R24, R196, gdesc[UR4].tnspB, R24, gsb0 ;  /* 0x43e00004c4187df0 */ /* 0x000fe20008000818 */
[----:B------:R-:W0:Y:S01]  /*8550*/  SHFL.BFLY PT, R3, R200, 0x1, 0x1f ;  /* 0x0c201f00c8037f89 */ /* 0x000e2200000e0000 */
[----:B------:R-:W-:Y:S01]  /*8560*/  UMOV UR6, UR60 ;  /* 0x0000003c00067c82 */ /* 0x000fe20008000000 */
[----:B------:R-:W-:Y:S01]  /*8570*/  UMOV UR7, 0x40000040 ;  /* 0x4000004000077882 */ /* 0x000fe20000000000 */
[----:B------:R-:W-:Y:S02]  /*8580*/  R2UR UR60, R16 ;  /* 0x00000000103c72ca */ /* 0x000fe400000e0000 */
        /* <DEDUP_REMOVED lines=40> */
[----:B------:R-:W-:Y:S01]  /*8810*/  FMNMX.FTZ R196, R190, R3, !PT ;  /* 0x00000003bec47209 */ /* 0x000fe20007810000 */
[--C-:B------:R-:W-:Y:S01]  /*8820*/  FFMA.FTZ R197, R184, UR5, -R0.reuse ;  /* 0x00000005b8c57c23 */ /* 0x100fe20008010800 */
[----:B------:R-:W-:Y:S01]  /*8830*/  WARPGROUP.ARRIVE ;  /* 0x00000000000079c5 */ /* 0x000fe20000000000 */
[--C-:B------:R-:W-:Y:S01]  /*8840*/  FFMA.FTZ R198, R164, UR5, -R0.reuse ;  /* 0x00000005a4c67c23 */ /* 0x100fe20008010800 */
[----:B------:R-:W-:Y:S01]  /*8850*/  FMNMX.FTZ R3, R191, R196, !PT ;  /* 0x000000c4bf037209 */ /* 0x000fe20007810000 */
[----:B------:R-:W-:Y:S02]  /*8860*/  FFMA.FTZ R196, R160, UR5, -R0 ;  /* 0x00000005a0c47c23 */ /* 0x000fe40008010800 */
[----:B------:R-:W0:Y:S01]  /*8870*/  MUFU.EX2 R197, R197 ;  /* 0x000000c500c57308 */ /* 0x000e220000000800 */
[----:B------:R-:W-:Y:S01]  /*8880*/  FMNMX.FTZ R184, R178, R3, !PT ;  /* 0x00000003b2b87209 */ /* 0x000fe20007810000 */
[----:B------:R-:W-:Y:S03]  /*8890*/  HGMMA.64x256x16.F32 R24, R192, gdesc[UR4].tnspB, R24, gsb0 ;  /* 0x43e00004c0187df0 */ /* 0x000fe60008000818 */
[----:B------:R-:W-:-:S03]  /*88a0*/  FMNMX.FTZ R3, R179, R184, !PT ;  /* 0x000000b8b3037209 */ /* 0x000fc60007810000 */
[----:B------:R-:W-:Y:S01]  /*88b0*/  MUFU.EX2 R196, R196 ;  /* 0x000000c400c47308 */ /* 0x000fe20000000800 */
[----:B------:R-:W-:-:S04]  /*88c0*/  FMNMX.FTZ R184, R182, R3, !PT ;  /* 0x00000003b6b87209 */ /* 0x000fc80007810000 */
[----:B------:R-:W-:-:S03]  /*88d0*/  FMNMX.FTZ R3, R183, R184, !PT ;  /* 0x000000b8b7037209 */ /* 0x000fc60007810000 */
[----:B------:R-:W-:Y:S01]  /*88e0*/  MUFU.EX2 R198, R198 ;  /* 0x000000c600c67308 */ /* 0x000fe20000000800 */
[----:B------:R-:W-:Y:S01]  /*88f0*/  FMNMX.FTZ R184, R170, R3, !PT ;  /* 0x00000003aab87209 */ /* 0x000fe20007810000 */
[----:B0-----:R-:W-:-:S03]  /*8900*/  FFMA.FTZ R15, R2, R15, R197 ;  /* 0x0000000f020f7223 */ /* 0x001fc600000100c5 */
[----:B------:R-:W-:Y:S01]  /*8910*/  FMNMX.FTZ R3, R171, R184, !PT ;  /* 0x000000b8ab037209 */ /* 0x000fe20007810000 */
[C---:B------:R-:W-:Y:S01]  /*8920*/  FADD.FTZ R15, R208.reuse, R15 ;  /* 0x0000000fd00f7221 */ /* 0x040fe20000010000 */
[----:B------:R-:W-:Y:S02]  /*8930*/  F2FP.F16.F32.PACK_AB R208, R208, R197 ;  /* 0x000000c5d0d0723e */ /* 0x000fe400000000ff */
        /* <DEDUP_REMOVED lines=29> */
[----:B------:R-:W-:Y:S01]  /*8b10*/  FADD.FTZ R174, R210, R15 ;  /* 0x0000000fd2ae7221 */ /* 0x000fe20000010000 */
[--C-:B------:R-:W-:Y:S01]  /*8b20*/  FFMA.FTZ R201, R170, UR5, -R156.reuse ;  /* 0x00000005aac97c23 */ /* 0x100fe2000801089c */
[----:B------:R-:W1:Y:S01]  /*8b30*/  MUFU.EX2 R209, R209 ;  /* 0x000000d100d17308 */ /* 0x000e620000000800 */
[--C-:B------:R-:W-:Y:S01]  /*8b40*/  FFMA.FTZ R170, R171, UR5, -R156.reuse ;  /* 0x00000005abaa7c23 */ /* 0x100fe2000801089c */
[----:B0-----:R-:W-:Y:S01]  /*8b50*/  FFMA.FTZ R157, R162, UR5, -R156 ;  /* 0x00000005a29d7c23 */ /* 0x001fe2000801089c */
[----:B------:R-:W-:Y:S01]  /*8b60*/  FADD.FTZ R171, R189, R174 ;  /* 0x000000aebdab7221 */ /* 0x000fe20000010000 */
[--C-:B------:R-:W-:Y:S01]  /*8b70*/  FFMA.FTZ R175, R175, UR5, -R156.reuse ;  /* 0x00000005afaf7c23 */ /* 0x100fe2000801089c */
[--C-:B------:R-:W-:Y:S01]  /*8b80*/  FFMA.FTZ R163, R163, UR5, -R156.reuse ;  /* 0x00000005a3a37c23 */ /* 0x100fe2000801089c */
[--C-:B------:R-:W-:Y:S01]  /*8b90*/  FFMA.FTZ R167, R167, UR5, -R156.reuse ;  /* 0x00000005a7a77c23 */ /* 0x100fe2000801089c */
[----:B------:R-:W-:Y:S01]  /*8ba0*/  FADD.FTZ R174, R204, R171 ;  /* 0x000000abccae7221 */ /* 0x000fe20000010000 */
[----:B------:R-:W0:Y:S01]  /*8bb0*/  MUFU.EX2 R160, R160 ;  /* 0x000000a000a07308 */ /* 0x000e220000000800 */
[--C-:B------:R-:W-:Y:S01]  /*8bc0*/  FFMA.FTZ R154, R154, UR5, -R156.reuse ;  /* 0x000000059a9a7c23 */ /* 0x100fe2000801089c */
[--C-:B------:R-:W-:Y:S01]  /*8bd0*/  FFMA.FTZ R155, R155, UR5, -R156.reuse ;  /* 0x000000059b9b7c23 */ /* 0x100fe2000801089c */
[--C-:B------:R-:W-:Y:S01]  /*8be0*/  FFMA.FTZ R158, R158, UR5, -R156.reuse ;  /* 0x000000059e9e7c23 */ /* 0x100fe2000801089c */
[----:B------:R-:W-:Y:S01]  /*8bf0*/  FFMA.FTZ R156, R159, UR5, -R156 ;  /* 0x000000059f9c7c23 */ /* 0x000fe2000801089c */
[----:B------:R-:W-:Y:S01]  /*8c00*/  FADD.FTZ R159, R177, R174 ;  /* 0x000000aeb19f7221 */ /* 0x000fe20000010000 */
[----:B------:R-:W-:-:S02]  /*8c10*/  F2FP.F16.F32.PACK_AB R210, R189, R210 ;  /* 0x000000d2bdd2723e */ /* 0x000fc400000000ff */
[----:B------:R-:W2:Y:S01]  /*8c20*/  MUFU.EX2 R211, R211 ;  /* 0x000000d300d37308 */ /* 0x000ea20000000800 */
[----:B-1----:R-:W-:Y:S01]  /*8c30*/  FFMA.FTZ R165, R0, R14, R209 ;  /* 0x0000000e00a57223 */ /* 0x002fe200000100d1 */
[----:B------:R-:W-:-:S06]  /*8c40*/  F2FP.F16.F32.PACK_AB R204, R177, R204 ;  /* 0x000000ccb1cc723e */ /* 0x000fcc00000000ff */
[----:B------:R-:W1:Y:S01]  /*8c50*/  MUFU.EX2 R164, R164 ;  /* 0x000000a400a47308 */ /* 0x000e620000000800 */
[C---:B0-----:R-:W-:Y:S01]  /*8c60*/  FADD.FTZ R166, R160.reuse, R165 ;  /* 0x000000a5a0a67221 */ /* 0x041fe20000010000 */
[----:B------:R-:W-:-:S06]  /*8c70*/  F2FP.F16.F32.PACK_AB R209, R160, R209 ;  /* 0x000000d1a0d1723e */ /* 0x000fcc00000000ff */
[----:B------:R-:W0:Y:S01]  /*8c80*/  MUFU.EX2 R205, R205 ;  /* 0x000000cd00cd7308 */ /* 0x000e220000000800 */
[----:B--2---:R-:W-:-:S07]  /*8c90*/  FADD.FTZ R165, R211, R166 ;  /* 0x000000a6d3a57221 */ /* 0x004fce0000010000 */
[----:B------:R-:W2:Y:S01]  /*8ca0*/  MUFU.EX2 R168, R168 ;  /* 0x000000a800a87308 */ /* 0x000ea20000000800 */
[C---:B-1----:R-:W-:Y:S01]  /*8cb0*/  FADD.FTZ R166, R164.reuse, R165 ;  /* 0x000000a5a4a67221 */ /* 0x042fe20000010000 */
[----:B------:R-:W-:-:S06]  /*8cc0*/  F2FP.F16.F32.PACK_AB R211, R164, R211 ;  /* 0x000000d3a4d3723e */ /* 0x000fcc00000000ff */
[----:B------:R-:W1:Y:S08]  /*8cd0*/  MUFU.EX2 R207, R207 ;  /* 0x000000cf00cf7308 */ /* 0x000e700000000800 */
[----:B------:R-:W3:Y:S08]  /*8ce0*/  MUFU.EX2 R172, R172 ;  /* 0x000000ac00ac7308 */ /* 0x000ef00000000800 */
[----:B------:R-:W4:Y:S08]  /*8cf0*/  MUFU.EX2 R201, R201 ;  /* 0x000000c900c97308 */ /* 0x000f300000000800 */
[----:B------:R0:W-:Y:S08]  /*8d00*/  MUFU.EX2 R14, R157 ;  /* 0x0000009d000e7308 */ /* 0x0001f00000000800 */
[----:B------:R-:W5:Y:S01]  /*8d10*/  MUFU.EX2 R170, R170 ;  /* 0x000000aa00aa7308 */ /* 0x000f620000000800 */
[----:B0-----:R-:W-:Y:S01]  /*8d20*/  FADD.FTZ R157, R205, R166 ;  /* 0x000000a6cd9d7221 */ /* 0x001fe20000010000 */
[----:B------:R-:W-:Y:S01]  /*8d30*/  FADD.FTZ R166, R206, R159 ;  /* 0x0000009fcea67221 */ /* 0x000fe20000010000 */
[----:B--2---:R-:W-:-:S02]  /*8d40*/  F2FP.F16.F32.PACK_AB R205, R168, R205 ;  /* 0x000000cda8cd723e */ /* 0x004fc400000000ff */
[----:B------:R-:W-:Y:S01]  /*8d50*/  FADD.FTZ R160, R168, R157 ;  /* 0x0000009da8a07221 */ /* 0x000fe20000010000 */
[C---:B------:R-:W-:Y:S01]  /*8d60*/  FADD.FTZ R159, R185.reuse, R166 ;  /* 0x000000a6b99f7221 */ /* 0x040fe20000010000 */
[----:B------:R-:W-:Y:S01]  /*8d70*/  F2FP.F16.F32.PACK_AB R206, R185, R206 ;  /* 0x000000ceb9ce723e */ /* 0x000fe200000000ff */
[----:B------:R-:W0:Y:S01]  /*8d80*/  MUFU.EX2 R203, R203 ;  /* 0x000000cb00cb7308 */ /* 0x000e220000000800 */
[----:B-1----:R-:W-:Y:S01]  /*8d90*/  FADD.FTZ R157, R207, R160 ;  /* 0x000000a0cf9d7221 */ /* 0x002fe20000010000 */
[----:B------:R-:W-:Y:S01]  /*8da0*/  FADD.FTZ R166, R200, R159 ;  /* 0x0000009fc8a67221 */ /* 0x000fe20000010000 */
[C---:B---3--:R-:W-:Y:S02]  /*8db0*/  F2FP.F16.F32.PACK_AB R207, R172.reuse, R207 ;  /* 0x000000cfaccf723e */ /* 0x048fe400000000ff */
[----:B------:R-:W-:Y:S01]  /*8dc0*/  FADD.FTZ R164, R172, R157 ;  /* 0x0000009daca47221 */ /* 0x000fe20000010000 */
[C---:B------:R-:W-:Y:S01]  /*8dd0*/  FADD.FTZ R159, R169.reuse, R166 ;  /* 0x000000a6a99f7221 */ /* 0x040fe20000010000 */
[----:B------:R-:W-:Y:S01]  /*8de0*/  F2FP.F16.F32.PACK_AB R200, R169, R200 ;  /* 0x000000c8a9c8723e */ /* 0x000fe200000000ff */
[----:B------:R-:W1:Y:S01]  /*8df0*/  MUFU.EX2 R162, R175 ;  /* 0x000000af00a27308 */ /* 0x000e620000000800 */
[----:B----4-:R-:W-:Y:S01]  /*8e00*/  FADD.FTZ R157, R201, R164 ;  /* 0x000000a4c99d7221 */ /* 0x010fe20000010000 */
[----:B------:R-:W-:Y:S01]  /*8e10*/  FADD.FTZ R166, R202, R159 ;  /* 0x0000009fcaa67221 */ /* 0x000fe20000010000 */
[----:B-----5:R-:W-:-:S02]  /*8e20*/  F2FP.F16.F32.PACK_AB R201, R170, R201 ;  /* 0x000000c9aac9723e */ /* 0x020fc400000000ff */
[----:B------:R-:W-:Y:S01]  /*8e30*/  FADD.FTZ R164, R170, R157 ;  /* 0x0000009daaa47221 */ /* 0x000fe20000010000 */
[C---:B------:R-:W-:Y:S01]  /*8e40*/  FADD.FTZ R159, R173.reuse, R166 ;  /* 0x000000a6ad9f7221 */ /* 0x040fe20000010000 */
[----:B------:R-:W-:Y:S01]  /*8e50*/  F2FP.F16.F32.PACK_AB R202, R173, R202 ;  /* 0x000000caadca723e */ /* 0x000fe200000000ff */
[----:B------:R-:W2:Y:S01]  /*8e60*/  MUFU.EX2 R15, R163 ;  /* 0x000000a3000f7308 */ /* 0x000ea20000000800 */
[----:B0-----:R-:W-:-:S07]  /*8e70*/  FADD.FTZ R157, R203, R164 ;  /* 0x000000a4cb9d7221 */ /* 0x001fce0000010000 */
[----:B------:R-:W0:Y:S01]  /*8e80*/  MUFU.EX2 R199, R199 ;  /* 0x000000c700c77308 */ /* 0x000e220000000800 */
[C---:B-1----:R-:W-:Y:S01]  /*8e90*/  FADD.FTZ R157, R162.reuse, R157 ;  /* 0x0000009da29d7221 */ /* 0x042fe20000010000 */
[----:B------:R-:W-:-:S03]  /*8ea0*/  F2FP.F16.F32.PACK_AB R203, R162, R203 ;  /* 0x000000cba2cb723e */ /* 0x000fc600000000ff */
[----:B------:R-:W-:-:S03]  /*8eb0*/  FADD.FTZ R162, R14, R157 ;  /* 0x0000009d0ea27221 */ /* 0x000fc60000010000 */
[----:B------:R-:W1:Y:S01]  /*8ec0*/  MUFU.EX2 R160, R167 ;  /* 0x000000a700a07308 */ /* 0x000e620000000800 */
[C---:B--2---:R-:W-:Y:S01]  /*8ed0*/  FADD.FTZ R162, R15.reuse, R162 ;  /* 0x000000a20fa27221 */ /* 0x044fe20000010000 */
[----:B------:R-:W-:-:S06]  /*8ee0*/  F2FP.F16.F32.PACK_AB R197, R15, R14 ;  /* 0x0000000e0fc5723e */ /* 0x000fcc00000000ff */
[----:B------:R2:W3:Y:S01]  /*8ef0*/  MUFU.EX2 R168, R154 ;  /* 0x0000009a00a87308 */ /* 0x0004e20000000800 */
[----:B0-----:R-:W-:Y:S01]  /*8f00*/  FADD.FTZ R15, R199, R162 ;  /* 0x000000a2c70f7221 */ /* 0x001fe20000010000 */
[----:B------:R-:W-:Y:S02]  /*8f10*/  WARPGROUP.DEPBAR.LE gsb0, 0x0 ;  /* 0x00008000000079c5 */ /* 0x000fe40000010000 */
[----:B------:R-:W-:Y:S01]  /*8f20*/  @!P1 SYNCS.ARRIVE.TRANS64.RED.A1T0 RZ, [UR61], RZ ;  /* 0x000000ffffff99a7 */ /* 0x000fe2000810043d */
[----:B------:R-:W-:Y:S02]  /*8f30*/  F2FP.F16.F32.PACK_AB R192, R152, R21 ;  /* 0x0000001598c0723e */ /* 0x000fe400000000ff */
[----:B------:R-:W-:Y:S01]  /*8f40*/  F2FP.F16.F32.PACK_AB R194, R20, R153 ;  /* 0x0000009914c2723e */ /* 0x000fe200000000ff */
[----:B------:R0:W4:Y:S01]  /*8f50*/  MUFU.EX2 R193, R155 ;  /* 0x0000009b00c17308 */ /* 0x0001220000000800 */
[----:B--2---:R-:W-:Y:S01]  /*8f60*/  FADD.FTZ R154, R196, R159 ;  /* 0x0000009fc49a7221 */ /* 0x004fe20000010000 */
[C---:B-1----:R-:W-:Y:S01]  /*8f70*/  FADD.FTZ R15, R160.reuse, R15 ;  /* 0x0000000fa00f7221 */ /* 0x042fe20000010000 */
[C---:B------:R-:W-:Y:S01]  /*8f80*/  F2FP.F16.F32.PACK_AB R196, R181.reuse, R196 ;  /* 0x000000c4b5c4723e */ /* 0x040fe200000000ff */
[----:B------:R-:W-:Y:S01]  /*8f90*/  @!P1 SYNCS.ARRIVE.TRANS64.RED.A1T0 RZ, [UR4], RZ ;  /* 0x000000ffffff99a7 */ /* 0x000fe20008100404 */
[----:B------:R-:W-:Y:S01]  /*8fa0*/  FADD.FTZ R157, R181, R154 ;  /* 0x0000009ab59d7221 */ /* 0x000fe20000010000 */
[----:B------:R-:W-:Y:S01]  /*8fb0*/  UIADD3 UR4, UR10, -0x1, URZ ;  /* 0xffffffff0a047890 */ /* 0x000fe2000fffe03f */
[----:B------:R-:W-:Y:S01]  /*8fc0*/  F2FP.F16.F32.PACK_AB R199, R160, R199 ;  /* 0x000000c7a0c7723e */ /* 0x000fe200000000ff */
[----:B------:R-:W1:Y:S01]  /*8fd0*/  MUFU.EX2 R158, R158 ;  /* 0x0000009e009e7308 */ /* 0x000e620000000800 */
[----:B------:R-:W-:Y:S01]  /*8fe0*/  FADD.FTZ R154, R198, R157 ;  /* 0x0000009dc69a7221 */ /* 0x000fe20000010000 */
[----:B---3--:R-:W-:Y:S01]  /*8ff0*/  FADD.FTZ R15, R168, R15 ;  /* 0x0000000fa80f7221 */ /* 0x008fe20000010000 */
[----:B------:R-:W-:Y:S01]  /*9000*/  F2FP.F16.F32.PACK_AB R198, R161, R198 ;  /* 0x000000c6a1c6723e */ /* 0x000fe200000000ff */
[----:B------:R-:W-:-:S02]  /*9010*/  IMAD.U32 R233, RZ, RZ, UR4 ;  /* 0x00000004ffe97e24 */ /* 0x000fc4000f8e00ff */
[----:B------:R-:W-:Y:S02]  /*9020*/  FADD.FTZ R154, R161, R154 ;  /* 0x0000009aa19a7221 */ /* 0x000fe40000010000 */
[----:B------:R-:W2:Y:S02]  /*9030*/  MUFU.EX2 R195, R156 ;  /* 0x0000009c00c37308 */ /* 0x000ea40000000800 */
[----:B0-----:R-:W-:Y:S01]  /*9040*/  FADD.FTZ R155, R21, R154 ;  /* 0x0000009a159b7221 */ /* 0x001fe20000010000 */
[C---:B----4-:R-:W-:Y:S01]  /*9050*/  FADD.FTZ R15, R193.reuse, R15 ;  /* 0x0000000fc10f7221 */ /* 0x050fe20000010000 */
[----:B------:R-:W-:Y:S02]  /*9060*/  F2FP.F16.F32.PACK_AB R193, R193, R168 ;  /* 0x000000a8c1c1723e */ /* 0x000fe400000000ff */
[----:B------:R-:W-:-:S04]  /*9070*/  FADD.FTZ R14, R152, R155 ;  /* 0x0000009b980e7221 */ /* 0x000fc80000010000 */
[----:B------:R-:W-:Y:S01]  /*9080*/  FADD.FTZ R21, R153, R14 ;  /* 0x0000000e99157221 */ /* 0x000fe20000010000 */
[----:B-1----:R-:W-:-:S03]  /*9090*/  FADD.FTZ R14, R158, R15 ;  /* 0x0000000f9e0e7221 */ /* 0x002fc60000010000 */
[----:B------:R-:W-:Y:S01]  /*90a0*/  FADD.FTZ R15, R20, R21 ;  /* 0x00000015140f7221 */ /* 0x000fe20000010000 */
[----:B------:R-:W-:Y:S02]  /*90b0*/  IMAD.MOV.U32 R20, RZ, RZ, R3 ;  /* 0x000000ffff147224 */ /* 0x000fe400078e0003 */
[----:B------:R-:W-:Y:S02]  /*90c0*/  IMAD.MOV.U32 R21, RZ, RZ, R4 ;  /* 0x000000ffff157224 */ /* 0x000fe400078e0004 */
[C---:B--2---:R-:W-:Y:S01]  /*90d0*/  FADD.FTZ R14, R195.reuse, R14 ;  /* 0x0000000ec30e7221 */ /* 0x044fe20000010000 */
[----:B------:R-:W-:Y:S01]  /*90e0*/  F2FP.F16.F32.PACK_AB R195, R195, R158 ;  /* 0x0000009ec3c3723e */ /* 0x000fe200000000ff */
[----:B------:R-:W-:Y:S06]  /*90f0*/  @P2 BRA `(.L_x_407) ;  /* 0xffffffc400942947 */ /* 0x000fec000383ffff */
.L_x_398:
        /* <DEDUP_REMOVED lines=131> */
.L_x_408:
[----:B------:R-:W-:Y:S01]  /*9930*/  IMAD R11, R16, 0x8, R5 ;  /* 0x00000008100b7824 */ /* 0x000fe200078e0205 */
[----:B------:R-:W-:-:S04]  /*9940*/  SHF.L.U32 R0, R17, 0x1f, RZ ;  /* 0x0000001f11007819 */ /* 0x000fc800000006ff */
[----:B------:R0:W1:Y:S01]  /*9950*/  SYNCS.PHASECHK.TRANS64.TRYWAIT P2, [R11+URZ+0x38850], R0 ;  /* 0x038850000b0075a7 */ /* 0x000062000804017f */
[----:B------:R-:W-:Y:S05]  /*9960*/  @!P0 BRA `(.L_x_409) ;  /* 0x0000000000048947 */ /* 0x000fea0003800000 */
[----:B------:R-:W-:Y:S01]  /*9970*/  BPT.TRAP 0x1 ;  /* 0x000000040000795c */ /* 0x000fe20000300000 */
.L_x_409:
[----:B-1----:R-:W-:Y:S05]  /*9980*/  @P2 BRA `(.L_x_410) ;  /* 0x0000000000082947 */ /* 0x002fea0003800000 */
[----:B------:R-:W1:Y:S02]  /*9990*/  SYNCS.PHASECHK.TRANS64.TRYWAIT P0, [R11+URZ+0x38850], R0 ;  /* 0x038850000b0075a7 */ /* 0x000e64000800017f */
[----:B-1----:R-:W-:Y:S05]  /*99a0*/  @!P0 BRA `(.L_x_411) ;  /* 0x000000ac00148947 */ /* 0x002fea0003800000 */
.L_x_410:
[----:B------:R-:W-:Y:S05]  /*99b0*/  WARPSYNC.ALL ;  /* 0x0000000000007948 */ /* 0x000fea0003800000 */
[----:B------:R-:W-:Y:S01]  /*99c0*/  VIADD R5, R5, 0x400 ;  /* 0x0000040005057836 */ /* 0x000fe20000000000 */
[----:B------:R-:W-:Y:S01]  /*99d0*/  WARPGROUP.ARRIVE ;  /* 0x00000000000079c5 */ /* 0x000fe20000000000 */
[----:B------:R-:W-:Y:S01]  /*99e0*/  IMAD.MOV.U32 R7, RZ, RZ, 0x40000040 ;  /* 0x40000040ff077424 */ /* 0x000fe200078e00ff */
[----:B01----:R-:W0:Y:S01]  /*99f0*/  SHFL.BFLY PT, R0, R15, 0x2, 0x1f ;  /* 0x0c401f000f007f89 */ /* 0x003e2200000e0000 */
[----:B------:R-:W-:Y:S01]  /*9a00*/  IMAD.MOV.U32 R9, RZ, RZ, 0x40000040 ;  /* 0x40000040ff097424 */ /* 0x000fe200078e00ff */
[----:B------:R-:W-:Y:S01]  /*9a10*/  SHF.R.U32.HI R5, RZ, 0x4, R5 ;  /* 0x00000004ff057819 */ /* 0x000fe20000011605 */
[----:B------:R-:W-:Y:S01]  /*9a20*/  @!P1 VIADD R11, R11, 0x38860 ;  /* 0x000388600b0b9836 */ /* 0x000fe20000000000 */
[----:B------:R-:W-:Y:S01]  /*9a30*/  R2UR UR7, R7 ;  /* 0x00000000070772ca */ /* 0x000fe200000e0000 */
[----:B------:R-:W-:Y:S01]  /*9a40*/  IMAD.MOV.U32 R7, RZ, RZ, 0x40000040 ;  /* 0x40000040ff077424 */ /* 0x000fe200078e00ff */
[----:B------:R-:W-:Y:S01]  /*9a50*/  LOP3.LUT R5, R5, 0x3fff, RZ, 0xc0, !PT ;  /* 0x00003fff05057812 */ /* 0x000fe200078ec0ff */
[----:B------:R-:W-:Y:S01]  /*9a60*/  IMAD.U32 R13, RZ, RZ, UR5 ;  /* 0x00000005ff0d7e24 */ /* 0x000fe2000f8e00ff */
[----:B------:R-:W-:Y:S01]  /*9a70*/  @!P1 PRMT R11, RZ, 0x654, R11 ;  /* 0x00000654ff0b9816 */ /* 0x000fe2000000000b */
[----:B------:R-:W-:Y:S01]  /*9a80*/  VIADD R218, R218, 0x1 ;  /* 0x00000001dada7836 */ /* 0x000fe20000000000 */
[----:B------:R-:W-:-:S05]  /*9a90*/  LOP3.LUT R5, R5, 0x2800000, RZ, 0xfc, !PT ;  /* 0x0280000005057812 */ /* 0x000fca00078efcff */
[C---:B------:R-:W-:Y:S02]  /*9aa0*/  IMAD R6, R16.reuse, 0xa00, R5 ;  /* 0x00000a0010067824 */ /* 0x040fe400078e0205 */
[----:B------:R-:W1:Y:S01]  /*9ab0*/  SHFL.BFLY PT, R5, R14, 0x2, 0x1f ;  /* 0x0c401f000e057f89 */ /* 0x000e6200000e0000 */
[----:B------:R-:W-:Y:S02]  /*9ac0*/  VIADD R16, R16, 0x1 ;  /* 0x0000000110107836 */ /* 0x000fe40000000000 */
[C---:B------:R-:W-:Y:S01]  /*9ad0*/  R2UR UR6, R6.reuse ;  /* 0x00000000060672ca */ /* 0x040fe200000e0000 */
[----:B------:R-:W-:Y:S02]  /*9ae0*/  VIADD R8, R6, 0x80 ;  /* 0x0000008006087836 */ /* 0x000fe40000000000 */
[----:B------:R-:W-:Y:S01]  /*9af0*/  ISETP.NE.AND P2, PT, R16, 0x2, PT ;  /* 0x000000021000780c */ /* 0x000fe20003f45270 */
[----:B0-----:R-:W-:-:S03]  /*9b00*/  FADD.FTZ R0, R0, R15 ;  /* 0x0000000f00007221 */ /* 0x001fc60000010000 */
[----:B------:R-:W-:-:S06]  /*9b10*/  SEL R16, R16, RZ, P2 ;  /* 0x000000ff10107207 */ /* 0x000fcc0001000000 */
[----:B------:R-:W-:Y:S01]  /*9b20*/  HGMMA.64x256x16.F32 R24, R208, gdesc[UR4].tnspB, R24, gsb0 ;  /* 0x43e00004d0187df0 */ /* 0x000fe20008000818 */
[----:B------:R-:W-:Y:S01]  /*9b30*/  R2UR UR6, R8 ;  /* 0x00000000080672ca */ /* 0x000fe200000e0000 */
[----:B------:R-:W-:Y:S01]  /*9b40*/  VIADD R8, R6, 0x100 ;  /* 0x0000010006087836 */ /* 0x000fe20000000000 */
[----:B------:R-:W-:Y:S01]  /*9b50*/  R2UR UR7, R9 ;  /* 0x00000000090772ca */ /* 0x000fe200000e0000 */
[----:B------:R-:W-:Y:S02]  /*9b60*/  IMAD.MOV.U32 R9, RZ, RZ, 0x40000040 ;  /* 0x40000040ff097424 */ /* 0x000fe400078e00ff */
[----:B-1----:R-:W-:Y:S02]  /*9b70*/  FADD.FTZ R2, R5, R14 ;  /* 0x0000000e05027221 */ /* 0x002fe40000010000 */
[----:B------:R-:W0:Y:S02]  /*9b80*/  SHFL.BFLY PT, R5, R0, 0x1, 0x1f ;  /* 0x0c201f0000057f89 */ /* 0x000e2400000e0000 */
[----:B0-----:R-:W-:Y:S01]  /*9b90*/  FADD.FTZ R10, R0, R5 ;  /* 0x00000005000a7221 */ /* 0x001fe20000010000 */
[----:B------:R-:W-:Y:S01]  /*9ba0*/  IMAD.MOV.U32 R5, RZ, RZ, RZ ;  /* 0x000000ffff057224 */ /* 0x000fe200078e00ff */
[----:B------:R-:W-:-:S03]  /*9bb0*/  SEL R0, RZ, 0x1, P2 ;  /* 0x00000001ff007807 */ /* 0x000fc60001000000 */
[----:B------:R-:W-:Y:S02]  /*9bc0*/  FSETP.NE.FTZ.AND P0, PT, R10, RZ, PT ;  /* 0x000000ff0a00720b */ /* 0x000fe40003f15000 */
[----:B------:R-:W-:Y:S01]  /*9bd0*/  LOP3.LUT R17, R17, R0, RZ, 0x3c, !PT ;  /* 0x0000000011117212 */ /* 0x000fe200078e3cff */
[----:B------:R-:W-:Y:S01]  /*9be0*/  IMAD.MOV.U32 R0, RZ, RZ, -0x800000 ;  /* 0xff800000ff007424 */ /* 0x000fe200078e00ff */
[----:B------:R-:W-:Y:S02]  /*9bf0*/  WARPGROUP.DEPBAR.LE gsb0, 0x0 ;  /* 0x00008000000079c5 */ /* 0x000fe40000010000 */
[----:B------:R-:W-:-:S07]  /*9c00*/  WARPGROUP.ARRIVE ;  /* 0x00000000000079c5 */ /* 0x000fce0000000000 */
[----:B------:R-:W-:Y:S01]  /*9c10*/  HGMMA.64x256x16.F32 R24, R204, gdesc[UR4].tnspB, R24, gsb0 ;  /* 0x43e00004cc187df0 */ /* 0x000fe20008000818 */
[----:B------:R-:W-:Y:S01]  /*9c20*/  R2UR UR6, R8 ;  /* 0x00000000080672ca */ /* 0x000fe200000e0000 */
[C---:B------:R-:W-:Y:S01]  /*9c30*/  VIADD R8, R6.reuse, 0x180 ;  /* 0x0000018006087836 */ /* 0x040fe20000000000 */
[----:B------:R-:W-:Y:S01]  /*9c40*/  R2UR UR7, R9 ;  /* 0x00000000090772ca */ /* 0x000fe200000e0000 */
[----:B------:R-:W-:Y:S02]  /*9c50*/  IMAD.MOV.U32 R9, RZ, RZ, 0x40000040 ;  /* 0x40000040ff097424 */ /* 0x000fe400078e00ff */
[----:B------:R-:W-:Y:S01]  /*9c60*/  VIADD R6, R6, 0x200 ;  /* 0x0000020006067836 */ /* 0x000fe20000000000 */
[----:B------:R-:W-:Y:S02]  /*9c70*/  WARPGROUP.DEPBAR.LE gsb0, 0x0 ;  /* 0x00008000000079c5 */ /* 0x000fe40000010000 */
[----:B------:R-:W-:-:S15]  /*9c80*/  WARPGROUP.ARRIVE ;  /* 0x00000000000079c5 */ /* 0x000fde0000000000 */
[----:B------:R-:W-:-:S04]  /*9c90*/  NOP ;  /* 0x0000000000007918 */ /* 0x000fc80000000000 */
[----:B------:R-:W-:Y:S01]  /*9ca0*/  HGMMA.64x256x16.F32 R24, R200, gdesc[UR4].tnspB, R24, gsb0 ;  /* 0x43e00004c8187df0 */ /* 0x000fe20008000818 */
[----:B------:R-:W-:Y:S02]  /*9cb0*/  R2UR UR6, R8 ;  /* 0x00000000080672ca */ /* 0x000fe400000e0000 */
[----:B------:R-:W-:Y:S01]  /*9cc0*/  R2UR UR7, R9 ;  /* 0x00000000090772ca */ /* 0x000fe200000e0000 */
[----:B------:R-:W0:Y:S02]  /*9cd0*/  @P0 MUFU.LG2 R8, R10 ;  /* 0x0000000a00080308 */ /* 0x000e240000000c00 */
[----:B0-----:R-:W-:Y:S01]  /*9ce0*/  @P0 FMUL.FTZ R8, R8, 0.69314718246459960938 ;  /* 0x3f31721808080820 */ /* 0x001fe20000410000 */
[----:B------:R-:W-:Y:S02]  /*9cf0*/  WARPGROUP.DEPBAR.LE gsb0, 0x0 ;  /* 0x00008000000079c5 */ /* 0x000fe40000010000 */
[----:B------:R-:W-:-:S15]  /*9d00*/  WARPGROUP.ARRIVE ;  /* 0x00000000000079c5 */ /* 0x000fde0000000000 */
[----:B------:R-:W-:-:S04]  /*9d10*/  NOP ;  /* 0x0000000000007918 */ /* 0x000fc80000000000 */
[----:B------:R-:W-:Y:S01]  /*9d20*/  HGMMA.64x256x16.F32 R24, R196, gdesc[UR4].tnspB, R24, gsb0 ;  /* 0x43e00004c4187df0 */ /* 0x000fe20008000818 */
[----:B------:R-:W-:Y:S01]  /*9d30*/  R2UR UR6, R6 ;  /* 0x00000000060672ca */ /* 0x000fe200000e0000 */
[----:B------:R-:W-:Y:S01]  /*9d40*/  IMAD.MOV.U32 R6, RZ, RZ, RZ ;  /* 0x000000ffff067224 */ /* 0x000fe200078e00ff */
[----:B------:R-:W-:Y:S02]  /*9d50*/  R2UR UR7, R7 ;  /* 0x00000000070772ca */ /* 0x000fe400000e0000 */
[----:B------:R-:W0:Y:S03]  /*9d60*/  SHFL.BFLY PT, R7, R2, 0x1, 0x1f ;  /* 0x0c201f0002077f89 */ /* 0x000e2600000e0000 */
[----:B------:R-:W-:Y:S01]  /*9d70*/  @P0 MUFU.RCP R6, R10 ;  /* 0x0000000a00060308 */ /* 0x000fe20000001000 */
[----:B0-----:R-:W-:Y:S01]  /*9d80*/  FADD.FTZ R12, R2, R7 ;  /* 0x00000007020c7221 */ /* 0x001fe20000010000 */
[----:B------:R-:W-:-:S02]  /*9d90*/  IMAD.U32 R7, RZ, RZ, UR5 ;  /* 0x00000005ff077e24 */ /* 0x000fc4000f8e00ff */
[----:B------:R-:W-:Y:S02]  /*9da0*/  IMAD.MOV.U32 R2, RZ, RZ, -0x800000 ;  /* 0xff800000ff027424 */ /* 0x000fe400078e00ff */
[----:B------:R-:W-:Y:S01]  /*9db0*/  FSETP.NE.FTZ.AND P3, PT, R12, RZ, PT ;  /* 0x000000ff0c00720b */ /* 0x000fe20003f75000 */
[----:B------:R-:W-:-:S04]  /*9dc0*/  @P0 FMUL.FTZ R7, R7, 0.69314718246459960938 ;  /* 0x3f31721807070820 */ /* 0x000fc80000410000 */
[----:B------:R-:W-:Y:S01]  /*9dd0*/  @P0 FFMA.FTZ R0, R7, R4, R8 ;  /* 0x0000000407000223 */ /* 0x000fe20000010008 */
[----:B------:R-:W-:-:S07]  /*9de0*/  PLOP3.LUT P0, PT, PT, PT, PT, 0x8, 0x0 ;  /* 0x000000000000781c */ /* 0x000fce0003f0e170 */
[----:B------:R-:W0:Y:S01]  /*9df0*/  @P3 MUFU.LG2 R9, R12 ;  /* 0x0000000c00093308 */ /* 0x000e220000000c00 */
[----:B------:R-:W-:-:S07]  /*9e00*/  @P3 FMUL.FTZ R13, R13, 0.69314718246459960938 ;  /* 0x3f3172180d0d3820 */ /* 0x000fce0000410000 */
[----:B------:R-:W1:Y:S01]  /*9e10*/  @P3 MUFU.RCP R5, R12 ;  /* 0x0000000c00053308 */ /* 0x000e620000001000 */
[----:B0-----:R-:W-:-:S04]  /*9e20*/  @P3 FMUL.FTZ R10, R9, 0.69314718246459960938 ;  /* 0x3f317218090a3820 */ /* 0x001fc80000410000 */
[----:B------:R-:W-:Y:S01]  /*9e30*/  @P3 FFMA.FTZ R2, R13, R3, R10 ;  /* 0x000000030d023223 */ /* 0x000fe2000001000a */
[----:B------:R-:W-:Y:S02]  /*9e40*/  WARPGROUP.DEPBAR.LE gsb0, 0x0 ;  /* 0x00008000000079c5 */ /* 0x000fe40000010000 */
[----:B------:R-:W-:-:S06]  /*9e50*/  WARPGROUP.ARRIVE ;  /* 0x00000000000079c5 */ /* 0x000fcc0000000000 */
[----:B------:R-:W-:Y:S03]  /*9e60*/  HGMMA.64x256x16.F32 R24, R192, gdesc[UR4].tnspB, R24, gsb0 ;  /* 0x43e00004c0187df0 */ /* 0x000fe60008000818 */
[----:B------:R-:W-:Y:S02]  /*9e70*/  WARPGROUP.DEPBAR.LE gsb0, 0x0 ;  /* 0x00008000000079c5 */ /* 0x000fe40000010000 */
[----:B------:R0:W-:Y:S01]  /*9e80*/  @!P1 SYNCS.ARRIVE.TRANS64.RED.A1T0 RZ, [R11+URZ], RZ ;  /* 0x000000ff0bff99a7 */ /* 0x0001e2000810043f */
[-C--:B-1----:R-:W-:Y:S01]  /*9e90*/  FMUL.FTZ R19, R83, R5.reuse ;  /* 0x0000000553137220 */ /* 0x082fe20000410000 */
        /* <DEDUP_REMOVED lines=126> */
[----:B0-----:R-:W-:-:S07]  /*a680*/  FMUL.FTZ R151, R151, R5 ;  /* 0x0000000597977220 */ /* 0x001fce0000410000 */
.L_x_390:
[----:B------:R-:W0:Y:S01]  /*a690*/  S2R R4, SR_CgaCtaId ;  /* 0x0000000000047919 */ /* 0x000e220000008800 */
[----:B------:R-:W-:Y:S01]  /*a6a0*/  MOV R171, 0x400 ;  /* 0x0000040000ab7802 */ /* 0x000fe20000000f00 */
[----:B------:R-:W-:Y:S01]  /*a6b0*/  BSSY B0, `(.L_x_412) ;  /* 0x00002f9000007945 */ /* 0x000fe20003800000 */
[----:B------:R-:W-:Y:S02]  /*a6c0*/  BAR.SYNC.DEFER_BLOCKING 0x5, 0x180 ;  /* 0x0146000000007b1d */ /* 0x000fe40000010000 */
[----:B0-----:R-:W-:-:S05]  /*a6d0*/  LEA R171, R4, R171, 0x18 ;  /* 0x000000ab04ab7211 */ /* 0x001fca00078ec0ff */
[----:B------:R-:W0:Y:S02]  /*a6e0*/  LDS.128 R4, [R171+0x388d0] ;  /* 0x0388d000ab047984 */ /* 0x000e240000000c00 */
[----:B0-----:R-:W-:Y:S02]  /*a6f0*/  R2UR UR6, R5 ;  /* 0x00000000050672ca */ /* 0x001fe400000e0000 */
[----:B------:R-:W-:Y:S01]  /*a700*/  R2UR UR5, R6 ;  /* 0x00000000060572ca */ /* 0x000fe200000e0000 */
[----:B------:R-:W-:Y:S06]  /*a710*/  BAR.ARV 0x4, 0x180 ;  /* 0x0106000000007b1d */ /* 0x000fec0000002000 */
[----:B------:R-:W-:Y:S08]  /*a720*/  @P0 BRA `(.L_x_413) ;  /* 0x0000002000200947 */ /* 0x000ff00003800000 */
[----:B------:R-:W0:Y:S01]  /*a730*/  S2R R6, SR_SWINHI ;  /* 0x0000000000067919 */ /* 0x000e220000002f00 */
[----:B------:R-:W-:Y:S01]  /*a740*/  F2FP.F16.F32.PACK_AB R24, R25, R24 ;  /* 0x000000181918723e */ /* 0x000fe200000000ff */
[----:B------:R-:W-:Y:S01]  /*a750*/  ULDC.64 UR8, c[0x0][0xc00] ;  /* 0x0003000000087ab9 */ /* 0x000fe20000000a00 */
[----:B------:R-:W-:Y:S01]  /*a760*/  F2FP.F16.F32.PACK_AB R25, R164, R26 ;  /* 0x0000001aa419723e */ /* 0x000fe200000000ff */
[----:B------:R-:W-:Y:S01]  /*a770*/  UISETP.NE.U32.AND UP0, UPT, UR8, URZ, UPT ;  /* 0x0000003f0800728c */ /* 0x000fe2000bf05070 */
[----:B------:R-:W-:Y:S01]  /*a780*/  F2FP.F16.F32.PACK_AB R32, R33, R32 ;  /* 0x000000202120723e */ /* 0x000fe200000000ff */
[----:B------:R-:W-:Y:S01]  /*a790*/  ULDC.64 UR12, c[0x0][0x208] ;  /* 0x00008200000c7ab9 */ /* 0x000fe20000000a00 */
[----:B------:R-:W-:Y:S01]  /*a7a0*/  F2FP.F16.F32.PACK_AB R26, R29, R28 ;  /* 0x0000001c1d1a723e */ /* 0x000fe200000000ff */
[----:B------:R-:W-:Y:S01]  /*a7b0*/  UISETP.NE.AND.EX UP0, UPT, UR9, URZ, UPT, UP0 ;  /* 0x0000003f0900728c */ /* 0x000fe2000bf05300 */
[----:B------:R-:W-:Y:S02]  /*a7c0*/  F2FP.F16.F32.PACK_AB R27, R8, R27 ;  /* 0x0000001b081b723e */ /* 0x000fe400000000ff */
[----:B------:R-:W-:-:S02]  /*a7d0*/  F2FP.F16.F32.PACK_AB R33, R163, R34 ;  /* 0x00000022a321723e */ /* 0x000fc400000000ff */
[----:B------:R-:W-:Y:S02]  /*a7e0*/  F2FP.F16.F32.PACK_AB R40, R41, R40 ;  /* 0x000000282928723e */ /* 0x000fe400000000ff */
[----:B------:R-:W-:Y:S02]  /*a7f0*/  F2FP.F16.F32.PACK_AB R34, R37, R36 ;  /* 0x000000242522723e */ /* 0x000fe400000000ff */
[----:B------:R-:W-:Y:S02]  /*a800*/  F2FP.F16.F32.PACK_AB R35, R162, R35 ;  /* 0x00000023a223723e */ /* 0x000fe400000000ff */
[----:B------:R-:W-:Y:S02]  /*a810*/  F2FP.F16.F32.PACK_AB R41, R161, R42 ;  /* 0x0000002aa129723e */ /* 0x000fe400000000ff */
[----:B------:R-:W-:Y:S02]  /*a820*/  F2FP.F16.F32.PACK_AB R48, R49, R48 ;  /* 0x000000303130723e */ /* 0x000fe400000000ff */
[----:B------:R-:W-:-:S02]  /*a830*/  F2FP.F16.F32.PACK_AB R42, R45, R44 ;  /* 0x0000002c2d2a723e */ /* 0x000fc400000000ff */
[----:B------:R-:W-:Y:S02]  /*a840*/  F2FP.F16.F32.PACK_AB R43, R160, R43 ;  /* 0x0000002ba02b723e */ /* 0x000fe400000000ff */
[----:B------:R-:W-:Y:S02]  /*a850*/  F2FP.F16.F32.PACK_AB R49, R159, R50 ;  /* 0x000000329f31723e */ /* 0x000fe400000000ff */
[----:B------:R-:W-:Y:S02]  /*a860*/  F2FP.F16.F32.PACK_AB R56, R57, R56 ;  /* 0x000000383938723e */ /* 0x000fe400000000ff */
[----:B------:R-:W-:Y:S02]  /*a870*/  F2FP.F16.F32.PACK_AB R50, R53, R52 ;  /* 0x000000343532723e */ /* 0x000fe400000000ff */
[----:B------:R-:W-:Y:S02]  /*a880*/  MOV R4, R171 ;  /* 0x000000ab00047202 */ /* 0x000fe40000000f00 */
[----:B0-----:R-:W-:-:S02]  /*a890*/  MOV R5, R6 ;  /* 0x0000000600057202 */ /* 0x001fc40000000f00 */
[----:B------:R-:W-:Y:S02]  /*a8a0*/  F2FP.F16.F32.PACK_AB R51, R158, R51 ;  /* 0x000000339e33723e */ /* 0x000fe400000000ff */
[----:B------:R-:W-:Y:S01]  /*a8b0*/  F2FP.F16.F32.PACK_AB R57, R157, R58 ;  /* 0x0000003a9d39723e */ /* 0x000fe200000000ff */
[----:B------:R-:W-:Y:S01]  /*a8c0*/  IMAD.WIDE R110, R225, 0x2, R4 ;  /* 0x00000002e16e7825 */ /* 0x000fe200078e0204 */
[----:B------:R-:W-:Y:S02]  /*a8d0*/  F2FP.F16.F32.PACK_AB R64, R65, R64 ;  /* 0x000000404140723e */ /* 0x000fe400000000ff */
[----:B------:R-:W-:Y:S02]  /*a8e0*/  F2FP.F16.F32.PACK_AB R58, R61, R60 ;  /* 0x0000003c3d3a723e */ /* 0x000fe400000000ff */
[C---:B------:R-:W-:Y:S02]  /*a8f0*/  IADD3 R173, P1, R110.reuse, 0x20, RZ ;  /* 0x000000206ead7810 */ /* 0x040fe40007f3e0ff */
[----:B------:R-:W-:-:S02]  /*a900*/  LOP3.LUT R9, R110, 0x380, RZ, 0xc0, !PT ;  /* 0x000003806e097812 */ /* 0x000fc400078ec0ff */
[C---:B------:R-:W-:Y:S01]  /*a910*/  IADD3 R175, P0, R110.reuse, 0x40, RZ ;  /* 0x000000406eaf7810 */ /* 0x040fe20007f1e0ff */
[--C-:B------:R-:W-:Y:S01]  /*a920*/  IMAD.X R11, RZ, RZ, R111.reuse, P1 ;  /* 0x000000ffff0b7224 */ /* 0x100fe200008e066f */
[C---:B------:R-:W-:Y:S02]  /*a930*/  IADD3 R177, P4, R110.reuse, 0x60, RZ ;  /* 0x000000606eb17810 */ /* 0x040fe40007f9e0ff */
        /* <DEDUP_REMOVED lines=11> */
[--C-:B------:R-:W-:Y:S01]  /*a9f0*/  IMAD.X R47, RZ, RZ, R111.reuse, P2 ;  /* 0x000000ffff2f7224 */ /* 0x100fe200010e066f */
[----:B------:R-:W-:Y:S01]  /*aa00*/  LOP3.LUT R10, R173, 0x380, RZ, 0xc0, !PT ;  /* 0x00000380ad0a7812 */ /* 0x000fe200078ec0ff */
[----:B------:R-:W-:Y:S01]  /*aa10*/  IMAD.X R55, RZ, RZ, R111, P1 ;  /* 0x000000ffff377224 */ /* 0x000fe200008e066f */
[----:B------:R-:W-:-:S02]  /*aa20*/  LOP3.LUT R12, R175, 0x380, RZ, 0xc0, !PT ;  /* 0x00000380af0c7812 */ /* 0x000fc400078ec0ff */
[C---:B------:R-:W-:Y:S02]  /*aa30*/  IADD3 R189, P0, R110.reuse, 0x8020, RZ ;  /* 0x000080206ebd7810 */ /* 0x040fe40007f1e0ff */
        /* <DEDUP_REMOVED lines=11> */
[----:B------:R-:W-:Y:S01]  /*aaf0*/  LOP3.LUT R14, R177, 0x380, RZ, 0xc0, !PT ;  /* 0x00000380b10e7812 */ /* 0x000fe200078ec0ff */
[--C-:B------:R-:W-:Y:S01]  /*ab00*/  IMAD.X R107, RZ, RZ, R111.reuse, P2 ;  /* 0x000000ffff6b7224 */ /* 0x100fe200010e066f */
[----:B------:R-:W-:Y:S01]  /*ab10*/  LOP3.LUT R110, R9, R110, RZ, 0x3c, !PT ;  /* 0x0000006e096e7212 */ /* 0x000fe200078e3cff */
[----:B------:R-:W-:Y:S01]  /*ab20*/  IMAD.X R9, RZ, RZ, R111, P1 ;  /* 0x000000ffff097224 */ /* 0x000fe200008e066f */
[----:B------:R-:W-:-:S02]  /*ab30*/  LOP3.LUT R20, R179, 0x380, RZ, 0xc0, !PT ;  /* 0x00000380b3147812 */ /* 0x000fc400078ec0ff */
[----:B------:R-:W-:Y:S02]  /*ab40*/  SHF.R.U64 R10, R10, 0x3, RZ ;  /* 0x000000030a0a7819 */ /* 0x000fe400000012ff */
[----:B------:R-:W-:Y:S02]  /*ab50*/  LOP3.LUT R30, R181, 0x380, RZ, 0xc0, !PT ;  /* 0x00000380b51e7812 */ /* 0x000fe400078ec0ff */
[----:B------:R-:W-:Y:S02]  /*ab60*/  SHF.R.U64 R12, R12, 0x3, RZ ;  /* 0x000000030c0c7819 */ /* 0x000fe400000012ff */
[----:B------:R-:W-:Y:S02]  /*ab70*/  LOP3.LUT R38, R183, 0x380, RZ, 0xc0, !PT ;  /* 0x00000380b7267812 */ /* 0x000fe400078ec0ff */
[----:B------:R-:W-:Y:S02]  /*ab80*/  SHF.R.U64 R14, R14, 0x3, RZ ;  /* 0x000000030e0e7819 */ /* 0x000fe400000012ff */
[----:B------:R-:W-:-:S02]  /*ab90*/  LOP3.LUT R46, R185, 0x380, RZ, 0xc0, !PT ;  /* 0x00000380b92e7812 */ /* 0x000fc400078ec0ff */
[----:B------:R-:W-:Y:S02]  /*aba0*/  SHF.R.U64 R20, R20, 0x3, RZ ;  /* 0x0000000314147819 */ /* 0x000fe400000012ff */
[----:B------:R-:W-:Y:S02]  /*abb0*/  LOP3.LUT R54, R187, 0x380, RZ, 0xc0, !PT ;  /* 0x00000380bb367812 */ /* 0x000fe400078ec0ff */
[----:B------:R-:W-:Y:S02]  /*abc0*/  LOP3.LUT R98, R195, 0x380, RZ, 0xc0, !PT ;  /* 0x00000380c3627812 */ /* 0x000fe400078ec0ff */
[----:B------:R-:W-:Y:S01]  /*abd0*/  MOV R110, R110 ;  /* 0x0000006e006e7202 */ /* 0x000fe20000000f00 */
[----:B------:R-:W-:Y:S01]  /*abe0*/  BAR.SYNC.DEFER_BLOCKING 0x1, 0x100 ;  /* 0x0044000000007b1d */ /* 0x000fe20000010000 */
[----:B------:R-:W-:Y:S02]  /*abf0*/  LOP3.LUT R10, R10, R173, RZ, 0x3c, !PT ;  /* 0x000000ad0a0a7212 */ /* 0x000fe400078e3cff */
[----:B------:R-:W-:-:S02]  /*ac00*/  SHF.R.U64 R30, R30, 0x3, RZ ;  /* 0x000000031e1e7819 */ /* 0x000fc400000012ff */
[----:B------:R-:W-:Y:S02]  /*ac10*/  LOP3.LUT R62, R189, 0x380, RZ, 0xc0, !PT ;  /* 0x00000380bd3e7812 */ /* 0x000fe400078ec0ff */
[----:B------:R-:W-:Y:S02]  /*ac20*/  LOP3.LUT R111, R106, 0x380, RZ, 0xc0, !PT ;  /* 0x000003806a6f7812 */ /* 0x000fe400078ec0ff */
[----:B------:R-:W-:Y:S02]  /*ac30*/  LOP3.LUT R12, R12, R175, RZ, 0x3c, !PT ;  /* 0x000000af0c0c7212 */ /* 0x000fe400078e3cff */
[----:B------:R-:W-:Y:S02]  /*ac40*/  SHF.R.U64 R38, R38, 0x3, RZ ;  /* 0x0000000326267819 */ /* 0x000fe400000012ff */
[----:B------:R-:W-:Y:S02]  /*ac50*/  LOP3.LUT R70, R191, 0x380, RZ, 0xc0, !PT ;  /* 0x00000380bf467812 */ /* 0x000fe400078ec0ff */
[----:B------:R-:W-:-:S02]  /*ac60*/  LOP3.LUT R14, R14, R177, RZ, 0x3c, !PT ;  /* 0x000000b10e0e7212 */ /* 0x000fc400078e3cff */
[----:B------:R-:W-:Y:S02]  /*ac70*/  SHF.R.U64 R46, R46, 0x3, RZ ;  /* 0x000000032e2e7819 */ /* 0x000fe400000012ff */
[----:B------:R-:W-:Y:S02]  /*ac80*/  LOP3.LUT R78, R193, 0x380, RZ, 0xc0, !PT ;  /* 0x00000380c14e7812 */ /* 0x000fe400078ec0ff */
[----:B------:R-:W-:Y:S02]  /*ac90*/  LOP3.LUT R20, R20, R179, RZ, 0x3c, !PT ;  /* 0x000000b314147212 */ /* 0x000fe400078e3cff */
[----:B------:R-:W-:Y:S01]  /*aca0*/  SHF.R.U64 R54, R54, 0x3, RZ ;  /* 0x0000000336367819 */ /* 0x000fe200000012ff */
[----:B------:R-:W-:Y:S01]  /*acb0*/  STSM.16.M88.4 [R110], R24 ;  /* 0x000000186e007844 */ /* 0x000fe20000000200 */
[----:B------:R-:W-:Y:S02]  /*acc0*/  SHF.R.U64 R98, R98, 0x3, RZ ;  /* 0x0000000362627819 */ /* 0x000fe400000012ff */
[----:B------:R-:W-:-:S02]  /*acd0*/  LOP3.LUT R30, R30, R181, RZ, 0x3c, !PT ;  /* 0x000000b51e1e7212 */ /* 0x000fc400078e3cff */
[----:B------:R-:W-:Y:S02]  /*ace0*/  SHF.R.U64 R62, R62, 0x3, RZ ;  /* 0x000000033e3e7819 */ /* 0x000fe400000012ff */
[----:B------:R-:W-:Y:S02]  /*acf0*/  LOP3.LUT R102, R6, 0x380, RZ, 0xc0, !PT ;  /* 0x0000038006667812 */ /* 0x000fe400078ec0ff */
[----:B------:R-:W-:Y:S02]  /*ad00*/  SHF.R.U64 R111, R111, 0x3, RZ ;  /* 0x000000036f6f7819 */ /* 0x000fe400000012ff */
[----:B------:R-:W-:Y:S02]  /*ad10*/  MOV R28, R10 ;  /* 0x0000000a001c7202 */ /* 0x000fe40000000f00 */
[----:B------:R-:W-:Y:S02]  /*ad20*/  LOP3.LUT R38, R38, R183, RZ, 0x3c, !PT ;  /* 0x000000b726267212 */ /* 0x000fe400078e3cff */
[----:B------:R-:W-:Y:S01]  /*ad30*/  SHF.R.U64 R70, R70, 0x3, RZ ;  /* 0x0000000346467819 */ /* 0x000fe200000012ff */
[----:B------:R-:W-:Y:S01]  /*ad40*/  STSM.16.M88.4 [R28], R32 ;  /* 0x000000201c007844 */ /* 0x000fe20000000200 */
[----:B------:R-:W-:-:S02]  /*ad50*/  MOV R12, R12 ;  /* 0x0000000c000c7202 */ /* 0x000fc40000000f00 */
[----:B------:R-:W-:Y:S02]  /*ad60*/  LOP3.LUT R46, R46, R185, RZ, 0x3c, !PT ;  /* 0x000000b92e2e7212 */ /* 0x000fe400078e3cff */
[----:B------:R-:W-:Y:S01]  /*ad70*/  SHF.R.U64 R78, R78, 0x3, RZ ;  /* 0x000000034e4e7819 */ /* 0x000fe200000012ff */
[----:B------:R-:W-:Y:S01]  /*ad80*/  STSM.16.M88.4 [R12], R40 ;  /* 0x000000280c007844 */ /* 0x000fe20000000200 */
[----:B------:R-:W-:Y:S02]  /*ad90*/  LOP3.LUT R173, R172, 0x380, RZ, 0xc0, !PT ;  /* 0x00000380acad7812 */ /* 0x000fe400078ec0ff */
[----:B------:R-:W-:Y:S02]  /*ada0*/  MOV R14, R14 ;  /* 0x0000000e000e7202 */ /* 0x000fe40000000f00 */
[----:B------:R-:W-:Y:S02]  /*adb0*/  LOP3.LUT R54, R54, R187, RZ, 0x3c, !PT ;  /* 0x000000bb36367212 */ /* 0x000fe400078e3cff */
[----:B------:R-:W-:Y:S01]  /*adc0*/  LOP3.LUT R98, R98, R195, RZ, 0x3c, !PT ;  /* 0x000000c362627212 */ /* 0x000fe200078e3cff */
[----:B------:R-:W-:Y:S01]  /*add0*/  STSM.16.M88.4 [R14], R48 ;  /* 0x000000300e007844 */ /* 0x000fe20000000200 */
[----:B------:R-:W-:-:S02]  /*ade0*/  MOV R20, R20 ;  /* 0x0000001400147202 */ /* 0x000fc40000000f00 */
[----:B------:R-:W-:Y:S02]  /*adf0*/  F2FP.F16.F32.PACK_AB R59, R156, R59 ;  /* 0x0000003b9c3b723e */ /* 0x000fe400000000ff */
[----:B------:R-:W-:Y:S02]  /*ae00*/  F2FP.F16.F32.PACK_AB R65, R155, R66 ;  /* 0x000000429b41723e */ /* 0x000fe400000000ff */
[----:B------:R-:W-:Y:S01]  /*ae10*/  F2FP.F16.F32.PACK_AB R72, R73, R72 ;  /* 0x000000484948723e */ /* 0x000fe200000000ff */
[----:B------:R-:W-:Y:S01]  /*ae20*/  STSM.16.M88.4 [R20], R56 ;  /* 0x0000003814007844 */ /* 0x000fe20000000200 */
[----:B------:R-:W-:Y:S02]  /*ae30*/  LOP3.LUT R62, R62, R189, RZ, 0x3c, !PT ;  /* 0x000000bd3e3e7212 */ /* 0x000fe400078e3cff */
[----:B------:R-:W-:Y:S02]  /*ae40*/  SHF.R.U64 R29, R102, 0x3, RZ ;  /* 0x00000003661d7819 */ /* 0x000fe400000012ff */
[----:B------:R-:W-:-:S02]  /*ae50*/  LOP3.LUT R106, R111, R106, RZ, 0x3c, !PT ;  /* 0x0000006a6f6a7212 */ /* 0x000fc400078e3cff */
[----:B------:R-:W-:Y:S02]  /*ae60*/  MOV R30, R30 ;  /* 0x0000001e001e7202 */ /* 0x000fe40000000f00 */
[----:B------:R-:W-:Y:S02]  /*ae70*/  F2FP.F16.F32.PACK_AB R66, R69, R68 ;  /* 0x000000444542723e */ /* 0x000fe400000000ff */
[----:B------:R-:W-:Y:S02]  /*ae80*/  F2FP.F16.F32.PACK_AB R67, R154, R67 ;  /* 0x000000439a43723e */ /* 0x000fe400000000ff */
[----:B------:R-:W-:Y:S02]  /*ae90*/  F2FP.F16.F32.PACK_AB R73, R153, R74 ;  /* 0x0000004a9949723e */ /* 0x000fe400000000ff */
[----:B------:R-:W-:Y:S01]  /*aea0*/  F2FP.F16.F32.PACK_AB R80, R81, R80 ;  /* 0x000000505150723e */ /* 0x000fe200000000ff */
[----:B------:R-:W-:Y:S01]  /*aeb0*/  STSM.16.M88.4 [R30], R64 ;  /* 0x000000401e007844 */ /* 0x000fe20000000200 */
        /* <DEDUP_REMOVED lines=8> */
[----:B------:R-:W-:Y:S02]  /*af40*/  SHF.R.U64 R173, R173, 0x3, RZ ;  /* 0x00000003adad7819 */ /* 0x000fe400000012ff */
[----:B------:R-:W-:Y:S02]  /*af50*/  MOV R46, R46 ;  /* 0x0000002e002e7202 */ /* 0x000fe40000000f00 */
[----:B------:R-:W-:Y:S02]  /*af60*/  F2FP.F16.F32.PACK_AB R82, R85, R84 ;  /* 0x000000545552723e */ /* 0x000fe400000000ff */
[----:B------:R-:W-:Y:S02]  /*af70*/  F2FP.F16.F32.PACK_AB R83, R83, R86 ;  /* 0x000000565353723e */ /* 0x000fe400000000ff */
[----:B------:R-:W-:Y:S02]  /*af80*/  F2FP.F16.F32.PACK_AB R89, R91, R90 ;  /* 0x0000005a5b59723e */ /* 0x000fe400000000ff */
[----:B------:R-:W-:Y:S01]  /*af90*/  MOV R54, R54 ;  /* 0x0000003600367202 */ /* 0x000fe20000000f00 */
[----:B------:R0:W-:Y:S01]  /*afa0*/  STSM.16.M88.4 [R46], R80 ;  /* 0x000000502e007844 */ /* 0x0001e20000000200 */
[----:B------:R-:W-:-:S02]  /*afb0*/  MOV R11, R98 ;  /* 0x00000062000b7202 */ /* 0x000fc40000000f00 */
[----:B------:R-:W-:Y:S02]  /*afc0*/  F2FP.F16.F32.PACK_AB R90, R93, R92 ;  /* 0x0000005c5d5a723e */ /* 0x000fe400000000ff */
[----:B------:R-:W-:Y:S02]  /*afd0*/  F2FP.F16.F32.PACK_AB R91, R95, R94 ;  /* 0x0000005e5f5b723e */ /* 0x000fe400000000ff */
[----:B------:R-:W-:Y:S02]  /*afe0*/  F2FP.F16.F32.PACK_AB R96, R97, R96 ;  /* 0x000000606160723e */ /* 0x000fe400000000ff */
[----:B------:R-:W-:Y:S01]  /*aff0*/  LOP3.LUT R102, R29, R6, RZ, 0x3c, !PT ;  /* 0x000000061d667212 */ /* 0x000fe200078e3cff */
[----:B------:R-:W-:Y:S01]  /*b000*/  STSM.16.M88.4 [R54], R88 ;  /* 0x0000005836007844 */ /* 0x000fe20000000200 */
[----:B------:R-:W-:Y:S02]  /*b010*/  MOV R62, R62 ;  /* 0x0000003e003e7202 */ /* 0x000fe40000000f00 */
[----:B------:R-:W-:-:S02]  /*b020*/  MOV R10, R106 ;  /* 0x0000006a000a7202 */ /* 0x000fc40000000f00 */
[----:B------:R-:W-:Y:S01]  /*b030*/  F2FP.F16.F32.PACK_AB R97, R87, R3 ;  /* 0x000000035761723e */ /* 0x000fe200000000ff */
[----:B0-----:R-:W0:Y:S01]  /*b040*/  LDC R80, c[0x0][0xbe8] ;  /* 0x0002fa00ff507b82 */ /* 0x001e220000000800 */
[----:B------:R-:W-:Y:S02]  /*b050*/  F2FP.F16.F32.PACK_AB R98, R101, R100 ;  /* 0x000000646562723e */ /* 0x000fe400000000ff */
[----:B------:R-:W-:Y:S02]  /*b060*/  F2FP.F16.F32.PACK_AB R99, R166, R165 ;  /* 0x000000a5a663723e */ /* 0x000fe400000000ff */
[----:B------:R-:W-:Y:S02]  /*b070*/  F2FP.F16.F32.PACK_AB R104, R105, R104 ;  /* 0x000000686968723e */ /* 0x000fe400000000ff */
[----:B------:R-:W-:Y:S01]  /*b080*/  F2FP.F16.F32.PACK_AB R112, R113, R112 ;  /* 0x000000707170723e */ /* 0x000fe200000000ff */
[----:B------:R-:W-:Y:S01]  /*b090*/  STSM.16.M88.4 [R62], R96 ;  /* 0x000000603e007844 */ /* 0x000fe20000000200 */
[----:B------:R-:W-:-:S02]  /*b0a0*/  MOV R70, R70 ;  /* 0x0000004600467202 */ /* 0x000fc40000000f00 */
[----:B------:R-:W-:Y:S02]  /*b0b0*/  F2FP.F16.F32.PACK_AB R105, R168, R167 ;  /* 0x000000a7a869723e */ /* 0x000fe400000000ff */
        /* <DEDUP_REMOVED lines=12> */
[----:B------:R-:W-:-:S02]  /*b180*/  F2FP.F16.F32.PACK_AB R122, R125, R124 ;  /* 0x0000007c7d7a723e */ /* 0x000fc400000000ff */
[----:B------:R-:W-:Y:S02]  /*b190*/  F2FP.F16.F32.PACK_AB R123, R127, R126 ;  /* 0x0000007e7f7b723e */ /* 0x000fe400000000ff */
[----:B------:R-:W-:Y:S02]  /*b1a0*/  F2FP.F16.F32.PACK_AB R129, R131, R130 ;  /* 0x000000828381723e */ /* 0x000fe400000000ff */
[----:B------:R-:W-:Y:S01]  /*b1b0*/  F2FP.F16.F32.PACK_AB R136, R137, R136 ;  /* 0x000000888988723e */ /* 0x000fe200000000ff */
[----:B------:R1:W-:Y:S01]  /*b1c0*/  STSM.16.M88.4 [R11], R120 ;  /* 0x000000780b007844 */ /* 0x0003e20000000200 */
[----:B------:R-:W-:Y:S02]  /*b1d0*/  R2UR UR4, R216 ;  /* 0x00000000d80472ca */ /* 0x000fe400000e0000 */
[----:B------:R-:W-:Y:S02]  /*b1e0*/  MOV R102, R102 ;  /* 0x0000006600667202 */ /* 0x000fe40000000f00 */
[----:B------:R-:W-:-:S02]  /*b1f0*/  F2FP.F16.F32.PACK_AB R130, R133, R132 ;  /* 0x000000848582723e */ /* 0x000fc400000000ff */
[----:B------:R-:W-:Y:S02]  /*b200*/  F2FP.F16.F32.PACK_AB R131, R135, R134 ;  /* 0x000000868783723e */ /* 0x000fe400000000ff */
[----:B------:R-:W-:Y:S02]  /*b210*/  F2FP.F16.F32.PACK_AB R137, R139, R138 ;  /* 0x0000008a8b89723e */ /* 0x000fe400000000ff */
[----:B------:R-:W-:Y:S01]  /*b220*/  F2FP.F16.F32.PACK_AB R144, R145, R144 ;  /* 0x000000909190723e */ /* 0x000fe200000000ff */
[----:B------:R2:W-:Y:S01]  /*b230*/  STSM.16.M88.4 [R102], R128 ;  /* 0x0000008066007844 */ /* 0x0005e20000000200 */
[----:B------:R-:W-:Y:S01]  /*b240*/  F2FP.F16.F32.PACK_AB R138, R141, R140 ;  /* 0x0000008c8d8a723e */ /* 0x000fe200000000ff */
[----:B------:R-:W-:Y:S01]  /*b250*/  USHF.L.U32 UR10, UR4, 0x2, URZ ;  /* 0x00000002040a7899 */ /* 0x000fe2000800063f */
[----:B------:R-:W-:Y:S02]  /*b260*/  F2FP.F16.F32.PACK_AB R139, R143, R142 ;  /* 0x0000008e8f8b723e */ /* 0x000fe400000000ff */
[----:B------:R-:W-:-:S02]  /*b270*/  F2FP.F16.F32.PACK_AB R145, R147, R146 ;  /* 0x000000929391723e */ /* 0x000fc400000000ff */
[----:B------:R-:W-:Y:S01]  /*b280*/  MOV R6, R8 ;  /* 0x0000000800067202 */ /* 0x000fe20000000f00 */
[----:B------:R2:W-:Y:S01]  /*b290*/  STSM.16.M88.4 [R10], R136 ;  /* 0x000000880a007844 */ /* 0x0005e20000000200 */
[----:B------:R-:W-:Y:S02]  /*b2a0*/  F2FP.F16.F32.PACK_AB R146, R149, R148 ;  /* 0x000000949592723e */ /* 0x000fe400000000ff */
[----:B------:R-:W-:Y:S02]  /*b2b0*/  F2FP.F16.F32.PACK_AB R147, R151, R150 ;  /* 0x000000969793723e */ /* 0x000fe400000000ff */
[----:B------:R-:W-:Y:S02]  /*b2c0*/  R2UR UR7, R219 ;  /* 0x00000000db0772ca */ /* 0x000fe400000e0000 */
[----:B------:R-:W-:Y:S01]  /*b2d0*/  PLOP3.LUT P0, PT, PT, PT, UP0, 0x80, 0x0 ;  /* 0x000000000000781c */ /* 0x000fe20003f0f008 */
[----:B------:R2:W-:Y:S01]  /*b2e0*/  STSM.16.M88.4 [R6], R144 ;  /* 0x0000009006007844 */ /* 0x0005e20000000200 */
[----:B------:R-:W-:-:S09]  /*b2f0*/  R2UR UR14, R214 ;  /* 0x00000000d60e72ca */ /* 0x000fd200000e0000 */
[----:B------:R-:W-:Y:S02]  /*b300*/  USHF.L.U64.HI UR11, UR4, 0x2, UR7 ;  /* 0x00000002040b7899 */ /* 0x000fe40008010207 */
[----:B------:R-:W-:-:S04]  /*b310*/  UIADD3 UR4, UP1, UR10, UR8, URZ ;  /* 0x000000080a047290 */ /* 0x000fc8000ff3e03f */
[----:B------:R-:W-:Y:S02]  /*b320*/  UIADD3.X UR7, UR11, UR9, URZ, UP1, !UPT ;  /* 0x000000090b077290 */ /* 0x000fe40008ffe43f */
[----:B------:R-:W-:Y:S01]  /*b330*/  IMAD.U32 R8, RZ, RZ, UR4 ;  /* 0x00000004ff087e24 */ /* 0x000fe2000f8e00ff */
[----:B------:R-:W-:-:S03]  /*b340*/  ULDC.64 UR8, c[0x0][0xc08] ;  /* 0x0003020000087ab9 */ /* 0x000fc60000000a00 */
[----:B------:R-:W-:Y:S01]  /*b350*/  IMAD.U32 R9, RZ, RZ, UR7 ;  /* 0x00000007ff097e24 */ /* 0x000fe2000f8e00ff */
[----:B------:R-:W-:Y:S06]  /*b360*/  BAR.SYNC.DEFER_BLOCKING 0x1, 0x100 ;  /* 0x0044000000007b1d */ /* 0x000fec0000010000 */
[----:B------:R-:W3:Y:S01]  /*b370*/  @P0 LDG.E R3, desc[UR12][R8.64] ;  /* 0x0000000c08030981 */ /* 0x000ee2000c1e1900 */
[----:B0-----:R-:W-:Y:S01]  /*b380*/  ISETP.NE.AND P1, PT, R80, 0x1, PT ;  /* 0x000000015000780c */ /* 0x001fe20003f25270 */
[----:B------:R-:W-:Y:S01]  /*b390*/  UISETP.NE.U32.AND UP1, UPT, UR8, URZ, UPT ;  /* 0x0000003f0800728c */ /* 0x000fe2000bf25070 */
[----:B------:R-:W-:Y:S01]  /*b3a0*/  IMAD.U32 R15, RZ, RZ, UR14 ;  /* 0x0000000eff0f7e24 */ /* 0x000fe2000f8e00ff */
[----:B------:R-:W-:Y:S01]  /*b3b0*/  ULDC UR7, c[0x0][0xa88] ;  /* 0x0002a20000077ab9 */ /* 0x000fe20000000800 */
[----:B------:R-:W-:Y:S01]  /*b3c0*/  UMOV UR4, URZ ;  /* 0x0000003f00047c82 */ /* 0x000fe20008000000 */
[----:B------:R-:W-:-:S06]  /*b3d0*/  UISETP.NE.AND.EX UP1, UPT, UR9, URZ, UPT, UP1 ;  /* 0x0000003f0900728c */ /* 0x000fcc000bf25310 */
[----:B------:R-:W-:Y:S02]  /*b3e0*/  PLOP3.LUT P2, PT, PT, PT, UP1, 0x80, 0x0 ;  /* 0x000000000000781c */ /* 0x000fe40003f4f018 */
[----:B-1----:R-:W0:Y:S03]  /*b3f0*/  @P1 LDC R11, c[0x0][0xbec] ;  /* 0x0002fb00ff0b1b82 */ /* 0x002e260000000800 */
[----:B------:R-:W-:-:S04]  /*b400*/  @UP1 UIADD3 UR8, UP2, UR10, UR8, URZ ;  /* 0x000000080a081290 */ /* 0x000fc8000ff5e03f */
[----:B------:R-:W-:Y:S01]  /*b410*/  @UP1 UIADD3.X UR9, UR11, UR9, URZ, UP2, !UPT ;  /* 0x000000090b091290 */ /* 0x000fe200097fe43f */
[----:B------:R-:W1:Y:S01]  /*b420*/  @P1 LDC R13, c[0x0][0xbf0] ;  /* 0x0002fc00ff0d1b82 */ /* 0x000e620000000800 */
[----:B------:R-:W-:-:S04]  /*b430*/  IMAD.U32 R20, RZ, RZ, UR8 ;  /* 0x00000008ff147e24 */ /* 0x000fc8000f8e00ff */
[----:B------:R-:W-:Y:S01]  /*b440*/  IMAD.U32 R21, RZ, RZ, UR9 ;  /* 0x00000009ff157e24 */ /* 0x000fe2000f8e00ff */
[----:B---3--:R-:W-:Y:S01]  /*b450*/  @P0 R2UR UR4, R3 ;  /* 0x00000000030402ca */ /* 0x008fe200000e0000 */
[----:B------:R-:W-:-:S06]  /*b460*/  IMAD.U32 R3, RZ, RZ, UR7 ;  /* 0x00000007ff037e24 */ /* 0x000fcc000f8e00ff */
[----:B------:R2:W5:Y:S01]  /*b470*/  @P2 LDG.E R3, desc[UR12][R20.64] ;  /* 0x0000000c14032981 */ /* 0x000562000c1e1900 */
[----:B01----:R-:W-:Y:S07]  /*b480*/  @P2 BRA `(.L_x_414) ;  /* 0x0000000000142947 */ /* 0x003fee0003800000 */
[----:B------:R-:W-:Y:S05]  /*b490*/  @!P0 BRA `(.L_x_414) ;  /* 0x0000000000108947 */ /* 0x000fea0003800000 */
[----:B------:R-:W-:Y:S02]  /*b4a0*/  ULDC.64 UR8, c[0x0][0x208] ;  /* 0x0000820000087ab9 */ /* 0x000fe40000000a00 */
[----:B--2---:R-:W2:Y:S04]  /*b4b0*/  LDG.E R6, desc[UR8][R8.64] ;  /* 0x0000000808067981 */ /* 0x004ea8000c1e1900 */
[----:B-----5:R-:W2:Y:S02]  /*b4c0*/  LDG.E R3, desc[UR8][R8.64+0x4] ;  /* 0x0000040808037981 */ /* 0x020ea4000c1e1900 */
[----:B--2---:R-:W-:-:S07]  /*b4d0*/  IMAD.IADD R3, R3, 0x1, -R6 ;  /* 0x0000000103037824 */ /* 0x004fce00078e0a06 */
.L_x_414:
[----:B------:R-:W-:Y:S01]  /*b4e0*/  R2UR UR18, R215 ;  /* 0x00000000d71272ca */ /* 0x000fe200000e0000 */
[----:B------:R-:W-:Y:S01]  /*b4f0*/  ULDC.64 UR12, c[0x0][0xb90] ;  /* 0x0002e400000c7ab9 */ /* 0x000fe20000000a00 */
[----:B------:R-:W-:Y:S01]  /*b500*/  R2UR UR16, R219 ;  /* 0x00000000db1072ca */ /* 0x000fe200000e0000 */
[----:B------:R-:W-:Y:S01]  /*b510*/  USHF.R.S32.HI UR11, URZ, 0x1f, UR4 ;  /* 0x0000001f3f0b7899 */ /* 0x000fe20008011404 */
[----:B------:R-:W-:Y:S01]  /*b520*/  R2UR UR15, R216 ;  /* 0x00000000d80f72ca */ /* 0x000fe200000e0000 */
[----:B--2---:R-:W-:Y:S01]  /*b530*/  IMAD R10, R15, 0x80, R224 ;  /* 0x000000800f0a7824 */ /* 0x004fe200078e02e0 */
[----:B------:R-:W-:Y:S01]  /*b540*/  UMOV UR10, UR4 ;  /* 0x00000004000a7c82 */ /* 0x000fe20008000000 */
[----:B------:R-:W-:Y:S01]  /*b550*/  IMAD R9, R217, 0x40, R18 ;  /* 0x00000040d9097824 */ /* 0x000fe200078e0212 */
[----:B------:R-:W-:Y:S01]  /*b560*/  R2UR UR17, R214 ;  /* 0x00000000d61172ca */ /* 0x000fe200000e0000 */
[----:B------:R-:W-:Y:S01]  /*b570*/  @P1 IMAD.HI.U32 R6, R10, R11, RZ ;  /* 0x0000000b0a061227 */ /* 0x000fe200078e00ff */
[----:B------:R-:W0:Y:S01]  /*b580*/  @P1 LDC R19, c[0x0][0xbf0] ;  /* 0x0002fc00ff131b82 */ /* 0x000e220000000800 */
[----:B------:R-:W-:-:S02]  /*b590*/  ULDC.64 UR20, c[0x0][0x208] ;  /* 0x0000820000147ab9 */ /* 0x000fc40000000a00 */
[----:B------:R-:W-:Y:S01]  /*b5a0*/  USHF.R.S32.HI UR14, URZ, 0x1f, UR18 ;  /* 0x0000001f3f0e7899 */ /* 0x000fe20008011412 */
[----:B------:R-:W-:Y:S01]  /*b5b0*/  IMAD.MOV.U32 R8, RZ, RZ, R10 ;  /* 0x000000ffff087224 */ /* 0x000fe200078e000a */
[----:B------:R-:W-:Y:S01]  /*b5c0*/  UIMAD.WIDE.U32 UR8, UR18, UR12, UR10 ;  /* 0x0000000c120872a5 */ /* 0x000fe2000f8e000a */
[----:B------:R-:W-:Y:S01]  /*b5d0*/  @P1 SHF.R.U32.HI R8, RZ, R13, R6 ;  /* 0x0000000dff081219 */ /* 0x000fe20000011606 */
[----:B------:R-:W-:Y:S01]  /*b5e0*/  UIMAD UR7, UR14, UR12, URZ ;  /* 0x0000000c0e0772a4 */ /* 0x000fe2000f8e023f */
[----:B------:R-:W-:Y:S01]  /*b5f0*/  IMAD.WIDE R4, R9, 0x2, R4 ;  /* 0x0000000209047825 */ /* 0x000fe200078e0204 */
[----:B------:R-:W-:Y:S01]  /*b600*/  USEL UR16, UR16, URZ, !UP0 ;  /* 0x0000003f10107287 */ /* 0x000fe2000c000000 */
[--C-:B------:R-:W-:Y:S01]  /*b610*/  SHF.R.S32.HI R6, RZ, 0x1f, R8.reuse ;  /* 0x0000001fff067819 */ /* 0x100fe20000011408 */
[----:B------:R-:W-:Y:S01]  /*b620*/  UIMAD UR7, UR18, UR13, UR7 ;  /* 0x0000000d120772a4 */ /* 0x000fe2000f8e0207 */
[----:B------:R-:W-:Y:S01]  /*b630*/  IMAD.MOV R11, RZ, RZ, -R8 ;  /* 0x000000ffff0b7224 */ /* 0x000fe200078e0a08 */
[----:B------:R-:W-:Y:S01]  /*b640*/  USEL UR15, UR15, URZ, !UP0 ;  /* 0x0000003f0f0f7287 */ /* 0x000fe2000c000000 */
[----:B------:R-:W-:Y:S01]  /*b650*/  IADD3 R33, P3, R4, 0x4000, RZ ;  /* 0x0000400004217810 */ /* 0x000fe20007f7e0ff */
[----:B------:R-:W-:Y:S01]  /*b660*/  ULDC.64 UR12, c[0x0][0xb98] ;  /* 0x0002e600000c7ab9 */ /* 0x000fe20000000a00 */
[----:B------:R-:W-:Y:S01]  /*b670*/  UIADD3 UR9, UR9, UR7, URZ ;  /* 0x0000000709097290 */ /* 0x000fe2000fffe03f */
[----:B------:R-:W-:Y:S01]  /*b680*/  IMAD R11, R80, R11, R10 ;  /* 0x0000000b500b7224 */ /* 0x000fe200078e020a */
[----:B------:R-:W-:Y:S01]  /*b690*/  UIMAD UR7, UR16, UR12, URZ ;  /* 0x0000000c100772a4 */ /* 0x000fe2000f8e023f */
[----:B------:R-:W-:Y:S01]  /*b6a0*/  IADD3 R13, P5, R4, 0x1000, RZ ;  /* 0x00001000040d7810 */ /* 0x000fe20007fbe0ff */
[----:B------:R-:W-:Y:S01]  /*b6b0*/  UIMAD.WIDE.U32 UR8, UR15, UR12, UR8 ;  /* 0x0000000c0f0872a5 */ /* 0x000fe2000f8e0008 */
[----:B------:R-:W-:Y:S01]  /*b6c0*/  LOP3.LUT R32, R33, 0x380, RZ, 0xc0, !PT ;  /* 0x0000038021207812 */ /* 0x000fe200078ec0ff */
[----:B------:R-:W-:Y:S01]  /*b6d0*/  UIMAD UR7, UR15, UR13, UR7 ;  /* 0x0000000d0f0772a4 */ /* 0x000fe2000f8e0207 */
[----:B------:R-:W-:Y:S01]  /*b6e0*/  LOP3.LUT R12, R13, 0x380, RZ, 0xc0, !PT ;  /* 0x000003800d0c7812 */ /* 0x000fe200078ec0ff */
[----:B-----5:R-:W-:Y:S01]  /*b6f0*/  IMAD R83, R3, R80, RZ ;  /* 0x0000005003537224 */ /* 0x020fe200078e02ff */
[----:B------:R-:W-:Y:S01]  /*b700*/  SHF.R.U64 R32, R32, 0x3, RZ ;  /* 0x0000000320207819 */ /* 0x000fe200000012ff */
[----:B------:R-:W-:Y:S01]  /*b710*/  ULDC.64 UR12, c[0x0][0xaa0] ;  /* 0x0002a800000c7ab9 */ /* 0x000fe20000000a00 */
[----:B------:R-:W-:Y:S01]  /*b720*/  IADD3 R8, P0, R8, UR8, RZ ;  /* 0x0000000808087c10 */ /* 0x000fe2000ff1e0ff */
[----:B------:R-:W-:Y:S01]  /*b730*/  IMAD.U32 R9, RZ, RZ, UR7 ;  /* 0x00000007ff097e24 */ /* 0x000fe2000f8e00ff */
[----:B------:R-:W-:-:S02]  /*b740*/  SHF.R.U64 R12, R12, 0x3, RZ ;  /* 0x000000030c0c7819 */ /* 0x000fc400000012ff */
[----:B------:R-:W-:Y:S01]  /*b750*/  LOP3.LUT R32, R32, R33, RZ, 0x3c, !PT ;  /* 0x0000002120207212 */ /* 0x000fe200078e3cff */
[----:B------:R-:W-:Y:S01]  /*b760*/  IMAD.X R33, RZ, RZ, R5, P3 ;  /* 0x000000ffff217224 */ /* 0x000fe200018e0605 */
[----:B------:R-:W-:Y:S01]  /*b770*/  IADD3.X R9, R6, UR9, R9, P0, !PT ;  /* 0x0000000906097c10 */ /* 0x000fe200087fe409 */
[----:B------:R-:W-:Y:S01]  /*b780*/  ULDC.64 UR8, c[0x0][0xb88] ;  /* 0x0002e20000087ab9 */ /* 0x000fe20000000a00 */
[----:B------:R-:W-:Y:S02]  /*b790*/  SHF.R.S32.HI R6, RZ, 0x1f, R11 ;  /* 0x0000001fff067819 */ /* 0x000fe4000001140b */
[C---:B------:R-:W-:Y:S01]  /*b7a0*/  IADD3 R29, P0, R4.reuse, 0x3000, RZ ;  /* 0x00003000041d7810 */ /* 0x040fe20007f1e0ff */
[----:B------:R-:W-:Y:S01]  /*b7b0*/  IMAD.WIDE.U32 R8, R11, UR8, R8 ;  /* 0x000000080b087c25 */ /* 0x000fe2000f8e0008 */
[----:B------:R-:W-:Y:S02]  /*b7c0*/  IADD3 R37, P2, R4, 0x5000, RZ ;  /* 0x0000500004257810 */ /* 0x000fe40007f5e0ff */
[----:B------:R-:W-:Y:S01]  /*b7d0*/  LOP3.LUT R28, R29, 0x380, RZ, 0xc0, !PT ;  /* 0x000003801d1c7812 */ /* 0x000fe200078ec0ff */
[----:B------:R-:W-:Y:S01]  /*b7e0*/  IMAD R6, R6, UR8, RZ ;  /* 0x0000000806067c24 */ /* 0x000fe2000f8e02ff */
[----:B------:R-:W-:-:S02]  /*b7f0*/  IADD3 R53, P3, R4, 0xa000, RZ ;  /* 0x0000a00004357810 */ /* 0x000fc40007f7e0ff */
[----:B------:R-:W-:Y:S02]  /*b800*/  IADD3 R25, P4, R4, 0x2000, RZ ;  /* 0x0000200004197810 */ /* 0x000fe40007f9e0ff */
[----:B------:R-:W-:Y:S01]  /*b810*/  LOP3.LUT R12, R12, R13, RZ, 0x3c, !PT ;  /* 0x0000000d0c0c7212 */ /* 0x000fe200078e3cff */
[----:B------:R-:W-:Y:S01]  /*b820*/  IMAD R13, R11, UR9, R6 ;  /* 0x000000090b0d7c24 */ /* 0x000fe2000f8e0206 */
[----:B------:R-:W-:Y:S01]  /*b830*/  SHF.R.U64 R28, R28, 0x3, RZ ;  /* 0x000000031c1c7819 */ /* 0x000fe200000012ff */
[----:B------:R-:W-:Y:S01]  /*b840*/  ULDC.64 UR8, c[0x0][0xb50] ;  /* 0x0002d40000087ab9 */ /* 0x000fe20000000a00 */
[----:B------:R-:W-:Y:S01]  /*b850*/  LOP3.LUT R36, R37, 0x380, RZ, 0xc0, !PT ;  /* 0x0000038025247812 */ /* 0x000fe200078ec0ff */
[----:B------:R-:W-:Y:S01]  /*b860*/  IMAD.IADD R9, R9, 0x1, R13 ;  /* 0x0000000109097824 */ /* 0x000fe200078e020d */
[----:B------:R-:W-:Y:S01]  /*b870*/  LOP3.LUT R52, R53, 0x380, RZ, 0xc0, !PT ;  /* 0x0000038035347812 */ /* 0x000fe200078ec0ff */
[----:B------:R-:W-:Y:S01]  /*b880*/  IMAD.X R13, RZ, RZ, R5, P5 ;  /* 0x000000ffff0d7224 */ /* 0x000fe200028e0605 */
[----:B------:R-:W-:-:S02]  /*b890*/  LOP3.LUT R24, R25, 0x380, RZ, 0xc0, !PT ;  /* 0x0000038019187812 */ /* 0x000fc400078ec0ff */
[----:B------:R-:W-:Y:S02]  /*b8a0*/  LEA R10, P6, R8, UR8, 0x2 ;  /* 0x00000008080a7c11 */ /* 0x000fe4000f8c10ff */
[----:B------:R-:W-:Y:S01]  /*b8b0*/  LOP3.LUT R28, R28, R29, RZ, 0x3c, !PT ;  /* 0x0000001d1c1c7212 */ /* 0x000fe200078e3cff */
[----:B------:R-:W-:Y:S01]  /*b8c0*/  IMAD.X R29, RZ, RZ, R5, P0 ;  /* 0x000000ffff1d7224 */ /* 0x000fe200000e0605 */
[----:B------:R-:W-:Y:S01]  /*b8d0*/  SHF.R.U64 R36, R36, 0x3, RZ ;  /* 0x0000000324247819 */ /* 0x000fe200000012ff */
[----:B------:R-:W-:Y:S01]  /*b8e0*/  SHFL.IDX PT, R20, R10, RZ, 0x1c1f ;  /* 0x001c1fff0a147589 */ /* 0x000fe200000e0000 */
[----:B------:R-:W-:Y:S02]  /*b8f0*/  SHF.R.U64 R52, R52, 0x3, RZ ;  /* 0x0000000334347819 */ /* 0x000fe400000012ff */
[----:B------:R-:W-:Y:S01]  /*b900*/  SHF.R.U64 R24, R24, 0x3, RZ ;  /* 0x0000000318187819 */ /* 0x000fe200000012ff */
[----:B------:R-:W-:Y:S01]  /*b910*/  SHFL.IDX PT, R54, R10, 0x1, 0x1c1f ;  /* 0x003c1f000a367f89 */ /* 0x000fe200000e0000 */
[----:B------:R-:W-:-:S02]  /*b920*/  IADD3 R49, P0, R4, 0x9000, RZ ;  /* 0x0000900004317810 */ /* 0x000fc40007f1e0ff */
[----:B------:R-:W-:Y:S01]  /*b930*/  LEA.HI.X R11, R8, UR9, R9, 0x2, P6 ;  /* 0x00000009080b7c11 */ /* 0x000fe2000b0f1409 */
[----:B------:R-:W-:Y:S01]  /*b940*/  IMAD.U32 R9, RZ, RZ, UR17 ;  /* 0x00000011ff097e24 */ /* 0x000fe2000f8e00ff */
[----:B------:R-:W-:Y:S01]  /*b950*/  LOP3.LUT R36, R36, R37, RZ, 0x3c, !PT ;  /* 0x0000002524247212 */ /* 0x000fe200078e3cff */
[--C-:B------:R-:W-:Y:S01]  /*b960*/  IMAD.X R37, RZ, RZ, R5.reuse, P2 ;  /* 0x000000ffff257224 */ /* 0x100fe200010e0605 */
[----:B------:R-:W-:Y:S01]  /*b970*/  LOP3.LUT R52, R52, R53, RZ, 0x3c, !PT ;  /* 0x0000003534347212 */ /* 0x000fe200078e3cff */
[--C-:B------:R-:W-:Y:S01]  /*b980*/  IMAD.X R53, RZ, RZ, R5.reuse, P3 ;  /* 0x000000ffff357224 */ /* 0x100fe200018e0605 */
[----:B------:R-:W-:Y:S01]  /*b990*/  LOP3.LUT R24, R24, R25, RZ, 0x3c, !PT ;  /* 0x0000001918187212 */ /* 0x000fe200078e3cff */
[--C-:B------:R-:W-:Y:S01]  /*b9a0*/  IMAD.X R25, RZ, RZ, R5.reuse, P4 ;  /* 0x000000ffff197224 */ /* 0x100fe200020e0605 */
[----:B------:R-:W-:Y:S01]  /*b9b0*/  LOP3.LUT R48, R49, 0x380, RZ, 0xc0, !PT ;  /* 0x0000038031307812 */ /* 0x000fe200078ec0ff */
[----:B------:R-:W1:Y:S01]  /*b9c0*/  SHFL.IDX PT, R21, R11, RZ, 0x1c1f ;  /* 0x001c1fff0b157589 */ /* 0x000e6200000e0000 */
[C---:B------:R-:W-:Y:S01]  /*b9d0*/  IADD3 R57, P2, R4.reuse, 0xb000, RZ ;  /* 0x0000b00004397810 */ /* 0x040fe20007f5e0ff */
[----:B------:R-:W-:Y:S01]  /*b9e0*/  IMAD R14, R9, 0x80, R222 ;  /* 0x00000080090e7824 */ /* 0x000fe200078e02de */
[C---:B------:R-:W-:Y:S01]  /*b9f0*/  IADD3 R8, P3, R4.reuse, 0xf000, RZ ;  /* 0x0000f00004087810 */ /* 0x040fe20007f7e0ff */
[----:B------:R-:W2:Y:S01]  /*ba00*/  SHFL.IDX PT, R55, R11, 0x1, 0x1c1f ;  /* 0x003c1f000b377f89 */ /* 0x000ea200000e0000 */
[----:B------:R-:W-:Y:S01]  /*ba10*/  IADD3 R41, P6, R4, 0x6000, RZ ;  /* 0x0000600004297810 */ /* 0x000fe20007fde0ff */
[----:B------:R-:W-:Y:S01]  /*ba20*/  VIADD R6, R14, 0x8 ;  /* 0x000000080e067836 */ /* 0x000fe20000000000 */
[C---:B------:R-:W-:Y:S01]  /*ba30*/  IADD3 R45, P5, R4.reuse, 0x7000, RZ ;  /* 0x00007000042d7810 */ /* 0x040fe20007fbe0ff */
[----:B------:R-:W-:Y:S01]  /*ba40*/  UIMAD UR7, UR11, UR12, URZ ;  /* 0x0000000c0b0772a4 */ /* 0x000fe2000f8e023f */
[----:B------:R-:W-:Y:S01]  /*ba50*/  IADD3 R69, P4, R4, 0x8000, RZ ;  /* 0x0000800004457810 */ /* 0x000fe20007f9e0ff */
[----:B------:R-:W-:Y:S01]  /*ba60*/  UIMAD.WIDE.U32 UR8, UR4, UR12, URZ ;  /* 0x0000000c040872a5 */ /* 0x000fe2000f8e003f */
[----:B------:R-:W-:Y:S01]  /*ba70*/  SHF.R.U64 R48, R48, 0x3, RZ ;  /* 0x0000000330307819 */ /* 0x000fe200000012ff */
[----:B------:R-:W-:Y:S01]  /*ba80*/  IMAD.X R61, RZ, RZ, R5, P3 ;  /* 0x000000ffff3d7224 */ /* 0x000fe200018e0605 */
[----:B------:R-:W-:Y:S01]  /*ba90*/  LOP3.LUT R56, R57, 0x380, RZ, 0xc0, !PT ;  /* 0x0000038039387812 */ /* 0x000fe200078ec0ff */
[----:B------:R-:W-:Y:S01]  /*baa0*/  ULDC.64 UR10, c[0x0][0xae8] ;  /* 0x0002ba00000a7ab9 */ /* 0x000fe20000000a00 */
[----:B------:R-:W-:-:S02]  /*bab0*/  LOP3.LUT R3, R8, 0x380, RZ, 0xc0, !PT ;  /* 0x0000038008037812 */ /* 0x000fc400078ec0ff */
[----:B------:R-:W-:Y:S02]  /*bac0*/  LOP3.LUT R40, R41, 0x380, RZ, 0xc0, !PT ;  /* 0x0000038029287812 */ /* 0x000fe400078ec0ff */
[----:B------:R-:W-:Y:S02]  /*bad0*/  LOP3.LUT R44, R45, 0x380, RZ, 0xc0, !PT ;  /* 0x000003802d2c7812 */ /* 0x000fe400078ec0ff */
[----:B------:R-:W-:Y:S02]  /*bae0*/  LOP3.LUT R68, R69, 0x380, RZ, 0xc0, !PT ;  /* 0x0000038045447812 */ /* 0x000fe400078ec0ff */
[----:B------:R-:W-:Y:S01]  /*baf0*/  LOP3.LUT R48, R48, R49, RZ, 0x3c, !PT ;  /* 0x0000003130307212 */ /* 0x000fe200078e3cff */
[----:B------:R-:W-:Y:S01]  /*bb00*/  IMAD.X R49, RZ, RZ, R5, P0 ;  /* 0x000000ffff317224 */ /* 0x000fe200000e0605 */
[----:B------:R-:W-:Y:S02]  /*bb10*/  SHF.R.U64 R56, R56, 0x3, RZ ;  /* 0x0000000338387819 */ /* 0x000fe400000012ff */
[----:B------:R-:W-:-:S02]  /*bb20*/  SHF.R.U64 R3, R3, 0x3, RZ ;  /* 0x0000000303037819 */ /* 0x000fc400000012ff */
[----:B------:R-:W-:Y:S02]  /*bb30*/  SHF.R.U64 R40, R40, 0x3, RZ ;  /* 0x0000000328287819 */ /* 0x000fe400000012ff */
[----:B------:R-:W-:Y:S02]  /*bb40*/  SHF.R.U64 R44, R44, 0x3, RZ ;  /* 0x000000032c2c7819 */ /* 0x000fe400000012ff */
[----:B------:R-:W-:Y:S02]  /*bb50*/  SHF.R.U64 R68, R68, 0x3, RZ ;  /* 0x0000000344447819 */ /* 0x000fe400000012ff */
[----:B------:R-:W-:Y:S02]  /*bb60*/  LOP3.LUT P0, RZ, R220, 0x3, RZ, 0xc0, !PT ;  /* 0x00000003dcff7812 */ /* 0x000fe4000780c0ff */
[----:B------:R-:W-:Y:S01]  /*bb70*/  LOP3.LUT R56, R56, R57, RZ, 0x3c, !PT ;  /* 0x0000003938387212 */ /* 0x000fe200078e3cff */
[----:B------:R-:W-:Y:S01]  /*bb80*/  IMAD.X R57, RZ, RZ, R5, P2 ;  /* 0x000000ffff397224 */ /* 0x000fe200010e0605 */
[----:B------:R-:W-:-:S02]  /*bb90*/  LOP3.LUT R60, R3, R8, RZ, 0x3c, !PT ;  /* 0x00000008033c7212 */ /* 0x000fc400078e3cff */
[----:B------:R-:W-:Y:S01]  /*bba0*/  LOP3.LUT R40, R40, R41, RZ, 0x3c, !PT ;  /* 0x0000002928287212 */ /* 0x000fe200078e3cff */
[----:B------:R-:W3:Y:S01]  /*bbb0*/  @P1 LDC R3, c[0x0][0xbec] ;  /* 0x0002fb00ff031b82 */ /* 0x000ee20000000800 */
[----:B------:R-:W-:Y:S01]  /*bbc0*/  LOP3.LUT R44, R44, R45, RZ, 0x3c, !PT ;  /* 0x0000002d2c2c7212 */ /* 0x000fe200078e3cff */
[--C-:B------:R-:W-:Y:S01]  /*bbd0*/  IMAD.X R41, RZ, RZ, R5.reuse, P6 ;  /* 0x000000ffff297224 */ /* 0x100fe200030e0605 */
[----:B------:R-:W-:Y:S01]  /*bbe0*/  LOP3.LUT R68, R68, R69, RZ, 0x3c, !PT ;  /* 0x0000004544447212 */ /* 0x000fe200078e3cff */
[--C-:B------:R-:W-:Y:S01]  /*bbf0*/  IMAD.X R45, RZ, RZ, R5.reuse, P5 ;  /* 0x000000ffff2d7224 */ /* 0x100fe200028e0605 */
[-C--:B------:R-:W-:Y:S01]  /*bc00*/  ISETP.GE.OR P2, PT, R14, R83.reuse, P0 ;  /* 0x000000530e00720c */ /* 0x080fe20000746670 */
[----:B------:R-:W-:Y:S01]  /*bc10*/  IMAD.X R69, RZ, RZ, R5, P4 ;  /* 0x000000ffff457224 */ /* 0x000fe200020e0605 */
[----:B------:R-:W-:Y:S02]  /*bc20*/  ISETP.GE.OR P0, PT, R6, R83, P0 ;  /* 0x000000530600720c */ /* 0x000fe40000706670 */
[----:B------:R-:W-:-:S02]  /*bc30*/  IADD3 R77, P6, R4, 0xc000, RZ ;  /* 0x0000c000044d7810 */ /* 0x000fc40007fde0ff */
[C---:B------:R-:W-:Y:S02]  /*bc40*/  IADD3 R73, P5, R4.reuse, 0xd000, RZ ;  /* 0x0000d00004497810 */ /* 0x040fe40007fbe0ff */
[C---:B------:R-:W-:Y:S02]  /*bc50*/  IADD3 R65, P4, R4.reuse, 0xe000, RZ ;  /* 0x0000e00004417810 */ /* 0x040fe40007f9e0ff */
[----:B------:R-:W-:Y:S02]  /*bc60*/  LOP3.LUT R9, R4, 0x380, RZ, 0xc0, !PT ;  /* 0x0000038004097812 */ /* 0x000fe400078ec0ff */
[----:B------:R-:W-:Y:S01]  /*bc70*/  LOP3.LUT R76, R77, 0x380, RZ, 0xc0, !PT ;  /* 0x000003804d4c7812 */ /* 0x000fe200078ec0ff */
[----:B-1----:R1:W-:Y:S01]  /*bc80*/  @!P2 ST.E desc[UR20][R20.64], R0 ;  /* 0x000000001400a985 */ /* 0x0023e2000c101914 */
[----:B------:R-:W-:Y:S02]  /*bc90*/  LOP3.LUT R72, R73, 0x380, RZ, 0xc0, !PT ;  /* 0x0000038049487812 */ /* 0x000fe400078ec0ff */
[----:B------:R-:W-:Y:S01]  /*bca0*/  LOP3.LUT R64, R65, 0x380, RZ, 0xc0, !PT ;  /* 0x0000038041407812 */ /* 0x000fe200078ec0ff */
[----:B------:R-:W-:Y:S01]  /*bcb0*/  UIMAD UR7, UR4, UR13, UR7 ;  /* 0x0000000d040772a4 */ /* 0x000fe2000f8e0207 */
[----:B------:R-:W-:Y:S01]  /*bcc0*/  SHF.R.U64 R9, R9, 0x3, RZ ;  /* 0x0000000309097819 */ /* 0x000fe200000012ff */
[----:B--2---:R2:W-:Y:S01]  /*bcd0*/  @!P0 ST.E desc[UR20][R54.64], R2 ;  /* 0x0000000236008985 */ /* 0x0045e2000c101914 */
[----:B------:R-:W-:-:S02]  /*bce0*/  SHF.R.U64 R76, R76, 0x3, RZ ;  /* 0x000000034c4c7819 */ /* 0x000fc400000012ff */
[----:B------:R-:W-:Y:S02]  /*bcf0*/  SHF.R.U64 R72, R72, 0x3, RZ ;  /* 0x0000000348487819 */ /* 0x000fe400000012ff */
[----:B------:R-:W-:Y:S01]  /*bd00*/  SHF.R.U64 R64, R64, 0x3, RZ ;  /* 0x0000000340407819 */ /* 0x000fe200000012ff */
[----:B-1----:R-:W-:Y:S01]  /*bd10*/  IMAD R0, R213, 0x20, R217 ;  /* 0x00000020d5007824 */ /* 0x002fe200078e02d9 */
[----:B------:R-:W-:Y:S01]  /*bd20*/  LOP3.LUT R4, R9, R4, RZ, 0x3c, !PT ;  /* 0x0000000409047212 */ /* 0x000fe200078e3cff */
[----:B------:R-:W-:Y:S01]  /*bd30*/  UIADD3 UR9, UR9, UR7, URZ ;  /* 0x0000000709097290 */ /* 0x000fe2000fffe03f */
[----:B------:R-:W-:Y:S01]  /*bd40*/  LOP3.LUT R76, R76, R77, RZ, 0x3c, !PT ;  /* 0x0000004d4c4c7212 */ /* 0x000fe200078e3cff */
[--C-:B------:R-:W-:Y:S01]  /*bd50*/  IMAD.X R77, RZ, RZ, R5.reuse, P6 ;  /* 0x000000ffff4d7224 */ /* 0x100fe200030e0605 */
[----:B------:R-:W-:Y:S01]  /*bd60*/  LOP3.LUT R72, R72, R73, RZ, 0x3c, !PT ;  /* 0x0000004948487212 */ /* 0x000fe200078e3cff */
[--C-:B------:R-:W-:Y:S01]  /*bd70*/  IMAD.X R73, RZ, RZ, R5.reuse, P5 ;  /* 0x000000ffff497224 */ /* 0x100fe200028e0605 */
[----:B------:R-:W-:Y:S01]  /*bd80*/  LOP3.LUT R64, R64, R65, RZ, 0x3c, !PT ;  /* 0x0000004140407212 */ /* 0x000fe200078e3cff */
[----:B------:R-:W-:Y:S01]  /*bd90*/  IMAD.X R65, RZ, RZ, R5, P4 ;  /* 0x000000ffff417224 */ /* 0x000fe200020e0605 */
[----:B------:R1:W5:Y:S01]  /*bda0*/  LD.E.128 R8, desc[UR20][R4.64] ;  /* 0x0000001404087980 */ /* 0x000362000c101d00 */
[----:B------:R-:W-:-:S02]  /*bdb0*/  UIMAD UR4, UR14, UR10, URZ ;  /* 0x0000000a0e0472a4 */ /* 0x000fc4000f8e023f */
[----:B------:R-:W-:Y:S01]  /*bdc0*/  UIMAD.WIDE.U32 UR8, UR18, UR10, UR8 ;  /* 0x0000000a120872a5 */ /* 0x000fe2000f8e0008 */
[----:B------:R-:W5:Y:S01]  /*bdd0*/  LD.E.128 R12, desc[UR20][R12.64] ;  /* 0x000000140c0c7980 */ /* 0x000f62000c101d00 */
[----:B------:R-:W-:-:S03]  /*bde0*/  UIMAD UR4, UR18, UR11, UR4 ;  /* 0x0000000b120472a4 */ /* 0x000fc6000f8e0204 */
[----:B------:R-:W-:Y:S01]  /*bdf0*/  ULDC.64 UR10, c[0x0][0xaf0] ;  /* 0x0002bc00000a7ab9 */ /* 0x000fe20000000a00 */
[----:B------:R-:W5:Y:S01]  /*be00*/  LD.E.128 R24, desc[UR20][R24.64] ;  /* 0x0000001418187980 */ /* 0x000f62000c101d00 */
[----:B-1----:R-:W-:-:S03]  /*be10*/  IMAD.U32 R5, RZ, RZ, UR17 ;  /* 0x00000011ff057e24 */ /* 0x002fc6000f8e00ff */
[----:B------:R-:W5:Y:S01]  /*be20*/  LD.E.128 R28, desc[UR20][R28.64] ;  /* 0x000000141c1c7980 */ /* 0x000f62000c101d00 */
[----:B------:R-:W-:Y:S01]  /*be30*/  IMAD R4, R5, 0x80, R0 ;  /* 0x0000008005047824 */ /* 0x000fe200078e0200 */
[----:B------:R-:W-:Y:S02]  /*be40*/  UIADD3 UR9, UR9, UR4, URZ ;  /* 0x0000000409097290 */ /* 0x000fe4000fffe03f */
[----:B------:R-:W5:Y:S01]  /*be50*/  LD.E.128 R32, desc[UR20][R32.64] ;  /* 0x0000001420207980 */ /* 0x000f62000c101d00 */
[----:B---3--:R-:W-:Y:S01]  /*be60*/  @P1 IMAD.HI.U32 R0, R4, R3, RZ ;  /* 0x0000000304001227 */ /* 0x008fe200078e00ff */
[----:B------:R-:W-:Y:S02]  /*be70*/  UIMAD UR4, UR16, UR10, URZ ;  /* 0x0000000a100472a4 */ /* 0x000fe4000f8e023f */
[----:B------:R-:W-:Y:S01]  /*be80*/  UIMAD.WIDE.U32 UR8, UR15, UR10, UR8 ;  /* 0x0000000a0f0872a5 */ /* 0x000fe2000f8e0008 */
[----:B------:R-:W-:Y:S01]  /*be90*/  IMAD.MOV.U32 R5, RZ, RZ, R4 ;  /* 0x000000ffff057224 */ /* 0x000fe200078e0004 */
[----:B0-----:R-:W-:Y:S01]  /*bea0*/  @P1 SHF.R.U32.HI R5, RZ, R19, R0 ;  /* 0x00000013ff051219 */ /* 0x001fe20000011600 */
[----:B------:R-:W-:Y:S01]  /*beb0*/  UIMAD UR4, UR15, UR11, UR4 ;  /* 0x0000000b0f0472a4 */ /* 0x000fe2000f8e0204 */
[----:B------:R-:W5:Y:S02]  /*bec0*/  LD.E.128 R36, desc[UR20][R36.64] ;  /* 0x0000001424247980 */ /* 0x000f64000c101d00 */
[--C-:B------:R-:W-:Y:S01]  /*bed0*/  SHF.R.S32.HI R0, RZ, 0x1f, R5.reuse ;  /* 0x0000001fff007819 */ /* 0x100fe20000011405 */
[----:B------:R-:W-:Y:S01]  /*bee0*/  UIADD3 UR4, UR9, UR4, URZ ;  /* 0x0000000409047290 */ /* 0x000fe2000fffe03f */
[----:B------:R-:W-:Y:S01]  /*bef0*/  IMAD.MOV R19, RZ, RZ, -R5 ;  /* 0x000000ffff137224 */ /* 0x000fe200078e0a05 */
[----:B------:R-:W5:Y:S01]  /*bf00*/  LD.E.128 R40, desc[UR20][R40.64] ;  /* 0x0000001428287980 */ /* 0x000f62000c101d00 */
[----:B--2---:R-:W-:-:S02]  /*bf10*/  IMAD.U32 R2, RZ, RZ, UR8 ;  /* 0x00000008ff027e24 */ /* 0x004fc4000f8e00ff */
[----:B------:R-:W-:Y:S01]  /*bf20*/  IMAD.U32 R3, RZ, RZ, UR9 ;  /* 0x00000009ff037e24 */ /* 0x000fe2000f8e00ff */
[----:B------:R-:W-:Y:S01]  /*bf30*/  ULDC.64 UR8, c[0x0][0xae0] ;  /* 0x0002b80000087ab9 */ /* 0x000fe20000000a00 */
[----:B------:R-:W-:Y:S01]  /*bf40*/  IMAD R19, R80, R19, R4 ;  /* 0x0000001350137224 */ /* 0x000fe200078e0204 */
[----:B------:R-:W5:Y:S01]  /*bf50*/  LD.E.128 R44, desc[UR20][R44.64] ;  /* 0x000000142c2c7980 */ /* 0x000f62000c101d00 */
[----:B------:R-:W-:Y:S02]  /*bf60*/  IMAD R0, R0, UR8, RZ ;  /* 0x0000000800007c24 */ /* 0x000fe4000f8e02ff */
[----:B------:R-:W-:Y:S01]  /*bf70*/  IMAD.U32 R3, RZ, RZ, UR4 ;  /* 0x00000004ff037e24 */ /* 0x000fe2000f8e00ff */
[----:B------:R-:W5:Y:S01]  /*bf80*/  LD.E.128 R68, desc[UR20][R68.64] ;  /* 0x0000001444447980 */ /* 0x000f62000c101d00 */
[C---:B------:R-:W-:Y:S01]  /*bf90*/  IMAD R21, R5.reuse, UR9, R0 ;  /* 0x0000000905157c24 */ /* 0x040fe2000f8e0200 */
[----:B------:R-:W-:Y:S02]  /*bfa0*/  SHF.R.S32.HI R0, RZ, 0x1f, R19 ;  /* 0x0000001fff007819 */ /* 0x000fe40000011413 */
[----:B------:R-:W5:Y:S01]  /*bfb0*/  LD.E.128 R48, desc[UR20][R48.64] ;  /* 0x0000001430307980 */ /* 0x000f62000c101d00 */
[----:B------:R-:W-:Y:S01]  /*bfc0*/  IMAD.WIDE.U32 R2, R5, UR8, R2 ;  /* 0x0000000805027c25 */ /* 0x000fe2000f8e0002 */
[----:B------:R-:W-:-:S02]  /*bfd0*/  ULDC.64 UR8, c[0x0][0xad8] ;  /* 0x0002b60000087ab9 */ /* 0x000fc40000000a00 */
[----:B------:R-:W5:Y:S04]  /*bfe0*/  LD.E.128 R52, desc[UR20][R52.64] ;  /* 0x0000001434347980 */ /* 0x000f68000c101d00 */
[----:B------:R-:W5:Y:S04]  /*bff0*/  LD.E.128 R56, desc[UR20][R56.64] ;  /* 0x0000001438387980 */ /* 0x000f68000c101d00 */
[----:B------:R-:W5:Y:S04]  /*c000*/  LD.E.128 R76, desc[UR20][R76.64] ;  /* 0x000000144c4c7980 */ /* 0x000f68000c101d00 */
[----:B------:R-:W5:Y:S04]  /*c010*/  LD.E.128 R72, desc[UR20][R72.64] ;  /* 0x0000001448487980 */ /* 0x000f68000c101d00 */
[----:B------:R-:W5:Y:S04]  /*c020*/  LD.E.128 R64, desc[UR20][R64.64] ;  /* 0x0000001440407980 */ /* 0x000f68000c101d00 */
[----:B------:R-:W5:Y:S01]  /*c030*/  LD.E.128 R60, desc[UR20][R60.64] ;  /* 0x000000143c3c7980 */ /* 0x000f62000c101d00 */
[----:B------:R-:W-:Y:S01]  /*c040*/  IMAD.U32 R82, RZ, RZ, UR17 ;  /* 0x00000011ff527e24 */ /* 0x000fe2000f8e00ff */
[----:B------:R-:W-:Y:S01]  /*c050*/  BSSY B1, `(.L_x_415) ;  /* 0x000002d000017945 */ /* 0x000fe20003800000 */
[----:B------:R-:W-:Y:S01]  /*c060*/  IMAD.IADD R3, R3, 0x1, R21 ;  /* 0x0000000103037824 */ /* 0x000fe200078e0215 */
[----:B------:R-:W-:Y:S01]  /*c070*/  @!PT LDS RZ, [RZ] ;  /* 0x00000000fffff984 */ /* 0x000fe20000000800 */
[----:B------:R-:W-:Y:S01]  /*c080*/  @!PT LDS RZ, [RZ] ;  /* 0x00000000fffff984 */ /* 0x000fe20000000800 */
[----:B------:R-:W-:Y:S01]  /*c090*/  @!PT LDS RZ, [RZ] ;  /* 0x00000000fffff984 */ /* 0x000fe20000000800 */
[----:B------:R-:W-:Y:S01]  /*c0a0*/  @!PT LDS RZ, [RZ] ;  /* 0x00000000fffff984 */ /* 0x000fe20000000800 */
[----:B------:R0:W-:Y:S06]  /*c0b0*/  MEMBAR.ALL.CTA ;  /* 0x0000000000007992 */ /* 0x0001ec0000008000 */
[----:B0-----:R-:W0:Y:S01]  /*c0c0*/  FENCE.VIEW.ASYNC.S ;  /* 0x00000000000073c6 */ /* 0x001e220000000000 */
[----:B------:R-:W-:-:S02]  /*c0d0*/  IMAD R4, R0, UR8, RZ ;  /* 0x0000000800047c24 */ /* 0x000fc4000f8e02ff */
[----:B------:R-:W-:Y:S02]  /*c0e0*/  IMAD R82, R82, 0x80, R217 ;  /* 0x0000008052527824 */ /* 0x000fe400078e02d9 */
[C---:B------:R-:W-:Y:S02]  /*c0f0*/  IMAD R5, R19.reuse, UR9, R4 ;  /* 0x0000000913057c24 */ /* 0x040fe4000f8e0204 */
[----:B------:R-:W-:Y:S01]  /*c100*/  IMAD.WIDE.U32 R2, R19, UR8, R2 ;  /* 0x0000000813027c25 */ /* 0x000fe2000f8e0002 */
[----:B------:R-:W-:Y:S01]  /*c110*/  ISETP.GE.AND P2, PT, R82, R83, PT ;  /* 0x000000535200720c */ /* 0x000fe20003f46270 */
[----:B------:R-:W-:Y:S02]  /*c120*/  ULDC.64 UR8, c[0x0][0xa80] ;  /* 0x0002a00000087ab9 */ /* 0x000fe40000000a00 */
[----:B------:R-:W-:Y:S01]  /*c130*/  IMAD.IADD R3, R3, 0x1, R5 ;  /* 0x0000000103037824 */ /* 0x000fe200078e0205 */
[----:B------:R-:W-:Y:S01]  /*c140*/  LEA R6, P3, R2, UR8, 0x1 ;  /* 0x0000000802067c11 */ /* 0x000fe2000f8608ff */
[----:B------:R-:W-:-:S02]  /*c150*/  VIADD R171, R171, 0x38820 ;  /* 0x00038820abab7836 */ /* 0x000fc40000000000 */
[----:B------:R-:W-:Y:S01]  /*c160*/  VIADD R0, R82, 0x20 ;  /* 0x0000002052007836 */ /* 0x000fe20000000000 */
[----:B------:R-:W-:Y:S01]  /*c170*/  LEA.HI.X R19, R2, UR9, R3, 0x1, P3 ;  /* 0x0000000902137c11 */ /* 0x000fe200098f0c03 */
[----:B0-----:R0:W1:Y:S01]  /*c180*/  SHFL.IDX PT, R85, R6, RZ, 0x181f ;  /* 0x00181fff06557589 */ /* 0x00106200000e0000 */
[----:B------:R-:W-:Y:S02]  /*c190*/  PRMT R171, RZ, 0x654, R171 ;  /* 0x00000654ffab7816 */ /* 0x000fe400000000ab */
[-C--:B------:R-:W-:Y:S01]  /*c1a0*/  ISETP.GE.AND P1, PT, R0, R83.reuse, PT ;  /* 0x000000530000720c */ /* 0x080fe20003f26270 */
[----:B------:R-:W-:Y:S01]  /*c1b0*/  VIADD R0, R82, 0x40 ;  /* 0x0000004052007836 */ /* 0x000fe20000000000 */
[----:B------:R0:W2:Y:S01]  /*c1c0*/  SHFL.IDX PT, R81, R19, RZ, 0x181f ;  /* 0x00181fff13517589 */ /* 0x0000a200000e0000 */
[----:B------:R0:W-:Y:S03]  /*c1d0*/  SYNCS.ARRIVE.TRANS64.RED.A1T0 RZ, [R171+URZ], RZ ;  /* 0x000000ffabff79a7 */ /* 0x0001e6000810043f */
        /* <DEDUP_REMOVED lines=10> */
[----:B------:R-:W-:-:S03]  /*c280*/  @!P4 LEA R4, P6, R23, R85, 0x1 ;  /* 0x000000551704c211 */ /* 0x000fc600078c08ff */
[----:B-----5:R3:W-:Y:S01]  /*c290*/  @!P5 ST.E.128 desc[UR8][R2.64], R8 ;  /* 0x000000080200d985 */ /* 0x0207e2000c101d08 */
[----:B------:R-:W-:Y:S02]  /*c2a0*/  @!P4 LEA.HI.X R5, R23, R81, R229, 0x1, P6 ;  /* 0x000000511705c211 */ /* 0x000fe400030f0ce5 */
[----:B------:R-:W-:-:S03]  /*c2b0*/  @!P3 LEA R20, P6, R22, R85, 0x1 ;  /* 0x000000551614b211 */ /* 0x000fc600078c08ff */
[----:B------:R3:W-:Y:S01]  /*c2c0*/  @!P4 ST.E.128 desc[UR8][R4.64], R32 ;  /* 0x000000200400c985 */ /* 0x0007e2000c101d08 */
[----:B------:R-:W-:Y:S02]  /*c2d0*/  @!P3 LEA.HI.X R21, R22, R81, R228, 0x1, P6 ;  /* 0x000000511615b211 */ /* 0x000fe400030f0ce4 */
[----:B------:R-:W-:-:S03]  /*c2e0*/  @!P2 LEA R80, P6, R212, R85, 0x1 ;  /* 0x00000055d450a211 */ /* 0x000fc600078c08ff */
[----:B------:R3:W-:Y:S01]  /*c2f0*/  @!P3 ST.E.128 desc[UR8][R20.64], R68 ;  /* 0x000000441400b985 */ /* 0x0007e2000c101d08 */
[----:B------:R-:W-:-:S05]  /*c300*/  @!P2 LEA.HI.X R81, R212, R81, R227, 0x1, P6 ;  /* 0x00000051d451a211 */ /* 0x000fca00030f0ce3 */
[----:B------:R3:W-:Y:S04]  /*c310*/  @!P2 ST.E.128 desc[UR8][R80.64], R76 ;  /* 0x0000004c5000a985 */ /* 0x0007e8000c101d08 */
.L_x_416:
[----:B------:R-:W-:Y:S05]  /*c320*/  BSYNC B1 ;  /* 0x0000000000017941 */ /* 0x000fea0003800000 */
.L_x_415:
        /* <DEDUP_REMOVED lines=11> */
[C---:B------:R-:W-:Y:S02]  /*c3e0*/  @!P3 LEA R4, P5, R23.reuse, R9, 0x1 ;  /* 0x000000091704b211 */ /* 0x040fe400078a08ff */
[----:B----4-:R-:W-:Y:S02]  /*c3f0*/  @!P4 LEA.HI.X R3, R18, R11, R230, 0x1, P6 ;  /* 0x0000000b1203c211 */ /* 0x010fe400030f0ce6 */
[----:B------:R-:W-:Y:S02]  /*c400*/  @!P2 LEA R8, P6, R22, R9, 0x1 ;  /* 0x000000091608a211 */ /* 0x000fe400078c08ff */
[----:B------:R-:W-:Y:S01]  /*c410*/  @!P3 LEA.HI.X R5, R23, R11, R229, 0x1, P5 ;  /* 0x0000000b1705b211 */ /* 0x000fe200028f0ce5 */
[----:B------:R0:W-:Y:S01]  /*c420*/  @!P4 ST.E.128 desc[UR8][R2.64], R12 ;  /* 0x0000000c0200c985 */ /* 0x0001e2000c101d08 */
[----:B------:R-:W-:-:S02]  /*c430*/  @!P1 LEA R10, P5, R212, R9, 0x1 ;  /* 0x00000009d40a9211 */ /* 0x000fc400078a08ff */
[-C--:B------:R-:W-:Y:S01]  /*c440*/  @!P2 LEA.HI.X R9, R22, R11.reuse, R228, 0x1, P6 ;  /* 0x0000000b1609a211 */ /* 0x080fe200030f0ce4 */
[----:B------:R0:W-:Y:S01]  /*c450*/  @!P3 ST.E.128 desc[UR8][R4.64], R36 ;  /* 0x000000240400b985 */ /* 0x0001e2000c101d08 */
[----:B------:R-:W-:-:S03]  /*c460*/  @!P1 LEA.HI.X R11, R212, R11, R227, 0x1, P5 ;  /* 0x0000000bd40b9211 */ /* 0x000fc600028f0ce3 */
[----:B------:R0:W-:Y:S04]  /*c470*/  @!P2 ST.E.128 desc[UR8][R8.64], R48 ;  /* 0x000000300800a985 */ /* 0x0001e8000c101d08 */
[----:B------:R0:W-:Y:S02]  /*c480*/  @!P1 ST.E.128 desc[UR8][R10.64], R72 ;  /* 0x000000480a009985 */ /* 0x0001e4000c101d08 */
.L_x_418:
[----:B------:R-:W-:Y:S05]  /*c490*/  BSYNC B1 ;  /* 0x0000000000017941 */ /* 0x000fea0003800000 */
.L_x_417:
[----:B0---4-:R0:W4:Y:S01]  /*c4a0*/  SHFL.IDX PT, R11, R19, 0x2, 0x181f ;  /* 0x00581f00130b7f89 */ /* 0x01112200000e0000 */
        /* <DEDUP_REMOVED lines=10> */
[CC--:B------:R-:W-:Y:S02]  /*c550*/  @!P2 LEA R4, P5, R23.reuse, R5.reuse, 0x1 ;  /* 0x000000051704a211 */ /* 0x0c0fe400078a08ff */
[----:B------:R-:W-:Y:S02]  /*c560*/  @!P1 LEA R8, P4, R22, R5, 0x1 ;  /* 0x0000000516089211 */ /* 0x000fe400078808ff */
[----:B----4-:R-:W-:Y:S02]  /*c570*/  @!P3 LEA.HI.X R3, R18, R11, R230, 0x1, P6 ;  /* 0x0000000b1203b211 */ /* 0x010fe400030f0ce6 */
[----:B------:R-:W-:Y:S02]  /*c580*/  @!P0 LEA R10, P6, R212, R5, 0x1 ;  /* 0x00000005d40a8211 */ /* 0x000fe400078c08ff */
[-C--:B------:R-:W-:Y:S01]  /*c590*/  @!P2 LEA.HI.X R5, R23, R11.reuse, R229, 0x1, P5 ;  /* 0x0000000b1705a211 */ /* 0x080fe200028f0ce5 */
[----:B------:R0:W-:Y:S01]  /*c5a0*/  @!P3 ST.E.128 desc[UR8][R2.64], R24 ;  /* 0x000000180200b985 */ /* 0x0001e2000c101d08 */
[----:B------:R-:W-:-:S02]  /*c5b0*/  @!P1 LEA.HI.X R9, R22, R11, R228, 0x1, P4 ;  /* 0x0000000b16099211 */ /* 0x000fc400020f0ce4 */
[----:B------:R-:W-:Y:S01]  /*c5c0*/  @!P0 LEA.HI.X R11, R212, R11, R227, 0x1, P6 ;  /* 0x0000000bd40b8211 */ /* 0x000fe200030f0ce3 */
[----:B------:R0:W-:Y:S04]  /*c5d0*/  @!P2 ST.E.128 desc[UR8][R4.64], R40 ;  /* 0x000000280400a985 */ /* 0x0001e8000c101d08 */
[----:B------:R0:W-:Y:S04]  /*c5e0*/  @!P1 ST.E.128 desc[UR8][R8.64], R52 ;  /* 0x0000003408009985 */ /* 0x0001e8000c101d08 */
[----:B------:R0:W-:Y:S02]  /*c5f0*/  @!P0 ST.E.128 desc[UR8][R10.64], R64 ;  /* 0x000000400a008985 */ /* 0x0001e4000c101d08 */
.L_x_420:
[----:B------:R-:W-:Y:S05]  /*c600*/  BSYNC B1 ;  /* 0x0000000000017941 */ /* 0x000fea0003800000 */
.L_x_419:
[----:B------:R-:W-:Y:S01]  /*c610*/  VIADD R0, R82, 0x60 ;  /* 0x0000006052007836 */ /* 0x000fe20000000000 */
[----:B0--3--:R-:W0:Y:S04]  /*c620*/  SHFL.IDX PT, R19, R19, 0x3, 0x181f ;  /* 0x00781f0013137f89 */ /* 0x009e2800000e0000 */
[----:B------:R-:W-:Y:S01]  /*c630*/  ISETP.GE.AND P0, PT, R0, R83, PT ;  /* 0x000000530000720c */ /* 0x000fe20003f06270 */
[----:B----4-:R3:W4:-:S12]  /*c640*/  SHFL.IDX PT, R11, R6, 0x3, 0x181f ;  /* 0x00781f00060b7f89 */ /* 0x01071800000e0000 */
[----:B---3--:R-:W-:Y:S05]  /*c650*/  @P0 BRA `(.L_x_421) ;  /* 0x0000000c00f80947 */ /* 0x008fea0003800000 */
[----:B------:R-:W-:Y:S01]  /*c660*/  ULDC UR4, c[0x0][0xac8] ;  /* 0x0002b20000047ab9 */ /* 0x000fe20000000800 */
[----:B------:R-:W-:Y:S01]  /*c670*/  ULDC.64 UR8, c[0x0][0x208] ;  /* 0x0000820000087ab9 */ /* 0x000fe20000000a00 */
[----:B------:R-:W-:Y:S02]  /*c680*/  ISETP.GE.AND P3, PT, R18, UR4, PT ;  /* 0x0000000412007c0c */ /* 0x000fe4000bf66270 */
[----:B------:R-:W-:Y:S02]  /*c690*/  ISETP.GE.AND P4, PT, R23, UR4, PT ;  /* 0x0000000417007c0c */ /* 0x000fe4000bf86270 */
[----:B------:R-:W-:-:S09]  /*c6a0*/  ISETP.GE.AND P5, PT, R22, UR4, PT ;  /* 0x0000000416007c0c */ /* 0x000fd2000bfa6270 */
[CC--:B----4-:R-:W-:Y:S02]  /*c6b0*/  @!P3 LEA R2, P0, R18.reuse, R11.reuse, 0x1 ;  /* 0x0000000b1202b211 */ /* 0x0d0fe400078008ff */
[C---:B------:R-:W-:Y:S02]  /*c6c0*/  @!P4 LEA R4, P1, R23.reuse, R11, 0x1 ;  /* 0x0000000b1704c211 */ /* 0x040fe400078208ff */
[----:B0-----:R-:W-:Y:S02]  /*c6d0*/  @!P3 LEA.HI.X R3, R18, R19, R230, 0x1, P0 ;  /* 0x000000131203b211 */ /* 0x001fe400000f0ce6 */
[----:B------:R-:W-:Y:S02]  /*c6e0*/  ISETP.GE.AND P0, PT, R212, UR4, PT ;  /* 0x00000004d4007c0c */ /* 0x000fe4000bf06270 */
[----:B------:R-:W-:Y:S01]  /*c6f0*/  @!P5 LEA R8, P2, R22, R11, 0x1 ;  /* 0x0000000b1608d211 */ /* 0x000fe200078408ff */
[----:B------:R3:W-:Y:S01]  /*c700*/  @!P3 ST.E.128 desc[UR8][R2.64], R28 ;  /* 0x0000001c0200b985 */ /* 0x0007e2000c101d08 */
[----:B------:R-:W-:-:S02]  /*c710*/  @!P4 LEA.HI.X R5, R23, R19, R229, 0x1, P1 ;  /* 0x000000131705c211 */ /* 0x000fc400008f0ce5 */
[----:B------:R-:W-:-:S03]  /*c720*/  @!P5 LEA.HI.X R9, R22, R19, R228, 0x1, P2 ;  /* 0x000000131609d211 */ /* 0x000fc600010f0ce4 */
[----:B------:R3:W-:Y:S04]  /*c730*/  @!P4 ST.E.128 desc[UR8][R4.64], R44 ;  /* 0x0000002c0400c985 */ /* 0x0007e8000c101d08 */
[----:B------:R3:W-:Y:S01]  /*c740*/  @!P5 ST.E.128 desc[UR8][R8.64], R56 ;  /* 0x000000380800d985 */ /* 0x0007e2000c101d08 */
[----:B------:R-:W-:Y:S05]  /*c750*/  @P0 BRA `(.L_x_421) ;  /* 0x0000000c00b80947 */ /* 0x000fea0003800000 */
[----:B---3--:R-:W-:Y:S01]  /*c760*/  LEA R2, P0, R212, R11, 0x1 ;  /* 0x0000000bd4027211 */ /* 0x008fe200078008ff */
[----:B------:R-:W-:-:S03]  /*c770*/  ULDC.64 UR8, c[0x0][0x208] ;  /* 0x0000820000087ab9 */ /* 0x000fc60000000a00 */
[----:B------:R-:W-:-:S05]  /*c780*/  LEA.HI.X R3, R212, R19, R227, 0x1, P0 ;  /* 0x00000013d4037211 */ /* 0x000fca00000f0ce3 */
[----:B------:R0:W-:Y:S01]  /*c790*/  ST.E.128 desc[UR8][R2.64], R60 ;  /* 0x0000003c02007985 */ /* 0x0001e2000c101d08 */
[----:B------:R-:W-:Y:S05]  /*c7a0*/  BRA `(.L_x_421) ;  /* 0x0000000c00a47947 */ /* 0x000fea0003800000 */
.L_x_413:
[----:B------:R-:W-:Y:S01]  /*c7b0*/  ULDC.64 UR8, c[0x0][0xc00] ;  /* 0x0003000000087ab9 */ /* 0x000fe20000000a00 */
[----:B------:R-:W-:Y:S01]  /*c7c0*/  R2UR UR4, R216 ;  /* 0x00000000d80472ca */ /* 0x000fe200000e0000 */
[----:B------:R-:W-:Y:S01]  /*c7d0*/  UISETP.NE.U32.AND UP0, UPT, UR8, URZ, UPT ;  /* 0x0000003f0800728c */ /* 0x000fe2000bf05070 */
[----:B------:R-:W0:Y:S01]  /*c7e0*/  LDC R13, c[0x0][0xbe8] ;  /* 0x0002fa00ff0d7b82 */ /* 0x000e220000000800 */
[----:B------:R-:W-:Y:S01]  /*c7f0*/  ULDC.64 UR10, c[0x0][0x208] ;  /* 0x00008200000a7ab9 */ /* 0x000fe20000000a00 */
[----:B------:R-:W-:Y:S01]  /*c800*/  R2UR UR7, R215 ;  /* 0x00000000d70772ca */ /* 0x000fe200000e0000 */
[----:B------:R-:W-:-:S03]  /*c810*/  UISETP.NE.AND.EX UP0, UPT, UR9, URZ, UPT, UP0 ;  /* 0x0000003f0900728c */ /* 0x000fc6000bf05300 */
[----:B------:R-:W-:-:S03]  /*c820*/  ULDC.64 UR8, c[0x0][0xc00] ;  /* 0x0003000000087ab9 */ /* 0x000fc60000000a00 */
[----:B------:R-:W-:Y:S02]  /*c830*/  PLOP3.LUT P2, PT, PT, PT, UP0, 0x80, 0x0 ;  /* 0x000000000000781c */ /* 0x000fe40003f4f008 */
[----:B------:R-:W-:-:S06]  /*c840*/  UIMAD.WIDE UR8, UR4, 0x4, UR8 ;  /* 0x00000004040878a5 */ /* 0x000fcc000f8e0208 */
[----:B------:R-:W-:Y:S02]  /*c850*/  IMAD.U32 R2, RZ, RZ, UR8 ;  /* 0x00000008ff027e24 */ /* 0x000fe4000f8e00ff */
[----:B------:R-:W-:Y:S01]  /*c860*/  IMAD.U32 R3, RZ, RZ, UR9 ;  /* 0x00000009ff037e24 */ /* 0x000fe2000f8e00ff */
[----:B------:R-:W-:-:S04]  /*c870*/  ULDC.64 UR8, c[0x0][0xc08] ;  /* 0x0003020000087ab9 */ /* 0x000fc80000000a00 */
[----:B------:R-:W2:Y:S01]  /*c880*/  @P2 LDG.E R6, desc[UR10][R2.64] ;  /* 0x0000000a02062981 */ /* 0x000ea2000c1e1900 */
[----:B------:R-:W-:Y:S01]  /*c890*/  UISETP.NE.U32.AND UP1, UPT, UR8, URZ, UPT ;  /* 0x0000003f0800728c */ /* 0x000fe2000bf25070 */
[----:B0-----:R-:W-:-:S03]  /*c8a0*/  ISETP.NE.AND P0, PT, R13, 0x1, PT ;  /* 0x000000010d00780c */ /* 0x001fc60003f05270 */
[----:B------:R-:W-:-:S06]  /*c8b0*/  UISETP.NE.AND.EX UP1, UPT, UR9, URZ, UPT, UP1 ;  /* 0x0000003f0900728c */ /* 0x000fcc000bf25310 */
[----:B------:R-:W-:-:S04]  /*c8c0*/  PLOP3.LUT P3, PT, PT, PT, UP1, 0x80, 0x0 ;  /* 0x000000000000781c */ /* 0x000fc80003f6f018 */
[----:B------:R-:W0:Y:S01]  /*c8d0*/  @P0 LDC R11, c[0x0][0xbec] ;  /* 0x0002fb00ff0b0b82 */ /* 0x000e220000000800 */
[----:B------:R-:W-:Y:S02]  /*c8e0*/  @UP1 ULDC.64 UR8, c[0x0][0xc08] ;  /* 0x0003020000081ab9 */ /* 0x000fe40000000a00 */
[----:B------:R-:W-:-:S03]  /*c8f0*/  @UP1 UIMAD.WIDE UR8, UR4, 0x4, UR8 ;  /* 0x00000004040818a5 */ /* 0x000fc6000f8e0208 */
[----:B------:R-:W-:Y:S02]  /*c900*/  ULDC UR4, c[0x0][0xa88] ;  /* 0x0002a20000047ab9 */ /* 0x000fe40000000800 */
[----:B------:R-:W-:Y:S01]  /*c910*/  IMAD.U32 R0, RZ, RZ, UR4 ;  /* 0x00000004ff007e24 */ /* 0x000fe2000f8e00ff */
[----:B------:R-:W-:Y:S01]  /*c920*/  UMOV UR4, URZ ;  /* 0x0000003f00047c82 */ /* 0x000fe20008000000 */
[----:B------:R-:W-:Y:S02]  /*c930*/  IMAD.U32 R4, RZ, RZ, UR8 ;  /* 0x00000008ff047e24 */ /* 0x000fe4000f8e00ff */
[----:B------:R-:W-:Y:S01]  /*c940*/  IMAD.U32 R5, RZ, RZ, UR9 ;  /* 0x00000009ff057e24 */ /* 0x000fe2000f8e00ff */
[----:B------:R-:W-:-:S04]  /*c950*/  ISETP.GE.AND P1, PT, R231, 0x80, PT ;  /* 0x00000080e700780c */ /* 0x000fc80003f26270 */
[----:B------:R1:W5:Y:S01]  /*c960*/  @P3 LDG.E R0, desc[UR10][R4.64] ;  /* 0x0000000a04003981 */ /* 0x000362000c1e1900 */
[----:B------:R-:W-:Y:S01]  /*c970*/  USHF.R.S32.HI UR11, URZ, 0x1f, UR7 ;  /* 0x0000001f3f0b7899 */ /* 0x000fe20008011407 */
[----:B--2---:R-:W-:-:S13]  /*c980*/  @P2 R2UR UR4, R6 ;  /* 0x00000000060422ca */ /* 0x004fda00000e0000 */
[----:B------:R-:W-:Y:S01]  /*c990*/  USHF.R.S32.HI UR10, URZ, 0x1f, UR4 ;  /* 0x0000001f3f0a7899 */ /* 0x000fe20008011404 */
[----:B01----:R-:W-:Y:S11]  /*c9a0*/  @P3 BRA `(.L_x_422) ;  /* 0x0000000000143947 */ /* 0x003ff60003800000 */
[----:B------:R-:W-:Y:S05]  /*c9b0*/  @!P2 BRA `(.L_x_422) ;  /* 0x000000000010a947 */ /* 0x000fea0003800000 */
[----:B------:R-:W-:Y:S02]  /*c9c0*/  ULDC.64 UR8, c[0x0][0x208] ;  /* 0x0000820000087ab9 */ /* 0x000fe40000000a00 */
[----:B------:R-:W2:Y:S04]  /*c9d0*/  LDG.E R5, desc[UR8][R2.64] ;  /* 0x0000000802057981 */ /* 0x000ea8000c1e1900 */
[----:B-----5:R-:W2:Y:S02]  /*c9e0*/  LDG.E R0, desc[UR8][R2.64+0x4] ;  /* 0x0000040802007981 */ /* 0x020ea4000c1e1900 */
[----:B--2---:R-:W-:-:S07]  /*c9f0*/  IMAD.IADD R0, R0, 0x1, -R5 ;  /* 0x0000000100007824 */ /* 0x004fce00078e0a05 */
.L_x_422:
[----:B------:R-:W-:Y:S01]  /*ca00*/  R2UR UR8, R216 ;  /* 0x00000000d80872ca */ /* 0x000fe200000e0000 */
[----:B------:R-:W-:Y:S01]  /*ca10*/  BSSY B1, `(.L_x_423) ;  /* 0x0000032000017945 */ /* 0x000fe20003800000 */
[----:B------:R-:W-:-:S11]  /*ca20*/  R2UR UR7, R219 ;  /* 0x00000000db0772ca */ /* 0x000fd600000e0000 */
[----:B------:R-:W-:Y:S02]  /*ca30*/  USEL UR12, UR8, URZ, !UP0 ;  /* 0x0000003f080c7287 */ /* 0x000fe4000c000000 */
[----:B------:R-:W-:Y:S01]  /*ca40*/  USEL UR13, UR7, URZ, !UP0 ;  /* 0x0000003f070d7287 */ /* 0x000fe2000c000000 */
[----:B------:R-:W-:Y:S11]  /*ca50*/  @P1 BRA `(.L_x_424) ;  /* 0x0000000000b41947 */ /* 0x000ff60003800000 */
[----:B------:R-:W0:Y:S01]  /*ca60*/  S2R R3, SR_TID.X ;  /* 0x0000000000037919 */ /* 0x000e220000002100 */
[----:B------:R-:W1:Y:S01]  /*ca70*/  LDC R9, c[0x0][0xbe8] ;  /* 0x0002fa00ff097b82 */ /* 0x000e620000000800 */
[----:B------:R-:W-:-:S13]  /*ca80*/  R2UR UR7, R214 ;  /* 0x00000000d60772ca */ /* 0x000fda00000e0000 */
[----:B------:R-:W-:-:S04]  /*ca90*/  IMAD.U32 R2, RZ, RZ, UR7 ;  /* 0x00000007ff027e24 */ /* 0x000fc8000f8e00ff */
[----:B0-----:R-:W-:Y:S02]  /*caa0*/  IMAD R2, R2, 0x80, R3 ;  /* 0x0000008002027824 */ /* 0x001fe400078e0203 */
[----:B-1---5:R-:W-:Y:S02]  /*cab0*/  IMAD R3, R0, R9, RZ ;  /* 0x0000000900037224 */ /* 0x022fe400078e02ff */
[----:B------:R-:W-:-:S05]  /*cac0*/  VIADD R4, R2, 0xffffff80 ;  /* 0xffffff8002047836 */ /* 0x000fca0000000000 */
[----:B------:R-:W-:-:S13]  /*cad0*/  ISETP.GE.AND P1, PT, R4, R3, PT ;  /* 0x000000030400720c */ /* 0x000fda0003f26270 */
[----:B------:R-:W-:Y:S05]  /*cae0*/  @P1 BRA `(.L_x_424) ;  /* 0x0000000000901947 */ /* 0x000fea0003800000 */
[----:B------:R-:W-:Y:S01]  /*caf0*/  ISETP.NE.AND P1, PT, R9, 0x1, PT ;  /* 0x000000010900780c */ /* 0x000fe20003f25270 */
[----:B------:R-:W-:Y:S01]  /*cb00*/  ULDC.64 UR14, c[0x0][0xb90] ;  /* 0x0002e400000e7ab9 */ /* 0x000fe20000000a00 */
[----:B------:R-:W-:Y:S01]  /*cb10*/  R2UR UR16, R215 ;  /* 0x00000000d71072ca */ /* 0x000fe200000e0000 */
[----:B------:R-:W-:Y:S01]  /*cb20*/  UIMAD UR7, UR11, UR14, URZ ;  /* 0x0000000e0b0772a4 */ /* 0x000fe2000f8e023f */
[----:B------:R-:W-:Y:S01]  /*cb30*/  IMAD.MOV.U32 R2, RZ, RZ, R4 ;  /* 0x000000ffff027224 */ /* 0x000fe200078e0004 */
[----:B------:R-:W-:Y:S01]  /*cb40*/  UMOV UR8, UR4 ;  /* 0x0000000400087c82 */ /* 0x000fe20008000000 */
[----:B------:R-:W-:-:S07]  /*cb50*/  UMOV UR9, UR10 ;  /* 0x0000000a00097c82 */ /* 0x000fce0008000000 */
[----:B------:R-:W0:Y:S02]  /*cb60*/  @P1 LDC R3, c[0x0][0xbec] ;  /* 0x0002fb00ff031b82 */ /* 0x000e240000000800 */
[----:B------:R-:W-:Y:S02]  /*cb70*/  UIMAD.WIDE.U32 UR8, UR16, UR14, UR8 ;  /* 0x0000000e100872a5 */ /* 0x000fe4000f8e0008 */
[----:B------:R-:W-:-:S03]  /*cb80*/  UIMAD UR7, UR16, UR15, UR7 ;  /* 0x0000000f100772a4 */ /* 0x000fc6000f8e0207 */
[----:B------:R-:W-:Y:S01]  /*cb90*/  ULDC.64 UR14, c[0x0][0xb98] ;  /* 0x0002e600000e7ab9 */ /* 0x000fe20000000a00 */
[----:B------:R-:W1:Y:S01]  /*cba0*/  @P1 LDC R6, c[0x0][0xbf0] ;  /* 0x0002fc00ff061b82 */ /* 0x000e620000000800 */
[----:B------:R-:W-:Y:S02]  /*cbb0*/  UIADD3 UR9, UR9, UR7, URZ ;  /* 0x0000000709097290 */ /* 0x000fe4000fffe03f */
[----:B------:R-:W-:Y:S02]  /*cbc0*/  UIMAD UR7, UR13, UR14, URZ ;  /* 0x0000000e0d0772a4 */ /* 0x000fe4000f8e023f */
[----:B------:R-:W-:Y:S02]  /*cbd0*/  UIMAD.WIDE.U32 UR8, UR12, UR14, UR8 ;  /* 0x0000000e0c0872a5 */ /* 0x000fe4000f8e0008 */
[----:B------:R-:W-:Y:S01]  /*cbe0*/  UIMAD UR7, UR12, UR15, UR7 ;  /* 0x0000000f0c0772a4 */ /* 0x000fe2000f8e0207 */
[----:B------:R-:W-:Y:S02]  /*cbf0*/  ULDC.64 UR16, c[0x0][0x208] ;  /* 0x0000820000107ab9 */ /* 0x000fe40000000a00 */
[----:B------:R-:W-:Y:S01]  /*cc00*/  ULDC.64 UR14, c[0x0][0xb88] ;  /* 0x0002e200000e7ab9 */ /* 0x000fe20000000a00 */
[----:B0-----:R-:W-:-:S05]  /*cc10*/  @P1 IMAD.HI.U32 R3, R4, R3, RZ ;  /* 0x0000000304031227 */ /* 0x001fca00078e00ff */
[----:B-1----:R-:W-:Y:S01]  /*cc20*/  @P1 SHF.R.U32.HI R2, RZ, R6, R3 ;  /* 0x00000006ff021219 */ /* 0x002fe20000011603 */
[----:B------:R-:W-:-:S03]  /*cc30*/  IMAD.U32 R6, RZ, RZ, UR7 ;  /* 0x00000007ff067e24 */ /* 0x000fc6000f8e00ff */
[--C-:B------:R-:W-:Y:S01]  /*cc40*/  SHF.R.S32.HI R3, RZ, 0x1f, R2.reuse ;  /* 0x0000001fff037819 */ /* 0x100fe20000011402 */
[----:B------:R-:W-:Y:S01]  /*cc50*/  IMAD.MOV R5, RZ, RZ, -R2 ;  /* 0x000000ffff057224 */ /* 0x000fe200078e0a02 */
[----:B------:R-:W-:-:S03]  /*cc60*/  IADD3 R2, P1, R2, UR8, RZ ;  /* 0x0000000802027c10 */ /* 0x000fc6000ff3e0ff */
[----:B------:R-:W-:Y:S01]  /*cc70*/  IMAD R5, R9, R5, R4 ;  /* 0x0000000509057224 */ /* 0x000fe200078e0204 */
[----:B------:R-:W-:Y:S01]  /*cc80*/  IADD3.X R3, R3, UR9, R6, P1, !PT ;  /* 0x0000000903037c10 */ /* 0x000fe20008ffe406 */
[----:B------:R-:W-:-:S03]  /*cc90*/  ULDC.64 UR8, c[0x0][0xb50] ;  /* 0x0002d40000087ab9 */ /* 0x000fc60000000a00 */
[----:B------:R-:W-:Y:S01]  /*cca0*/  SHF.R.S32.HI R4, RZ, 0x1f, R5 ;  /* 0x0000001fff047819 */ /* 0x000fe20000011405 */
[----:B------:R-:W-:-:S04]  /*ccb0*/  IMAD.WIDE.U32 R2, R5, UR14, R2 ;  /* 0x0000000e05027c25 */ /* 0x000fc8000f8e0002 */
[----:B------:R-:W-:-:S04]  /*ccc0*/  IMAD R4, R4, UR14, RZ ;  /* 0x0000000e04047c24 */ /* 0x000fc8000f8e02ff */
[----:B------:R-:W-:Y:S01]  /*ccd0*/  IMAD R9, R5, UR15, R4 ;  /* 0x0000000f05097c24 */ /* 0x000fe2000f8e0204 */
[----:B------:R-:W-:-:S03]  /*cce0*/  LEA R4, P1, R2, UR8, 0x2 ;  /* 0x0000000802047c11 */ /* 0x000fc6000f8210ff */
[----:B------:R-:W-:-:S05]  /*ccf0*/  IMAD.IADD R3, R3, 0x1, R9 ;  /* 0x0000000103037824 */ /* 0x000fca00078e0209 */
[----:B------:R-:W-:Y:S01]  /*cd00*/  LEA.HI.X R5, R2, UR9, R3, 0x2, P1 ;  /* 0x0000000902057c11 */ /* 0x000fe200088f1403 */
[----:B------:R-:W-:-:S05]  /*cd10*/  IMAD.MOV.U32 R3, RZ, RZ, -0x800000 ;  /* 0xff800000ff037424 */ /* 0x000fca00078e00ff */
[----:B------:R0:W-:Y:S02]  /*cd20*/  STG.E desc[UR16][R4.64], R3 ;  /* 0x0000000304007986 */ /* 0x0001e4000c101910 */
.L_x_424:
[----:B------:R-:W-:Y:S05]  /*cd30*/  BSYNC B1 ;  /* 0x0000000000017941 */ /* 0x000fea0003800000 */
.L_x_423:
[----:B------:R-:W-:Y:S01]  /*cd40*/  R2UR UR16, R214 ;  /* 0x00000000d61072ca */ /* 0x000fe200000e0000 */
[----:B0-----:R-:W0:Y:S01]  /*cd50*/  @P0 LDC R3, c[0x0][0xbf0] ;  /* 0x0002fc00ff030b82 */ /* 0x001e220000000800 */
[----:B------:R-:W-:Y:S01]  /*cd60*/  ULDC.64 UR14, c[0x0][0xaa0] ;  /* 0x0002a800000e7ab9 */ /* 0x000fe20000000a00 */
[----:B------:R-:W-:Y:S01]  /*cd70*/  R2UR UR17, R215 ;  /* 0x00000000d71172ca */ /* 0x000fe200000e0000 */
[----:B------:R-:W-:Y:S01]  /*cd80*/  UIMAD UR7, UR10, UR14, URZ ;  /* 0x0000000e0a0772a4 */ /* 0x000fe2000f8e023f */
[----:B------:R-:W-:Y:S01]  /*cd90*/  IMAD R2, R213, 0x20, R217 ;  /* 0x00000020d5027824 */ /* 0x000fe200078e02d9 */
[----:B------:R-:W-:Y:S01]  /*cda0*/  UIMAD.WIDE.U32 UR8, UR4, UR14, URZ ;  /* 0x0000000e040872a5 */ /* 0x000fe2000f8e003f */
[----:B------:R-:W-:Y:S01]  /*cdb0*/  BSSY B1, `(.L_x_425) ;  /* 0x0000043000017945 */ /* 0x000fe20003800000 */
[----:B------:R-:W-:-:S03]  /*cdc0*/  UIMAD UR7, UR4, UR15, UR7 ;  /* 0x0000000f040772a4 */ /* 0x000fc6000f8e0207 */
[----:B------:R-:W-:Y:S01]  /*cdd0*/  ULDC.64 UR14, c[0x0][0xae8] ;  /* 0x0002ba00000e7ab9 */ /* 0x000fe20000000a00 */
[----:B------:R-:W-:Y:S01]  /*cde0*/  UIADD3 UR9, UR9, UR7, URZ ;  /* 0x0000000709097290 */ /* 0x000fe2000fffe03f */
[----:B------:R-:W-:Y:S01]  /*cdf0*/  IMAD.U32 R5, RZ, RZ, UR16 ;  /* 0x00000010ff057e24 */ /* 0x000fe2000f8e00ff */
[----:B------:R-:W-:Y:S02]  /*ce00*/  UIMAD UR4, UR11, UR14, URZ ;  /* 0x0000000e0b0472a4 */ /* 0x000fe4000f8e023f */
[----:B------:R-:W-:Y:S01]  /*ce10*/  UIMAD.WIDE.U32 UR8, UR17, UR14, UR8 ;  /* 0x0000000e110872a5 */ /* 0x000fe2000f8e0008 */
[----:B------:R-:W-:Y:S01]  /*ce20*/  IMAD R6, R5, 0x80, R2 ;  /* 0x0000008005067824 */ /* 0x000fe200078e0202 */
[----:B------:R-:W-:Y:S01]  /*ce30*/  UIMAD UR4, UR17, UR15, UR4 ;  /* 0x0000000f110472a4 */ /* 0x000fe2000f8e0204 */
[----:B------:R-:W-:Y:S02]  /*ce40*/  ULDC.64 UR10, c[0x0][0xaf0] ;  /* 0x0002bc00000a7ab9 */ /* 0x000fe40000000a00 */
[----:B------:R-:W-:Y:S01]  /*ce50*/  @P0 IMAD.HI.U32 R2, R6, R11, RZ ;  /* 0x0000000b06020227 */ /* 0x000fe200078e00ff */
[----:B------:R-:W-:-:S02]  /*ce60*/  UIADD3 UR9, UR9, UR4, URZ ;  /* 0x0000000409097290 */ /* 0x000fc4000fffe03f */
[----:B------:R-:W-:Y:S01]  /*ce70*/  UIMAD UR4, UR13, UR10, URZ ;  /* 0x0000000a0d0472a4 */ /* 0x000fe2000f8e023f */
[----:B------:R-:W-:Y:S01]  /*ce80*/  IMAD.MOV.U32 R5, RZ, RZ, R6 ;  /* 0x000000ffff057224 */ /* 0x000fe200078e0006 */
[----:B0-----:R-:W-:Y:S01]  /*ce90*/  @P0 SHF.R.U32.HI R5, RZ, R3, R2 ;  /* 0x00000003ff050219 */ /* 0x001fe20000011602 */
[----:B------:R-:W-:Y:S02]  /*cea0*/  UIMAD.WIDE.U32 UR8, UR12, UR10, UR8 ;  /* 0x0000000a0c0872a5 */ /* 0x000fe4000f8e0008 */
[----:B------:R-:W-:Y:S01]  /*ceb0*/  UIMAD UR4, UR12, UR11, UR4 ;  /* 0x0000000b0c0472a4 */ /* 0x000fe2000f8e0204 */
[--C-:B------:R-:W-:Y:S01]  /*cec0*/  SHF.R.S32.HI R2, RZ, 0x1f, R5.reuse ;  /* 0x0000001fff027819 */ /* 0x100fe20000011405 */
[----:B------:R-:W-:Y:S01]  /*ced0*/  IMAD.MOV R9, RZ, RZ, -R5 ;  /* 0x000000ffff097224 */ /* 0x000fe200078e0a05 */
[----:B------:R-:W-:Y:S01]  /*cee0*/  ULDC.64 UR10, c[0x0][0xae0] ;  /* 0x0002b800000a7ab9 */ /* 0x000fe20000000a00 */
[----:B------:R-:W-:Y:S02]  /*cef0*/  UIADD3 UR4, UR9, UR4, URZ ;  /* 0x0000000409047290 */ /* 0x000fe4000fffe03f */
[----:B------:R-:W-:-:S02]  /*cf00*/  IMAD.U32 R3, RZ, RZ, UR9 ;  /* 0x00000009ff037e24 */ /* 0x000fc4000f8e00ff */
[----:B------:R-:W-:Y:S02]  /*cf10*/  IMAD R4, R2, UR10, RZ ;  /* 0x0000000a02047c24 */ /* 0x000fe4000f8e02ff */
[----:B------:R-:W-:Y:S02]  /*cf20*/  IMAD R9, R13, R9, R6 ;  /* 0x000000090d097224 */ /* 0x000fe400078e0206 */
[----:B------:R-:W-:Y:S01]  /*cf30*/  IMAD.U32 R2, RZ, RZ, UR8 ;  /* 0x00000008ff027e24 */ /* 0x000fe2000f8e00ff */
[----:B------:R-:W-:Y:S01]  /*cf40*/  ULDC.64 UR8, c[0x0][0xad8] ;  /* 0x0002b60000087ab9 */ /* 0x000fe20000000a00 */
[----:B------:R-:W-:Y:S02]  /*cf50*/  IMAD.U32 R3, RZ, RZ, UR4 ;  /* 0x00000004ff037e24 */ /* 0x000fe4000f8e00ff */
[C---:B------:R-:W-:Y:S01]  /*cf60*/  IMAD R11, R5.reuse, UR11, R4 ;  /* 0x0000000b050b7c24 */ /* 0x040fe2000f8e0204 */
[----:B------:R-:W-:Y:S01]  /*cf70*/  SHF.R.S32.HI R4, RZ, 0x1f, R9 ;  /* 0x0000001fff047819 */ /* 0x000fe20000011409 */
[----:B------:R-:W-:-:S04]  /*cf80*/  IMAD.WIDE.U32 R2, R5, UR10, R2 ;  /* 0x0000000a05027c25 */ /* 0x000fc8000f8e0002 */
[----:B------:R-:W-:Y:S02]  /*cf90*/  IMAD.U32 R6, RZ, RZ, UR16 ;  /* 0x00000010ff067e24 */ /* 0x000fe4000f8e00ff */
[----:B------:R-:W-:Y:S02]  /*cfa0*/  IMAD.IADD R3, R3, 0x1, R11 ;  /* 0x0000000103037824 */ /* 0x000fe400078e020b */
[----:B------:R-:W-:Y:S02]  /*cfb0*/  IMAD R4, R4, UR8, RZ ;  /* 0x0000000804047c24 */ /* 0x000fe4000f8e02ff */
[----:B------:R-:W-:Y:S02]  /*cfc0*/  IMAD R6, R6, 0x80, R217 ;  /* 0x0000008006067824 */ /* 0x000fe400078e02d9 */
[----:B-----5:R-:W-:Y:S02]  /*cfd0*/  IMAD R13, R0, R13, RZ ;  /* 0x0000000d000d7224 */ /* 0x020fe400078e02ff */
[----:B------:R-:W-:-:S02]  /*cfe0*/  IMAD R5, R9, UR9, R4 ;  /* 0x0000000909057c24 */ /* 0x000fc4000f8e0204 */
[----:B------:R-:W-:Y:S01]  /*cff0*/  IMAD.WIDE.U32 R2, R9, UR8, R2 ;  /* 0x0000000809027c25 */ /* 0x000fe2000f8e0002 */
[----:B------:R-:W-:Y:S01]  /*d000*/  ISETP.GE.AND P2, PT, R6, R13, PT ;  /* 0x0000000d0600720c */ /* 0x000fe20003f46270 */
[----:B------:R-:W-:Y:S02]  /*d010*/  ULDC.64 UR8, c[0x0][0xa80] ;  /* 0x0002a00000087ab9 */ /* 0x000fe40000000a00 */
[----:B------:R-:W-:Y:S01]  /*d020*/  IMAD.IADD R3, R3, 0x1, R5 ;  /* 0x0000000103037824 */ /* 0x000fe200078e0205 */
[----:B------:R-:W-:Y:S01]  /*d030*/  LEA R4, P3, R2, UR8, 0x1 ;  /* 0x0000000802047c11 */ /* 0x000fe2000f8608ff */
[----:B------:R-:W-:-:S03]  /*d040*/  VIADD R0, R6, 0x20 ;  /* 0x0000002006007836 */ /* 0x000fc60000000000 */
[----:B------:R-:W-:Y:S01]  /*d050*/  LEA.HI.X R5, R2, UR9, R3, 0x1, P3 ;  /* 0x0000000902057c11 */ /* 0x000fe200098f0c03 */
[----:B------:R0:W1:Y:S01]  /*d060*/  SHFL.IDX PT, R9, R4, RZ, 0x181f ;  /* 0x00181fff04097589 */ /* 0x00006200000e0000 */
[-C--:B------:R-:W-:Y:S01]  /*d070*/  ISETP.GE.AND P1, PT, R0, R13.reuse, PT ;  /* 0x0000000d0000720c */ /* 0x080fe20003f26270 */
[----:B------:R-:W-:Y:S02]  /*d080*/  VIADD R0, R6, 0x40 ;  /* 0x0000004006007836 */ /* 0x000fe40000000000 */
[----:B------:R0:W2:Y:S03]  /*d090*/  SHFL.IDX PT, R3, R5, RZ, 0x181f ;  /* 0x00181fff05037589 */ /* 0x0000a600000e0000 */
        /* <DEDUP_REMOVED lines=11> */
[----:B------:R3:W-:Y:S01]  /*d150*/  @!P5 ST.E.128 desc[UR8][R10.64], RZ ;  /* 0x000000ff0a00d985 */ /* 0x0007e2000c101d08 */
[----:B------:R-:W-:Y:S02]  /*d160*/  @!P4 LEA.HI.X R15, R23, R3, R229, 0x1, P6 ;  /* 0x00000003170fc211 */ /* 0x000fe400030f0ce5 */
[----:B------:R-:W-:-:S03]  /*d170*/  @!P3 LEA R20, P6, R22, R9, 0x1 ;  /* 0x000000091614b211 */ /* 0x000fc600078c08ff */
[----:B------:R3:W-:Y:S01]  /*d180*/  @!P4 ST.E.128 desc[UR8][R14.64], RZ ;  /* 0x000000ff0e00c985 */ /* 0x0007e2000c101d08 */
[----:B------:R-:W-:Y:S02]  /*d190*/  @!P3 LEA.HI.X R21, R22, R3, R228, 0x1, P6 ;  /* 0x000000031615b211 */ /* 0x000fe400030f0ce4 */
[----:B------:R-:W-:-:S03]  /*d1a0*/  @!P2 LEA R2, P6, R212, R9, 0x1 ;  /* 0x00000009d402a211 */ /* 0x000fc600078c08ff */
[----:B------:R3:W-:Y:S01]  /*d1b0*/  @!P3 ST.E.128 desc[UR8][R20.64], RZ ;  /* 0x000000ff1400b985 */ /* 0x0007e2000c101d08 */
[----:B------:R-:W-:-:S05]  /*d1c0*/  @!P2 LEA.HI.X R3, R212, R3, R227, 0x1, P6 ;  /* 0x00000003d403a211 */ /* 0x000fca00030f0ce3 */
[----:B------:R3:W-:Y:S04]  /*d1d0*/  @!P2 ST.E.128 desc[UR8][R2.64], RZ ;  /* 0x000000ff0200a985 */ /* 0x0007e8000c101d08 */
.L_x_426:
[----:B------:R-:W-:Y:S05]  /*d1e0*/  BSYNC B1 ;  /* 0x0000000000017941 */ /* 0x000fea0003800000 */
.L_x_425:
[----:B--23--:R2:W3:Y:S01]  /*d1f0*/  SHFL.IDX PT, R3, R5, 0x1, 0x181f ;  /* 0x00381f0005037f89 */ /* 0x00c4e200000e0000 */
[----:B------:R-:W-:Y:S03]  /*d200*/  BSSY B1, `(.L_x_427) ;  /* 0x0000015000017945 */ /* 0x000fe60003800000 */
[----:B-1----:R2:W1:Y:S01]  /*d210*/  SHFL.IDX PT, R9, R4, 0x1, 0x181f ;  /* 0x00381f0004097f89 */ /* 0x00246200000e0000 */
[----:B------:R-:W-:Y:S05]  /*d220*/  @P1 BRA `(.L_x_428) ;  /* 0x0000000000481947 */ /* 0x000fea0003800000 */
[----:B------:R-:W-:Y:S01]  /*d230*/  ULDC UR4, c[0x0][0xac8] ;  /* 0x0002b20000047ab9 */ /* 0x000fe20000000800 */
[----:B------:R-:W-:Y:S01]  /*d240*/  ULDC.64 UR8, c[0x0][0x208] ;  /* 0x0000820000087ab9 */ /* 0x000fe20000000a00 */
[----:B------:R-:W-:Y:S02]  /*d250*/  ISETP.GE.AND P4, PT, R18, UR4, PT ;  /* 0x0000000412007c0c */ /* 0x000fe4000bf86270 */
[----:B------:R-:W-:Y:S02]  /*d260*/  ISETP.GE.AND P3, PT, R23, UR4, PT ;  /* 0x0000000417007c0c */ /* 0x000fe4000bf66270 */
[----:B------:R-:W-:Y:S02]  /*d270*/  ISETP.GE.AND P2, PT, R22, UR4, PT ;  /* 0x0000000416007c0c */ /* 0x000fe4000bf46270 */
[----:B------:R-:W-:-:S07]  /*d280*/  ISETP.GE.AND P1, PT, R212, UR4, PT ;  /* 0x00000004d4007c0c */ /* 0x000fce000bf26270 */
[CC--:B-1----:R-:W-:Y:S02]  /*d290*/  @!P4 LEA R10, P6, R18.reuse, R9.reuse, 0x1 ;  /* 0x00000009120ac211 */ /* 0x0c2fe400078c08ff */
[C---:B------:R-:W-:Y:S02]  /*d2a0*/  @!P3 LEA R14, P5, R23.reuse, R9, 0x1 ;  /* 0x00000009170eb211 */ /* 0x040fe400078a08ff */
[----:B---3--:R-:W-:Y:S02]  /*d2b0*/  @!P4 LEA.HI.X R11, R18, R3, R230, 0x1, P6 ;  /* 0x00000003120bc211 */ /* 0x008fe400030f0ce6 */
[----:B------:R-:W-:Y:S02]  /*d2c0*/  @!P2 LEA R8, P6, R22, R9, 0x1 ;  /* 0x000000091608a211 */ /* 0x000fe400078c08ff */
[----:B------:R-:W-:Y:S01]  /*d2d0*/  @!P3 LEA.HI.X R15, R23, R3, R229, 0x1, P5 ;  /* 0x00000003170fb211 */ /* 0x000fe200028f0ce5 */
[----:B------:R4:W-:Y:S01]  /*d2e0*/  @!P4 ST.E.128 desc[UR8][R10.64], RZ ;  /* 0x000000ff0a00c985 */ /* 0x0009e2000c101d08 */
[----:B------:R-:W-:-:S02]  /*d2f0*/  @!P1 LEA R2, P5, R212, R9, 0x1 ;  /* 0x00000009d4029211 */ /* 0x000fc400078a08ff */
[-C--:B------:R-:W-:Y:S01]  /*d300*/  @!P2 LEA.HI.X R9, R22, R3.reuse, R228, 0x1, P6 ;  /* 0x000000031609a211 */ /* 0x080fe200030f0ce4 */
[----:B------:R4:W-:Y:S01]  /*d310*/  @!P3 ST.E.128 desc[UR8][R14.64], RZ ;  /* 0x000000ff0e00b985 */ /* 0x0009e2000c101d08 */
[----:B------:R-:W-:-:S03]  /*d320*/  @!P1 LEA.HI.X R3, R212, R3, R227, 0x1, P5 ;  /* 0x00000003d4039211 */ /* 0x000fc600028f0ce3 */
[----:B------:R4:W-:Y:S04]  /*d330*/  @!P2 ST.E.128 desc[UR8][R8.64], RZ ;  /* 0x000000ff0800a985 */ /* 0x0009e8000c101d08 */
[----:B------:R4:W-:Y:S02]  /*d340*/  @!P1 ST.E.128 desc[UR8][R2.64], RZ ;  /* 0x000000ff02009985 */ /* 0x0009e4000c101d08 */
.L_x_428:
[----:B------:R-:W-:Y:S05]  /*d350*/  BSYNC B1 ;  /* 0x0000000000017941 */ /* 0x000fea0003800000 */
.L_x_427:
[----:B---34-:R3:W4:Y:S01]  /*d360*/  SHFL.IDX PT, R3, R5, 0x2, 0x181f ;  /* 0x00581f0005037f89 */ /* 0x01872200000e0000 */
        /* <DEDUP_REMOVED lines=9> */
[-C--:B-1----:R-:W-:Y:S02]  /*d400*/  @!P3 LEA R10, P6, R18, R9.reuse, 0x1 ;  /* 0x00000009120ab211 */ /* 0x082fe400078c08ff */
[CC--:B------:R-:W-:Y:S02]  /*d410*/  @!P2 LEA R8, P5, R23.reuse, R9.reuse, 0x1 ;  /* 0x000000091708a211 */ /* 0x0c0fe400078a08ff */
[----:B------:R-:W-:Y:S02]  /*d420*/  @!P1 LEA R14, P4, R22, R9, 0x1 ;  /* 0x00000009160e9211 */ /* 0x000fe400078808ff */
[----:B----4-:R-:W-:Y:S02]  /*d430*/  @!P3 LEA.HI.X R11, R18, R3, R230, 0x1, P6 ;  /* 0x00000003120bb211 */ /* 0x010fe400030f0ce6 */
[----:B------:R-:W-:Y:S02]  /*d440*/  @!P0 LEA R2, P6, R212, R9, 0x1 ;  /* 0x00000009d4028211 */ /* 0x000fe400078c08ff */
[-C--:B------:R-:W-:Y:S01]  /*d450*/  @!P2 LEA.HI.X R9, R23, R3.reuse, R229, 0x1, P5 ;  /* 0x000000031709a211 */ /* 0x080fe200028f0ce5 */
[----:B------:R1:W-:Y:S01]  /*d460*/  @!P3 ST.E.128 desc[UR8][R10.64], RZ ;  /* 0x000000ff0a00b985 */ /* 0x0003e2000c101d08 */
[----:B------:R-:W-:-:S02]  /*d470*/  @!P1 LEA.HI.X R15, R22, R3, R228, 0x1, P4 ;  /* 0x00000003160f9211 */ /* 0x000fc400020f0ce4 */
[----:B------:R-:W-:Y:S01]  /*d480*/  @!P0 LEA.HI.X R3, R212, R3, R227, 0x1, P6 ;  /* 0x00000003d4038211 */ /* 0x000fe200030f0ce3 */
[----:B------:R1:W-:Y:S04]  /*d490*/  @!P2 ST.E.128 desc[UR8][R8.64], RZ ;  /* 0x000000ff0800a985 */ /* 0x0003e8000c101d08 */
[----:B------:R1:W-:Y:S04]  /*d4a0*/  @!P1 ST.E.128 desc[UR8][R14.64], RZ ;  /* 0x000000ff0e009985 */ /* 0x0003e8000c101d08 */
[----:B------:R1:W-:Y:S02]  /*d4b0*/  @!P0 ST.E.128 desc[UR8][R2.64], RZ ;  /* 0x000000ff02008985 */ /* 0x0003e4000c101d08 */
.L_x_430:
[----:B------:R-:W-:Y:S05]  /*d4c0*/  BSYNC B1 ;  /* 0x0000000000017941 */ /* 0x000fea0003800000 */
.L_x_429:
[----:B------:R-:W-:Y:S01]  /*d4d0*/  VIADD R0, R6, 0x60 ;  /* 0x0000006006007836 */ /* 0x000fe20000000000 */
[----:B0-23--:R-:W0:Y:S04]  /*d4e0*/  SHFL.IDX PT, R5, R5, 0x3, 0x181f ;  /* 0x00781f0005057f89 */ /* 0x00de2800000e0000 */
[----:B------:R-:W-:Y:S01]  /*d4f0*/  ISETP.GE.AND P0, PT, R0, R13, PT ;  /* 0x0000000d0000720c */ /* 0x000fe20003f06270 */
[----:B-1--4-:R1:W2:-:S12]  /*d500*/  SHFL.IDX PT, R3, R4, 0x3, 0x181f ;  /* 0x00781f0004037f89 */ /* 0x01229800000e0000 */
[----:B-1----:R-:W-:Y:S05]  /*d510*/  @P0 BRA `(.L_x_421) ;  /* 0x0000000000480947 */ /* 0x002fea0003800000 */
[----:B------:R-:W-:Y:S01]  /*d520*/  ULDC UR4, c[0x0][0xac8] ;  /* 0x0002b20000047ab9 */ /* 0x000fe20000000800 */
[----:B------:R-:W-:Y:S01]  /*d530*/  ULDC.64 UR8, c[0x0][0x208] ;  /* 0x0000820000087ab9 */ /* 0x000fe20000000a00 */
[----:B------:R-:W-:Y:S02]  /*d540*/  ISETP.GE.AND P3, PT, R18, UR4, PT ;  /* 0x0000000412007c0c */ /* 0x000fe4000bf66270 */
[----:B------:R-:W-:Y:S02]  /*d550*/  ISETP.GE.AND P2, PT, R23, UR4, PT ;  /* 0x0000000417007c0c */ /* 0x000fe4000bf46270 */
[----:B------:R-:W-:Y:S02]  /*d560*/  ISETP.GE.AND P1, PT, R22, UR4, PT ;  /* 0x0000000416007c0c */ /* 0x000fe4000bf26270 */
[----:B------:R-:W-:-:S07]  /*d570*/  ISETP.GE.AND P0, PT, R212, UR4, PT ;  /* 0x00000004d4007c0c */ /* 0x000fce000bf06270 */
[-C--:B--2---:R-:W-:Y:S02]  /*d580*/  @!P3 LEA R8, P6, R18, R3.reuse, 0x1 ;  /* 0x000000031208b211 */ /* 0x084fe400078c08ff */
[CC--:B------:R-:W-:Y:S02]  /*d590*/  @!P2 LEA R10, P5, R23.reuse, R3.reuse, 0x1 ;  /* 0x00000003170aa211 */ /* 0x0c0fe400078a08ff */
[----:B------:R-:W-:Y:S02]  /*d5a0*/  @!P1 LEA R12, P4, R22, R3, 0x1 ;  /* 0x00000003160c9211 */ /* 0x000fe400078808ff */
[----:B0-----:R-:W-:Y:S02]  /*d5b0*/  @!P3 LEA.HI.X R9, R18, R5, R230, 0x1, P6 ;  /* 0x000000051209b211 */ /* 0x001fe400030f0ce6 */
        /* <DEDUP_REMOVED lines=8> */
.L_x_421:
[----:B------:R-:W-:Y:S05]  /*d640*/  BSYNC B0 ;  /* 0x0000000000007941 */ /* 0x000fea0003800000 */
.L_x_412:
[----:B------:R-:W-:Y:S02]  /*d650*/  ULDC UR4, c[0x0][0xc3c] ;  /* 0x00030f0000047ab9 */ /* 0x000fe40000000800 */
[----:B------:R-:W-:-:S13]  /*d660*/  ISETP.GE.AND P0, PT, R7, UR4, PT ;  /* 0x0000000407007c0c */ /* 0x000fda000bf06270 */
[----:B------:R-:W-:Y:S05]  /*d670*/  @!P0 BRA `(.L_x_431) ;  /* 0xffffff3400fc8947 */ /* 0x000fea000383ffff */
[----:B------:R-:W-:Y:S05]  /*d680*/  EXIT ;  /* 0x000000000000794d */ /* 0x000fea0003800000 */
.L_x_387:
[----:B------:R-:W-:-:S08]  /*d690*/  NOP ;  /* 0x0000000000007918 */ /* 0x000fd00000000000 */
[----:B0-----:R-:W0:-:S00]  /*d6a0*/  USETMAXREG.DEALLOC.CTAPOOL 0x18 ;  /* 0x00000018000079c8 */ /* 0x001e0000080e0500 */
[----:B0-----:R-:W-:-:S06]  /*d6b0*/  LOP3.LUT R0, R0, 0x3, RZ, 0xc0, !PT ;  /* 0x0000000300007812 */ /* 0x001fcc00078ec0ff */
[----:B------:R-:W0:Y:S02]  /*d6c0*/  SHFL.IDX PT, R0, R0, RZ, 0x1f ;  /* 0x00001fff00007589 */ /* 0x000e2400000e0000 */
[----:B0-----:R-:W-:Y:S01]  /*d6d0*/  ISETP.NE.AND P0, PT, R0, RZ, PT ;  /* 0x000000ff0000720c */ /* 0x001fe20003f05270 */
[----:B------:R-:W-:-:S03]  /*d6e0*/  IMAD.MOV.U32 R0, RZ, RZ, RZ ;  /* 0x000000ffff007224 */ /* 0x000fc600078e00ff */
[----:B------:R-:W-:-:S05]  /*d6f0*/  P2R R2, PR, RZ, 0x1 ;  /* 0x00000001ff027803 */ /* 0x000fca0000000000 */
[----:B------:R0:W-:Y:S04]  /*d700*/  STL [R1+0x58], R2 ;  /* 0x0000580201007387 */ /* 0x0001e80000100800 */
[----:B------:R-:W-:Y:S05]  /*d710*/  @!P0 BRA `(.L_x_432) ;  /* 0x00000000001c8947 */ /* 0x000fea0003800000 */
[----:B------:R-:W1:Y:S08]  /*d720*/  S2UR UR5, SR_CgaCtaId ;  /* 0x00000000000579c3 */ /* 0x000e700000008800 */
[----:B------:R-:W-:Y:S06]  /*d730*/  BAR.SYNC.DEFER_BLOCKING 0x5, 0x180 ;  /* 0x0146000000007b1d */ /* 0x000fec0000010000 */
[----:B------:R-:W-:-:S02]  /*d740*/  UMOV UR4, 0x400 ;  /* 0x0000040000047882 */ /* 0x000fc40000000000 */
[----:B-1----:R-:W-:-:S09]  /*d750*/  ULEA UR4, UR5, UR4, 0x18 ;  /* 0x0000000405047291 */ /* 0x002fd2000f8ec03f */
[----:B------:R-:W1:Y:S01]  /*d760*/  LDS.128 R16, [UR4+0x388d0] ;  /* 0x0388d004ff107984 */ /* 0x000e620008000c00 */
[----:B------:R-:W-:Y:S06]  /*d770*/  BAR.ARV 0x4, 0x180 ;  /* 0x0106000000007b1d */ /* 0x000fec0000002000 */
[----:B------:R-:W-:Y:S05]  /*d780*/  BRA `(.L_x_433) ;  /* 0x0000000800047947 */ /* 0x000fea0003800000 */
.L_x_432:
[----:B0-----:R-:W0:Y:S01]  /*d790*/  S2R R2, SR_TID.X ;  /* 0x0000000000027919 */ /* 0x001e220000002100 */
[----:B------:R-:W-:Y:S01]  /*d7a0*/  ULDC UR4, c[0x0][0xc3c] ;  /* 0x00030f0000047ab9 */ /* 0x000fe20000000800 */
[----:B------:R-:W-:Y:S01]  /*d7b0*/  ULDC.64 UR6, c[0x0][0x208] ;  /* 0x0000820000067ab9 */ /* 0x000fe20000000a00 */
[----:B------:R-:W-:Y:S01]  /*d7c0*/  ULDC UR5, c[0x0][0xc38] ;  /* 0x00030e0000057ab9 */ /* 0x000fe20000000800 */
[----:B0-----:R-:W-:-:S04]  /*d7d0*/  LOP3.LUT R5, R2, 0x1f, RZ, 0xc0, !PT ;  /* 0x0000001f02057812 */ /* 0x001fc800078ec0ff */
[----:B------:R-:W-:-:S04]  /*d7e0*/  ISETP.NE.AND P0, PT, R5, 0x1f, PT ;  /* 0x0000001f0500780c */ /* 0x000fc80003f05270 */
[----:B------:R-:W-:-:S13]  /*d7f0*/  ISETP.GE.OR P1, PT, R5, UR4, !P0 ;  /* 0x0000000405007c0c */ /* 0x000fda000c726670 */
[----:B------:R-:W0:Y:S02]  /*d800*/  @!P1 LDC.64 R2, c[0x0][0xc80] ;  /* 0x00032000ff029b82 */ /* 0x000e240000000a00 */
[----:B0-----:R-:W-:-:S05]  /*d810*/  @!P1 IMAD.WIDE.U32 R2, R5, 0x4, R2 ;  /* 0x0000000405029825 */ /* 0x001fca00078e0002 */
[----:B------:R-:W2:Y:S01]  /*d820*/  @!P1 LDG.E R0, desc[UR6][R2.64] ;  /* 0x0000000602009981 */ /* 0x000ea2000c1e1900 */
[C---:B------:R-:W-:Y:S01]  /*d830*/  ISETP.NE.AND P1, PT, R5.reuse, RZ, PT ;  /* 0x000000ff0500720c */ /* 0x040fe20003f25270 */
[----:B------:R-:W0:Y:S01]  /*d840*/  S2UR UR6, SR_CTAID.X ;  /* 0x00000000000679c3 */ /* 0x000e220000002500 */
[C---:B------:R-:W-:Y:S01]  /*d850*/  ISETP.GE.U32.AND P2, PT, R5.reuse, 0x2, PT ;  /* 0x000000020500780c */ /* 0x040fe20003f46070 */
[----:B------:R-:W-:Y:S01]  /*d860*/  UMOV UR4, URZ ;  /* 0x0000003f00047c82 */ /* 0x000fe20008000000 */
[C---:B------:R-:W-:Y:S01]  /*d870*/  ISETP.GE.U32.AND P3, PT, R5.reuse, 0x4, PT ;  /* 0x000000040500780c */ /* 0x040fe20003f66070 */
[----:B------:R-:W-:Y:S01]  /*d880*/  IMAD.MOV.U32 R16, RZ, RZ, RZ ;  /* 0x000000ffff107224 */ /* 0x000fe200078e00ff */
[C---:B------:R-:W-:Y:S02]  /*d890*/  ISETP.GE.U32.AND P4, PT, R5.reuse, 0x8, PT ;  /* 0x000000080500780c */ /* 0x040fe40003f86070 */
[----:B------:R-:W-:Y:S01]  /*d8a0*/  ISETP.GE.U32.AND P5, PT, R5, 0x10, PT ;  /* 0x000000100500780c */ /* 0x000fe20003fa6070 */
[----:B--2---:R-:W1:Y:S02]  /*d8b0*/  SHFL.UP PT, R4, R0, 0x1, RZ ;  /* 0x0420000000047989 */ /* 0x004e6400000e00ff */
[----:B-1----:R-:W-:-:S05]  /*d8c0*/  SEL R7, R4, RZ, P1 ;  /* 0x000000ff04077207 */ /* 0x002fca0000800000 */
[----:B------:R-:W-:-:S05]  /*d8d0*/  IMAD.IADD R7, R0, 0x1, R7 ;  /* 0x0000000100077824 */ /* 0x000fca00078e0207 */
[----:B------:R-:W1:Y:S02]  /*d8e0*/  SHFL.UP PT, R4, R7, 0x2, RZ ;  /* 0x0440000007047989 */ /* 0x000e6400000e00ff */
        /* <DEDUP_REMOVED lines=11> */
[----:B------:R-:W1:Y:S02]  /*d9a0*/  SHFL.IDX PT, R4, R2, 0x1f, 0x1f ;  /* 0x03e01f0002047f89 */ /* 0x000e6400000e0000 */
[----:B-1----:R-:W-:-:S04]  /*d9b0*/  IMAD R4, R4, UR5, RZ ;  /* 0x0000000504047c24 */ /* 0x002fc8000f8e02ff */
[----:B------:R-:W-:Y:S01]  /*d9c0*/  IMAD.MOV.U32 R7, RZ, RZ, R4 ;  /* 0x000000ffff077224 */ /* 0x000fe200078e0004 */
[----:B0-----:R-:W-:-:S13]  /*d9d0*/  ISETP.GT.AND P6, PT, R4, UR6, PT ;  /* 0x0000000604007c0c */ /* 0x001fda000bfc4270 */
[----:B------:R-:W-:Y:S05]  /*d9e0*/  @P6 BRA `(.L_x_434) ;  /* 0x0000000000a46947 */ /* 0x000fea0003800000 */
[----:B------:R-:W0:Y:S01]  /*d9f0*/  LDC R6, c[0x0][0xc3c] ;  /* 0x00030f00ff067b82 */ /* 0x000e220000000800 */
[----:B------:R-:W-:Y:S01]  /*da00*/  IMAD.MOV.U32 R4, RZ, RZ, R7 ;  /* 0x000000ffff047224 */ /* 0x000fe200078e0007 */
[----:B------:R-:W-:Y:S01]  /*da10*/  UMOV UR4, URZ ;  /* 0x0000003f00047c82 */ /* 0x000fe20008000000 */
[----:B------:R-:W-:Y:S01]  /*da20*/  ULDC UR7, c[0x0][0xc3c] ;  /* 0x00030f0000077ab9 */ /* 0x000fe20000000800 */
[----:B------:R-:W-:-:S05]  /*da30*/  ULDC UR5, c[0x0][0xc38] ;  /* 0x00030e0000057ab9 */ /* 0x000fca0000000800 */
.L_x_438:
[----:B------:R-:W-:Y:S01]  /*da40*/  UIADD3 UR4, UR4, 0x1f, URZ ;  /* 0x0000001f04047890 */ /* 0x000fe2000fffe03f */
[----:B------:R-:W-:-:S05]  /*da50*/  IMAD.U32 R19, RZ, RZ, UR7 ;  /* 0x00000007ff137e24 */ /* 0x000fca000f8e00ff */
[----:B0-----:R-:W-:-:S13]  /*da60*/  ISETP.LE.AND P6, PT, R6, UR4, PT ;  /* 0x0000000406007c0c */ /* 0x001fda000bfc3270 */
[----:B------:R-:W-:Y:S05]  /*da70*/  @P6 BRA `(.L_x_435) ;  /* 0x0000000400246947 */ /* 0x000fea0003800000 */
[----:B------:R-:W-:Y:S01]  /*da80*/  VIADD R7, R5, UR4 ;  /* 0x0000000405077c36 */ /* 0x000fe20008000000 */
[----:B------:R-:W-:Y:S01]  /*da90*/  BSSY B0, `(.L_x_436) ;  /* 0x0000008000007945 */ /* 0x000fe20003800000 */
[----:B------:R-:W-:-:S03]  /*daa0*/  IMAD.MOV.U32 R0, RZ, RZ, RZ ;  /* 0x000000ffff007224 */ /* 0x000fc600078e00ff */
[----:B------:R-:W-:-:S13]  /*dab0*/  ISETP.GE.OR P6, PT, R7, R6, !P0 ;  /* 0x000000060700720c */ /* 0x000fda00047c6670 */
[----:B------:R-:W-:Y:S05]  /*dac0*/  @P6 BRA `(.L_x_437) ;  /* 0x0000000000106947 */ /* 0x000fea0003800000 */
[----:B------:R-:W0:Y:S01]  /*dad0*/  LDC.64 R2, c[0x0][0xc80] ;  /* 0x00032000ff027b82 */ /* 0x000e220000000a00 */
[----:B------:R-:W-:Y:S01]  /*dae0*/  ULDC.64 UR8, c[0x0][0x208] ;  /* 0x0000820000087ab9 */ /* 0x000fe20000000a00 */
[----:B0-----:R-:W-:-:S05]  /*daf0*/  IMAD.WIDE R2, R7, 0x4, R2 ;  /* 0x0000000407027825 */ /* 0x001fca00078e0202 */
[----:B------:R0:W5:Y:S02]  /*db00*/  LDG.E R0, desc[UR8][R2.64] ;  /* 0x0000000802007981 */ /* 0x000164000c1e1900 */
.L_x_437:
[----:B------:R-:W-:Y:S05]  /*db10*/  BSYNC B0 ;  /* 0x0000000000007941 */ /* 0x000fea0003800000 */
.L_x_436:
[----:B0----5:R-:W0:Y:S02]  /*db20*/  SHFL.UP PT, R2, R0, 0x1, RZ ;  /* 0x0420000000027989 */ /* 0x021e2400000e00ff */
[----:B0-----:R-:W-:-:S05]  /*db30*/  SEL R3, R2, RZ, P1 ;  /* 0x000000ff02037207 */ /* 0x001fca0000800000 */
[----:B------:R-:W-:-:S05]  /*db40*/  IMAD.IADD R3, R0, 0x1, R3 ;  /* 0x0000000100037824 */ /* 0x000fca00078e0203 */
[----:B------:R-:W0:Y:S02]  /*db50*/  SHFL.UP PT, R2, R3, 0x2, RZ ;  /* 0x0440000003027989 */ /* 0x000e2400000e00ff */
        /* <DEDUP_REMOVED lines=11> */
[----:B------:R-:W0:Y:S02]  /*dc10*/  SHFL.IDX PT, R3, R9, 0x1f, 0x1f ;  /* 0x03e01f0009037f89 */ /* 0x000e2400000e0000 */
[----:B0-----:R-:W-:-:S04]  /*dc20*/  IMAD R3, R3, UR5, RZ ;  /* 0x0000000503037c24 */ /* 0x001fc8000f8e02ff */
[----:B------:R-:W-:-:S05]  /*dc30*/  IMAD.IADD R4, R3, 0x1, R4 ;  /* 0x0000000103047824 */ /* 0x000fca00078e0204 */
[----:B------:R-:W-:-:S13]  /*dc40*/  ISETP.GT.AND P6, PT, R4, UR6, PT ;  /* 0x0000000604007c0c */ /* 0x000fda000bfc4270 */
[----:B------:R-:W-:Y:S05]  /*dc50*/  @!P6 BRA `(.L_x_438) ;  /* 0xfffffffc0078e947 */ /* 0x000fea000383ffff */
[----:B------:R-:W-:Y:S02]  /*dc60*/  IMAD.MOV.U32 R2, RZ, RZ, R9 ;  /* 0x000000ffff027224 */ /* 0x000fe400078e0009 */
[----:B------:R-:W-:-:S07]  /*dc70*/  IMAD.MOV.U32 R7, RZ, RZ, R3 ;  /* 0x000000ffff077224 */ /* 0x000fce00078e0003 */
.L_x_434:
[----:B------:R-:W-:-:S04]  /*dc80*/  IMAD.IADD R7, R4, 0x1, -R7 ;  /* 0x0000000104077824 */ /* 0x000fc800078e0a07 */
[----:B------:R-:W-:-:S05]  /*dc90*/  IMAD R3, R2, UR5, R7 ;  /* 0x0000000502037c24 */ /* 0x000fca000f8e0207 */
[----:B------:R-:W-:-:S13]  /*dca0*/  ISETP.GT.AND P0, PT, R3, UR6, PT ;  /* 0x0000000603007c0c */ /* 0x000fda000bf04270 */
[----:B------:R-:W-:-:S04]  /*dcb0*/  VOTE.ANY R6, PT, !P0 ;  /* 0x0000000000067806 */ /* 0x000fc800040e0100 */
[----:B------:R-:W0:Y:S01]  /*dcc0*/  POPC R19, R6 ;  /* 0x0000000600137309 */ /* 0x000e220000000000 */
[----:B------:R-:W-:Y:S01]  /*dcd0*/  ISETP.NE.AND P0, PT, R6, RZ, PT ;  /* 0x000000ff0600720c */ /* 0x000fe20003f05270 */
[----:B0-----:R-:W0:Y:S02]  /*dce0*/  SHFL.IDX PT, R0, R0, R19, 0x1f ;  /* 0x00001f1300007589 */ /* 0x001e2400000e0000 */
[----:B0-----:R-:W-:-:S04]  /*dcf0*/  IABS R4, R0 ;  /* 0x0000000000047213 */ /* 0x001fc80000000000 */
[----:B------:R-:W0:Y:S08]  /*dd00*/  I2F.RP R8, R4 ;  /* 0x0000000400087306 */ /* 0x000e300000209400 */
[----:B0-----:R-:W0:Y:S02]  /*dd10*/  MUFU.RCP R8, R8 ;  /* 0x0000000800087308 */ /* 0x001e240000001000 */
[----:B0-----:R-:W-:-:S06]  /*dd20*/  VIADD R3, R8, 0xffffffe ;  /* 0x0ffffffe08037836 */ /* 0x001fcc0000000000 */
[----:B------:R-:W0:Y:S02]  /*dd30*/  F2I.FTZ.U32.TRUNC.NTZ R3, R3 ;  /* 0x0000000300037305 */ /* 0x000e24000021f000 */
[----:B0-----:R-:W-:Y:S01]  /*dd40*/  IMAD.MOV R11, RZ, RZ, -R3 ;  /* 0x000000ffff0b7224 */ /* 0x001fe200078e0a03 */
[----:B------:R-:W-:Y:S06]  /*dd50*/  @!P0 BRA `(.L_x_439) ;  /* 0x0000000000088947 */ /* 0x000fec0003800000 */
[----:B------:R-:W-:-:S05]  /*dd60*/  VIADD R9, R19, 0xffffffff ;  /* 0xffffffff13097836 */ /* 0x000fca0000000000 */
[----:B------:R0:W1:Y:S02]  /*dd70*/  SHFL.IDX PT, R16, R2, R9, 0x1f ;  /* 0x00001f0902107589 */ /* 0x00006400000e0000 */
.L_x_439:
[----:B-1----:R-:W-:Y:S01]  /*dd80*/  IMAD R16, R16, UR5, R7 ;  /* 0x0000000510107c24 */ /* 0x002fe2000f8e0207 */
[----:B------:R-:W-:Y:S01]  /*dd90*/  IABS R6, R0 ;  /* 0x0000000000067213 */ /* 0x000fe20000000000 */
[----:B------:R-:W-:Y:S02]  /*dda0*/  IMAD R7, R11, R4, RZ ;  /* 0x000000040b077224 */ /* 0x000fe400078e02ff */
[----:B0-----:R-:W-:Y:S01]  /*ddb0*/  IMAD.MOV.U32 R2, RZ, RZ, RZ ;  /* 0x000000ffff027224 */ /* 0x001fe200078e00ff */
[----:B------:R-:W-:Y:S01]  /*ddc0*/  IADD3 R17, -R16, UR6, RZ ;  /* 0x0000000610117c10 */ /* 0x000fe2000fffe1ff */
[----:B------:R-:W-:Y:S02]  /*ddd0*/  IMAD.MOV R6, RZ, RZ, -R6 ;  /* 0x000000ffff067224 */ /* 0x000fe400078e0a06 */
[----:B------:R-:W-:Y:S01]  /*dde0*/  IMAD.HI.U32 R2, R3, R7, R2 ;  /* 0x0000000703027227 */ /* 0x000fe200078e0002 */
[----:B------:R-:W-:-:S03]  /*ddf0*/  IABS R3, R17 ;  /* 0x0000001100037213 */ /* 0x000fc60000000000 */
[----:B------:R-:W-:Y:S02]  /*de00*/  VIADD R19, R19, UR4 ;  /* 0x0000000413137c36 */ /* 0x000fe40008000000 */
[----:B------:R-:W-:-:S04]  /*de10*/  IMAD.HI.U32 R2, R2, R3, RZ ;  /* 0x0000000302027227 */ /* 0x000fc800078e00ff */
[----:B------:R-:W-:-:S05]  /*de20*/  IMAD R3, R2, R6, R3 ;  /* 0x0000000602037224 */ /* 0x000fca00078e0203 */
[----:B------:R-:W-:-:S13]  /*de30*/  ISETP.GT.U32.AND P1, PT, R4, R3, PT ;  /* 0x000000030400720c */ /* 0x000fda0003f24070 */
[----:B------:R-:W-:Y:S02]  /*de40*/  @!P1 IMAD.IADD R3, R3, 0x1, -R4 ;  /* 0x0000000103039824 */ /* 0x000fe400078e0a04 */
[----:B------:R-:W-:Y:S01]  /*de50*/  @!P1 VIADD R2, R2, 0x1 ;  /* 0x0000000102029836 */ /* 0x000fe20000000000 */
[----:B------:R-:W-:Y:S02]  /*de60*/  ISETP.NE.AND P1, PT, R0, RZ, PT ;  /* 0x000000ff0000720c */ /* 0x000fe40003f25270 */
[----:B------:R-:W-:Y:S02]  /*de70*/  ISETP.GE.U32.AND P0, PT, R3, R4, PT ;  /* 0x000000040300720c */ /* 0x000fe40003f06070 */
[----:B------:R-:W-:-:S04]  /*de80*/  LOP3.LUT R3, R17, R0, RZ, 0x3c, !PT ;  /* 0x0000000011037212 */ /* 0x000fc800078e3cff */
[----:B------:R-:W-:-:S07]  /*de90*/  ISETP.GE.AND P2, PT, R3, RZ, PT ;  /* 0x000000ff0300720c */ /* 0x000fce0003f46270 */
[----:B------:R-:W-:-:S06]  /*dea0*/  @P0 VIADD R2, R2, 0x1 ;  /* 0x0000000102020836 */ /* 0x000fcc0000000000 */
[----:B------:R-:W-:Y:S01]  /*deb0*/  @!P2 IMAD.MOV R2, RZ, RZ, -R2 ;  /* 0x000000ffff02a224 */ /* 0x000fe200078e0a02 */
[----:B------:R-:W-:-:S05]  /*dec0*/  @!P1 LOP3.LUT R2, RZ, R0, RZ, 0x33, !PT ;  /* 0x00000000ff029212 */ /* 0x000fca00078e33ff */
[--C-:B------:R-:W-:Y:S02]  /*ded0*/  IMAD.MOV R3, RZ, RZ, -R2.reuse ;  /* 0x000000ffff037224 */ /* 0x100fe400078e0a02 */
[----:B------:R-:W-:Y:S02]  /*dee0*/  IMAD.MOV.U32 R18, RZ, RZ, R2 ;  /* 0x000000ffff127224 */ /* 0x000fe400078e0002 */
[----:B------:R-:W-:Y:S01]  /*def0*/  IMAD R17, R0, R3, R17 ;  /* 0x0000000300117224 */ /* 0x000fe200078e0211 */
[----:B------:R-:W-:Y:S06]  /*df00*/  BRA `(.L_x_440) ;  /* 0x00000000000c7947 */ /* 0x000fec0003800000 */
.L_x_435:
[----:B------:R-:W-:Y:S02]  /*df10*/  IMAD.MOV.U32 R17, RZ, RZ, RZ ;  /* 0x000000ffff117224 */ /* 0x000fe400078e00ff */
[----:B------:R-:W-:Y:S02]  /*df20*/  IMAD.U32 R16, RZ, RZ, UR6 ;  /* 0x00000006ff107e24 */ /* 0x000fe4000f8e00ff */
[----:B------:R-:W-:-:S07]  /*df30*/  IMAD.MOV.U32 R18, RZ, RZ, RZ ;  /* 0x000000ffff127224 */ /* 0x000fce00078e00ff */
.L_x_440:
[----:B------:R-:W-:-:S13]  /*df40*/  ISETP.NE.AND P0, PT, R5, RZ, PT ;  /* 0x000000ff0500720c */ /* 0x000fda0003f05270 */
[----:B------:R-:W0:Y:S01]  /*df50*/  @!P0 S2R R3, SR_CgaCtaId ;  /* 0x0000000000038919 */ /* 0x000e220000008800 */
[----:B------:R-:W-:-:S04]  /*df60*/  @!P0 MOV R0, 0x400 ;  /* 0x0000040000008802 */ /* 0x000fc80000000f00 */
[----:B0-----:R-:W-:-:S05]  /*df70*/  @!P0 LEA R0, R3, R0, 0x18 ;  /* 0x0000000003008211 */ /* 0x001fca00078ec0ff */
[----:B------:R0:W-:Y:S01]  /*df80*/  @!P0 STS.128 [R0+0x388d0], R16 ;  /* 0x0388d01000008388 */ /* 0x0001e20000000c00 */
[----:B------:R-:W-:Y:S06]  /*df90*/  BAR.ARV 0x5, 0x180 ;  /* 0x0146000000007b1d */ /* 0x000fec0000002000 */
.L_x_433:
[----:B0-----:R-:W-:Y:S01]  /*dfa0*/  IMAD.MOV.U32 R0, RZ, RZ, 0x1 ;  /* 0x00000001ff007424 */ /* 0x001fe200078e00ff */
[----:B------:R0:W-:Y:S01]  /*dfb0*/  STL [R1+0x50], RZ ;  /* 0x000050ff01007387 */ /* 0x0001e20000100800 */
[----:B------:R-:W-:Y:S02]  /*dfc0*/  ULDC UR4, c[0x0][0xc3c] ;  /* 0x00030f0000047ab9 */ /* 0x000fe40000000800 */
[----:B-1----:R-:W-:Y:S01]  /*dfd0*/  ISETP.GE.AND P0, PT, R19, UR4, PT ;  /* 0x0000000413007c0c */ /* 0x002fe2000bf06270 */
[----:B------:R0:W-:Y:S04]  /*dfe0*/  STL [R1+0x10], R0 ;  /* 0x0000100001007387 */ /* 0x0001e80000100800 */
[----:B------:R0:W-:Y:S08]  /*dff0*/  STL [R1+0x8], RZ ;  /* 0x000008ff01007387 */ /* 0x0001f00000100800 */
[----:B0-----:R-:W-:Y:S05]  /*e000*/  @P0 BRA `(.L_x_441) ;  /* 0x0000006000280947 */ /* 0x001fea0003800000 */
[----:B------:R-:W0:Y:S01]  /*e010*/  S2R R5, SR_TID.X ;  /* 0x0000000000057919 */ /* 0x000e220000002100 */
[----:B------:R-:W1:Y:S01]  /*e020*/  S2UR UR5, SR_CgaCtaId ;  /* 0x00000000000579c3 */ /* 0x000e620000008800 */
[----:B------:R-:W-:Y:S01]  /*e030*/  UMOV UR4, 0x400 ;  /* 0x0000040000047882 */ /* 0x000fe20000000000 */
[----:B------:R-:W-:Y:S01]  /*e040*/  BSSY B8, `(.L_x_441) ;  /* 0x0000606000087945 */ /* 0x000fe20003800000 */
[----:B------:R-:W-:Y:S01]  /*e050*/  ULDC UR38, c[0x0][0xc] ;  /* 0x0000030000267ab9 */ /* 0x000fe20000000800 */
[----:B------:R-:W-:Y:S01]  /*e060*/  ULDC.64 UR36, c[0x0][0x198] ;  /* 0x0000660000247ab9 */ /* 0x000fe20000000a00 */
[----:B-1----:R-:W-:Y:S01]  /*e070*/  ULEA UR4, UR5, UR4, 0x18 ;  /* 0x0000000405047291 */ /* 0x002fe2000f8ec03f */
[C---:B0-----:R-:W-:Y:S01]  /*e080*/  IMAD.SHL.U32 R0, R5.reuse, 0x8, RZ ;  /* 0x0000000805007824 */ /* 0x041fe200078e00ff */
[----:B------:R-:W-:-:S04]  /*e090*/  LOP3.LUT R4, R5, 0x7f, RZ, 0xc0, !PT ;  /* 0x0000007f05047812 */ /* 0x000fc800078ec0ff */
[C---:B------:R-:W-:Y:S02]  /*e0a0*/  LOP3.LUT R2, R0.reuse, 0x1f8, RZ, 0xc0, !PT ;  /* 0x000001f800027812 */ /* 0x040fe400078ec0ff */
[----:B------:R-:W-:Y:S02]  /*e0b0*/  LOP3.LUT R0, R0, 0x38, RZ, 0xc0, !PT ;  /* 0x0000003800007812 */ /* 0x000fe400078ec0ff */
[----:B------:R-:W-:Y:S01]  /*e0c0*/  LOP3.LUT R3, R2, 0x38, R5, 0x78, !PT ;  /* 0x0000003802037812 */ /* 0x000fe200078e7805 */
[----:B------:R-:W-:-:S05]  /*e0d0*/  IMAD.SHL.U32 R2, R4, 0x8, RZ ;  /* 0x0000000804027824 */ /* 0x000fca00078e00ff */
[----:B------:R-:W-:Y:S01]  /*e0e0*/  LOP3.LUT R3, R3, 0x200, R2, 0xf8, !PT ;  /* 0x0000020003037812 */ /* 0x000fe200078ef802 */
[----:B------:R-:W-:Y:S01]  /*e0f0*/  IMAD.SHL.U32 R2, R5, 0x10, RZ ;  /* 0x0000001005027824 */ /* 0x000fe200078e00ff */
[----:B------:R-:W-:Y:S01]  /*e100*/  SHF.R.U32.HI R5, RZ, 0x3, R4 ;  /* 0x00000003ff057819 */ /* 0x000fe20000011604 */
[----:B------:R-:W-:-:S03]  /*e110*/  IMAD.U32 R4, RZ, RZ, UR4 ;  /* 0x00000004ff047e24 */ /* 0x000fc6000f8e00ff */
[----:B------:R-:W-:Y:S01]  /*e120*/  LOP3.LUT R2, R5, 0x70, R2, 0xf8, !PT ;  /* 0x0000007005027812 */ /* 0x000fe200078ef802 */
[----:B------:R-:W-:Y:S01]  /*e130*/  IMAD R3, R3, 0x2, R4 ;  /* 0x0000000203037824 */ /* 0x000fe200078e0204 */
[----:B------:R-:W-:Y:S01]  /*e140*/  STL [R1+0x4], R4 ;  /* 0x0000040401007387 */ /* 0x000fe20000100800 */
[----:B------:R-:W-:-:S03]  /*e150*/  IMAD.MOV.U32 R2, RZ, RZ, 0x1 ;  /* 0x00000001ff027424 */ /* 0x000fc600078e00ff */
[----:B------:R0:W-:Y:S04]  /*e160*/  STL [R1+0x24], R3 ;  /* 0x0000240301007387 */ /* 0x0001e80000100800 */
[----:B------:R-:W-:Y:S04]  /*e170*/  STL [R1+0x8], RZ ;  /* 0x000008ff01007387 */ /* 0x000fe80000100800 */
[----:B------:R1:W-:Y:S01]  /*e180*/  STL [R1+0x10], R2 ;  /* 0x0000100201007387 */ /* 0x0003e20000100800 */
[----:B0-----:R-:W-:-:S03]  /*e190*/  LOP3.LUT R3, R0, 0x40, RZ, 0xfc, !PT ;  /* 0x0000004000037812 */ /* 0x001fc600078efcff */
[----:B------:R0:W-:Y:S01]  /*e1a0*/  STL [R1+0x50], RZ ;  /* 0x000050ff01007387 */ /* 0x0001e20000100800 */
[C---:B-1----:R-:W-:Y:S02]  /*e1b0*/  LOP3.LUT R2, R0.reuse, 0x80, RZ, 0xfc, !PT ;  /* 0x0000008000027812 */ /* 0x042fe400078efcff */
[----:B------:R-:W-:-:S07]  /*e1c0*/  LOP3.LUT R0, R0, 0xc0, RZ, 0xfc, !PT ;  /* 0x000000c000007812 */ /* 0x000fce00078efcff */
.L_x_554:
[----:B-1----:R-:W1:Y:S01]  /*e1d0*/  LDC.64 R2, c[0x0][0xc88] ;  /* 0x00032200ff027b82 */ /* 0x002e620000000a00 */
[----:B------:R-:W-:Y:S01]  /*e1e0*/  ULDC.64 UR4, c[0x0][0x208] ;  /* 0x0000820000047ab9 */ /* 0x000fe20000000a00 */
[----:B-1----:R-:W-:-:S05]  /*e1f0*/  IMAD.WIDE R2, R19, 0x4, R2 ;  /* 0x0000000413027825 */ /* 0x002fca00078e0202 */
[----:B--2---:R-:W2:Y:S01]  /*e200*/  LDG.E R11, desc[UR4][R2.64] ;  /* 0x00000004020b7981 */ /* 0x004ea2000c1e1900 */
[----:B------:R-:W-:Y:S05]  /*e210*/  YIELD ;  /* 0x0000000000007946 */ /* 0x000fea0003800000 */
[----:B------:R-:W-:Y:S01]  /*e220*/  ULDC.64 UR4, c[0x0][0xa28] ;  /* 0x00028a0000047ab9 */ /* 0x000fe20000000a00 */
[----:B---3--:R-:W-:Y:S01]  /*e230*/  IMAD.MOV.U32 R0, RZ, RZ, RZ ;  /* 0x000000ffff007224 */ /* 0x008fe200078e00ff */
[----:B------:R-:W-:Y:S01]  /*e240*/  ISETP.NE.U32.AND P0, PT, RZ, UR4, PT ;  /* 0x00000004ff007c0c */ /* 0x000fe2000bf05070 */
[----:B------:R-:W-:Y:S01]  /*e250*/  ULDC.64 UR10, c[0x0][0x208] ;  /* 0x00008200000a7ab9 */ /* 0x000fe20000000a00 */
[----:B------:R-:W-:Y:S01]  /*e260*/  IMAD.MOV.U32 R6, RZ, RZ, RZ ;  /* 0x000000ffff067224 */ /* 0x000fe200078e00ff */
[----:B------:R-:W-:Y:S01]  /*e270*/  ULDC.64 UR6, c[0x0][0xa18] ;  /* 0x0002860000067ab9 */ /* 0x000fe20000000a00 */
[----:B------:R-:W-:Y:S01]  /*e280*/  ISETP.NE.AND.EX P0, PT, RZ, UR5, PT, P0 ;  /* 0x00000005ff007c0c */ /* 0x000fe2000bf05300 */
[----:B------:R-:W-:Y:S01]  /*e290*/  ULDC.64 UR8, c[0x0][0xa08] ;  /* 0x0002820000087ab9 */ /* 0x000fe20000000a00 */
[----:B--2---:R-:W-:Y:S01]  /*e2a0*/  SHF.R.S32.HI R4, RZ, 0x1f, R11 ;  /* 0x0000001fff047819 */ /* 0x004fe2000001140b */
[----:B------:R-:W-:-:S10]  /*e2b0*/  IMAD.SHL.U32 R10, R11, 0x4, RZ ;  /* 0x000000040b0a7824 */ /* 0x000fd400078e00ff */
[C---:B------:R-:W-:Y:S01]  /*e2c0*/  @P0 LEA R2, P1, R11.reuse, UR4, 0x2 ;  /* 0x000000040b020c11 */ /* 0x040fe2000f8210ff */
[----:B------:R-:W-:Y:S03]  /*e2d0*/  STL [R1+0x28], R11 ;  /* 0x0000280b01007387 */ /* 0x000fe60000100800 */
[C-C-:B------:R-:W-:Y:S01]  /*e2e0*/  @P0 LEA.HI.X R3, R11.reuse, UR5, R4.reuse, 0x2, P1 ;  /* 0x000000050b030c11 */ /* 0x140fe200088f1404 */
[----:B------:R-:W-:Y:S01]  /*e2f0*/  ULDC.64 UR4, c[0x0][0xa00] ;  /* 0x0002800000047ab9 */ /* 0x000fe20000000a00 */
[----:B------:R-:W-:Y:S01]  /*e300*/  SHF.L.U64.HI R9, R11, 0x2, R4 ;  /* 0x000000020b097819 */ /* 0x000fe20000010204 */
[----:B------:R1:W-:Y:S01]  /*e310*/  STL [R1+0x38], R4 ;  /* 0x0000380401007387 */ /* 0x0003e20000100800 */
[----:B------:R-:W-:-:S03]  /*e320*/  ISETP.NE.U32.AND P1, PT, RZ, UR4, PT ;  /* 0x00000004ff007c0c */ /* 0x000fc6000bf25070 */
[----:B-----5:R2:W5:Y:S01]  /*e330*/  @P0 LDG.E R0, desc[UR10][R2.64] ;  /* 0x0000000a02000981 */ /* 0x020562000c1e1900 */
[----:B------:R-:W-:Y:S01]  /*e340*/  ISETP.NE.AND.EX P1, PT, RZ, UR5, PT, P1 ;  /* 0x00000005ff007c0c */ /* 0x000fe2000bf25310 */
[----:B------:R-:W-:Y:S01]  /*e350*/  IMAD.MOV.U32 R8, RZ, RZ, RZ ;  /* 0x000000ffff087224 */ /* 0x000fe200078e00ff */
[----:B------:R-:W-:Y:S01]  /*e360*/  ISETP.NE.U32.AND P2, PT, RZ, UR6, PT ;  /* 0x00000006ff007c0c */ /* 0x000fe2000bf45070 */
[----:B------:R-:W-:Y:S01]  /*e370*/  STL [R1], R10 ;  /* 0x0000000a01007387 */ /* 0x000fe20000100800 */
[----:B------:R-:W-:Y:S02]  /*e380*/  ISETP.NE.U32.AND P0, PT, RZ, UR8, PT ;  /* 0x00000008ff007c0c */ /* 0x000fe4000bf05070 */
[----:B------:R-:W-:Y:S01]  /*e390*/  ISETP.NE.AND.EX P2, PT, RZ, UR7, PT, P2 ;  /* 0x00000007ff007c0c */ /* 0x000fe2000bf45320 */
[----:B------:R-:W-:Y:S01]  /*e3a0*/  STL [R1+0x1c], R9 ;  /* 0x00001c0901007387 */ /* 0x000fe20000100800 */
[----:B------:R-:W-:Y:S02]  /*e3b0*/  ISETP.NE.AND.EX P0, PT, RZ, UR9, PT, P0 ;  /* 0x00000009ff007c0c */ /* 0x000fe4000bf05300 */
[----:B--2---:R-:W-:-:S02]  /*e3c0*/  IADD3 R2, P3, R10, UR4, RZ ;  /* 0x000000040a027c10 */ /* 0x004fc4000ff7e0ff */
[----:B-1----:R-:W-:Y:S02]  /*e3d0*/  IADD3 R4, P4, R10, UR8, RZ ;  /* 0x000000080a047c10 */ /* 0x002fe4000ff9e0ff */
[C---:B------:R-:W-:Y:S01]  /*e3e0*/  IADD3.X R3, R9.reuse, UR5, RZ, P3, !PT ;  /* 0x0000000509037c10 */ /* 0x040fe20009ffe4ff */
[----:B------:R-:W-:Y:S01]  /*e3f0*/  ULDC UR4, c[0x0][0x288] ;  /* 0x0000a20000047ab9 */ /* 0x000fe20000000800 */
[----:B------:R-:W-:-:S03]  /*e400*/  IADD3.X R5, R9, UR9, RZ, P4, !PT ;  /* 0x0000000909057c10 */ /* 0x000fc6000a7fe4ff */
[----:B------:R-:W2:Y:S01]  /*e410*/  @P1 LDG.E R6, desc[UR10][R2.64] ;  /* 0x0000000a02061981 */ /* 0x000ea2000c1e1900 */
[----:B------:R-:W-:Y:S01]  /*e420*/  IMAD.U32 R12, RZ, RZ, UR4 ;  /* 0x00000004ff0c7e24 */ /* 0x000fe2000f8e00ff */
[----:B------:R-:W-:Y:S02]  /*e430*/  ULDC.64 UR4, c[0x0][0x418] ;  /* 0x0001060000047ab9 */ /* 0x000fe40000000a00 */
[----:B------:R-:W5:Y:S04]  /*e440*/  @P0 LDG.E R8, desc[UR10][R4.64] ;  /* 0x0000000a04080981 */ /* 0x000f68000c1e1900 */
[----:B--2---:R1:W-:Y:S02]  /*e450*/  STL [R1+0x34], R6 ;  /* 0x0000340601007387 */ /* 0x0043e40000100800 */
[----:B-1----:R-:W-:-:S04]  /*e460*/  @P2 IADD3 R6, P3, R10, UR6, RZ ;  /* 0x000000060a062c10 */ /* 0x002fc8000ff7e0ff */
[----:B------:R-:W-:-:S05]  /*e470*/  @P2 IADD3.X R7, R9, UR7, RZ, P3, !PT ;  /* 0x0000000709072c10 */ /* 0x000fca0009ffe4ff */
[----:B------:R1:W2:Y:S01]  /*e480*/  @P2 LDG.E R12, desc[UR10][R6.64] ;  /* 0x0000000a060c2981 */ /* 0x0002a2000c1e1900 */
[----:B------:R-:W-:-:S03]  /*e490*/  UISETP.NE.U32.AND UP0, UPT, UR4, URZ, UPT ;  /* 0x0000003f0400728c */ /* 0x000fc6000bf05070 */
[----:B------:R-:W-:Y:S01]  /*e4a0*/  ULDC UR4, c[0x0][0x424] ;  /* 0x0001090000047ab9 */ /* 0x000fe20000000800 */
[----:B------:R-:W-:-:S03]  /*e4b0*/  UISETP.NE.AND.EX UP0, UPT, UR5, URZ, UPT, UP0 ;  /* 0x0000003f0500728c */ /* 0x000fc6000bf05300 */
[----:B------:R-:W-:Y:S01]  /*e4c0*/  ULDC UR5, c[0x0][0x2f0] ;  /* 0x0000bc0000057ab9 */ /* 0x000fe20000000800 */
[----:B------:R-:W-:-:S04]  /*e4d0*/  USEL UR4, UR4, 0x1, UP0 ;  /* 0x0000000104047887 */ /* 0x000fc80008000000 */
[----:B------:R-:W-:-:S06]  /*e4e0*/  UIMAD UR4, UR4, UR5, URZ ;  /* 0x00000005040472a4 */ /* 0x000fcc000f8e023f */
[----:B-1----:R-:W-:Y:S01]  /*e4f0*/  IMAD.U32 R6, RZ, RZ, UR4 ;  /* 0x00000004ff067e24 */ /* 0x002fe2000f8e00ff */
[----:B--2---:R1:W-:Y:S01]  /*e500*/  STL [R1+0x3c], R12 ;  /* 0x00003c0c01007387 */ /* 0x0043e20000100800 */
[----:B------:R-:W-:Y:S05]  /*e510*/  @P2 BRA `(.L_x_442) ;  /* 0x0000000000182947 */ /* 0x000fea0003800000 */
[----:B------:R-:W-:Y:S05]  /*e520*/  @!P1 BRA `(.L_x_442) ;  /* 0x0000000000149947 */ /* 0x000fea0003800000 */
[----:B------:R-:W-:Y:S02]  /*e530*/  ULDC.64 UR4, c[0x0][0x208] ;  /* 0x0000820000047ab9 */ /* 0x000fe40000000a00 */
[----:B------:R-:W2:Y:S04]  /*e540*/  LDG.E R7, desc[UR4][R2.64] ;  /* 0x0000000402077981 */ /* 0x000ea8000c1e1900 */
[----:B------:R-:W2:Y:S02]  /*e550*/  LDG.E R2, desc[UR4][R2.64+0x4] ;  /* 0x0000040402027981 */ /* 0x000ea4000c1e1900 */
[----:B--2---:R-:W-:-:S05]  /*e560*/  IMAD.IADD R2, R2, 0x1, -R7 ;  /* 0x0000000102027824 */ /* 0x004fca00078e0a07 */
[----:B------:R2:W-:Y:S02]  /*e570*/  STL [R1+0x3c], R2 ;  /* 0x00003c0201007387 */ /* 0x0005e40000100800 */
.L_x_442:
[----:B--2---:R-:W-:Y:S01]  /*e580*/  IMAD.MOV.U32 R2, RZ, RZ, R11 ;  /* 0x000000ffff027224 */ /* 0x004fe200078e000b */
[----:B------:R-:W-:Y:S01]  /*e590*/  ULDC.64 UR4, c[0x0][0xa20] ;  /* 0x0002880000047ab9 */ /* 0x000fe20000000a00 */
[----:B-----5:R-:W-:Y:S01]  /*e5a0*/  IMAD.IADD R3, R8, 0x1, R0 ;  /* 0x0000000108037824 */ /* 0x020fe200078e0200 */
[----:B------:R-:W-:Y:S02]  /*e5b0*/  ISETP.NE.U32.AND P1, PT, RZ, UR4, PT ;  /* 0x00000004ff007c0c */ /* 0x000fe4000bf25070 */
[----:B------:R2:W-:Y:S02]  /*e5c0*/  STL [R1+0xc], R2 ;  /* 0x00000c0201007387 */ /* 0x0005e40000100800 */
[----:B------:R-:W-:Y:S02]  /*e5d0*/  ISETP.NE.AND.EX P1, PT, RZ, UR5, PT, P1 ;  /* 0x00000005ff007c0c */ /* 0x000fe4000bf25310 */
[----:B------:R2:W-:Y:S11]  /*e5e0*/  STL [R1+0x18], R3 ;  /* 0x0000180301007387 */ /* 0x0005f60000100800 */
[----:B--2---:R-:W-:Y:S05]  /*e5f0*/  @!P1 BRA `(.L_x_443) ;  /* 0x0000000000149947 */ /* 0x004fea0003800000 */
[----:B------:R-:W-:Y:S01]  /*e600*/  IADD3 R6, P0, R10, UR4, RZ ;  /* 0x000000040a067c10 */ /* 0x000fe2000ff1e0ff */
[----:B------:R-:W-:-:S03]  /*e610*/  ULDC.64 UR6, c[0x0][0x208] ;  /* 0x0000820000067ab9 */ /* 0x000fc60000000a00 */
[----:B------:R-:W-:-:S05]  /*e620*/  IADD3.X R7, R9, UR5, RZ, P0, !PT ;  /* 0x0000000509077c10 */ /* 0x000fca00087fe4ff */
[----:B------:R2:W5:Y:S01]  /*e630*/  LDG.E R6, desc[UR6][R6.64] ;  /* 0x0000000606067981 */ /* 0x000562000c1e1900 */
[----:B------:R-:W-:Y:S05]  /*e640*/  BRA `(.L_x_444) ;  /* 0x0000000000147947 */ /* 0x000fea0003800000 */
.L_x_443:
[----:B------:R-:W-:Y:S05]  /*e650*/  @!P0 BRA `(.L_x_444) ;  /* 0x0000000000108947 */ /* 0x000fea0003800000 */
[----:B------:R-:W-:Y:S02]  /*e660*/  ULDC.64 UR4, c[0x0][0x208] ;  /* 0x0000820000047ab9 */ /* 0x000fe40000000a00 */
[----:B------:R-:W2:Y:S04]  /*e670*/  LDG.E R6, desc[UR4][R4.64] ;  /* 0x0000000404067981 */ /* 0x000ea8000c1e1900 */
[----:B------:R-:W2:Y:S02]  /*e680*/  LDG.E R4, desc[UR4][R4.64+0x4] ;  /* 0x0000040404047981 */ /* 0x000ea4000c1e1900 */
[----:B--2---:R-:W-:-:S07]  /*e690*/  IMAD.IADD R6, R4, 0x1, -R6 ;  /* 0x0000000104067824 */ /* 0x004fce00078e0a06 */
.L_x_444:
[----:B-----5:R-:W-:Y:S01]  /*e6a0*/  IMAD.IADD R2, R6, 0x1, -R0 ;  /* 0x0000000106027824 */ /* 0x020fe200078e0a00 */
[----:B------:R-:W-:Y:S03]  /*e6b0*/  BSSY B7, `(.L_x_445) ;  /* 0x00004fa000077945 */ /* 0x000fe60003800000 */
[C---:B------:R-:W-:Y:S01]  /*e6c0*/  VIADD R0, R2.reuse, 0x4f ;  /* 0x0000004f02007836 */ /* 0x040fe20000000000 */
[----:B------:R3:W-:Y:S01]  /*e6d0*/  STL [R1+0x40], R2 ;  /* 0x0000400201007387 */ /* 0x0007e20000100800 */
[----:B------:R-:W-:Y:S02]  /*e6e0*/  ISETP.GT.AND P0, PT, R2, RZ, PT ;  /* 0x000000ff0200720c */ /* 0x000fe40003f04270 */
[----:B------:R-:W-:-:S05]  /*e6f0*/  IMAD.HI R0, R0, 0x66666667, RZ ;  /* 0x6666666700007827 */ /* 0x000fca00078e02ff */
[----:B---3--:R-:W-:-:S04]  /*e700*/  SHF.R.U32.HI R2, RZ, 0x1f, R0 ;  /* 0x0000001fff027819 */ /* 0x008fc80000011600 */
[----:B------:R-:W-:-:S05]  /*e710*/  LEA.HI.SX32 R0, R0, R2, 0x1b ;  /* 0x0000000200007211 */ /* 0x000fca00078fdaff */
[----:B------:R3:W-:Y:S01]  /*e720*/  STL [R1+0x30], R0 ;  /* 0x0000300001007387 */ /* 0x0007e20000100800 */
[----:B------:R-:W-:Y:S05]  /*e730*/  @P0 BRA `(.L_x_446) ;  /* 0x0000000000480947 */ /* 0x000fea0003800000 */
[----:B------:R-:W4:Y:S02]  /*e740*/  S2R R3, SR_TID.X ;  /* 0x0000000000037919 */ /* 0x000f240000002100 */
[----:B----4-:R-:W-:-:S04]  /*e750*/  LOP3.LUT R3, R3, 0x7f, RZ, 0xc0, !PT ;  /* 0x0000007f03037812 */ /* 0x010fc800078ec0ff */
[----:B------:R-:W-:-:S13]  /*e760*/  ISETP.NE.AND P0, PT, R3, RZ, PT ;  /* 0x000000ff0300720c */ /* 0x000fda0003f05270 */
[----:B------:R-:W-:Y:S05]  /*e770*/  @P0 BRA `(.L_x_447) ;  /* 0x0000004c00b40947 */ /* 0x000fea0003800000 */
[----:B------:R-:W4:Y:S01]  /*e780*/  S2R R3, SR_LANEID ;  /* 0x0000000000037919 */ /* 0x000f220000000000 */
[----:B------:R-:W-:Y:S01]  /*e790*/  VOTEU.ANY UR4, UPT, PT ;  /* 0x0000000000047886 */ /* 0x000fe200038e0100 */
[----:B------:R-:W5:Y:S01]  /*e7a0*/  LDC.64 R4, c[0x0][0xc60] ;  /* 0x00031800ff047b82 */ /* 0x000f620000000a00 */
[----:B---3--:R-:W4:Y:S01]  /*e7b0*/  FLO.U32 R0, UR4 ;  /* 0x0000000400007d00 */ /* 0x008f2200080e0000 */
[----:B------:R-:W-:-:S07]  /*e7c0*/  ULDC.64 UR6, c[0x0][0x208] ;  /* 0x0000820000067ab9 */ /* 0x000fce0000000a00 */
[----:B------:R-:W5:Y:S01]  /*e7d0*/  POPC R2, UR4 ;  /* 0x0000000400027d09 */ /* 0x000f620008000000 */
[----:B----4-:R-:W-:-:S13]  /*e7e0*/  ISETP.EQ.U32.AND P0, PT, R0, R3, PT ;  /* 0x000000030000720c */ /* 0x010fda0003f02070 */
[----:B-----5:R-:W3:Y:S01]  /*e7f0*/  @P0 ATOMG.E.ADD.STRONG.GPU PT, R5, desc[UR6][R4.64], R2 ;  /* 0x00000002040509a8 */ /* 0x020ee200081ee1c6 */
[----:B------:R-:W4:Y:S02]  /*e800*/  S2R R3, SR_LTMASK ;  /* 0x0000000000037919 */ /* 0x000f240000003900 */
[----:B----4-:R-:W-:-:S06]  /*e810*/  LOP3.LUT R3, R3, UR4, RZ, 0xc0, !PT ;  /* 0x0000000403037c12 */ /* 0x010fcc000f8ec0ff */
[----:B------:R-:W4:Y:S01]  /*e820*/  POPC R3, R3 ;  /* 0x0000000300037309 */ /* 0x000f220000000000 */
[----:B---3--:R-:W4:Y:S02]  /*e830*/  SHFL.IDX PT, R0, R5, R0, 0x1f ;  /* 0x00001f0005007589 */ /* 0x008f2400000e0000 */
[----:B----4-:R-:W-:Y:S01]  /*e840*/  IADD3 R16, R0, UR38, R3 ;  /* 0x0000002600107c10 */ /* 0x010fe2000fffe003 */
[----:B------:R-:W-:Y:S06]  /*e850*/  BRA `(.L_x_447) ;  /* 0x0000004c007c7947 */ /* 0x000fec0003800000 */
.L_x_446:
[----:B---3--:R-:W3:Y:S01]  /*e860*/  LDL R0, [R1+0x4] ;  /* 0x0000040001007983 */ /* 0x008ee20000100800 */
[----:B------:R-:W-:Y:S01]  /*e870*/  BSSY B6, `(.L_x_448) ;  /* 0x0000014000067945 */ /* 0x000fe20003800000 */
[----:B---3--:R-:W-:-:S05]  /*e880*/  VIADD R0, R0, 0x24400 ;  /* 0x0002440000007836 */ /* 0x008fca0000000000 */
[----:B------:R-:W-:-:S13]  /*e890*/  LOP3.LUT P0, RZ, R0, 0x3ff, RZ, 0xc0, !PT ;  /* 0x000003ff00ff7812 */ /* 0x000fda000780c0ff */
[----:B------:R-:W-:Y:S05]  /*e8a0*/  @!P0 BRA `(.L_x_449) ;  /* 0x0000000000408947 */ /* 0x000fea0003800000 */
[----:B------:R-:W-:Y:S01]  /*e8b0*/  MOV R2, 0x0 ;  /* 0x0000000000027802 */ /* 0x000fe20000000f00 */
[----:B------:R-:W-:Y:S01]  /*e8c0*/  ULDC.64 UR6, c[0x4][0xa8] ;  /* 0x01002a0000067ab9 */ /* 0x000fe20000000a00 */
[----:B------:R-:W-:Y:S01]  /*e8d0*/  ULDC.64 UR8, c[0x4][0xb0] ;  /* 0x01002c0000087ab9 */ /* 0x000fe20000000a00 */
[----:B------:R-:W-:Y:S01]  /*e8e0*/  ULDC.64 UR4, c[0x4][0x8] ;  /* 0x0100020000047ab9 */ /* 0x000fe20000000a00 */
[----:B------:R-:W-:Y:S02]  /*e8f0*/  IMAD.U32 R4, RZ, RZ, UR6 ;  /* 0x00000006ff047e24 */ /* 0x000fe4000f8e00ff */
[----:B------:R-:W3:Y:S01]  /*e900*/  LDC.64 R2, c[0x4][R2] ;  /* 0x0100000002027b82 */ /* 0x000ee20000000a00 */
[----:B------:R-:W-:Y:S02]  /*e910*/  IMAD.U32 R5, RZ, RZ, UR7 ;  /* 0x00000007ff057e24 */ /* 0x000fe4000f8e00ff */
[----:B------:R-:W-:Y:S02]  /*e920*/  IMAD.U32 R6, RZ, RZ, UR8 ;  /* 0x00000008ff067e24 */ /* 0x000fe4000f8e00ff */
[----:B--2---:R-:W-:-:S02]  /*e930*/  IMAD.U32 R7, RZ, RZ, UR9 ;  /* 0x00000009ff077e24 */ /* 0x004fc4000f8e00ff */
[----:B------:R-:W-:Y:S02]  /*e940*/  IMAD.U32 R10, RZ, RZ, UR4 ;  /* 0x00000004ff0a7e24 */ /* 0x000fe4000f8e00ff */
[----:B------:R-:W-:Y:S02]  /*e950*/  IMAD.U32 R11, RZ, RZ, UR5 ;  /* 0x00000005ff0b7e24 */ /* 0x000fe4000f8e00ff */
[----:B------:R-:W-:Y:S02]  /*e960*/  IMAD.MOV.U32 R8, RZ, RZ, 0x70 ;  /* 0x00000070ff087424 */ /* 0x000fe400078e00ff */
[----:B-1----:R-:W-:Y:S02]  /*e970*/  IMAD.MOV.U32 R12, RZ, RZ, 0x1 ;  /* 0x00000001ff0c7424 */ /* 0x002fe400078e00ff */
[----:B------:R-:W-:-:S07]  /*e980*/  IMAD.MOV.U32 R13, RZ, RZ, RZ ;  /* 0x000000ffff0d7224 */ /* 0x000fce00078e00ff */
[----:B------:R-:W-:-:S07]  /*e990*/  LEPC R20, `(.L_x_449) ;  /* 0x000000001014794e */ /* 0x000fce0000000000 */
[----:B0--3--:R-:W-:Y:S05]  /*e9a0*/  CALL.ABS.NOINC R2 ;  /* 0x0000000002007343 */ /* 0x009fea0003c00000 */
.L_x_449:
[----:B------:R-:W-:Y:S05]  /*e9b0*/  BSYNC B6 ;  /* 0x0000000000067941 */ /* 0x000fea0003800000 */
.L_x_448:
[----:B------:R-:W3:Y:S01]  /*e9c0*/  LDL R2, [R1+0x4] ;  /* 0x0000040001027983 */ /* 0x000ee20000100800 */
        /* <DEDUP_REMOVED lines=8> */
[----:B------:R3:W4:Y:S01]  /*ea50*/  LDC.64 R2, c[0x4][R0] ;  /* 0x0100000000027b82 */ /* 0x0007220000000a00 */
[----:B------:R-:W-:Y:S02]  /*ea60*/  IMAD.U32 R4, RZ, RZ, UR6 ;  /* 0x00000006ff047e24 */ /* 0x000fe4000f8e00ff */
[----:B------:R-:W-:Y:S02]  /*ea70*/  IMAD.U32 R5, RZ, RZ, UR7 ;  /* 0x00000007ff057e24 */ /* 0x000fe4000f8e00ff */
[----:B------:R-:W-:Y:S02]  /*ea80*/  IMAD.U32 R6, RZ, RZ, UR8 ;  /* 0x00000008ff067e24 */ /* 0x000fe4000f8e00ff */
[----:B--2---:R-:W-:-:S02]  /*ea90*/  IMAD.U32 R7, RZ, RZ, UR9 ;  /* 0x00000009ff077e24 */ /* 0x004fc4000f8e00ff */
[----:B------:R-:W-:Y:S02]  /*eaa0*/  IMAD.U32 R10, RZ, RZ, UR4 ;  /* 0x00000004ff0a7e24 */ /* 0x000fe4000f8e00ff */
[----:B------:R-:W-:Y:S02]  /*eab0*/  IMAD.U32 R11, RZ, RZ, UR5 ;  /* 0x00000005ff0b7e24 */ /* 0x000fe4000f8e00ff */
[----:B------:R-:W-:Y:S02]  /*eac0*/  IMAD.MOV.U32 R8, RZ, RZ, 0x70 ;  /* 0x00000070ff087424 */ /* 0x000fe400078e00ff */
[----:B-1----:R-:W-:Y:S02]  /*ead0*/  IMAD.MOV.U32 R12, RZ, RZ, 0x1 ;  /* 0x00000001ff0c7424 */ /* 0x002fe400078e00ff */
[----:B---3--:R-:W-:-:S07]  /*eae0*/  IMAD.MOV.U32 R13, RZ, RZ, RZ ;  /* 0x000000ffff0d7224 */ /* 0x008fce00078e00ff */
[----:B------:R-:W-:-:S07]  /*eaf0*/  LEPC R20, `(.L_x_452) ;  /* 0x000000001014794e */ /* 0x000fce0000000000 */
[----:B0---4-:R-:W-:Y:S05]  /*eb00*/  CALL.ABS.NOINC R2 ;  /* 0x0000000002007343 */ /* 0x011fea0003c00000 */
.L_x_452:
[----:B------:R-:W-:Y:S01]  /*eb10*/  MOV R2, 0x0 ;  /* 0x0000000000027802 */ /* 0x000fe20000000f00 */
[----:B------:R-:W-:Y:S01]  /*eb20*/  ULDC.64 UR6, c[0x4][0xa8] ;  /* 0x01002a0000067ab9 */ /* 0x000fe20000000a00 */
[----:B------:R-:W-:Y:S01]  /*eb30*/  ULDC.64 UR8, c[0x4][0xb0] ;  /* 0x01002c0000087ab9 */ /* 0x000fe20000000a00 */
[----:B------:R-:W-:Y:S01]  /*eb40*/  ULDC.64 UR4, c[0x4][0x18] ;  /* 0x0100060000047ab9 */ /* 0x000fe20000000a00 */
[----:B------:R-:W-:Y:S02]  /*eb50*/  IMAD.U32 R4, RZ, RZ, UR6 ;  /* 0x00000006ff047e24 */ /* 0x000fe4000f8e00ff */
[----:B------:R-:W0:Y:S01]  /*eb60*/  LDC.64 R2, c[0x4][R2] ;  /* 0x0100000002027b82 */ /* 0x000e220000000a00 */
        /* <DEDUP_REMOVED lines=9> */
[----:B0-----:R-:W-:Y:S05]  /*ec00*/  CALL.ABS.NOINC R2 ;  /* 0x0000000002007343 */ /* 0x001fea0003c00000 */
.L_x_451:
[----:B------:R-:W-:Y:S05]  /*ec10*/  BSYNC B6 ;  /* 0x0000000000067941 */ /* 0x000fea0003800000 */
.L_x_450:
[----:B------:R-:W3:Y:S01]  /*ec20*/  LDL.LU R2, [R1] ;  /* 0x0000000001027983 */ /* 0x000ee20000300800 */
[----:B------:R-:W-:-:S03]  /*ec30*/  ULDC.64 UR4, c[0x0][0x9f8] ;  /* 0x00027e0000047ab9 */ /* 0x000fc60000000a00 */
[----:B------:R-:W4:Y:S04]  /*ec40*/  LDL.LU R4, [R1+0x1c] ;  /* 0x00001c0001047983 */ /* 0x000f280000300800 */
[----:B--2---:R-:W2:Y:S01]  /*ec50*/  LDL R7, [R1+0xc] ;  /* 0x00000c0001077983 */ /* 0x004ea20000100800 */
[----:B------:R-:W-:Y:S01]  /*ec60*/  ISETP.NE.U32.AND P0, PT, RZ, UR4, PT ;  /* 0x00000004ff007c0c */ /* 0x000fe2000bf05070 */
[----:B------:R-:W-:Y:S02]  /*ec70*/  ULDC.64 UR6, c[0x0][0x208] ;  /* 0x0000820000067ab9 */ /* 0x000fe40000000a00 */
[----:B------:R-:W5:Y:S01]  /*ec80*/  LDL R0, [R1+0x30] ;  /* 0x0000300001007983 */ /* 0x000f620000100800 */
[----:B------:R-:W-:-:S13]  /*ec90*/  ISETP.NE.AND.EX P0, PT, RZ, UR5, PT, P0 ;  /* 0x00000005ff007c0c */ /* 0x000fda000bf05300 */
[----:B---3--:R-:W-:-:S04]  /*eca0*/  @P0 IADD3 R2, P1, R2, UR4, RZ ;  /* 0x0000000402020c10 */ /* 0x008fc8000ff3e0ff */
[----:B----4-:R-:W-:Y:S01]  /*ecb0*/  @P0 IADD3.X R3, R4, UR5, RZ, P1, !PT ;  /* 0x0000000504030c10 */ /* 0x010fe20008ffe4ff */
[----:B------:R-:W-:-:S04]  /*ecc0*/  ULDC.64 UR4, c[0x0][0xa08] ;  /* 0x0002820000047ab9 */ /* 0x000fc80000000a00 */
[----:B--2---:R2:W3:Y:S01]  /*ecd0*/  @P0 LDG.E R7, desc[UR6][R2.64] ;  /* 0x0000000602070981 */ /* 0x0044e2000c1e1900 */
[----:B-----5:R-:W-:Y:S01]  /*ece0*/  VIADD R9, R0, 0xffffffff ;  /* 0xffffffff00097836 */ /* 0x020fe20000000000 */
[----:B--2---:R-:W2:Y:S01]  /*ecf0*/  LDC.64 R2, c[0x0][0x418] ;  /* 0x00010600ff027b82 */ /* 0x004ea20000000a00 */
[----:B---3--:R-:W-:Y:S01]  /*ed00*/  SHF.R.S32.HI R8, RZ, 0x1f, R7 ;  /* 0x0000001fff087819 */ /* 0x008fe20000011407 */
[----:B------:R3:W-:Y:S04]  /*ed10*/  @P0 STL [R1+0xc], R7 ;  /* 0x00000c0701000387 */ /* 0x0007e80000100800 */
[----:B------:R3:W-:Y:S04]  /*ed20*/  STL [R1+0x2c], R9 ;  /* 0x00002c0901007387 */ /* 0x0007e80000100800 */
[----:B------:R3:W-:Y:S01]  /*ed30*/  STL [R1+0x1c], R8 ;  /* 0x00001c0801007387 */ /* 0x0007e20000100800 */
[----:B--2---:R-:W-:Y:S01]  /*ed40*/  LOP3.LUT P0, RZ, R2, UR4, RZ, 0xfc, !PT ;  /* 0x0000000402ff7c12 */ /* 0x004fe2000f80fcff */
[----:B------:R-:W-:-:S03]  /*ed50*/  UMOV UR4, 0xffffffff ;  /* 0xffffffff00047882 */ /* 0x000fc60000000000 */
[----:B------:R-:W-:-:S04]  /*ed60*/  LOP3.LUT P0, RZ, R3, UR5, RZ, 0xfc, P0 ;  /* 0x0000000503ff7c12 */ /* 0x000fc8000800fcff */
[----:B------:R-:W-:Y:S01]  /*ed70*/  SEL R0, R7, RZ, !P0 ;  /* 0x000000ff07007207 */ /* 0x000fe20004000000 */
[----:B---3--:R-:W-:Y:S08]  /*ed80*/  BRA.DIV UR4, `(.L_x_453) ;  /* 0x0000005a04307947 */ /* 0x008ff0000b800000 */
[----:B------:R-:W2:Y:S02]  /*ed90*/  S2R R4, SR_TID.X ;  /* 0x0000000000047919 */ /* 0x000ea40000002100 */
[----:B--2---:R-:W-:-:S04]  /*eda0*/  SHF.R.U32.HI R4, RZ, 0x5, R4 ;  /* 0x00000005ff047819 */ /* 0x004fc80000011604 */
[----:B------:R-:W-:-:S05]  /*edb0*/  LOP3.LUT R4, R4, 0x3, RZ, 0xc0, !PT ;  /* 0x0000000304047812 */ /* 0x000fca00078ec0ff */
[----:B------:R2:W3:Y:S02]  /*edc0*/  SHFL.IDX PT, R14, R4, RZ, 0x1f ;  /* 0x00001fff040e7589 */ /* 0x0004e400000e0000 */
.L_x_570:
[----:B------:R-:W-:Y:S01]  /*edd0*/  PLOP3.LUT P1, PT, PT, PT, PT, 0x8, 0x0 ;  /* 0x000000000000781c */ /* 0x000fe20003f2e170 */
[----:B------:R4:W-:Y:S01]  /*ede0*/  STL [R1], R0 ;  /* 0x0000000001007387 */ /* 0x0009e20000100800 */
[----:B---3--:R-:W-:Y:S02]  /*edf0*/  ISETP.NE.AND P0, PT, R14, RZ, PT ;  /* 0x000000ff0e00720c */ /* 0x008fe40003f05270 */
[----:B----4-:R-:W-:-:S05]  /*ee00*/  P2R R0, PR, RZ, 0x2 ;  /* 0x00000002ff007803 */ /* 0x010fca0000000000 */
[----:B------:R3:W-:Y:S06]  /*ee10*/  STL [R1+0x20], R0 ;  /* 0x0000200001007387 */ /* 0x0007ec0000100800 */
[----:B------:R-:W-:Y:S05]  /*ee20*/  @P0 BRA `(.L_x_454) ;  /* 0x00000004005c0947 */ /* 0x000fea0003800000 */
[----:B------:R-:W-:-:S03]  /*ee30*/  UMOV UR4, 0xffffffff ;  /* 0xffffffff00047882 */ /* 0x000fc60000000000 */
[----:B------:R-:W-:Y:S05]  /*ee40*/  BRA.DIV UR4, `(.L_x_455) ;  /* 0x0000005a04347947 */ /* 0x000fea000b800000 */
[----:B------:R-:W-:-:S13]  /*ee50*/  ELECT P6, URZ, PT ;  /* 0x00000000003f782f */ /* 0x000fda00038c0000 */
.L_x_573:
[----:B------:R-:W-:Y:S05]  /*ee60*/  @!P6 BRA `(.L_x_454) ;  /* 0x00000004004ce947 */ /* 0x000fea0003800000 */
[----:B------:R4:W-:Y:S01]  /*ee70*/  STL [R1+0x14], R9 ;  /* 0x0000140901007387 */ /* 0x0009e20000100800 */
[----:B------:R-:W-:-:S04]  /*ee80*/  ISETP.NE.U32.AND P0, PT, R2, RZ, PT ;  /* 0x000000ff0200720c */ /* 0x000fc80003f05070 */
[----:B------:R-:W-:-:S13]  /*ee90*/  ISETP.NE.AND.EX P0, PT, R3, RZ, PT, P0 ;  /* 0x000000ff0300720c */ /* 0x000fda0003f05300 */
[----:B----4-:R-:W-:Y:S05]  /*eea0*/  @!P0 BRA `(.L_x_456) ;  /* 0x0000000000548947 */ /* 0x010fea0003800000 */
[----:B------:R-:W4:Y:S01]  /*eeb0*/  LDC R6, c[0x0][0x43c] ;  /* 0x00010f00ff067b82 */ /* 0x000f220000000800 */
[----:B---3--:R-:W-:Y:S01]  /*eec0*/  IMAD.MOV.U32 R0, RZ, RZ, R9 ;  /* 0x000000ffff007224 */ /* 0x008fe200078e0009 */
[----:B------:R-:W-:Y:S01]  /*eed0*/  ULDC.64 UR4, c[0x0][0x428] ;  /* 0x00010a0000047ab9 */ /* 0x000fe20000000a00 */
[----:B------:R-:W-:Y:S01]  /*eee0*/  ULDC.64 UR6, c[0x0][0x208] ;  /* 0x0000820000067ab9 */ /* 0x000fe20000000a00 */
[----:B----4-:R-:W-:-:S13]  /*eef0*/  ISETP.NE.AND P0, PT, R6, 0x1, PT ;  /* 0x000000010600780c */ /* 0x010fda0003f05270 */
[----:B--2---:R-:W2:Y:S02]  /*ef00*/  @P0 LDC.64 R4, c[0x0][0x440] ;  /* 0x00011000ff040b82 */ /* 0x004ea40000000a00 */
[----:B--2---:R-:W-:-:S05]  /*ef10*/  @P0 IMAD.HI.U32 R4, R9, R4, RZ ;  /* 0x0000000409040227 */ /* 0x004fca00078e00ff */
        /* <DEDUP_REMOVED lines=8> */
[----:B--2---:R-:W-:-:S04]  /*efa0*/  IMAD R6, R8, UR4, RZ ;  /* 0x0000000408067c24 */ /* 0x004fc8000f8e02ff */
[----:B------:R-:W-:-:S04]  /*efb0*/  IMAD R0, R7, UR5, R6 ;  /* 0x0000000507007c24 */ /* 0x000fc8000f8e0206 */
[----:B------:R-:W-:-:S05]  /*efc0*/  IMAD.IADD R0, R5, 0x1, R0 ;  /* 0x0000000105007824 */ /* 0x000fca00078e0200 */
[----:B------:R-:W-:-:S05]  /*efd0*/  LEA.HI.X R3, R4, R3, R0, 0x2, P0 ;  /* 0x0000000304037211 */ /* 0x000fca00000f1400 */
[----:B------:R-:W2:Y:S04]  /*efe0*/  LDG.E R0, desc[UR6][R2.64] ;  /* 0x0000000602007981 */ /* 0x000ea8000c1e1900 */
[----:B--2---:R4:W-:Y:S02]  /*eff0*/  STL [R1], R0 ;  /* 0x0000000001007387 */ /* 0x0049e40000100800 */
.L_x_456:
[----:B------:R-:W5:Y:S04]  /*f000*/  LDL R7, [R1+0x4] ;  /* 0x0000040001077983 */ /* 0x000f680000100800 */
[----:B---34-:R-:W5:Y:S04]  /*f010*/  LDL R0, [R1+0x8] ;  /* 0x0000080001007983 */ /* 0x018f680000100800 */
[----:B------:R-:W3:Y:S01]  /*f020*/  LDL R2, [R1+0x10] ;  /* 0x0000100001027983 */ /* 0x000ee20000100800 */
[----:B-----5:R-:W-:Y:S01]  /*f030*/  IMAD R0, R0, 0x8, R7 ;  /* 0x0000000800007824 */ /* 0x020fe200078e0207 */
[----:B---3--:R-:W-:-:S04]  /*f040*/  SHF.L.U32 R2, R2, 0x1f, RZ ;  /* 0x0000001f02027819 */ /* 0x008fc800000006ff */
[----:B------:R-:W3:Y:S02]  /*f050*/  SYNCS.PHASECHK.TRANS64.TRYWAIT P0, [R0+URZ+0x38840], R2 ;  /* 0x03884002000075a7 */ /* 0x000ee4000800017f */
[----:B---3--:R-:W-:Y:S05]  /*f060*/  @!P0 BRA `(.L_x_457) ;  /* 0x0000005400cc8947 */ /* 0x008fea0003800000 */
.L_x_574:
[----:B------:R-:W4:Y:S02]  /*f070*/  S2R R3, SR_TID.X ;  /* 0x0000000000037919 */ /* 0x000f240000002100 */
[----:B----4-:R-:W-:-:S04]  /*f080*/  LOP3.LUT R3, R3, 0x7f, RZ, 0xc0, !PT ;  /* 0x0000007f03037812 */ /* 0x010fc800078ec0ff */
[----:B------:R-:W-:-:S13]  /*f090*/  ISETP.NE.AND P0, PT, R3, RZ, PT ;  /* 0x000000ff0300720c */ /* 0x000fda0003f05270 */
[----:B------:R-:W-:Y:S05]  /*f0a0*/  @P0 BRA `(.L_x_458) ;  /* 0x00000000001c0947 */ /* 0x000fea0003800000 */
[----:B------:R-:W4:Y:S01]  /*f0b0*/  S2R R3, SR_TID.X ;  /* 0x0000000000037919 */ /* 0x000f220000002100 */
[----:B---3--:R-:W-:-:S04]  /*f0c0*/  IMAD.MOV.U32 R2, RZ, RZ, 0xa000 ;  /* 0x0000a000ff027424 */ /* 0x008fc800078e00ff */
[----:B------:R3:W-:Y:S01]  /*f0d0*/  SYNCS.ARRIVE.TRANS64 RZ, [R0+URZ+0x38830], R2 ;  /* 0x0388300200ff79a7 */ /* 0x0007e2000800003f */
[----:B----4-:R-:W-:-:S04]  /*f0e0*/  LOP3.LUT R3, R3, 0x1f, RZ, 0xc0, !PT ;  /* 0x0000001f03037812 */ /* 0x010fc800078ec0ff */
[----:B------:R-:W-:-:S13]  /*f0f0*/  ISETP.NE.AND P0, PT, R3, RZ, PT ;  /* 0x000000ff0300720c */ /* 0x000fda0003f05270 */
[----:B---3--:R-:W-:Y:S05]  /*f100*/  @!P0 BRA `(.L_x_458) ;  /* 0x0000000000048947 */ /* 0x008fea0003800000 */
[----:B------:R-:W-:Y:S01]  /*f110*/  BPT.TRAP 0x1 ;  /* 0x000000040000795c */ /* 0x000fe20000300000 */
.L_x_458:
[----:B------:R-:W4:Y:S04]  /*f120*/  LDL R6, [R1+0x4] ;  /* 0x0000040001067983 */ /* 0x000f280000100800 */
[----:B------:R-:W4:Y:S04]  /*f130*/  LDL R5, [R1+0x8] ;  /* 0x0000080001057983 */ /* 0x000f280000100800 */
[----:B--2---:R-:W2:Y:S04]  /*f140*/  LDL R4, [R1+0x14] ;  /* 0x0000140001047983 */ /* 0x004ea80000100800 */
[----:B------:R-:W5:Y:S04]  /*f150*/  LDL R3, [R1+0x18] ;  /* 0x0000180001037983 */ /* 0x000f680000100800 */
[----:B---3--:R-:W3:Y:S01]  /*f160*/  LDL R2, [R1] ;  /* 0x0000000001027983 */ /* 0x008ee20000100800 */
[----:B------:R-:W-:Y:S01]  /*f170*/  R2UR UR9, R0 ;  /* 0x00000000000972ca */ /* 0x000fe200000e0000 */
[----:B------:R-:W-:Y:S01]  /*f180*/  UIADD3 UR4, UP0, UR36, 0x370, URZ ;  /* 0x0000037024047890 */ /* 0x000fe2000ff1e03f */
[----:B------:R-:W-:Y:S01]  /*f190*/  R2UR UR12, R18 ;  /* 0x00000000120c72ca */ /* 0x000fe200000e0000 */
[----:B------:R-:W-:Y:S01]  /*f1a0*/  UMOV UR10, URZ ;  /* 0x0000003f000a7c82 */ /* 0x000fe20008000000 */
[----:B------:R-:W-:Y:S01]  /*f1b0*/  UMOV UR6, 0x0 ;  /* 0x0000000000067882 */ /* 0x000fe20000000000 */
[----:B------:R-:W-:Y:S01]  /*f1c0*/  UMOV UR7, 0x14f00000 ;  /* 0x14f0000000077882 */ /* 0x000fe20000000000 */
[----:B------:R-:W-:Y:S01]  /*f1d0*/  UMOV UR16, 0x40 ;  /* 0x0000004000107882 */ /* 0x000fe20000000000 */
[----:B------:R-:W-:-:S06]  /*f1e0*/  PLOP3.LUT P0, PT, PT, PT, PT, 0x80, 0x0 ;  /* 0x000000000000781c */ /* 0x000fcc0003f0f070 */
[----:B------:R-:W-:Y:S01]  /*f1f0*/  UIADD3 UR9, UR9, 0x38830, URZ ;  /* 0x0003883009097890 */ /* 0x000fe2000fffe03f */
[----:B----4-:R-:W-:Y:S01]  /*f200*/  IMAD R0, R5, 0xa000, R6 ;  /* 0x0000a00005007824 */ /* 0x010fe200078e0206 */
[----:B--2---:R-:W-:-:S04]  /*f210*/  R2UR UR11, R4 ;  /* 0x00000000040b72ca */ /* 0x004fc800000e0000 */
[----:B------:R-:W-:Y:S02]  /*f220*/  R2UR UR14, R0 ;  /* 0x00000000000e72ca */ /* 0x000fe400000e0000 */
[----:B-----5:R-:W-:Y:S02]  /*f230*/  R2UR UR5, R3 ;  /* 0x00000000030572ca */ /* 0x020fe400000e0000 */
[----:B------:R-:W-:Y:S02]  /*f240*/  P2R R0, PR, RZ, 0x1 ;  /* 0x00000001ff007803 */ /* 0x000fe40000000000 */
[----:B---3--:R-:W-:-:S03]  /*f250*/  R2UR UR13, R2 ;  /* 0x00000000020d72ca */ /* 0x008fc600000e0000 */
[----:B------:R4:W-:Y:S04]  /*f260*/  STL [R1+0x20], R0 ;  /* 0x0000200001007387 */ /* 0x0009e80000100800 */
[----:B------:R-:W-:Y:S02]  /*f270*/  UIADD3 UR8, UR14, 0x24400, URZ ;  /* 0x000244000e087890 */ /* 0x000fe4000fffe03f */
[----:B------:R-:W-:Y:S02]  /*f280*/  UIMAD UR11, UR11, 0x50, UR5 ;  /* 0x000000500b0b78a4 */ /* 0x000fe4000f8e0205 */
[----:B------:R-:W-:Y:S02]  /*f290*/  UIADD3.X UR5, URZ, UR37, URZ, UP0, !UPT ;  /* 0x000000253f057290 */ /* 0x000fe400087fe43f */
[----:B------:R-:W-:-:S02]  /*f2a0*/  UIADD3 UR15, UR14, 0x26c00, URZ ;  /* 0x00026c000e0f7890 */ /* 0x000fc4000fffe03f */
[----:B------:R-:W-:Y:S02]  /*f2b0*/  UIADD3 UR17, UR14, 0x29400, URZ ;  /* 0x000294000e117890 */ /* 0x000fe4000fffe03f */
[----:B------:R-:W-:-:S03]  /*f2c0*/  UIADD3 UR18, UR14, 0x2bc00, URZ ;  /* 0x0002bc000e127890 */ /* 0x000fc6000fffe03f */
[----:B------:R2:W-:Y:S01]  /*f2d0*/  UTMALDG.4D [UR8], [UR4], desc[UR6] ;  /* 0x00000608040075b4 */ /* 0x0005e20008019000 */
[----:B------:R-:W-:Y:S01]  /*f2e0*/  UMOV UR14, 0x80 ;  /* 0x00000080000e7882 */ /* 0x000fe20000000000 */
[----:B--2---:R-:W-:Y:S01]  /*f2f0*/  UMOV UR8, UR15 ;  /* 0x0000000f00087c82 */ /* 0x004fe20008000000 */
[----:B------:R-:W-:Y:S02]  /*f300*/  UMOV UR10, UR16 ;  /* 0x00000010000a7c82 */ /* 0x000fe40008000000 */
[----:B------:R2:W-:Y:S02]  /*f310*/  UTMALDG.4D [UR8], [UR4], desc[UR6] ;  /* 0x00000608040075b4 */ /* 0x0005e40008019000 */
[----:B--2---:R-:W-:Y:S01]  /*f320*/  UMOV UR8, UR17 ;  /* 0x0000001100087c82 */ /* 0x004fe20008000000 */
[----:B------:R-:W-:Y:S01]  /*f330*/  UMOV UR10, UR14 ;  /* 0x0000000e000a7c82 */ /* 0x000fe20008000000 */
[----:B------:R-:W-:Y:S01]  /*f340*/  UMOV UR14, 0xc0 ;  /* 0x000000c0000e7882 */ /* 0x000fe20000000000 */
[----:B------:R2:W-:Y:S02]  /*f350*/  UTMALDG.4D [UR8], [UR4], desc[UR6] ;  /* 0x00000608040075b4 */ /* 0x0005e40008019000 */
[----:B--2---:R-:W-:Y:S01]  /*f360*/  UMOV UR8, UR18 ;  /* 0x0000001200087c82 */ /* 0x004fe20008000000 */
[----:B------:R-:W-:-:S02]  /*f370*/  UMOV UR10, UR14 ;  /* 0x0000000e000a7c82 */ /* 0x000fc40008000000 */
[----:B------:R4:W-:Y:S02]  /*f380*/  UTMALDG.4D [UR8], [UR4], desc[UR6] ;  /* 0x00000608040075b4 */ /* 0x0009e40008019000 */
[----:B----4-:R-:W-:Y:S01]  /*f390*/  NOP ;  /* 0x0000000000007918 */ /* 0x010fe20000000000 */
.L_x_454:
[----:B------:R-:W4:Y:S04]  /*f3a0*/  LDL R2, [R1+0x4] ;  /* 0x0000040001027983 */ /* 0x000f280000100800 */
[----:B------:R-:W3:Y:S04]  /*f3b0*/  LDL.LU R3, [R1+0x34] ;  /* 0x0000340001037983 */ /* 0x000ee80000300800 */
[----:B------:R-:W5:Y:S04]  /*f3c0*/  LDL.LU R5, [R1+0x28] ;  /* 0x0000280001057983 */ /* 0x000f680000300800 */
[----:B--2---:R-:W2:Y:S01]  /*f3d0*/  LDL.LU R4, [R1+0x38] ;  /* 0x0000380001047983 */ /* 0x004ea20000300800 */
[----:B------:R-:W-:Y:S05]  /*f3e0*/  WARPSYNC.ALL ;  /* 0x0000000000007948 */ /* 0x000fea0003800000 */
[----:B------:R-:W-:Y:S01]  /*f3f0*/  ULDC.64 UR4, c[0x0][0x298] ;  /* 0x0000a60000047ab9 */ /* 0x000fe20000000a00 */
[----:B------:R-:W-:Y:S01]  /*f400*/  ULDC.64 UR6, c[0x0][0xa00] ;  /* 0x0002800000067ab9 */ /* 0x000fe20000000a00 */
[----:B------:R-:W-:Y:S01]  /*f410*/  BSSY B6, `(.L_x_459) ;  /* 0x0000024000067945 */ /* 0x000fe20003800000 */
[----:B------:R-:W-:Y:S01]  /*f420*/  BAR.SYNC.DEFER_BLOCKING 0x8, 0x180 ;  /* 0x0206000000007b1d */ /* 0x000fe20000010000 */
[----:B------:R-:W-:-:S04]  /*f430*/  ISETP.NE.U32.AND P0, PT, RZ, UR6, PT ;  /* 0x00000006ff007c0c */ /* 0x000fc8000bf05070 */
[----:B------:R-:W-:Y:S01]  /*f440*/  ISETP.NE.AND.EX P0, PT, RZ, UR7, PT, P0 ;  /* 0x00000007ff007c0c */ /* 0x000fe2000bf05300 */
[----:B----4-:R-:W-:Y:S01]  /*f450*/  VIADD R2, R2, 0x14400 ;  /* 0x0001440002027836 */ /* 0x010fe20000000000 */
[----:B---3--:R-:W-:-:S04]  /*f460*/  SHF.R.S32.HI R0, RZ, 0x1f, R3 ;  /* 0x0000001fff007819 */ /* 0x008fc80000011403 */
[----:B------:R-:W-:Y:S02]  /*f470*/  LOP3.LUT P1, RZ, R2, 0x3ff, RZ, 0xc0, !PT ;  /* 0x000003ff02ff7812 */ /* 0x000fe4000782c0ff */
[----:B-----5:R-:W-:Y:S01]  /*f480*/  SEL R5, R5, RZ, !P0 ;  /* 0x000000ff05057207 */ /* 0x020fe20004000000 */
[----:B------:R-:W-:Y:S01]  /*f490*/  IMAD R0, R0, UR4, RZ ;  /* 0x0000000400007c24 */ /* 0x000fe2000f8e02ff */
[----:B--2---:R-:W-:-:S03]  /*f4a0*/  SEL R4, R4, RZ, !P0 ;  /* 0x000000ff04047207 */ /* 0x004fc60004000000 */
[C---:B------:R-:W-:Y:S02]  /*f4b0*/  IMAD R0, R3.reuse, UR5, R0 ;  /* 0x0000000503007c24 */ /* 0x040fe4000f8e0200 */
[----:B------:R-:W-:-:S05]  /*f4c0*/  IMAD.WIDE.U32 R2, R3, UR4, RZ ;  /* 0x0000000403027c25 */ /* 0x000fca000f8e00ff */
[----:B------:R2:W-:Y:S04]  /*f4d0*/  STL.64 [R1+0x48], R2 ;  /* 0x0000480201007387 */ /* 0x0005e80000100a00 */
[----:B------:R3:W-:Y:S04]  /*f4e0*/  STL [R1+0x28], R5 ;  /* 0x0000280501007387 */ /* 0x0007e80000100800 */
[----:B------:R3:W-:Y:S01]  /*f4f0*/  STL [R1+0x54], R4 ;  /* 0x0000540401007387 */ /* 0x0007e20000100800 */
[----:B--2---:R-:W-:Y:S01]  /*f500*/  IMAD.IADD R2, R3, 0x1, R0 ;  /* 0x0000000103027824 */ /* 0x004fe200078e0200 */
[----:B------:R-:W-:-:S05]  /*f510*/  SHF.R.S32.HI R0, RZ, 0x1f, R18 ;  /* 0x0000001fff007819 */ /* 0x000fca0000011412 */
[----:B------:R3:W-:Y:S04]  /*f520*/  STL [R1+0x38], R0 ;  /* 0x0000380001007387 */ /* 0x0007e80000100800 */
[----:B------:R3:W-:Y:S01]  /*f530*/  STL [R1+0x34], R2 ;  /* 0x0000340201007387 */ /* 0x0007e20000100800 */
[----:B------:R-:W-:Y:S05]  /*f540*/  @!P1 BRA `(.L_x_460) ;  /* 0x0000000000409947 */ /* 0x000fea0003800000 */
[----:B---3--:R-:W-:Y:S01]  /*f550*/  MOV R2, 0x0 ;  /* 0x0000000000027802 */ /* 0x008fe20000000f00 */
        /* <DEDUP_REMOVED lines=11> */
[----:B-1----:R-:W-:Y:S02]  /*f610*/  IMAD.MOV.U32 R12, RZ, RZ, 0x1 ;  /* 0x00000001ff0c7424 */ /* 0x002fe400078e00ff */
[----:B------:R-:W-:-:S07]  /*f620*/  IMAD.MOV.U32 R13, RZ, RZ, RZ ;  /* 0x000000ffff0d7224 */ /* 0x000fce00078e00ff */
[----:B------:R-:W-:-:S07]  /*f630*/  LEPC R20, `(.L_x_460) ;  /* 0x000000001014794e */ /* 0x000fce0000000000 */
[----:B0-2---:R-:W-:Y:S05]  /*f640*/  CALL.ABS.NOINC R2 ;  /* 0x0000000002007343 */ /* 0x005fea0003c00000 */
.L_x_460:
[----:B------:R-:W-:Y:S05]  /*f650*/  BSYNC B6 ;  /* 0x0000000000067941 */ /* 0x000fea0003800000 */
.L_x_459:
[----:B---3--:R-:W2:Y:S01]  /*f660*/  LDL.LU R4, [R1+0x34] ;  /* 0x0000340001047983 */ /* 0x008ea20000300800 */
[----:B------:R-:W3:Y:S01]  /*f670*/  LDC R7, c[0x0][0x448] ;  /* 0x00011200ff077b82 */ /* 0x000ee20000000800 */
[----:B------:R-:W-:Y:S01]  /*f680*/  ULDC.64 UR4, c[0x0][0x2d8] ;  /* 0x0000b60000047ab9 */ /* 0x000fe20000000a00 */
[----:B------:R-:W-:Y:S01]  /*f690*/  IMAD.SHL.U32 R17, R17, 0x80, RZ ;  /* 0x0000008011117824 */ /* 0x000fe200078e00ff */
[----:B------:R-:W2:Y:S01]  /*f6a0*/  LDL.LU.64 R2, [R1+0x48] ;  /* 0x0000480001027983 */ /* 0x000ea20000300a00 */
[----:B------:R-:W-:-:S03]  /*f6b0*/  ULDC.64 UR6, c[0x0][0x280] ;  /* 0x0000a00000067ab9 */ /* 0x000fc60000000a00 */
[----:B------:R-:W4:Y:S04]  /*f6c0*/  LDL.LU R0, [R1+0x38] ;  /* 0x0000380001007983 */ /* 0x000f280000300800 */
[----:B------:R-:W4:Y:S04]  /*f6d0*/  LDL.LU R6, [R1+0x54] ;  /* 0x0000540001067983 */ /* 0x000f280000300800 */
[----:B------:R-:W4:Y:S01]  /*f6e0*/  LDL.LU R5, [R1+0x28] ;  /* 0x0000280001057983 */ /* 0x000f220000300800 */
[----:B------:R-:W0:Y:S01]  /*f6f0*/  S2R R9, SR_TID.X ;  /* 0x0000000000097919 */ /* 0x000e220000002100 */
[----:B------:R-:W1:Y:S01]  /*f700*/  S2R R8, SR_TID.X ;  /* 0x0000000000087919 */ /* 0x000e620000002100 */
[----:B---3--:R-:W-:Y:S01]  /*f710*/  ISETP.NE.AND P0, PT, R7, 0x1, PT ;  /* 0x000000010700780c */ /* 0x008fe20003f05270 */
[----:B0-----:R-:W-:-:S02]  /*f720*/  IMAD.SHL.U32 R9, R9, 0x8, RZ ;  /* 0x0000000809097824 */ /* 0x001fc400078e00ff */
[----:B-1----:R-:W-:-:S03]  /*f730*/  IMAD.SHL.U32 R10, R8, 0x8, RZ ;  /* 0x00000008080a7824 */ /* 0x002fc600078e00ff */
[----:B------:R-:W-:-:S04]  /*f740*/  LOP3.LUT R9, R9, 0x38, RZ, 0xc0, !PT ;  /* 0x0000003809097812 */ /* 0x000fc800078ec0ff */
[C---:B------:R-:W-:Y:S02]  /*f750*/  LOP3.LUT R12, R9.reuse, 0x40, RZ, 0xfc, !PT ;  /* 0x00000040090c7812 */ /* 0x040fe400078efcff */
[C---:B------:R-:W-:Y:S02]  /*f760*/  LOP3.LUT R11, R9.reuse, 0x80, RZ, 0xfc, !PT ;  /* 0x00000080090b7812 */ /* 0x040fe400078efcff */
[----:B------:R-:W-:Y:S02]  /*f770*/  LOP3.LUT R9, R9, 0xc0, RZ, 0xfc, !PT ;  /* 0x000000c009097812 */ /* 0x000fe400078efcff */
[----:B------:R-:W-:Y:S01]  /*f780*/  LOP3.LUT R10, R10, 0x38, RZ, 0xc0, !PT ;  /* 0x000000380a0a7812 */ /* 0x000fe200078ec0ff */
[----:B--2---:R-:W-:Y:S02]  /*f790*/  IMAD.MOV.U32 R3, RZ, RZ, R4 ;  /* 0x000000ffff037224 */ /* 0x004fe400078e0004 */
[----:B------:R-:W0:Y:S01]  /*f7a0*/  S2R R4, SR_TID.X ;  /* 0x0000000000047919 */ /* 0x000e220000002100 */
[----:B----4-:R-:W-:-:S02]  /*f7b0*/  IMAD R0, R0, UR4, RZ ;  /* 0x0000000400007c24 */ /* 0x010fc4000f8e02ff */
[----:B------:R-:W-:-:S04]  /*f7c0*/  IMAD.WIDE.U32 R2, R18, UR4, R2 ;  /* 0x0000000412027c25 */ /* 0x000fc8000f8e0002 */
[----:B------:R-:W-:Y:S01]  /*f7d0*/  IMAD R0, R18, UR5, R0 ;  /* 0x0000000512007c24 */ /* 0x000fe2000f8e0200 */
[----:B------:R-:W-:-:S03]  /*f7e0*/  ULDC.64 UR4, c[0x0][0x2e0] ;  /* 0x0000b80000047ab9 */ /* 0x000fc60000000a00 */
[----:B------:R-:W-:Y:S02]  /*f7f0*/  IMAD.IADD R3, R3, 0x1, R0 ;  /* 0x0000000103037824 */ /* 0x000fe400078e0200 */
[----:B------:R-:W-:Y:S02]  /*f800*/  IMAD R0, R6, UR4, RZ ;  /* 0x0000000406007c24 */ /* 0x000fe4000f8e02ff */
[C---:B------:R-:W-:Y:S01]  /*f810*/  IMAD.WIDE.U32 R2, R5.reuse, UR4, R2 ;  /* 0x0000000405027c25 */ /* 0x040fe2000f8e0002 */
[----:B------:R-:W1:Y:S03]  /*f820*/  @P0 LDC R6, c[0x0][0x450] ;  /* 0x00011400ff060b82 */ /* 0x000e660000000800 */
[----:B------:R-:W-:Y:S01]  /*f830*/  IMAD R0, R5, UR5, R0 ;  /* 0x0000000505007c24 */ /* 0x000fe2000f8e0200 */
[----:B------:R-:W-:-:S03]  /*f840*/  ULDC.64 UR4, c[0x0][0x2d0] ;  /* 0x0000b40000047ab9 */ /* 0x000fc60000000a00 */
[----:B------:R-:W-:Y:S01]  /*f850*/  IMAD.IADD R3, R3, 0x1, R0 ;  /* 0x0000000103037824 */ /* 0x000fe200078e0200 */
[C---:B0-----:R-:W-:Y:S01]  /*f860*/  LOP3.LUT R5, R4.reuse, 0x7f, RZ, 0xc0, !PT ;  /* 0x0000007f04057812 */ /* 0x041fe200078ec0ff */
[----:B------:R-:W-:-:S03]  /*f870*/  IMAD.SHL.U32 R4, R4, 0x10, RZ ;  /* 0x0000001004047824 */ /* 0x000fc600078e00ff */
[----:B------:R-:W-:-:S04]  /*f880*/  SHF.R.U32.HI R5, RZ, 0x3, R5 ;  /* 0x00000003ff057819 */ /* 0x000fc80000011605 */
[----:B------:R-:W-:Y:S02]  /*f890*/  LOP3.LUT R4, R5, 0x70, R4, 0xf8, !PT ;  /* 0x0000007005047812 */ /* 0x000fe400078ef804 */
[----:B------:R-:W0:Y:S02]  /*f8a0*/  @P0 LDC R5, c[0x0][0x44c] ;  /* 0x00011300ff050b82 */ /* 0x000e240000000800 */
[----:B------:R-:W-:-:S05]  /*f8b0*/  LOP3.LUT R0, R4, R17, RZ, 0xfc, !PT ;  /* 0x0000001104007212 */ /* 0x000fca00078efcff */
[----:B------:R-:W-:Y:S02]  /*f8c0*/  IMAD.MOV.U32 R4, RZ, RZ, R0 ;  /* 0x000000ffff047224 */ /* 0x000fe400078e0000 */
[----:B0-----:R-:W-:-:S05]  /*f8d0*/  @P0 IMAD.HI.U32 R5, R0, R5, RZ ;  /* 0x0000000500050227 */ /* 0x001fca00078e00ff */
[----:B-1----:R-:W-:-:S05]  /*f8e0*/  @P0 SHF.R.U32.HI R4, RZ, R6, R5 ;  /* 0x00000006ff040219 */ /* 0x002fca0000011605 */
[----:B------:R-:W-:Y:S02]  /*f8f0*/  IMAD.MOV R5, RZ, RZ, -R4 ;  /* 0x000000ffff057224 */ /* 0x000fe400078e0a04 */
[----:B------:R-:W-:-:S04]  /*f900*/  IMAD.WIDE.U32 R2, R4, UR4, R2 ;  /* 0x0000000404027c25 */ /* 0x000fc8000f8e0002 */
[----:B------:R-:W-:Y:S01]  /*f910*/  IMAD R0, R7, R5, R0 ;  /* 0x0000000507007224 */ /* 0x000fe200078e0200 */
[----:B------:R-:W-:-:S05]  /*f920*/  SHF.R.S32.HI R5, RZ, 0x1f, R4 ;  /* 0x0000001fff057819 */ /* 0x000fca0000011404 */
[----:B------:R-:W-:-:S04]  /*f930*/  IMAD R5, R5, UR4, RZ ;  /* 0x0000000405057c24 */ /* 0x000fc8000f8e02ff */
[----:B------:R-:W-:Y:S01]  /*f940*/  IMAD R4, R4, UR5, R5 ;  /* 0x0000000504047c24 */ /* 0x000fe2000f8e0205 */
[----:B------:R-:W-:-:S03]  /*f950*/  ULDC.64 UR4, c[0x0][0x2c8] ;  /* 0x0000b20000047ab9 */ /* 0x000fc60000000a00 */
[----:B------:R-:W-:Y:S01]  /*f960*/  IMAD.IADD R3, R3, 0x1, R4 ;  /* 0x0000000103037824 */ /* 0x000fe200078e0204 */
[----:B------:R-:W-:Y:S01]  /*f970*/  SHF.R.S32.HI R4, RZ, 0x1f, R0 ;  /* 0x0000001fff047819 */ /* 0x000fe20000011400 */
[----:B------:R-:W-:-:S04]  /*f980*/  IMAD.WIDE.U32 R2, R0, UR4, R2 ;  /* 0x0000000400027c25 */ /* 0x000fc8000f8e0002 */
[----:B------:R-:W-:Y:S01]  /*f990*/  IMAD R4, R4, UR4, RZ ;  /* 0x0000000404047c24 */ /* 0x000fe2000f8e02ff */
[----:B------:R-:W-:Y:S02]  /*f9a0*/  ULDC UR4, c[0x0][0x2b8] ;  /* 0x0000ae0000047ab9 */ /* 0x000fe40000000800 */
[----:B------:R-:W-:Y:S01]  /*f9b0*/  ISETP.GE.AND P3, PT, R9, UR4, PT ;  /* 0x0000000409007c0c */ /* 0x000fe2000bf66270 */
[----:B------:R-:W-:Y:S01]  /*f9c0*/  IMAD R0, R0, UR5, R4 ;  /* 0x0000000500007c24 */ /* 0x000fe2000f8e0204 */
[----:B------:R0:W5:Y:S01]  /*f9d0*/  LDL R9, [R1+0x24] ;  /* 0x0000240001097983 */ /* 0x0001620000100800 */
[----:B------:R-:W-:Y:S02]  /*f9e0*/  LEA R4, P4, R2, UR6, 0x1 ;  /* 0x0000000602047c11 */ /* 0x000fe4000f8808ff */
[----:B------:R-:W-:Y:S01]  /*f9f0*/  IMAD.IADD R0, R3, 0x1, R0 ;  /* 0x0000000103007824 */ /* 0x000fe200078e0200 */
[----:B------:R-:W-:Y:S02]  /*fa00*/  ISETP.GE.AND P0, PT, R10, UR4, PT ;  /* 0x000000040a007c0c */ /* 0x000fe4000bf06270 */
[----:B------:R-:W-:-:S02]  /*fa10*/  ISETP.GE.AND P1, PT, R12, UR4, PT ;  /* 0x000000040c007c0c */ /* 0x000fc4000bf26270 */
[----:B------:R-:W-:Y:S01]  /*fa20*/  ISETP.GE.AND P2, PT, R11, UR4, PT ;  /* 0x000000040b007c0c */ /* 0x000fe2000bf46270 */
[----:B------:R-:W-:Y:S01]  /*fa30*/  UMOV UR4, 0xffffffff ;  /* 0xffffffff00047882 */ /* 0x000fe20000000000 */
[----:B------:R-:W-:Y:S02]  /*fa40*/  LEA.HI.X R0, R2, UR7, R0, 0x1, P4 ;  /* 0x0000000702007c11 */ /* 0x000fe4000a0f0c00 */
[----:B0-----:R-:W-:Y:S09]  /*fa50*/  BRA.DIV UR4, `(.L_x_461) ;  /* 0x0000004e04647947 */ /* 0x001ff2000b800000 */
[----:B------:R-:W0:Y:S02]  /*fa60*/  S2R R6, SR_TID.X ;  /* 0x0000000000067919 */ /* 0x000e240000002100 */
[----:B0-----:R-:W-:Y:S02]  /*fa70*/  LOP3.LUT R8, R6, 0x7f, RZ, 0xc0, !PT ;  /* 0x0000007f06087812 */ /* 0x001fe400078ec0ff */
[----:B------:R-:W2:Y:S01]  /*fa80*/  LDL.LU R6, [R1+0x3c] ;  /* 0x00003c0001067983 */ /* 0x000ea20000300800 */
[----:B------:R-:W-:Y:S01]  /*fa90*/  ULDC.64 UR4, c[0x0][0x208] ;  /* 0x0000820000047ab9 */ /* 0x000fe20000000a00 */
[----:B------:R-:W-:-:S05]  /*faa0*/  SHF.R.U32.HI R8, RZ, 0x3, R8 ;  /* 0x00000003ff087819 */ /* 0x000fca0000011608 */
[----:B------:R-:W-:Y:S02]  /*fab0*/  IMAD.IADD R2, R8, 0x1, R17 ;  /* 0x0000000108027824 */ /* 0x000fe400078e0211 */
[----:B------:R-:W-:Y:S02]  /*fac0*/  SHFL.IDX PT, R8, R0, 0x6, 0x181f ;  /* 0x00d81f0000087f89 */ /* 0x000fe400000e0000 */
[----:B------:R-:W-:Y:S02]  /*fad0*/  VIADD R5, R2, 0x10 ;  /* 0x0000001002057836 */ /* 0x000fe40000000000 */
[----:B--2---:R-:W-:Y:S02]  /*fae0*/  IMAD R3, R6, R7, RZ ;  /* 0x0000000706037224 */ /* 0x004fe400078e02ff */
[----:B------:R-:W0:Y:S03]  /*faf0*/  SHFL.IDX PT, R7, R4, RZ, 0x181f ;  /* 0x00181fff04077589 */ /* 0x000e2600000e0000 */
[----:B------:R-:W-:Y:S01]  /*fb00*/  ISETP.GE.AND P5, PT, R2, R3, PT ;  /* 0x000000030200720c */ /* 0x000fe20003fa6270 */
[----:B------:R-:W1:-:S12]  /*fb10*/  SHFL.IDX PT, R6, R0, RZ, 0x181f ;  /* 0x00181fff00067589 */ /* 0x000e5800000e0000 */
[----:B0-----:R-:W-:-:S05]  /*fb20*/  @!P5 LEA R7, P4, R10, R7, 0x1 ;  /* 0x000000070a07d211 */ /* 0x001fca00078808ff */
[----:B-1----:R-:W-:-:S05]  /*fb30*/  @!P5 IMAD.X R6, RZ, RZ, R6, P4 ;  /* 0x000000ffff06d224 */ /* 0x002fca00020e0606 */
[----:B------:R-:W-:-:S04]  /*fb40*/  @!P5 LOP3.LUT R7, R7, R6, RZ, 0x3c, !PT ;  /* 0x000000060707d212 */ /* 0x000fc800078e3cff */
[----:B------:R-:W-:-:S04]  /*fb50*/  @!P5 LOP3.LUT R6, R7, R6, RZ, 0x3c, !PT ;  /* 0x000000060706d212 */ /* 0x000fc800078e3cff */
[----:B------:R-:W-:-:S05]  /*fb60*/  @!P5 LOP3.LUT R7, R7, R6, RZ, 0x3c, !PT ;  /* 0x000000060707d212 */ /* 0x000fca00078e3cff */
[----:B-----5:R-:W-:Y:S04]  /*fb70*/  @!P5 LDGSTS.E.BYPASS.LTC128B.128 [R9+0x14400], desc[UR4][R6.64], !P0 ;  /* 0x144000000609dfae */ /* 0x020fe8000c101d44 */
[----:B------:R-:W-:Y:S04]  /*fb80*/  @!P5 LDGSTS.E.BYPASS.LTC128B.128 [R9+0x18400], desc[UR4][R6.64+0x80], !P1 ;  /* 0x184000800609dfae */ /* 0x000fe8000c901d44 */
[----:B------:R-:W-:Y:S04]  /*fb90*/  @!P5 LDGSTS.E.BYPASS.LTC128B.128 [R9+0x1c400], desc[UR4][R6.64+0x100], !P2 ;  /* 0x1c4001000609dfae */ /* 0x000fe8000d101d44 */
[----:B------:R0:W-:Y:S01]  /*fba0*/  @!P5 LDGSTS.E.BYPASS.LTC128B.128 [R9+0x20400], desc[UR4][R6.64+0x180], !P3 ;  /* 0x204001800609dfae */ /* 0x0001e2000d901d44 */
[----:B------:R-:W-:-:S03]  /*fbb0*/  ISETP.GE.AND P5, PT, R5, R3, PT ;  /* 0x000000030500720c */ /* 0x000fc60003fa6270 */
[----:B------:R-:W1:Y:S04]  /*fbc0*/  SHFL.IDX PT, R5, R4, 0x1, 0x181f ;  /* 0x00381f0004057f89 */ /* 0x000e6800000e0000 */
[----:B0-----:R-:W0:Y:S06]  /*fbd0*/  SHFL.IDX PT, R6, R0, 0x1, 0x181f ;  /* 0x00381f0000067f89 */ /* 0x001e2c00000e0000 */
[----:B-1----:R-:W-:-:S05]  /*fbe0*/  @!P5 LEA R5, P4, R10, R5, 0x1 ;  /* 0x000000050a05d211 */ /* 0x002fca00078808ff */
[----:B0-----:R-:W-:-:S04]  /*fbf0*/  @!P5 IMAD.X R6, RZ, RZ, R6, P4 ;  /* 0x000000ffff06d224 */ /* 0x001fc800020e0606 */
[----:B------:R-:W-:Y:S02]  /*fc00*/  @!P5 IMAD.MOV.U32 R7, RZ, RZ, R6 ;  /* 0x000000ffff07d224 */ /* 0x000fe400078e0006 */
[----:B------:R-:W-:Y:S02]  /*fc10*/  @!P5 IMAD.MOV.U32 R6, RZ, RZ, R5 ;  /* 0x000000ffff06d224 */ /* 0x000fe400078e0005 */
[----:B------:R-:W-:-:S03]  /*fc20*/  VIADD R5, R2, 0x20 ;  /* 0x0000002002057836 */ /* 0x000fc60000000000 */
[----:B------:R-:W-:Y:S04]  /*fc30*/  @!P5 LDGSTS.E.BYPASS.LTC128B.128 [R9+0x14c00], desc[UR4][R6.64], !P0 ;  /* 0x14c000000609dfae */ /* 0x000fe8000c101d44 */
        /* <DEDUP_REMOVED lines=53> */
[----:B------:R-:W2:Y:S06]  /*ff90*/  SHFL.IDX PT, R4, R4, 0x7, 0x181f ;  /* 0x00f81f0004047f89 */ /* 0x000eac00000e0000 */
[----:B-1----:R-:W-:-:S05]  /*ffa0*/  @!P5 LEA R5, P4, R10, R5, 0x1 ;  /* 0x000000050a05d211 */ /* 0x002fca00078808ff */
[----:B0-----:R-:W-:-:S04]  /*ffb0*/  @!P5 IMAD.X R6, RZ, RZ, R8, P4 ;  /* 0x000000ffff06d224 */ /* 0x001fc800020e0608 */
[----:B------:R-:W-:Y:S02]  /*ffc0*/  @!P5 IMAD.MOV.U32 R7, RZ, RZ, R6 ;  /* 0x000000ffff07d224 */ /* 0x000fe400078e0006 */
[----:B------:R-:W-:Y:S02]  /*ffd0*/  @!P5 IMAD.MOV.U32 R6, RZ, RZ, R5 ;  /* 0x000000ffff06d224 */ /* 0x000fe400078e0005 */
[----:B------:R0:W1:Y:S04]  /*ffe0*/  SHFL.IDX PT, R5, R0, 0x7, 0x181f ;  /* 0x00f81f0000057f89 */ /* 0x00006800000e0000 */
[----:B------:R0:W-:Y:S04]  /*fff0*/  @!P5 LDGSTS.E.BYPASS.LTC128B.128 [R9+0x17400], desc[UR4][R6.64], !P0 ;  /* 0x174000000609dfae */ /* 0x0001e8000c101d44 */
[----:B------:R0:W-:Y:S04]  /*10000*/  @!P5 LDGSTS.E.BYPASS.LTC128B.128 [R9+0x1b400], desc[UR4][R6.64+0x80], !P1 ;  /* 0x1b4000800609dfae */ /* 0x0001e8000c901d44 */
[----:B------:R0:W-:Y:S04]  /*10010*/  @!P5 LDGSTS.E.BYPASS.LTC128B.128 [R9+0x1f400], desc[UR4][R6.64+0x100], !P2 ;  /* 0x1f4001000609dfae */ /* 0x0001e8000d101d44 */
[----:B--2---:R0:W-:Y:S02]  /*10020*/  @!P5 LDGSTS.E.BYPASS.LTC128B.128 [R9+0x23400], desc[UR4][R6.64+0x180], !P3 ;  /* 0x234001800609dfae */ /* 0x0041e4000d901d44 */
.L_x_591:
[----:B------:R-:W-:Y:S01]  /*10030*/  VIADD R2, R2, 0x70 ;  /* 0x0000007002027836 */ /* 0x000fe20000000000 */
[----:B------:R-:W-:Y:S04]  /*10040*/  BSSY B0, `(.L_x_462) ;  /* 0x000000d000007945 */ /* 0x000fe80003800000 */
[----:B------:R-:W-:-:S13]  /*10050*/  ISETP.GE.AND P4, PT, R2, R3, PT ;  /* 0x000000030200720c */ /* 0x000fda0003f86270 */
[----:B------:R-:W-:Y:S05]  /*10060*/  @P4 BRA `(.L_x_463) ;  /* 0x0000000000284947 */ /* 0x000fea0003800000 */
[----:B------:R-:W-:Y:S01]  /*10070*/  LEA R2, P4, R10, R4, 0x1 ;  /* 0x000000040a027211 */ /* 0x000fe200078808ff */
[----:B------:R-:W-:-:S04]  /*10080*/  ULDC.64 UR4, c[0x0][0x208] ;  /* 0x0000820000047ab9 */ /* 0x000fc80000000a00 */
[----:B-1----:R-:W-:-:S05]  /*10090*/  IMAD.X R3, RZ, RZ, R5, P4 ;  /* 0x000000ffff037224 */ /* 0x002fca00020e0605 */
[----:B------:R-:W-:Y:S01]  /*100a0*/  @!PT LDS RZ, [RZ] ;  /* 0x00000000fffff984 */ /* 0x000fe20000000800 */
[----:B------:R-:W-:Y:S01]  /*100b0*/  @!PT LDS RZ, [RZ] ;  /* 0x00000000fffff984 */ /* 0x000fe20000000800 */
[----:B------:R-:W-:Y:S01]  /*100c0*/  @!PT LDS RZ, [RZ] ;  /* 0x00000000fffff984 */ /* 0x000fe20000000800 */
[----:B------:R2:W-:Y:S04]  /*100d0*/  LDGSTS.E.BYPASS.LTC128B.128 [R9+0x17c00], desc[UR4][R2.64], !P0 ;  /* 0x17c0000002097fae */ /* 0x0005e8000c101d44 */
[----:B------:R2:W-:Y:S04]  /*100e0*/  LDGSTS.E.BYPASS.LTC128B.128 [R9+0x1bc00], desc[UR4][R2.64+0x80], !P1 ;  /* 0x1bc0008002097fae */ /* 0x0005e8000c901d44 */
[----:B------:R2:W-:Y:S04]  /*100f0*/  LDGSTS.E.BYPASS.LTC128B.128 [R9+0x1fc00], desc[UR4][R2.64+0x100], !P2 ;  /* 0x1fc0010002097fae */ /* 0x0005e8000d101d44 */
[----:B------:R2:W-:Y:S02]  /*10100*/  LDGSTS.E.BYPASS.LTC128B.128 [R9+0x23c00], desc[UR4][R2.64+0x180], !P3 ;  /* 0x23c0018002097fae */ /* 0x0005e4000d901d44 */
.L_x_463:
[----:B------:R-:W-:Y:S05]  /*10110*/  BSYNC B0 ;  /* 0x0000000000007941 */ /* 0x000fea0003800000 */
.L_x_462:
[----:B0-2---:R-:W2:Y:S01]  /*10120*/  LDL R9, [R1+0x4] ;  /* 0x0000040001097983 */ /* 0x005ea20000100800 */
[----:B------:R-:W-:Y:S01]  /*10130*/  PLOP3.LUT P0, PT, PT, PT, PT, 0x80, 0x0 ;  /* 0x000000000000781c */ /* 0x000fe20003f0f070 */
[----:B------:R-:W-:Y:S01]  /*10140*/  NOP ;  /* 0x0000000000007918 */ /* 0x000fe20000000000 */
[----:B--2---:R-:W-:-:S11]  /*10150*/  VIADD R6, R9, 0x38800 ;  /* 0x0003880009067836 */ /* 0x004fd60000000000 */
.L_x_464:
[----:B------:R-:W2:Y:S01]  /*10160*/  LDL R2, [R1+0x4] ;  /* 0x0000040001027983 */ /* 0x000ea20000100800 */
[----:B------:R-:W-:Y:S02]  /*10170*/  PLOP3.LUT P1, PT, P1, P0, PT, 0xa2, 0x0 ;  /* 0x000000000000781c */ /* 0x000fe40000f21472 */
[----:B--2---:R-:W-:-:S08]  /*10180*/  @P0 R2UR P1, UR4, R2 ;  /* 0x00000000020402ca */ /* 0x004fd00000020000 */
[----:B------:R-:W-:-:S05]  /*10190*/  @P0 PLOP3.LUT P0, PT, P1, PT, PT, 0x80, 0x0 ;  /* 0x000000000000081c */ /* 0x000fca0000f0f070 */
[----:B------:R-:W-:Y:S01]  /*101a0*/  @!P1 SYNCS.ARRIVE.TRANS64.RED.A0T1 RZ, [UR4+0x38800], RZ ;  /* 0x038800ffffff99a7 */ /* 0x000fe20008200404 */
[----:B------:R-:W-:Y:S07]  /*101b0*/  @!P1 ARRIVES.LDGSTSBAR.64.TRANSCNT [UR4+0x38800] ;  /* 0x03880000ff0099b0 */ /* 0x000fee0008000a84 */
[----:B------:R-:W-:Y:S05]  /*101c0*/  @P0 BRA.U.ANY `(.L_x_464) ;  /* 0xfffffffd00e40947 */ /* 0x000fea000393ffff */
[----:B------:R-:W2:Y:S02]  /*101d0*/  LDL.LU R3, [R1+0x50] ;  /* 0x0000500001037983 */ /* 0x000ea40000300800 */
[----:B--2---:R-:W-:-:S05]  /*101e0*/  VIADD R3, R3, 0x1 ;  /* 0x0000000103037836 */ /* 0x004fca0000000000 */
[----:B------:R0:W-:Y:S01]  /*101f0*/  STL [R1+0x50], R3 ;  /* 0x0000500301007387 */ /* 0x0001e20000100800 */
[----:B------:R-:W-:-:S04]  /*10200*/  LEA.HI R0, R3, R3, RZ, 0x1 ;  /* 0x0000000303007211 */ /* 0x000fc800078f08ff */
[----:B------:R-:W-:-:S05]  /*10210*/  LOP3.LUT R0, R0, 0xfffffffe, RZ, 0xc0, !PT ;  /* 0xfffffffe00007812 */ /* 0x000fca00078ec0ff */
[----:B------:R-:W-:-:S05]  /*10220*/  IMAD.IADD R0, R3, 0x1, -R0 ;  /* 0x0000000103007824 */ /* 0x000fca00078e0a00 */
[----:B------:R-:W-:Y:S01]  /*10230*/  SHF.L.U32 R0, R0, 0x1f, RZ ;  /* 0x0000001f00007819 */ /* 0x000fe200000006ff */
[----:B------:R-:W-:Y:S01]  /*10240*/  NOP ;  /* 0x0000000000007918 */ /* 0x000fe20000000000 */
[----:B------:R0:W-:Y:S01]  /*10250*/  SYNCS.ARRIVE.TRANS64.A1T0 RZ, [R2+URZ+0x38800], RZ ;  /* 0x038800ff02ff79a7 */ /* 0x0001e2000810003f */
[----:B------:R-:W-:Y:S01]  /*10260*/  BSSY B0, `(.L_x_465) ;  /* 0x0000003000007945 */ /* 0x000fe20003800000 */
[----:B------:R-:W2:Y:S03]  /*10270*/  SYNCS.PHASECHK.TRANS64.TRYWAIT P0, [R2+URZ+0x38820], R0 ;  /* 0x03882000020075a7 */ /* 0x000ea6000800017f */
[----:B0-2---:R-:W-:Y:S05]  /*10280*/  @!P0 BRA `(.L_x_466) ;  /* 0x0000005000608947 */ /* 0x005fea0003800000 */
.L_x_592:
[----:B------:R-:W-:Y:S05]  /*10290*/  BSYNC B0 ;  /* 0x0000000000007941 */ /* 0x000fea0003800000 */
.L_x_465:
[----:B0-----:R-:W2:Y:S01]  /*102a0*/  LDL.LU R2, [R1+0x40] ;  /* 0x0000400001027983 */ /* 0x001ea20000300800 */
[----:B------:R-:W-:Y:S01]  /*102b0*/  BSSY B0, `(.L_x_467) ;  /* 0x00002bb000007945 */ /* 0x000fe20003800000 */
[----:B--2---:R-:W-:-:S13]  /*102c0*/  ISETP.GE.AND P0, PT, R2, 0x51, PT ;  /* 0x000000510200780c */ /* 0x004fda0003f06270 */
[----:B------:R-:W-:Y:S05]  /*102d0*/  @!P0 BRA `(.L_x_468) ;  /* 0x0000002800e08947 */ /* 0x000fea0003800000 */
[----:B------:R-:W2:Y:S01]  /*102e0*/  LDL R2, [R1+0x30] ;  /* 0x0000300001027983 */ /* 0x000ea20000100800 */
[----:B------:R-:W-:Y:S01]  /*102f0*/  IMAD.MOV.U32 R0, RZ, RZ, 0x1 ;  /* 0x00000001ff007424 */ /* 0x000fe200078e00ff */
[----:B------:R-:W-:Y:S01]  /*10300*/  BSSY B2, `(.L_x_469) ;  /* 0x00000ef000027945 */ /* 0x000fe20003800000 */
[----:B--2---:R-:W-:-:S05]  /*10310*/  IMAD.MOV R9, RZ, RZ, -R2 ;  /* 0x000000ffff097224 */ /* 0x004fca00078e0a02 */
[----:B------:R-:W-:-:S05]  /*10320*/  VIADDMNMX R9, R9, R0, 0xffffffff, !PT ;  /* 0xffffffff09097446 */ /* 0x000fca0007800100 */
[----:B------:R-:W-:-:S05]  /*10330*/  IMAD.IADD R0, R2, 0x1, R9 ;  /* 0x0000000102007824 */ /* 0x000fca00078e0209 */
[----:B------:R-:W-:-:S04]  /*10340*/  LOP3.LUT R0, R0, 0x1, RZ, 0xc0, !PT ;  /* 0x0000000100007812 */ /* 0x000fc800078ec0ff */
[----:B------:R-:W-:Y:S01]  /*10350*/  ISETP.NE.U32.AND P0, PT, R0, 0x1, PT ;  /* 0x000000010000780c */ /* 0x000fe20003f05070 */
[----:B------:R-:W-:-:S12]  /*10360*/  VIADD R0, R2, 0xfffffffe ;  /* 0xfffffffe02007836 */ /* 0x000fd80000000000 */
[----:B------:R-:W-:Y:S05]  /*10370*/  @P0 BRA `(.L_x_470) ;  /* 0x0000000c009c0947 */ /* 0x000fea0003800000 */
[----:B------:R-:W2:Y:S04]  /*10380*/  LDL R4, [R1+0x20] ;  /* 0x0000200001047983 */ /* 0x000ea80000100800 */
[----:B------:R-:W3:Y:S04]  /*10390*/  LDL R3, [R1+0x8] ;  /* 0x0000080001037983 */ /* 0x000ee80000100800 */
[----:B------:R-:W4:Y:S01]  /*103a0*/  LDL R2, [R1+0x10] ;  /* 0x0000100001027983 */ /* 0x000f220000100800 */
[----:B------:R-:W-:Y:S01]  /*103b0*/  BSSY B1, `(.L_x_471) ;  /* 0x00000df000017945 */ /* 0x000fe20003800000 */
[----:B--2---:R-:W-:Y:S01]  /*103c0*/  ISETP.NE.AND P1, PT, R4, RZ, PT ;  /* 0x000000ff0400720c */ /* 0x004fe20003f25270 */
[----:B---3--:R-:W-:-:S05]  /*103d0*/  VIADD R8, R3, 0x1 ;  /* 0x0000000103087836 */ /* 0x008fca0000000000 */
[----:B------:R-:W-:-:S04]  /*103e0*/  ISETP.NE.AND P0, PT, R8, 0x2, PT ;  /* 0x000000020800780c */ /* 0x000fc80003f05270 */
[----:B------:R-:W-:Y:S02]  /*103f0*/  SEL R10, RZ, 0x1, P0 ;  /* 0x00000001ff0a7807 */ /* 0x000fe40000000000 */
[----:B------:R-:W-:Y:S02]  /*10400*/  SEL R8, R8, RZ, P0 ;  /* 0x000000ff08087207 */ /* 0x000fe40000000000 */
[----:B----4-:R-:W-:Y:S01]  /*10410*/  LOP3.LUT R10, R2, R10, RZ, 0x3c, !PT ;  /* 0x0000000a020a7212 */ /* 0x010fe200078e3cff */
[----:B------:R-:W-:Y:S06]  /*10420*/  @!P1 BRA `(.L_x_472) ;  /* 0x0000000c005c9947 */ /* 0x000fec0003800000 */
[----:B-1----:R0:W5:Y:S01]  /*10430*/  LDL R5, [R1] ;  /* 0x0000000001057983 */ /* 0x0021620000100800 */
[----:B------:R-:W-:Y:S02]  /*10440*/  ULDC.64 UR4, c[0x0][0x418] ;  /* 0x0001060000047ab9 */ /* 0x000fe40000000a00 */
[----:B------:R-:W-:-:S04]  /*10450*/  ISETP.NE.U32.AND P0, PT, RZ, UR4, PT ;  /* 0x00000004ff007c0c */ /* 0x000fc8000bf05070 */
[----:B------:R-:W-:-:S13]  /*10460*/  ISETP.NE.AND.EX P0, PT, RZ, UR5, PT, P0 ;  /* 0x00000005ff007c0c */ /* 0x000fda000bf05300 */
[----:B0-----:R-:W-:Y:S05]  /*10470*/  @!P0 BRA `(.L_x_473) ;  /* 0x0000000000508947 */ /* 0x001fea0003800000 */
[----:B------:R-:W2:Y:S01]  /*10480*/  LDL R11, [R1+0x1c] ;  /* 0x00001c00010b7983 */ /* 0x000ea20000100800 */
[----:B-----5:R-:W0:Y:S01]  /*10490*/  LDC R5, c[0x0][0x43c] ;  /* 0x00010f00ff057b82 */ /* 0x020e220000000800 */
[----:B------:R-:W-:Y:S02]  /*104a0*/  ULDC.64 UR6, c[0x0][0x428] ;  /* 0x00010a0000067ab9 */ /* 0x000fe40000000a00 */
[----:B------:R-:W3:Y:S01]  /*104b0*/  LDL R7, [R1+0xc] ;  /* 0x00000c0001077983 */ /* 0x000ee20000100800 */
        /* <DEDUP_REMOVED lines=8> */
[----:B------:R-:W-:Y:S01]  /*10540*/  SHF.R.S32.HI R3, RZ, 0x1f, R2 ;  /* 0x0000001fff037819 */ /* 0x000fe20000011402 */
[----:B--2---:R-:W-:-:S04]  /*10550*/  IMAD R4, R11, UR6, RZ ;  /* 0x000000060b047c24 */ /* 0x004fc8000f8e02ff */
[C---:B---3--:R-:W-:Y:S02]  /*10560*/  IMAD R4, R7.reuse, UR7, R4 ;  /* 0x0000000707047c24 */ /* 0x048fe4000f8e0204 */
[----:B------:R-:W-:-:S04]  /*10570*/  IMAD.WIDE.U32 R2, R7, UR6, R2 ;  /* 0x0000000607027c25 */ /* 0x000fc8000f8e0002 */
[----:B------:R-:W-:Y:S01]  /*10580*/  IMAD.IADD R3, R4, 0x1, R3 ;  /* 0x0000000104037824 */ /* 0x000fe200078e0203 */
[----:B------:R-:W-:-:S04]  /*10590*/  LEA R4, P0, R2, UR4, 0x2 ;  /* 0x0000000402047c11 */ /* 0x000fc8000f8010ff */
[----:B------:R-:W-:-:S06]  /*105a0*/  LEA.HI.X R5, R2, UR5, R3, 0x2, P0 ;  /* 0x0000000502057c11 */ /* 0x000fcc00080f1403 */
[----:B------:R0:W5:Y:S03]  /*105b0*/  LDG.E R5, desc[UR8][R4.64] ;  /* 0x0000000804057981 */ /* 0x000166000c1e1900 */
.L_x_473:
[----:B------:R-:W2:Y:S01]  /*105c0*/  LDL R2, [R1+0x4] ;  /* 0x0000040001027983 */ /* 0x000ea20000100800 */
[----:B------:R-:W-:Y:S01]  /*105d0*/  BSSY B3, `(.L_x_474) ;  /* 0x0000005000037945 */ /* 0x000fe20003800000 */
[----:B--2---:R-:W-:Y:S01]  /*105e0*/  IMAD R3, R8, 0x8, R2 ;  /* 0x0000000808037824 */ /* 0x004fe200078e0202 */
[----:B------:R-:W-:-:S04]  /*105f0*/  SHF.L.U32 R2, R10, 0x1f, RZ ;  /* 0x0000001f0a027819 */ /* 0x000fc800000006ff */
[----:B------:R-:W1:Y:S02]  /*10600*/  SYNCS.PHASECHK.TRANS64.TRYWAIT P0, [R3+URZ+0x38840], R2 ;  /* 0x03884002030075a7 */ /* 0x000e64000800017f */
[----:B-1----:R-:W-:Y:S05]  /*10610*/  @!P0 BRA `(.L_x_475) ;  /* 0x0000004c00948947 */ /* 0x002fea0003800000 */
.L_x_593:
[----:B------:R-:W-:Y:S05]  /*10620*/  BSYNC B3 ;  /* 0x0000000000037941 */ /* 0x000fea0003800000 */
.L_x_474:
[----:B0-----:R-:W0:Y:S01]  /*10630*/  S2R R4, SR_TID.X ;  /* 0x0000000000047919 */ /* 0x001e220000002100 */
[----:B------:R-:W-:Y:S01]  /*10640*/  BSSY B3, `(.L_x_476) ;  /* 0x000000b000037945 */ /* 0x000fe20003800000 */
[----:B0-----:R-:W-:-:S04]  /*10650*/  LOP3.LUT R4, R4, 0x7f, RZ, 0xc0, !PT ;  /* 0x0000007f04047812 */ /* 0x001fc800078ec0ff */
[----:B------:R-:W-:-:S13]  /*10660*/  ISETP.NE.AND P1, PT, R4, RZ, PT ;  /* 0x000000ff0400720c */ /* 0x000fda0003f25270 */
[----:B------:R-:W-:Y:S05]  /*10670*/  @P1 BRA `(.L_x_477) ;  /* 0x00000000001c1947 */ /* 0x000fea0003800000 */
[----:B------:R-:W0:Y:S01]  /*10680*/  S2R R4, SR_TID.X ;  /* 0x0000000000047919 */ /* 0x000e220000002100 */
[----:B-1----:R-:W-:-:S04]  /*10690*/  IMAD.MOV.U32 R2, RZ, RZ, 0xa000 ;  /* 0x0000a000ff027424 */ /* 0x002fc800078e00ff */
[----:B------:R2:W-:Y:S01]  /*106a0*/  SYNCS.ARRIVE.TRANS64 RZ, [R3+URZ+0x38830], R2 ;  /* 0x0388300203ff79a7 */ /* 0x0005e2000800003f */
[----:B0-----:R-:W-:-:S04]  /*106b0*/  LOP3.LUT R4, R4, 0x1f, RZ, 0xc0, !PT ;  /* 0x0000001f04047812 */ /* 0x001fc800078ec0ff */
[----:B------:R-:W-:-:S13]  /*106c0*/  ISETP.NE.AND P0, PT, R4, RZ, PT ;  /* 0x000000ff0400720c */ /* 0x000fda0003f05270 */
[----:B--2---:R-:W-:Y:S05]  /*106d0*/  @!P0 BRA `(.L_x_477) ;  /* 0x0000000000048947 */ /* 0x004fea0003800000 */
[----:B------:R-:W-:Y:S01]  /*106e0*/  BPT.TRAP 0x1 ;  /* 0x000000040000795c */ /* 0x000fe20000300000 */
.L_x_477:
[----:B------:R-:W-:Y:S05]  /*106f0*/  BSYNC B3 ;  /* 0x0000000000037941 */ /* 0x000fea0003800000 */
.L_x_476:
[----:B------:R-:W2:Y:S04]  /*10700*/  LDL R4, [R1+0x4] ;  /* 0x0000040001047983 */ /* 0x000ea80000100800 */
[----:B-1----:R-:W3:Y:S01]  /*10710*/  LDL R2, [R1+0x18] ;  /* 0x0000180001027983 */ /* 0x002ee20000100800 */
        /* <DEDUP_REMOVED lines=8> */
[----:B--2---:R-:W-:-:S02]  /*107a0*/  IMAD R4, R8, 0xa000, R4 ;  /* 0x0000a00008047824 */ /* 0x004fc400078e0204 */
[----:B---3--:R-:W-:Y:S02]  /*107b0*/  IMAD R2, R0, 0x50, R2 ;  /* 0x0000005000027824 */ /* 0x008fe400078e0202 */
[----:B------:R-:W-:-:S08]  /*107c0*/  VIADD R7, R4, 0x24400 ;  /* 0x0002440004077836 */ /* 0x000fd00000000000 */
.L_x_478:
        /* <DEDUP_REMOVED lines=16> */
.L_x_479:
        /* <DEDUP_REMOVED lines=16> */
.L_x_480:
        /* <DEDUP_REMOVED lines=16> */
.L_x_481:
        /* <DEDUP_REMOVED lines=10> */
[----:B------:R-:W2:Y:S04]  /*10b70*/  LDL.LU R12, [R1+0x10] ;  /* 0x00001000010c7983 */ /* 0x000ea80000300800 */
[----:B------:R-:W3:Y:S01]  /*10b80*/  LDL R7, [R1+0x8] ;  /* 0x0000080001077983 */ /* 0x000ee20000100800 */
[----:B------:R-:W-:Y:S01]  /*10b90*/  BSSY B3, `(.L_x_482) ;  /* 0x0000005000037945 */ /* 0x000fe20003800000 */
[----:B--2---:R-:W-:Y:S01]  /*10ba0*/  SHF.L.U32 R2, R12, 0x1f, RZ ;  /* 0x0000001f0c027819 */ /* 0x004fe200000006ff */
[----:B---3--:R-:W-:-:S04]  /*10bb0*/  IMAD R3, R7, 0x8, R6 ;  /* 0x0000000807037824 */ /* 0x008fc800078e0206 */
[----:B------:R-:W0:Y:S02]  /*10bc0*/  SYNCS.PHASECHK.TRANS64.TRYWAIT P0, [R3+URZ+0x60], R2 ;  /* 0x00006002030075a7 */ /* 0x000e24000800017f */
[----:B0-----:R-:W-:Y:S05]  /*10bd0*/  @!P0 BRA `(.L_x_483) ;  /* 0x0000004800388947 */ /* 0x001fea0003800000 */
.L_x_594:
[----:B------:R-:W-:Y:S05]  /*10be0*/  BSYNC B3 ;  /* 0x0000000000037941 */ /* 0x000fea0003800000 */
.L_x_482:
[----:B------:R-:W-:Y:S01]  /*10bf0*/  BSSY B3, `(.L_x_484) ;  /* 0x000000e000037945 */ /* 0x000fe20003800000 */
[----:B------:R-:W-:Y:S02]  /*10c00*/  IMAD.MOV.U32 R12, RZ, RZ, 0x0 ;  /* 0x00000000ff0c7424 */ /* 0x000fe400078e00ff */
[----:B------:R-:W-:Y:S01]  /*10c10*/  IMAD.MOV.U32 R13, RZ, RZ, 0x14f00000 ;  /* 0x14f00000ff0d7424 */ /* 0x000fe200078e00ff */
[----:B------:R-:W-:Y:S06]  /*10c20*/  @P1 BRA `(.L_x_485) ;  /* 0x0000000000281947 */ /* 0x000fec0003800000 */
[----:B0-----:R-:W2:Y:S04]  /*10c30*/  LDL R3, [R1+0x4] ;  /* 0x0000040001037983 */ /* 0x001ea80000100800 */
[----:B------:R-:W2:Y:S01]  /*10c40*/  LDL R7, [R1+0x8] ;  /* 0x0000080001077983 */ /* 0x000ea20000100800 */
[----:B------:R-:W0:Y:S02]  /*10c50*/  S2R R4, SR_TID.X ;  /* 0x0000000000047919 */ /* 0x000e240000002100 */
[----:B0-----:R-:W-:-:S04]  /*10c60*/  LOP3.LUT R4, R4, 0x1f, RZ, 0xc0, !PT ;  /* 0x0000001f04047812 */ /* 0x001fc800078ec0ff */
[----:B------:R-:W-:Y:S01]  /*10c70*/  ISETP.NE.AND P0, PT, R4, RZ, PT ;  /* 0x000000ff0400720c */ /* 0x000fe20003f05270 */
[----:B--2---:R-:W-:Y:S02]  /*10c80*/  IMAD R2, R7, 0x8, R3 ;  /* 0x0000000807027824 */ /* 0x004fe400078e0203 */
[----:B------:R-:W-:-:S04]  /*10c90*/  IMAD.MOV.U32 R3, RZ, RZ, 0xa000 ;  /* 0x0000a000ff037424 */ /* 0x000fc800078e00ff */
[----:B------:R1:W-:Y:S06]  /*10ca0*/  SYNCS.ARRIVE.TRANS64 RZ, [R2+URZ+0x38850], R3 ;  /* 0x0388500302ff79a7 */ /* 0x0003ec000800003f */
[----:B------:R-:W-:Y:S05]  /*10cb0*/  @!P0 BRA `(.L_x_485) ;  /* 0x0000000000048947 */ /* 0x000fea0003800000 */
[----:B------:R-:W-:Y:S01]  /*10cc0*/  BPT.TRAP 0x1 ;  /* 0x000000040000795c */ /* 0x000fe20000300000 */
.L_x_485:
[----:B------:R-:W-:Y:S05]  /*10cd0*/  BSYNC B3 ;  /* 0x0000000000037941 */ /* 0x000fea0003800000 */
.L_x_484:
[----:B01----:R-:W2:Y:S01]  /*10ce0*/  LDL.LU R2, [R1+0x8] ;  /* 0x0000080001027983 */ /* 0x003ea20000300800 */
[----:B------:R-:W-:-:S03]  /*10cf0*/  R2UR UR10, R11 ;  /* 0x000000000b0a72ca */ /* 0x000fc600000e0000 */
[----:B------:R-:W3:Y:S04]  /*10d00*/  LDL R7, [R1+0x18] ;  /* 0x0000180001077983 */ /* 0x000ee80000100800 */
[----:B------:R-:W3:Y:S04]  /*10d10*/  LDL.LU R4, [R1+0x14] ;  /* 0x0000140001047983 */ /* 0x000ee80000300800 */
[----:B------:R-:W2:Y:S01]  /*10d20*/  LDL R11, [R1+0x4] ;  /* 0x00000400010b7983 */ /* 0x000ea20000100800 */
[----:B------:R-:W-:Y:S01]  /*10d30*/  R2UR UR6, R12 ;  /* 0x000000000c0672ca */ /* 0x000fe200000e0000 */
[----:B------:R-:W-:Y:S01]  /*10d40*/  UIADD3 UR4, UP0, UR36, 0x470, URZ ;  /* 0x0000047024047890 */ /* 0x000fe2000ff1e03f */
[----:B------:R-:W-:-:S02]  /*10d50*/  R2UR UR7, R13 ;  /* 0x000000000d0772ca */ /* 0x000fc400000e0000 */
[----:B------:R-:W-:Y:S01]  /*10d60*/  PLOP3.LUT P0, PT, PT, PT, PT, 0x80, 0x0 ;  /* 0x000000000000781c */ /* 0x000fe20003f0f070 */
[----:B------:R-:W-:Y:S01]  /*10d70*/  UIADD3.X UR5, URZ, UR37, URZ, UP0, !UPT ;  /* 0x000000253f057290 */ /* 0x000fe200087fe43f */
[----:B---3--:R-:W-:Y:S02]  /*10d80*/  IMAD R4, R4, 0x50, R7 ;  /* 0x0000005004047824 */ /* 0x008fe400078e0207 */
[C-C-:B--2---:R-:W-:Y:S02]  /*10d90*/  IMAD R3, R2.reuse, 0x8, R11.reuse ;  /* 0x0000000802037824 */ /* 0x144fe400078e020b */
[----:B------:R-:W-:Y:S02]  /*10da0*/  IMAD R2, R2, 0xa000, R11 ;  /* 0x0000a00002027824 */ /* 0x000fe400078e020b */
[----:B------:R-:W-:Y:S02]  /*10db0*/  VIADD R3, R3, 0x38850 ;  /* 0x0003885003037836 */ /* 0x000fe40000000000 */
[----:B------:R-:W-:-:S07]  /*10dc0*/  VIADD R7, R2, 0x400 ;  /* 0x0000040002077836 */ /* 0x000fce0000000000 */
.L_x_486:
[----:B------:R-:W2:Y:S01]  /*10dd0*/  LDL R11, [R1] ;  /* 0x00000000010b7983 */ /* 0x000ea20000100800 */
[----:B------:R-:W-:-:S13]  /*10de0*/  @P0 ELECT P1, URZ, PT ;  /* 0x00000000003f082f */ /* 0x000fda0003820000 */
[----:B------:R-:W-:Y:S02]  /*10df0*/  @P1 R2UR UR12, R18 ;  /* 0x00000000120c12ca */ /* 0x000fe400000e0000 */
[----:B------:R-:W-:Y:S02]  /*10e00*/  @P1 R2UR UR11, R4 ;  /* 0x00000000040b12ca */ /* 0x000fe400000e0000 */
[----:B------:R-:W-:Y:S02]  /*10e10*/  @P1 R2UR UR9, R3 ;  /* 0x00000000030912ca */ /* 0x000fe400000e0000 */
[----:B------:R-:W-:Y:S02]  /*10e20*/  @P1 R2UR UR8, R7 ;  /* 0x00000000070812ca */ /* 0x000fe400000e0000 */
[----:B------:R-:W-:Y:S02]  /*10e30*/  @P1 PLOP3.LUT P0, PT, P1, PT, PT, 0x8, 0x0 ;  /* 0x000000000000181c */ /* 0x000fe40000f0e170 */
[----:B--2---:R-:W-:-:S02]  /*10e40*/  @P1 R2UR UR13, R11 ;  /* 0x000000000b0d12ca */ /* 0x004fc400000e0000 */
[----:B------:R-:W-:-:S11]  /*10e50*/  PLOP3.LUT P1, PT, PT, PT, PT, 0x8, 0x0 ;  /* 0x000000000000781c */ /* 0x000fd60003f2e170 */
[----:B------:R0:W-:Y:S02]  /*10e60*/  UTMALDG.4D [UR8], [UR4], desc[UR6] ;  /* 0x00000608040075b4 */ /* 0x0001e40008019000 */
[----:B0-----:R-:W-:Y:S05]  /*10e70*/  @P0 BRA.U.ANY `(.L_x_486) ;  /* 0xfffffffd00d40947 */ /* 0x001fea000393ffff */
[----:B------:R-:W-:Y:S01]  /*10e80*/  R2UR UR10, R17 ;  /* 0x00000000110a72ca */ /* 0x000fe200000e0000 */
[----:B------:R-:W-:Y:S01]  /*10e90*/  VIADD R7, R2, 0x2c00 ;  /* 0x00002c0002077836 */ /* 0x000fe20000000000 */
[----:B------:R-:W-:Y:S02]  /*10ea0*/  R2UR UR6, R12 ;  /* 0x000000000c0672ca */ /* 0x000fe400000e0000 */
[----:B------:R-:W-:Y:S02]  /*10eb0*/  R2UR UR7, R13 ;  /* 0x000000000d0772ca */ /* 0x000fe400000e0000 */
[----:B------:R-:W-:-:S13]  /*10ec0*/  PLOP3.LUT P0, PT, PT, PT, PT, 0x80, 0x0 ;  /* 0x000000000000781c */ /* 0x000fda0003f0f070 */
.L_x_487:
        /* <DEDUP_REMOVED lines=16> */
.L_x_488:
        /* <DEDUP_REMOVED lines=16> */
.L_x_489:
        /* <DEDUP_REMOVED lines=11> */
[----:B------:R0:W-:Y:S04]  /*11180*/  STL [R1], R5 ;  /* 0x0000000501007387 */ /* 0x0001e80000100800 */
[----:B------:R0:W-:Y:S02]  /*11190*/  STL [R1+0x14], R0 ;  /* 0x0000140001007387 */ /* 0x0001e40000100800 */
.L_x_472:
[----:B------:R-:W-:Y:S05]  /*111a0*/  BSYNC B1 ;  /* 0x0000000000017941 */ /* 0x000fea0003800000 */
.L_x_471:
[----:B0-----:R-:W2:Y:S04]  /*111b0*/  LDL.LU R0, [R1+0x30] ;  /* 0x0000300001007983 */ /* 0x001ea80000300800 */
[----:B------:R0:W-:Y:S04]  /*111c0*/  STL [R1+0x8], R8 ;  /* 0x0000080801007387 */ /* 0x0001e80000100800 */
[----:B------:R0:W-:Y:S02]  /*111d0*/  STL [R1+0x10], R10 ;  /* 0x0000100a01007387 */ /* 0x0001e40000100800 */
[----:B0-2---:R-:W-:-:S07]  /*111e0*/  VIADD R0, R0, 0xfffffffd ;  /* 0xfffffffd00007836 */ /* 0x005fce0000000000 */
.L_x_470:
[----:B------:R-:W-:Y:S05]  /*111f0*/  BSYNC B2 ;  /* 0x0000000000027941 */ /* 0x000fea0003800000 */
.L_x_469:
[----:B------:R-:W2:Y:S01]  /*11200*/  LDL.LU R2, [R1+0x2c] ;  /* 0x00002c0001027983 */ /* 0x000ea20000300800 */
[----:B------:R-:W-:-:S05]  /*11210*/  IMAD.MOV R9, RZ, RZ, -R9 ;  /* 0x000000ffff097224 */ /* 0x000fca00078e0a09 */
[----:B--2---:R-:W-:-:S13]  /*11220*/  ISETP.NE.AND P0, PT, R2, R9, PT ;  /* 0x000000090200720c */ /* 0x004fda0003f05270 */
[----:B------:R-:W-:Y:S05]  /*11230*/  @!P0 BRA `(.L_x_468) ;  /* 0x0000001c00088947 */ /* 0x000fea0003800000 */
[----:B------:R0:W5:Y:S02]  /*11240*/  LDL R8, [R1] ;  /* 0x0000000001087983 */ /* 0x0001640000100800 */
.L_x_528:
[----:B--2---:R-:W2:Y:S04]  /*11250*/  LDL R4, [R1+0x20] ;  /* 0x0000200001047983 */ /* 0x004ea80000100800 */
[----:B---3--:R-:W3:Y:S04]  /*11260*/  LDL R3, [R1+0x8] ;  /* 0x0000080001037983 */ /* 0x008ee80000100800 */
[----:B------:R-:W4:Y:S01]  /*11270*/  LDL R2, [R1+0x10] ;  /* 0x0000100001027983 */ /* 0x000f220000100800 */
[----:B------:R-:W-:Y:S05]  /*11280*/  YIELD ;  /* 0x0000000000007946 */ /* 0x000fea0003800000 */
[----:B------:R-:W-:Y:S01]  /*11290*/  BSSY B1, `(.L_x_490) ;  /* 0x00000db000017945 */ /* 0x000fe20003800000 */
[----:B--2---:R-:W-:Y:S01]  /*112a0*/  ISETP.NE.AND P1, PT, R4, RZ, PT ;  /* 0x000000ff0400720c */ /* 0x004fe20003f25270 */
[----:B---3--:R-:W-:-:S05]  /*112b0*/  VIADD R4, R3, 0x1 ;  /* 0x0000000103047836 */ /* 0x008fca0000000000 */
[----:B------:R-:W-:-:S04]  /*112c0*/  ISETP.NE.AND P0, PT, R4, 0x2, PT ;  /* 0x000000020400780c */ /* 0x000fc80003f05270 */
[----:B-1----:R-:W-:Y:S02]  /*112d0*/  SEL R5, RZ, 0x1, P0 ;  /* 0x00000001ff057807 */ /* 0x002fe40000000000 */
[----:B------:R-:W-:Y:S02]  /*112e0*/  SEL R4, R4, RZ, P0 ;  /* 0x000000ff04047207 */ /* 0x000fe40000000000 */
[----:B----4-:R-:W-:Y:S01]  /*112f0*/  LOP3.LUT R5, R2, R5, RZ, 0x3c, !PT ;  /* 0x0000000502057212 */ /* 0x010fe200078e3cff */
[----:B------:R-:W-:Y:S06]  /*11300*/  @!P1 BRA `(.L_x_491) ;  /* 0x0000000c004c9947 */ /* 0x000fec0003800000 */
[----:B------:R-:W-:Y:S01]  /*11310*/  ULDC.64 UR4, c[0x0][0x418] ;  /* 0x0001060000047ab9 */ /* 0x000fe20000000a00 */
[----:B------:R-:W-:Y:S01]  /*11320*/  IMAD.MOV.U32 R7, RZ, RZ, R0 ;  /* 0x000000ffff077224 */ /* 0x000fe200078e0000 */
[----:B------:R-:W-:-:S04]  /*11330*/  ISETP.NE.U32.AND P0, PT, RZ, UR4, PT ;  /* 0x00000004ff007c0c */ /* 0x000fc8000bf05070 */
[----:B------:R-:W-:-:S13]  /*11340*/  ISETP.NE.AND.EX P0, PT, RZ, UR5, PT, P0 ;  /* 0x00000005ff007c0c */ /* 0x000fda000bf05300 */
[----:B------:R-:W-:Y:S05]  /*11350*/  @!P0 BRA `(.L_x_492) ;  /* 0x0000000000508947 */ /* 0x000fea0003800000 */
[----:B------:R-:W2:Y:S01]  /*11360*/  LDL R10, [R1+0x1c] ;  /* 0x00001c00010a7983 */ /* 0x000ea20000100800 */
[----:B-----5:R-:W1:Y:S01]  /*11370*/  LDC R8, c[0x0][0x43c] ;  /* 0x00010f00ff087b82 */ /* 0x020e620000000800 */
[----:B------:R-:W-:Y:S02]  /*11380*/  ULDC.64 UR6, c[0x0][0x428] ;  /* 0x00010a0000067ab9 */ /* 0x000fe40000000a00 */
[----:B------:R-:W3:Y:S01]  /*11390*/  LDL R9, [R1+0xc] ;  /* 0x00000c0001097983 */ /* 0x000ee20000100800 */
[----:B------:R-:W-:Y:S01]  /*113a0*/  ULDC.64 UR8, c[0x0][0x208] ;  /* 0x0000820000087ab9 */ /* 0x000fe20000000a00 */
[----:B-1----:R-:W-:-:S13]  /*113b0*/  ISETP.NE.AND P0, PT, R8, 0x1, PT ;  /* 0x000000010800780c */ /* 0x002fda0003f05270 */
[----:B------:R-:W1:Y:S02]  /*113c0*/  @P0 LDC.64 R2, c[0x0][0x440] ;  /* 0x00011000ff020b82 */ /* 0x000e640000000a00 */
[----:B-1----:R-:W-:-:S04]  /*113d0*/  @P0 IMAD.HI.U32 R7, R0, R2, RZ ;  /* 0x0000000200070227 */ /* 0x002fc800078e00ff */
[----:B------:R-:W-:Y:S01]  /*113e0*/  IMAD.MOV.U32 R2, RZ, RZ, R0 ;  /* 0x000000ffff027224 */ /* 0x000fe200078e0000 */
[----:B------:R-:W-:-:S04]  /*113f0*/  @P0 SHF.R.U32.HI R2, RZ, R3, R7 ;  /* 0x00000003ff020219 */ /* 0x000fc80000011607 */
[--C-:B------:R-:W-:Y:S01]  /*11400*/  SHF.R.S32.HI R3, RZ, 0x1f, R2.reuse ;  /* 0x0000001fff037819 */ /* 0x100fe20000011402 */
[----:B------:R-:W-:-:S04]  /*11410*/  IMAD.MOV R7, RZ, RZ, -R2 ;  /* 0x000000ffff077224 */ /* 0x000fc800078e0a02 */
[----:B------:R-:W-:Y:S02]  /*11420*/  IMAD R7, R8, R7, R0 ;  /* 0x0000000708077224 */ /* 0x000fe400078e0200 */
[----:B--2---:R-:W-:-:S04]  /*11430*/  IMAD R8, R10, UR6, RZ ;  /* 0x000000060a087c24 */ /* 0x004fc8000f8e02ff */
[C---:B---3--:R-:W-:Y:S02]  /*11440*/  IMAD R8, R9.reuse, UR7, R8 ;  /* 0x0000000709087c24 */ /* 0x048fe4000f8e0208 */
[----:B------:R-:W-:-:S04]  /*11450*/  IMAD.WIDE.U32 R2, R9, UR6, R2 ;  /* 0x0000000609027c25 */ /* 0x000fc8000f8e0002 */
[----:B------:R-:W-:Y:S01]  /*11460*/  IMAD.IADD R3, R8, 0x1, R3 ;  /* 0x0000000108037824 */ /* 0x000fe200078e0203 */
[----:B------:R-:W-:-:S04]  /*11470*/  LEA R8, P0, R2, UR4, 0x2 ;  /* 0x0000000402087c11 */ /* 0x000fc8000f8010ff */
[----:B------:R-:W-:-:S05]  /*11480*/  LEA.HI.X R9, R2, UR5, R3, 0x2, P0 ;  /* 0x0000000502097c11 */ /* 0x000fca00080f1403 */
[----:B------:R1:W5:Y:S04]  /*11490*/  LDG.E R8, desc[UR8][R8.64] ;  /* 0x0000000808087981 */ /* 0x000368000c1e1900 */
.L_x_492:
[----:B------:R-:W2:Y:S01]  /*114a0*/  LDL R2, [R1+0x4] ;  /* 0x0000040001027983 */ /* 0x000ea20000100800 */
[----:B------:R-:W-:Y:S01]  /*114b0*/  BSSY B2, `(.L_x_493) ;  /* 0x0000005000027945 */ /* 0x000fe20003800000 */
[----:B--2---:R-:W-:Y:S01]  /*114c0*/  IMAD R3, R4, 0x8, R2 ;  /* 0x0000000804037824 */ /* 0x004fe200078e0202 */
[----:B------:R-:W-:-:S04]  /*114d0*/  SHF.L.U32 R2, R5, 0x1f, RZ ;  /* 0x0000001f05027819 */ /* 0x000fc800000006ff */
[----:B------:R-:W2:Y:S02]  /*114e0*/  SYNCS.PHASECHK.TRANS64.TRYWAIT P0, [R3+URZ+0x38840], R2 ;  /* 0x03884002030075a7 */ /* 0x000ea4000800017f */
[----:B--2---:R-:W-:Y:S05]  /*114f0*/  @!P0 BRA `(.L_x_494) ;  /* 0x0000004000048947 */ /* 0x004fea0003800000 */
.L_x_595:
[----:B------:R-:W-:Y:S05]  /*11500*/  BSYNC B2 ;  /* 0x0000000000027941 */ /* 0x000fea0003800000 */
.L_x_493:
        /* <DEDUP_REMOVED lines=12> */
.L_x_496:
[----:B------:R-:W-:Y:S05]  /*115d0*/  BSYNC B2 ;  /* 0x0000000000027941 */ /* 0x000fea0003800000 */
.L_x_495:
[----:B------:R-:W3:Y:S04]  /*115e0*/  LDL R9, [R1+0x4] ;  /* 0x0000040001097983 */ /* 0x000ee80000100800 */
[----:B--2---:R-:W2:Y:S01]  /*115f0*/  LDL R2, [R1+0x18] ;  /* 0x0000180001027983 */ /* 0x004ea20000100800 */
        /* <DEDUP_REMOVED lines=8> */
[----:B---3--:R-:W-:-:S02]  /*11680*/  IMAD R9, R4, 0xa000, R9 ;  /* 0x0000a00004097824 */ /* 0x008fc400078e0209 */
[----:B--2---:R-:W-:Y:S02]  /*11690*/  IMAD R2, R7, 0x50, R2 ;  /* 0x0000005007027824 */ /* 0x004fe400078e0202 */
[----:B------:R-:W-:-:S08]  /*116a0*/  VIADD R10, R9, 0x24400 ;  /* 0x00024400090a7836 */ /* 0x000fd00000000000 */
.L_x_497:
        /* <DEDUP_REMOVED lines=9> */
[----:B-1----:R-:W-:Y:S05]  /*11740*/  @P0 BRA.U.ANY `(.L_x_497) ;  /* 0xfffffffd00d80947 */ /* 0x002fea000393ffff */
[----:B------:R-:W-:Y:S01]  /*11750*/  IMAD.MOV.U32 R17, RZ, RZ, 0x40 ;  /* 0x00000040ff117424 */ /* 0x000fe200078e00ff */
[----:B------:R-:W-:Y:S01]  /*11760*/  PLOP3.LUT P0, PT, PT, PT, PT, 0x80, 0x0 ;  /* 0x000000000000781c */ /* 0x000fe20003f0f070 */
[----:B------:R-:W-:Y:S01]  /*11770*/  VIADD R10, R9, 0x26c00 ;  /* 0x00026c00090a7836 */ /* 0x000fe20000000000 */
[----:B------:R-:W-:Y:S01]  /*11780*/  UMOV UR6, 0x0 ;  /* 0x0000000000067882 */ /* 0x000fe20000000000 */
[----:B------:R-:W-:Y:S01]  /*11790*/  UMOV UR7, 0x14f00000 ;  /* 0x14f0000000077882 */ /* 0x000fe20000000000 */
[----:B------:R-:W-:-:S15]  /*117a0*/  R2UR UR10, R17 ;  /* 0x00000000110a72ca */ /* 0x000fde00000e0000 */
.L_x_498:
        /* <DEDUP_REMOVED lines=16> */
.L_x_499:
        /* <DEDUP_REMOVED lines=16> */
.L_x_500:
        /* <DEDUP_REMOVED lines=10> */
[----:B------:R-:W2:Y:S04]  /*11a50*/  LDL.LU R12, [R1+0x10] ;  /* 0x00001000010c7983 */ /* 0x000ea80000300800 */
[----:B------:R-:W3:Y:S01]  /*11a60*/  LDL R10, [R1+0x8] ;  /* 0x00000800010a7983 */ /* 0x000ee20000100800 */
[----:B------:R-:W-:Y:S01]  /*11a70*/  BSSY B2, `(.L_x_501) ;  /* 0x0000005000027945 */ /* 0x000fe20003800000 */
[----:B--2---:R-:W-:Y:S01]  /*11a80*/  SHF.L.U32 R3, R12, 0x1f, RZ ;  /* 0x0000001f0c037819 */ /* 0x004fe200000006ff */
[----:B---3--:R-:W-:-:S04]  /*11a90*/  IMAD R2, R10, 0x8, R6 ;  /* 0x000000080a027824 */ /* 0x008fc800078e0206 */
[----:B------:R-:W1:Y:S02]  /*11aa0*/  SYNCS.PHASECHK.TRANS64.TRYWAIT P0, [R2+URZ+0x60], R3 ;  /* 0x00006003020075a7 */ /* 0x000e64000800017f */
[----:B-1----:R-:W-:Y:S05]  /*11ab0*/  @!P0 BRA `(.L_x_502) ;  /* 0x0000003800a88947 */ /* 0x002fea0003800000 */
.L_x_596:
[----:B------:R-:W-:Y:S05]  /*11ac0*/  BSYNC B2 ;  /* 0x0000000000027941 */ /* 0x000fea0003800000 */
.L_x_501:
[----:B------:R-:W-:Y:S01]  /*11ad0*/  BSSY B2, `(.L_x_503) ;  /* 0x000000b000027945 */ /* 0x000fe20003800000 */
[----:B------:R-:W-:Y:S02]  /*11ae0*/  IMAD.MOV.U32 R12, RZ, RZ, 0x0 ;  /* 0x00000000ff0c7424 */ /* 0x000fe400078e00ff */
[----:B------:R-:W-:Y:S01]  /*11af0*/  IMAD.MOV.U32 R13, RZ, RZ, 0x14f00000 ;  /* 0x14f00000ff0d7424 */ /* 0x000fe200078e00ff */
[----:B------:R-:W-:Y:S06]  /*11b00*/  @P1 BRA `(.L_x_504) ;  /* 0x00000000001c1947 */ /* 0x000fec0003800000 */
[----:B------:R-:W2:Y:S01]  /*11b10*/  S2R R9, SR_TID.X ;  /* 0x0000000000097919 */ /* 0x000ea20000002100 */
[----:B-1----:R-:W-:-:S04]  /*11b20*/  IMAD.MOV.U32 R3, RZ, RZ, 0xa000 ;  /* 0x0000a000ff037424 */ /* 0x002fc800078e00ff */
[----:B------:R3:W-:Y:S01]  /*11b30*/  SYNCS.ARRIVE.TRANS64 RZ, [R2+URZ+0x50], R3 ;  /* 0x0000500302ff79a7 */ /* 0x0007e2000800003f */
[----:B--2---:R-:W-:-:S04]  /*11b40*/  LOP3.LUT R9, R9, 0x1f, RZ, 0xc0, !PT ;  /* 0x0000001f09097812 */ /* 0x004fc800078ec0ff */
[----:B------:R-:W-:-:S13]  /*11b50*/  ISETP.NE.AND P0, PT, R9, RZ, PT ;  /* 0x000000ff0900720c */ /* 0x000fda0003f05270 */
[----:B---3--:R-:W-:Y:S05]  /*11b60*/  @!P0 BRA `(.L_x_504) ;  /* 0x0000000000048947 */ /* 0x008fea0003800000 */
[----:B------:R-:W-:Y:S01]  /*11b70*/  BPT.TRAP 0x1 ;  /* 0x000000040000795c */ /* 0x000fe20000300000 */
.L_x_504:
[----:B------:R-:W-:Y:S05]  /*11b80*/  BSYNC B2 ;  /* 0x0000000000027941 */ /* 0x000fea0003800000 */
.L_x_503:
[----:B-1----:R-:W2:Y:S01]  /*11b90*/  LDL.LU R3, [R1+0x8] ;  /* 0x0000080001037983 */ /* 0x002ea20000300800 */
[----:B------:R-:W-:-:S03]  /*11ba0*/  R2UR UR10, R11 ;  /* 0x000000000b0a72ca */ /* 0x000fc600000e0000 */
[----:B------:R-:W3:Y:S04]  /*11bb0*/  LDL R10, [R1+0x18] ;  /* 0x00001800010a7983 */ /* 0x000ee80000100800 */
[----:B------:R-:W3:Y:S04]  /*11bc0*/  LDL.LU R9, [R1+0x14] ;  /* 0x0000140001097983 */ /* 0x000ee80000300800 */
[----:B------:R-:W2:Y:S01]  /*11bd0*/  LDL R11, [R1+0x4] ;  /* 0x00000400010b7983 */ /* 0x000ea20000100800 */
[----:B------:R-:W-:Y:S01]  /*11be0*/  R2UR UR6, R12 ;  /* 0x000000000c0672ca */ /* 0x000fe200000e0000 */
[----:B------:R-:W-:Y:S01]  /*11bf0*/  UIADD3 UR4, UP0, UR36, 0x470, URZ ;  /* 0x0000047024047890 */ /* 0x000fe2000ff1e03f */
[----:B------:R-:W-:Y:S01]  /*11c00*/  R2UR UR7, R13 ;  /* 0x000000000d0772ca */ /* 0x000fe200000e0000 */
[----:B------:R-:W-:Y:S01]  /*11c10*/  VIADD R2, R2, 0x50 ;  /* 0x0000005002027836 */ /* 0x000fe20000000000 */
[----:B------:R-:W-:Y:S01]  /*11c20*/  PLOP3.LUT P0, PT, PT, PT, PT, 0x80, 0x0 ;  /* 0x000000000000781c */ /* 0x000fe20003f0f070 */
[----:B------:R-:W-:Y:S01]  /*11c30*/  UIADD3.X UR5, URZ, UR37, URZ, UP0, !UPT ;  /* 0x000000253f057290 */ /* 0x000fe200087fe43f */
[----:B---3--:R-:W-:-:S02]  /*11c40*/  IMAD R9, R9, 0x50, R10 ;  /* 0x0000005009097824 */ /* 0x008fc400078e020a */
[----:B--2---:R-:W-:-:S04]  /*11c50*/  IMAD R3, R3, 0xa000, R11 ;  /* 0x0000a00003037824 */ /* 0x004fc800078e020b */
[----:B------:R-:W-:-:S07]  /*11c60*/  VIADD R10, R3, 0x400 ;  /* 0x00000400030a7836 */ /* 0x000fce0000000000 */
.L_x_505:
        /* <DEDUP_REMOVED lines=10> */
[----:B-1----:R-:W-:Y:S05]  /*11d10*/  @P0 BRA.U.ANY `(.L_x_505) ;  /* 0xfffffffd00d40947 */ /* 0x002fea000393ffff */
[----:B------:R-:W-:Y:S01]  /*11d20*/  R2UR UR10, R17 ;  /* 0x00000000110a72ca */ /* 0x000fe200000e0000 */
[----:B------:R-:W-:Y:S01]  /*11d30*/  VIADD R10, R3, 0x2c00 ;  /* 0x00002c00030a7836 */ /* 0x000fe20000000000 */
[----:B------:R-:W-:Y:S02]  /*11d40*/  R2UR UR6, R12 ;  /* 0x000000000c0672ca */ /* 0x000fe400000e0000 */
[----:B------:R-:W-:Y:S02]  /*11d50*/  R2UR UR7, R13 ;  /* 0x000000000d0772ca */ /* 0x000fe400000e0000 */
[----:B------:R-:W-:-:S13]  /*11d60*/  PLOP3.LUT P0, PT, PT, PT, PT, 0x80, 0x0 ;  /* 0x000000000000781c */ /* 0x000fda0003f0f070 */
.L_x_506:
        /* <DEDUP_REMOVED lines=16> */
.L_x_507:
        /* <DEDUP_REMOVED lines=16> */
.L_x_508:
        /* <DEDUP_REMOVED lines=11> */
[----:B------:R1:W-:Y:S04]  /*12020*/  STL [R1+0x14], R7 ;  /* 0x0000140701007387 */ /* 0x0003e80000100800 */
[----:B------:R1:W-:Y:S02]  /*12030*/  STL [R1], R8 ;  /* 0x0000000801007387 */ /* 0x0003e40000100800 */
.L_x_491:
[----:B------:R-:W-:Y:S05]  /*12040*/  BSYNC B1 ;  /* 0x0000000000017941 */ /* 0x000fea0003800000 */
.L_x_490:
        /* <DEDUP_REMOVED lines=8> */
[----:B------:R2:W-:Y:S04]  /*120d0*/  STL [R1+0x10], R10 ;  /* 0x0000100a01007387 */ /* 0x0005e80000100800 */
[----:B------:R2:W-:Y:S01]  /*120e0*/  STL [R1+0x8], R11 ;  /* 0x0000080b01007387 */ /* 0x0005e20000100800 */
[----:B------:R-:W-:Y:S05]  /*120f0*/  @!P1 BRA `(.L_x_510) ;  /* 0x0000000c00489947 */ /* 0x000fea0003800000 */
[----:B------:R-:W-:Y:S01]  /*12100*/  ULDC.64 UR4, c[0x0][0x418] ;  /* 0x0001060000047ab9 */ /* 0x000fe20000000a00 */
[----:B-1----:R-:W-:Y:S01]  /*12110*/  VIADD R7, R0, 0xffffffff ;  /* 0xffffffff00077836 */ /* 0x002fe20000000000 */
[----:B------:R-:W-:-:S04]  /*12120*/  ISETP.NE.U32.AND P0, PT, RZ, UR4, PT ;  /* 0x00000004ff007c0c */ /* 0x000fc8000bf05070 */
[----:B------:R-:W-:-:S13]  /*12130*/  ISETP.NE.AND.EX P0, PT, RZ, UR5, PT, P0 ;  /* 0x00000005ff007c0c */ /* 0x000fda000bf05300 */
[----:B------:R-:W-:Y:S05]  /*12140*/  @!P0 BRA `(.L_x_511) ;  /* 0x0000000000508947 */ /* 0x000fea0003800000 */
[----:B------:R-:W3:Y:S01]  /*12150*/  LDL R13, [R1+0x1c] ;  /* 0x00001c00010d7983 */ /* 0x000ee20000100800 */
[----:B------:R-:W1:Y:S01]  /*12160*/  LDC R9, c[0x0][0x43c] ;  /* 0x00010f00ff097b82 */ /* 0x000e620000000800 */
[----:B------:R-:W-:Y:S02]  /*12170*/  ULDC.64 UR6, c[0x0][0x428] ;  /* 0x00010a0000067ab9 */ /* 0x000fe40000000a00 */
[----:B------:R-:W4:Y:S01]  /*12180*/  LDL R12, [R1+0xc] ;  /* 0x00000c00010c7983 */ /* 0x000f220000100800 */
[----:B------:R-:W-:Y:S01]  /*12190*/  ULDC.64 UR8, c[0x0][0x208] ;  /* 0x0000820000087ab9 */ /* 0x000fe20000000a00 */
[----:B-1----:R-:W-:-:S13]  /*121a0*/  ISETP.NE.AND P0, PT, R9, 0x1, PT ;  /* 0x000000010900780c */ /* 0x002fda0003f05270 */
[----:B------:R-:W1:Y:S02]  /*121b0*/  @P0 LDC.64 R2, c[0x0][0x440] ;  /* 0x00011000ff020b82 */ /* 0x000e640000000a00 */
[----:B-1---5:R-:W-:-:S04]  /*121c0*/  @P0 IMAD.HI.U32 R8, R7, R2, RZ ;  /* 0x0000000207080227 */ /* 0x022fc800078e00ff */
[----:B------:R-:W-:Y:S01]  /*121d0*/  IMAD.MOV.U32 R2, RZ, RZ, R7 ;  /* 0x000000ffff027224 */ /* 0x000fe200078e0007 */
[----:B------:R-:W-:-:S05]  /*121e0*/  @P0 SHF.R.U32.HI R2, RZ, R3, R8 ;  /* 0x00000003ff020219 */ /* 0x000fca0000011608 */
[----:B------:R-:W-:-:S04]  /*121f0*/  IMAD.MOV R3, RZ, RZ, -R2 ;  /* 0x000000ffff037224 */ /* 0x000fc800078e0a02 */
[----:B------:R-:W-:Y:S01]  /*12200*/  IMAD R7, R9, R3, R7 ;  /* 0x0000000309077224 */ /* 0x000fe200078e0207 */
[----:B------:R-:W-:Y:S01]  /*12210*/  SHF.R.S32.HI R3, RZ, 0x1f, R2 ;  /* 0x0000001fff037819 */ /* 0x000fe20000011402 */
[----:B---3--:R-:W-:-:S04]  /*12220*/  IMAD R8, R13, UR6, RZ ;  /* 0x000000060d087c24 */ /* 0x008fc8000f8e02ff */
[C---:B----4-:R-:W-:Y:S02]  /*12230*/  IMAD R8, R12.reuse, UR7, R8 ;  /* 0x000000070c087c24 */ /* 0x050fe4000f8e0208 */
[----:B------:R-:W-:-:S04]  /*12240*/  IMAD.WIDE.U32 R2, R12, UR6, R2 ;  /* 0x000000060c027c25 */ /* 0x000fc8000f8e0002 */
[----:B------:R-:W-:Y:S01]  /*12250*/  IMAD.IADD R3, R8, 0x1, R3 ;  /* 0x0000000108037824 */ /* 0x000fe200078e0203 */
[----:B------:R-:W-:-:S04]  /*12260*/  LEA R8, P0, R2, UR4, 0x2 ;  /* 0x0000000402087c11 */ /* 0x000fc8000f8010ff */
[----:B------:R-:W-:-:S05]  /*12270*/  LEA.HI.X R9, R2, UR5, R3, 0x2, P0 ;  /* 0x0000000502097c11 */ /* 0x000fca00080f1403 */
[----:B------:R1:W5:Y:S04]  /*12280*/  LDG.E R8, desc[UR8][R8.64] ;  /* 0x0000000808087981 */ /* 0x000368000c1e1900 */
.L_x_511:
[----:B------:R-:W3:Y:S01]  /*12290*/  LDL R2, [R1+0x4] ;  /* 0x0000040001027983 */ /* 0x000ee20000100800 */
[----:B------:R-:W-:Y:S01]  /*122a0*/  SHF.L.U32 R3, R10, 0x1f, RZ ;  /* 0x0000001f0a037819 */ /* 0x000fe200000006ff */
[----:B------:R-:W-:Y:S01]  /*122b0*/  BSSY B2, `(.L_x_512) ;  /* 0x0000004000027945 */ /* 0x000fe20003800000 */
[----:B---3--:R-:W-:-:S04]  /*122c0*/  IMAD R2, R11, 0x8, R2 ;  /* 0x000000080b027824 */ /* 0x008fc800078e0202 */
[----:B------:R-:W3:Y:S02]  /*122d0*/  SYNCS.PHASECHK.TRANS64.TRYWAIT P0, [R2+URZ+0x38840], R3 ;  /* 0x03884003020075a7 */ /* 0x000ee4000800017f */
[----:B---3--:R-:W-:Y:S05]  /*122e0*/  @!P0 BRA `(.L_x_513) ;  /* 0x0000003000b08947 */ /* 0x008fea0003800000 */
.L_x_597:
[----:B------:R-:W-:Y:S05]  /*122f0*/  BSYNC B2 ;  /* 0x0000000000027941 */ /* 0x000fea0003800000 */
.L_x_512:
[----:B-1----:R-:W1:Y:S01]  /*12300*/  S2R R9, SR_TID.X ;  /* 0x0000000000097919 */ /* 0x002e620000002100 */
[----:B------:R-:W-:Y:S01]  /*12310*/  BSSY B2, `(.L_x_514) ;  /* 0x000000b000027945 */ /* 0x000fe20003800000 */
[----:B-1----:R-:W-:-:S04]  /*12320*/  LOP3.LUT R9, R9, 0x7f, RZ, 0xc0, !PT ;  /* 0x0000007f09097812 */ /* 0x002fc800078ec0ff */
[----:B------:R-:W-:-:S13]  /*12330*/  ISETP.NE.AND P1, PT, R9, RZ, PT ;  /* 0x000000ff0900720c */ /* 0x000fda0003f25270 */
[----:B------:R-:W-:Y:S05]  /*12340*/  @P1 BRA `(.L_x_515) ;  /* 0x00000000001c1947 */ /* 0x000fea0003800000 */
[----:B------:R-:W1:Y:S01]  /*12350*/  S2R R9, SR_TID.X ;  /* 0x0000000000097919 */ /* 0x000e620000002100 */
[----:B---3--:R-:W-:-:S04]  /*12360*/  IMAD.MOV.U32 R3, RZ, RZ, 0xa000 ;  /* 0x0000a000ff037424 */ /* 0x008fc800078e00ff */
[----:B------:R4:W-:Y:S01]  /*12370*/  SYNCS.ARRIVE.TRANS64 RZ, [R2+URZ+0x38830], R3 ;  /* 0x0388300302ff79a7 */ /* 0x0009e2000800003f */
[----:B-1----:R-:W-:-:S04]  /*12380*/  LOP3.LUT R9, R9, 0x1f, RZ, 0xc0, !PT ;  /* 0x0000001f09097812 */ /* 0x002fc800078ec0ff */
[----:B------:R-:W-:-:S13]  /*12390*/  ISETP.NE.AND P0, PT, R9, RZ, PT ;  /* 0x000000ff0900720c */ /* 0x000fda0003f05270 */
[----:B----4-:R-:W-:Y:S05]  /*123a0*/  @!P0 BRA `(.L_x_515) ;  /* 0x0000000000048947 */ /* 0x010fea0003800000 */
[----:B------:R-:W-:Y:S01]  /*123b0*/  BPT.TRAP 0x1 ;  /* 0x000000040000795c */ /* 0x000fe20000300000 */
.L_x_515:
[----:B------:R-:W-:Y:S05]  /*123c0*/  BSYNC B2 ;  /* 0x0000000000027941 */ /* 0x000fea0003800000 */
.L_x_514:
[----:B------:R-:W4:Y:S04]  /*123d0*/  LDL R9, [R1+0x8] ;  /* 0x0000080001097983 */ /* 0x000f280000100800 */
[----:B--2---:R-:W2:Y:S04]  /*123e0*/  LDL R10, [R1+0x4] ;  /* 0x00000400010a7983 */ /* 0x004ea80000100800 */
[----:B---3--:R-:W3:Y:S01]  /*123f0*/  LDL R2, [R1+0x18] ;  /* 0x0000180001027983 */ /* 0x008ee20000100800 */
[----:B------:R-:W-:-:S05]  /*12400*/  IMAD.MOV.U32 R12, RZ, RZ, RZ ;  /* 0x000000ffff0c7224 */ /* 0x000fca00078e00ff */
[----:B------:R-:W-:Y:S01]  /*12410*/  R2UR UR10, R12 ;  /* 0x000000000c0a72ca */ /* 0x000fe200000e0000 */
[----:B------:R-:W-:Y:S01]  /*12420*/  UIADD3 UR4, UP0, UR36, 0x370, URZ ;  /* 0x0000037024047890 */ /* 0x000fe2000ff1e03f */
[----:B------:R-:W-:Y:S01]  /*12430*/  PLOP3.LUT P0, PT, PT, PT, PT, 0x80, 0x0 ;  /* 0x000000000000781c */ /* 0x000fe20003f0f070 */
[----:B------:R-:W-:Y:S01]  /*12440*/  UMOV UR6, 0x0 ;  /* 0x0000000000067882 */ /* 0x000fe20000000000 */
[----:B------:R-:W-:Y:S01]  /*12450*/  UMOV UR7, 0x14f00000 ;  /* 0x14f0000000077882 */ /* 0x000fe20000000000 */
[----:B------:R-:W-:Y:S01]  /*12460*/  UIADD3.X UR5, URZ, UR37, URZ, UP0, !UPT ;  /* 0x000000253f057290 */ /* 0x000fe200087fe43f */
[C---:B----4-:R-:W-:Y:S02]  /*12470*/  IMAD R3, R9.reuse, 0x8, R6 ;  /* 0x0000000809037824 */ /* 0x050fe400078e0206 */
[----:B--2---:R-:W-:Y:S02]  /*12480*/  IMAD R9, R9, 0xa000, R10 ;  /* 0x0000a00009097824 */ /* 0x004fe400078e020a */
[----:B------:R-:W-:-:S02]  /*12490*/  VIADD R3, R3, 0x30 ;  /* 0x0000003003037836 */ /* 0x000fc40000000000 */
[----:B---3--:R-:W-:Y:S02]  /*124a0*/  IMAD R2, R7, 0x50, R2 ;  /* 0x0000005007027824 */ /* 0x008fe400078e0202 */
[----:B------:R-:W-:-:S07]  /*124b0*/  VIADD R10, R9, 0x24400 ;  /* 0x00024400090a7836 */ /* 0x000fce0000000000 */
.L_x_516:
        /* <DEDUP_REMOVED lines=16> */
.L_x_517:
        /* <DEDUP_REMOVED lines=16> */
.L_x_518:
        /* <DEDUP_REMOVED lines=16> */
.L_x_519:
        /* <DEDUP_REMOVED lines=10> */
[----:B------:R-:W-:Y:S01]  /*12860*/  SHF.L.U32 R5, R5, 0x1f, RZ ;  /* 0x0000001f05057819 */ /* 0x000fe200000006ff */
[----:B------:R-:W-:Y:S01]  /*12870*/  IMAD R2, R4, 0x8, R6 ;  /* 0x0000000804027824 */ /* 0x000fe200078e0206 */
[----:B------:R-:W-:Y:S03]  /*12880*/  BSSY B2, `(.L_x_520) ;  /* 0x0000003000027945 */ /* 0x000fe60003800000 */
[----:B------:R-:W1:Y:S02]  /*12890*/  SYNCS.PHASECHK.TRANS64.TRYWAIT P0, [R2+URZ+0x60], R5 ;  /* 0x00006005020075a7 */ /* 0x000e64000800017f */
[----:B-1----:R-:W-:Y:S05]  /*128a0*/  @!P0 BRA `(.L_x_521) ;  /* 0x0000002c00548947 */ /* 0x002fea0003800000 */
.L_x_598:
[----:B------:R-:W-:Y:S05]  /*128b0*/  BSYNC B2 ;  /* 0x0000000000027941 */ /* 0x000fea0003800000 */
.L_x_520:
[----:B------:R-:W-:Y:S01]  /*128c0*/  BSSY B2, `(.L_x_522) ;  /* 0x000000b000027945 */ /* 0x000fe20003800000 */
[----:B------:R-:W-:Y:S02]  /*128d0*/  IMAD.MOV.U32 R10, RZ, RZ, 0x0 ;  /* 0x00000000ff0a7424 */ /* 0x000fe400078e00ff */
[----:B------:R-:W-:Y:S01]  /*128e0*/  IMAD.MOV.U32 R11, RZ, RZ, 0x14f00000 ;  /* 0x14f00000ff0b7424 */ /* 0x000fe200078e00ff */
[----:B------:R-:W-:Y:S06]  /*128f0*/  @P1 BRA `(.L_x_523) ;  /* 0x00000000001c1947 */ /* 0x000fec0003800000 */
[----:B------:R-:W2:Y:S02]  /*12900*/  S2R R3, SR_TID.X ;  /* 0x0000000000037919 */ /* 0x000ea40000002100 */
[----:B--2---:R-:W-:Y:S01]  /*12910*/  LOP3.LUT R9, R3, 0x1f, RZ, 0xc0, !PT ;  /* 0x0000001f03097812 */ /* 0x004fe200078ec0ff */
[----:B------:R-:W-:-:S03]  /*12920*/  IMAD.MOV.U32 R3, RZ, RZ, 0xa000 ;  /* 0x0000a000ff037424 */ /* 0x000fc600078e00ff */
[----:B------:R-:W-:Y:S01]  /*12930*/  ISETP.NE.AND P0, PT, R9, RZ, PT ;  /* 0x000000ff0900720c */ /* 0x000fe20003f05270 */
[----:B------:R2:W-:-:S12]  /*12940*/  SYNCS.ARRIVE.TRANS64 RZ, [R2+URZ+0x50], R3 ;  /* 0x0000500302ff79a7 */ /* 0x0005d8000800003f */
[----:B--2---:R-:W-:Y:S05]  /*12950*/  @!P0 BRA `(.L_x_523) ;  /* 0x0000000000048947 */ /* 0x004fea0003800000 */
[----:B------:R-:W-:Y:S01]  /*12960*/  BPT.TRAP 0x1 ;  /* 0x000000040000795c */ /* 0x000fe20000300000 */
.L_x_523:
[----:B------:R-:W-:Y:S05]  /*12970*/  BSYNC B2 ;  /* 0x0000000000027941 */ /* 0x000fea0003800000 */
.L_x_522:
[----:B------:R-:W2:Y:S04]  /*12980*/  LDL R9, [R1+0x4] ;  /* 0x0000040001097983 */ /* 0x000ea80000100800 */
[----:B-1----:R-:W3:Y:S04]  /*12990*/  LDL R5, [R1+0x18] ;  /* 0x0000180001057983 */ /* 0x002ee80000100800 */
[----:B------:R-:W3:Y:S01]  /*129a0*/  LDL.LU R3, [R1+0x14] ;  /* 0x0000140001037983 */ /* 0x000ee20000300800 */
[----:B------:R-:W-:Y:S01]  /*129b0*/  R2UR UR10, R12 ;  /* 0x000000000c0a72ca */ /* 0x000fe200000e0000 */
[----:B------:R-:W-:Y:S01]  /*129c0*/  UIADD3 UR4, UP0, UR36, 0x470, URZ ;  /* 0x0000047024047890 */ /* 0x000fe2000ff1e03f */
[----:B------:R-:W-:Y:S01]  /*129d0*/  R2UR UR6, R10 ;  /* 0x000000000a0672ca */ /* 0x000fe200000e0000 */
[----:B------:R-:W-:Y:S01]  /*129e0*/  VIADD R2, R2, 0x50 ;  /* 0x0000005002027836 */ /* 0x000fe20000000000 */
[----:B------:R-:W-:Y:S01]  /*129f0*/  R2UR UR7, R11 ;  /* 0x000000000b0772ca */ /* 0x000fe200000e0000 */
[----:B------:R-:W-:Y:S01]  /*12a00*/  UIADD3.X UR5, URZ, UR37, URZ, UP0, !UPT ;  /* 0x000000253f057290 */ /* 0x000fe200087fe43f */
[----:B------:R-:W-:Y:S01]  /*12a10*/  PLOP3.LUT P0, PT, PT, PT, PT, 0x80, 0x0 ;  /* 0x000000000000781c */ /* 0x000fe20003f0f070 */
[----:B--2---:R-:W-:-:S02]  /*12a20*/  IMAD R4, R4, 0xa000, R9 ;  /* 0x0000a00004047824 */ /* 0x004fc400078e0209 */
[----:B---3--:R-:W-:Y:S02]  /*12a30*/  IMAD R3, R3, 0x50, R5 ;  /* 0x0000005003037824 */ /* 0x008fe400078e0205 */
[----:B------:R-:W-:-:S08]  /*12a40*/  VIADD R5, R4, 0x400 ;  /* 0x0000040004057836 */ /* 0x000fd00000000000 */
.L_x_524:
        /* <DEDUP_REMOVED lines=16> */
.L_x_525:
        /* <DEDUP_REMOVED lines=16> */
.L_x_526:
        /* <DEDUP_REMOVED lines=16> */
.L_x_527:
        /* <DEDUP_REMOVED lines=13> */
.L_x_510:
[----:B------:R-:W-:Y:S05]  /*12e20*/  BSYNC B1 ;  /* 0x0000000000017941 */ /* 0x000fea0003800000 */
.L_x_509:
[C---:B------:R-:W-:Y:S01]  /*12e30*/  ISETP.GT.AND P0, PT, R0.reuse, 0x1, PT ;  /* 0x000000010000780c */ /* 0x040fe20003f04270 */
[----:B------:R-:W-:-:S12]  /*12e40*/  VIADD R0, R0, 0xfffffffe ;  /* 0xfffffffe00007836 */ /* 0x000fd80000000000 */
[----:B------:R-:W-:Y:S05]  /*12e50*/  @P0 BRA `(.L_x_528) ;  /* 0xffffffe000fc0947 */ /* 0x000fea000383ffff */
.L_x_468:
[----:B------:R-:W-:Y:S05]  /*12e60*/  BSYNC B0 ;  /* 0x0000000000007941 */ /* 0x000fea0003800000 */
.L_x_467:
[----:B------:R-:W4:Y:S01]  /*12e70*/  S2R R2, SR_TID.X ;  /* 0x0000000000027919 */ /* 0x000f220000002100 */
[----:B------:R-:W-:Y:S01]  /*12e80*/  BSSY B0, `(.L_x_529) ;  /* 0x0000011000007945 */ /* 0x000fe20003800000 */
[----:B----4-:R-:W-:-:S04]  /*12e90*/  LOP3.LUT R3, R2, 0x7f, RZ, 0xc0, !PT ;  /* 0x0000007f02037812 */ /* 0x010fc800078ec0ff */
[----:B------:R-:W-:-:S13]  /*12ea0*/  ISETP.NE.AND P0, PT, R3, RZ, PT ;  /* 0x000000ff0300720c */ /* 0x000fda0003f05270 */
[----:B------:R-:W-:Y:S05]  /*12eb0*/  @P0 BRA `(.L_x_530) ;  /* 0x0000000000340947 */ /* 0x000fea0003800000 */
[----:B------:R-:W4:Y:S01]  /*12ec0*/  S2R R2, SR_LANEID ;  /* 0x0000000000027919 */ /* 0x000f220000000000 */
[----:B------:R-:W-:Y:S01]  /*12ed0*/  VOTEU.ANY UR4, UPT, PT ;  /* 0x0000000000047886 */ /* 0x000fe200038e0100 */
[----:B-1----:R-:W1:Y:S01]  /*12ee0*/  LDC.64 R4, c[0x0][0xc60] ;  /* 0x00031800ff047b82 */ /* 0x002e620000000a00 */
[----:B------:R-:W4:Y:S01]  /*12ef0*/  FLO.U32 R0, UR4 ;  /* 0x0000000400007d00 */ /* 0x000f2200080e0000 */
[----:B------:R-:W-:Y:S01]  /*12f00*/  ULDC.64 UR6, c[0x0][0x208] ;  /* 0x0000820000067ab9 */ /* 0x000fe20000000a00 */
[----:B----4-:R-:W-:-:S06]  /*12f10*/  ISETP.EQ.U32.AND P0, PT, R0, R2, PT ;  /* 0x000000020000720c */ /* 0x010fcc0003f02070 */
[----:B------:R-:W1:Y:S07]  /*12f20*/  POPC R2, UR4 ;  /* 0x0000000400027d09 */ /* 0x000e6e0008000000 */
[----:B-1----:R-:W4:Y:S04]  /*12f30*/  @P0 ATOMG.E.ADD.STRONG.GPU PT, R2, desc[UR6][R4.64], R2 ;  /* 0x00000002040209a8 */ /* 0x002f2800081ee1c6 */
[----:B----4-:R1:W4:Y:S02]  /*12f40*/  SHFL.IDX PT, R2, R2, R0, 0x1f ;  /* 0x00001f0002027589 */ /* 0x01032400000e0000 */
[----:B-1----:R-:W1:Y:S02]  /*12f50*/  S2R R0, SR_LTMASK ;  /* 0x0000000000007919 */ /* 0x002e640000003900 */
[----:B-1----:R-:W-:-:S06]  /*12f60*/  LOP3.LUT R0, R0, UR4, RZ, 0xc0, !PT ;  /* 0x0000000400007c12 */ /* 0x002fcc000f8ec0ff */
[----:B------:R-:W4:Y:S02]  /*12f70*/  POPC R0, R0 ;  /* 0x0000000000007309 */ /* 0x000f240000000000 */
[----:B----4-:R-:W-:-:S07]  /*12f80*/  IADD3 R16, R2, UR38, R0 ;  /* 0x0000002602107c10 */ /* 0x010fce000fffe000 */
.L_x_530:
[----:B------:R-:W-:Y:S05]  /*12f90*/  BSYNC B0 ;  /* 0x0000000000007941 */ /* 0x000fea0003800000 */
.L_x_529:
[----:B------:R-:W4:Y:S01]  /*12fa0*/  LDL.LU R0, [R1+0x20] ;  /* 0x0000200001007983 */ /* 0x000f220000300800 */
[----:B------:R-:W-:Y:S01]  /*12fb0*/  BSSY B0, `(.L_x_531) ;  /* 0x0000060000007945 */ /* 0x000fe20003800000 */
[----:B----4-:R-:W-:-:S13]  /*12fc0*/  ISETP.NE.AND P0, PT, R0, RZ, PT ;  /* 0x000000ff0000720c */ /* 0x010fda0003f05270 */
[----:B------:R-:W-:Y:S05]  /*12fd0*/  @!P0 BRA `(.L_x_532) ;  /* 0x0000000400748947 */ /* 0x000fea0003800000 */
[----:B------:R-:W4:Y:S04]  /*12fe0*/  LDL R4, [R1+0x4] ;  /* 0x0000040001047983 */ /* 0x000f280000100800 */
[----:B------:R-:W4:Y:S04]  /*12ff0*/  LDL R2, [R1+0x8] ;  /* 0x0000080001027983 */ /* 0x000f280000100800 */
[----:B------:R-:W2:Y:S01]  /*13000*/  LDL R0, [R1+0x10] ;  /* 0x0000100001007983 */ /* 0x000ea20000100800 */
[----:B------:R-:W-:Y:S01]  /*13010*/  BSSY B1, `(.L_x_533) ;  /* 0x0000006000017945 */ /* 0x000fe20003800000 */
[----:B------:R-:W-:Y:S01]  /*13020*/  ISETP.NE.AND P1, PT, R3, RZ, PT ;  /* 0x000000ff0300720c */ /* 0x000fe20003f25270 */
[----:B----4-:R-:W-:Y:S01]  /*13030*/  IMAD R2, R2, 0x8, R4 ;  /* 0x0000000802027824 */ /* 0x010fe200078e0204 */
[----:B--2---:R-:W-:-:S04]  /*13040*/  SHF.L.U32 R0, R0, 0x1f, RZ ;  /* 0x0000001f00007819 */ /* 0x004fc800000006ff */
[----:B------:R-:W2:Y:S02]  /*13050*/  SYNCS.PHASECHK.TRANS64.TRYWAIT P0, [R2+URZ+0x38860], R0 ;  /* 0x03886000020075a7 */ /* 0x000ea4000800017f */
[----:B--2---:R-:W-:Y:S05]  /*13060*/  @!P0 BRA `(.L_x_534) ;  /* 0x0000002400788947 */ /* 0x004fea0003800000 */
.L_x_599:
[----:B------:R-:W-:Y:S05]  /*13070*/  BSYNC B1 ;  /* 0x0000000000017941 */ /* 0x000fea0003800000 */
.L_x_533:
[----:B------:R-:W-:Y:S04]  /*13080*/  BSSY B1, `(.L_x_535) ;  /* 0x0000009000017945 */ /* 0x000fe80003800000 */
[----:B------:R-:W-:Y:S05]  /*13090*/  @P1 BRA `(.L_x_536) ;  /* 0x00000000001c1947 */ /* 0x000fea0003800000 */
[----:B------:R-:W4:Y:S01]  /*130a0*/  S2R R3, SR_TID.X ;  /* 0x0000000000037919 */ /* 0x000f220000002100 */
[----:B--2---:R-:W-:-:S04]  /*130b0*/  IMAD.MOV.U32 R0, RZ, RZ, 0xa000 ;  /* 0x0000a000ff007424 */ /* 0x004fc800078e00ff */
[----:B------:R2:W-:Y:S01]  /*130c0*/  SYNCS.ARRIVE.TRANS64 RZ, [R2+URZ+0x38850], R0 ;  /* 0x0388500002ff79a7 */ /* 0x0005e2000800003f */
[----:B----4-:R-:W-:-:S04]  /*130d0*/  LOP3.LUT R3, R3, 0x1f, RZ, 0xc0, !PT ;  /* 0x0000001f03037812 */ /* 0x010fc800078ec0ff */
[----:B------:R-:W-:-:S13]  /*130e0*/  ISETP.NE.AND P0, PT, R3, RZ, PT ;  /* 0x000000ff0300720c */ /* 0x000fda0003f05270 */
[----:B--2---:R-:W-:Y:S05]  /*130f0*/  @!P0 BRA `(.L_x_536) ;  /* 0x0000000000048947 */ /* 0x004fea0003800000 */
[----:B------:R-:W-:Y:S01]  /*13100*/  BPT.TRAP 0x1 ;  /* 0x000000040000795c */ /* 0x000fe20000300000 */
.L_x_536:
[----:B------:R-:W-:Y:S05]  /*13110*/  BSYNC B1 ;  /* 0x0000000000017941 */ /* 0x000fea0003800000 */
.L_x_535:
[----:B-1----:R-:W4:Y:S04]  /*13120*/  LDL R5, [R1+0x4] ;  /* 0x0000040001057983 */ /* 0x002f280000100800 */
[----:B--2---:R-:W4:Y:S04]  /*13130*/  LDL R0, [R1+0x8] ;  /* 0x0000080001007983 */ /* 0x004f280000100800 */
[----:B------:R-:W2:Y:S04]  /*13140*/  LDL.LU R4, [R1+0x18] ;  /* 0x0000180001047983 */ /* 0x000ea80000300800 */
[----:B------:R-:W2:Y:S01]  /*13150*/  LDL R3, [R1+0x14] ;  /* 0x0000140001037983 */ /* 0x000ea20000100800 */
[----:B------:R-:W-:Y:S01]  /*13160*/  UIADD3 UR4, UP0, UR36, 0x470, URZ ;  /* 0x0000047024047890 */ /* 0x000fe2000ff1e03f */
[----:B------:R-:W-:Y:S01]  /*13170*/  PLOP3.LUT P0, PT, PT, PT, PT, 0x80, 0x0 ;  /* 0x000000000000781c */ /* 0x000fe20003f0f070 */
[----:B------:R-:W-:Y:S01]  /*13180*/  VIADD R2, R2, 0x38850 ;  /* 0x0003885002027836 */ /* 0x000fe20000000000 */
[----:B------:R-:W-:Y:S01]  /*13190*/  UMOV UR6, 0x0 ;  /* 0x0000000000067882 */ /* 0x000fe20000000000 */
[----:B------:R-:W-:Y:S01]  /*131a0*/  UIADD3.X UR5, URZ, UR37, URZ, UP0, !UPT ;  /* 0x000000253f057290 */ /* 0x000fe200087fe43f */
[----:B------:R-:W-:Y:S01]  /*131b0*/  UMOV UR7, 0x14f00000 ;  /* 0x14f0000000077882 */ /* 0x000fe20000000000 */
[----:B------:R-:W-:Y:S01]  /*131c0*/  UMOV UR10, URZ ;  /* 0x0000003f000a7c82 */ /* 0x000fe20008000000 */
[----:B----4-:R-:W-:-:S02]  /*131d0*/  IMAD R0, R0, 0xa000, R5 ;  /* 0x0000a00000007824 */ /* 0x010fc400078e0205 */
[----:B--2---:R-:W-:Y:S02]  /*131e0*/  IMAD R3, R3, 0x50, R4 ;  /* 0x0000005003037824 */ /* 0x004fe400078e0204 */
[----:B------:R-:W-:-:S07]  /*131f0*/  VIADD R4, R0, 0x400 ;  /* 0x0000040000047836 */ /* 0x000fce0000000000 */
.L_x_537:
        /* <DEDUP_REMOVED lines=11> */
[----:B------:R-:W-:Y:S01]  /*132b0*/  PLOP3.LUT P0, PT, PT, PT, PT, 0x80, 0x0 ;  /* 0x000000000000781c */ /* 0x000fe20003f0f070 */
[----:B------:R-:W-:Y:S01]  /*132c0*/  VIADD R4, R0, 0x2c00 ;  /* 0x00002c0000047836 */ /* 0x000fe20000000000 */
[----:B------:R-:W-:Y:S01]  /*132d0*/  UMOV UR6, 0x0 ;  /* 0x0000000000067882 */ /* 0x000fe20000000000 */
[----:B------:R-:W-:Y:S01]  /*132e0*/  UMOV UR7, 0x14f00000 ;  /* 0x14f0000000077882 */ /* 0x000fe20000000000 */
[----:B------:R-:W-:-:S09]  /*132f0*/  UMOV UR10, 0x40 ;  /* 0x00000040000a7882 */ /* 0x000fd20000000000 */
.L_x_538:
        /* <DEDUP_REMOVED lines=16> */
.L_x_539:
        /* <DEDUP_REMOVED lines=16> */
.L_x_540:
        /* <DEDUP_REMOVED lines=10> */
[----:B----4-:R-:W-:Y:S05]  /*135a0*/  @P0 BRA.U.ANY `(.L_x_540) ;  /* 0xfffffffd00d40947 */ /* 0x010fea000393ffff */
.L_x_532:
[----:B------:R-:W-:Y:S05]  /*135b0*/  BSYNC B0 ;  /* 0x0000000000007941 */ /* 0x000fea0003800000 */
.L_x_531:
[----:B-1----:R-:W4:Y:S04]  /*135c0*/  LDL.LU R5, [R1+0x8] ;  /* 0x0000080001057983 */ /* 0x002f280000300800 */
[----:B------:R-:W2:Y:S01]  /*135d0*/  LDL.LU R4, [R1+0x10] ;  /* 0x0000100001047983 */ /* 0x000ea20000300800 */
[----:B----4-:R-:W-:-:S05]  /*135e0*/  VIADD R0, R5, 0x1 ;  /* 0x0000000105007836 */ /* 0x010fca0000000000 */
[----:B------:R-:W-:-:S04]  /*135f0*/  ISETP.NE.AND P0, PT, R0, 0x2, PT ;  /* 0x000000020000780c */ /* 0x000fc80003f05270 */
[----:B------:R-:W-:Y:S02]  /*13600*/  SEL R2, RZ, 0x1, P0 ;  /* 0x00000001ff027807 */ /* 0x000fe40000000000 */
[----:B------:R-:W-:Y:S02]  /*13610*/  SEL R0, R0, RZ, P0 ;  /* 0x000000ff00007207 */ /* 0x000fe40000000000 */
[----:B--2---:R-:W-:-:S03]  /*13620*/  LOP3.LUT R4, R4, R2, RZ, 0x3c, !PT ;  /* 0x0000000204047212 */ /* 0x004fc600078e3cff */
[----:B------:R1:W-:Y:S04]  /*13630*/  STL [R1+0x8], R0 ;  /* 0x0000080001007387 */ /* 0x0003e80000100800 */
[----:B------:R1:W-:Y:S02]  /*13640*/  STL [R1+0x10], R4 ;  /* 0x0000100401007387 */ /* 0x0003e40000100800 */
.L_x_447:
[----:B------:R-:W-:Y:S05]  /*13650*/  BSYNC B7 ;  /* 0x0000000000077941 */ /* 0x000fea0003800000 */
.L_x_445:
[----:B-1-3--:R-:W3:Y:S02]  /*13660*/  LDL R0, [R1+0x58] ;  /* 0x0000580001007983 */ /* 0x00aee40000100800 */
[----:B---3--:R-:W-:-:S13]  /*13670*/  ISETP.NE.AND P0, PT, R0, RZ, PT ;  /* 0x000000ff0000720c */ /* 0x008fda0003f05270 */
[----:B------:R-:W-:Y:S05]  /*13680*/  @!P0 BRA `(.L_x_541) ;  /* 0x0000000000288947 */ /* 0x000fea0003800000 */
[----:B------:R-:W-:Y:S05]  /*13690*/  WARPSYNC.ALL ;  /* 0x0000000000007948 */ /* 0x000fea0003800000 */
[----:B------:R-:W1:Y:S08]  /*136a0*/  S2UR UR5, SR_CgaCtaId ;  /* 0x00000000000579c3 */ /* 0x000e700000008800 */
[----:B------:R-:W-:Y:S06]  /*136b0*/  BAR.SYNC.DEFER_BLOCKING 0x5, 0x180 ;  /* 0x0146000000007b1d */ /* 0x000fec0000010000 */
[----:B------:R-:W-:-:S02]  /*136c0*/  UMOV UR4, 0x400 ;  /* 0x0000040000047882 */ /* 0x000fc40000000000 */
[----:B-1----:R-:W-:-:S06]  /*136d0*/  ULEA UR4, UR5, UR4, 0x18 ;  /* 0x0000000405047291 */ /* 0x002fcc000f8ec03f */
[----:B------:R-:W-:-:S05]  /*136e0*/  IMAD.U32 R0, RZ, RZ, UR4 ;  /* 0x00000004ff007e24 */ /* 0x000fca000f8e00ff */
[----:B------:R3:W4:Y:S04]  /*136f0*/  LDS.128 R16, [R0+0x388d0] ;  /* 0x0388d00000107984 */ /* 0x0007280000000c00 */
[----:B------:R3:W-:Y:S01]  /*13700*/  STL [R1+0x4], R0 ;  /* 0x0000040001007387 */ /* 0x0007e20000100800 */
[----:B------:R-:W-:Y:S06]  /*13710*/  BAR.ARV 0x4, 0x180 ;  /* 0x0106000000007b1d */ /* 0x000fec0000002000 */
[----:B------:R-:W-:Y:S05]  /*13720*/  BRA `(.L_x_542) ;  /* 0x0000000800507947 */ /* 0x000fea0003800000 */
.L_x_541:
[----:B------:R-:W2:Y:S01]  /*13730*/  S2R R0, SR_TID.X ;  /* 0x0000000000007919 */ /* 0x000ea20000002100 */
[----:B------:R-:W-:Y:S01]  /*13740*/  UMOV UR4, 0xffffffff ;  /* 0xffffffff00047882 */ /* 0x000fe20000000000 */
[----:B--2---:R-:W-:-:S04]  /*13750*/  LOP3.LUT R7, R0, 0x1f, RZ, 0xc0, !PT ;  /* 0x0000001f00077812 */ /* 0x004fc800078ec0ff */
[----:B------:R-:W-:Y:S01]  /*13760*/  ISETP.NE.AND P0, PT, R7, 0x1f, PT ;  /* 0x0000001f0700780c */ /* 0x000fe20003f05270 */
[----:B------:R-:W-:-:S12]  /*13770*/  BRA.DIV UR4, `(.L_x_543) ;  /* 0x0000001e04c87947 */ /* 0x000fd8000b800000 */
[----:B------:R-:W-:Y:S01]  /*13780*/  IMAD.IADD R0, R19, 0x1, R7 ;  /* 0x0000000113007824 */ /* 0x000fe200078e0207 */
[----:B------:R-:W-:Y:S01]  /*13790*/  ULDC UR4, c[0x0][0xc3c] ;  /* 0x00030f0000047ab9 */ /* 0x000fe20000000800 */
[----:B------:R-:W-:-:S03]  /*137a0*/  ULDC.64 UR6, c[0x0][0x208] ;  /* 0x0000820000067ab9 */ /* 0x000fc60000000a00 */
[----:B------:R-:W-:-:S13]  /*137b0*/  ISETP.GE.OR P1, PT, R0, UR4, !P0 ;  /* 0x0000000400007c0c */ /* 0x000fda000c726670 */
[----:B------:R-:W1:Y:S02]  /*137c0*/  @!P1 LDC.64 R2, c[0x0][0xc80] ;  /* 0x00032000ff029b82 */ /* 0x000e640000000a00 */
[----:B-1----:R-:W-:-:S06]  /*137d0*/  @!P1 IMAD.WIDE R2, R0, 0x4, R2 ;  /* 0x0000000400029825 */ /* 0x002fcc00078e0202 */
[----:B------:R1:W2:Y:S01]  /*137e0*/  @!P1 LDG.E R3, desc[UR6][R2.64] ;  /* 0x0000000602039981 */ /* 0x0002a2000c1e1900 */
[C---:B------:R-:W-:Y:S02]  /*137f0*/  ISETP.GE.U32.AND P2, PT, R7.reuse, 0x2, PT ;  /* 0x000000020700780c */ /* 0x040fe40003f46070 */
[C---:B------:R-:W-:Y:S01]  /*13800*/  ISETP.GE.U32.AND P3, PT, R7.reuse, 0x4, PT ;  /* 0x000000040700780c */ /* 0x040fe20003f66070 */
[----:B------:R-:W-:Y:S01]  /*13810*/  SHFL.IDX PT, R0, R16, RZ, 0x1f ;  /* 0x00001fff10007589 */ /* 0x000fe200000e0000 */
[C---:B------:R-:W-:Y:S02]  /*13820*/  ISETP.GE.U32.AND P4, PT, R7.reuse, 0x8, PT ;  /* 0x000000080700780c */ /* 0x040fe40003f86070 */
[C---:B------:R-:W-:Y:S01]  /*13830*/  ISETP.GE.U32.AND P5, PT, R7.reuse, 0x10, PT ;  /* 0x000000100700780c */ /* 0x040fe20003fa6070 */
[----:B------:R-:W-:Y:S01]  /*13840*/  SHFL.IDX PT, R4, R16, 0x1, 0x1f ;  /* 0x00201f0010047f89 */ /* 0x000fe200000e0000 */
[----:B-1----:R-:W-:Y:S02]  /*13850*/  IMAD.MOV.U32 R2, RZ, RZ, RZ ;  /* 0x000000ffff027224 */ /* 0x002fe400078e00ff */
[----:B--2---:R-:W-:Y:S01]  /*13860*/  @!P1 IMAD.MOV.U32 R2, RZ, RZ, R3 ;  /* 0x000000ffff029224 */ /* 0x004fe200078e0003 */
[----:B------:R-:W-:-:S04]  /*13870*/  ISETP.NE.AND P1, PT, R7, RZ, PT ;  /* 0x000000ff0700720c */ /* 0x000fc80003f25270 */
        /* <DEDUP_REMOVED lines=15> */
[----:B------:R1:W2:Y:S02]  /*13970*/  SHFL.IDX PT, R6, R3, 0x1f, 0x1f ;  /* 0x03e01f0003067f89 */ /* 0x0002a400000e0000 */
.L_x_609:
[----:B------:R-:W-:Y:S02]  /*13980*/  ULDC UR4, c[0x0][0xc38] ;  /* 0x00030e0000047ab9 */ /* 0x000fe40000000800 */
[----:B------:R-:W-:-:S04]  /*13990*/  IMAD.U32 R16, RZ, RZ, UR4 ;  /* 0x00000004ff107e24 */ /* 0x000fc8000f8e00ff */
[----:B--2---:R-:W-:-:S04]  /*139a0*/  IMAD R6, R6, R16, RZ ;  /* 0x0000001006067224 */ /* 0x004fc800078e02ff */
[----:B------:R-:W-:-:S05]  /*139b0*/  IMAD.IADD R4, R4, 0x1, R6 ;  /* 0x0000000104047824 */ /* 0x000fca00078e0206 */
[----:B------:R-:W-:-:S13]  /*139c0*/  ISETP.GT.AND P6, PT, R4, R0, PT ;  /* 0x000000000400720c */ /* 0x000fda0003fc4270 */
[----:B------:R-:W-:Y:S05]  /*139d0*/  @P6 BRA `(.L_x_544) ;  /* 0x0000000000a06947 */ /* 0x000fea0003800000 */
.L_x_549:
[----:B------:R-:W2:Y:S01]  /*139e0*/  LDC R2, c[0x0][0xc3c] ;  /* 0x00030f00ff027b82 */ /* 0x000ea20000000800 */
[----:B------:R-:W-:-:S05]  /*139f0*/  VIADD R19, R19, 0x1f ;  /* 0x0000001f13137836 */ /* 0x000fca0000000000 */
[----:B--2---:R-:W-:-:S13]  /*13a00*/  ISETP.GE.AND P6, PT, R19, R2, PT ;  /* 0x000000021300720c */ /* 0x004fda0003fc6270 */
[----:B------:R-:W-:Y:S05]  /*13a10*/  @P6 BRA `(.L_x_545) ;  /* 0x0000000400486947 */ /* 0x000fea0003800000 */
[----:B-1----:R-:W1:Y:S01]  /*13a20*/  S2R R3, SR_TID.X ;  /* 0x0000000000037919 */ /* 0x002e620000002100 */
[----:B------:R-:W-:Y:S01]  /*13a30*/  BSSY B0, `(.L_x_546) ;  /* 0x000000a000007945 */ /* 0x000fe20003800000 */
[----:B-1----:R-:W-:-:S05]  /*13a40*/  LOP3.LUT R3, R3, 0x1f, RZ, 0xc0, !PT ;  /* 0x0000001f03037812 */ /* 0x002fca00078ec0ff */
[----:B------:R-:W-:-:S05]  /*13a50*/  IMAD.IADD R5, R19, 0x1, R3 ;  /* 0x0000000113057824 */ /* 0x000fca00078e0203 */
[----:B------:R-:W-:Y:S01]  /*13a60*/  ISETP.GE.OR P6, PT, R5, R2, !P0 ;  /* 0x000000020500720c */ /* 0x000fe200047c6670 */
[----:B------:R-:W-:-:S12]  /*13a70*/  IMAD.MOV.U32 R2, RZ, RZ, RZ ;  /* 0x000000ffff027224 */ /* 0x000fd800078e00ff */
[----:B------:R-:W-:Y:S05]  /*13a80*/  @P6 BRA `(.L_x_547) ;  /* 0x0000000000106947 */ /* 0x000fea0003800000 */
[----:B------:R-:W1:Y:S01]  /*13a90*/  LDC.64 R2, c[0x0][0xc80] ;  /* 0x00032000ff027b82 */ /* 0x000e620000000a00 */
[----:B------:R-:W-:Y:S01]  /*13aa0*/  ULDC.64 UR4, c[0x0][0x208] ;  /* 0x0000820000047ab9 */ /* 0x000fe20000000a00 */
[----:B-1----:R-:W-:-:S06]  /*13ab0*/  IMAD.WIDE R2, R5, 0x4, R2 ;  /* 0x0000000405027825 */ /* 0x002fcc00078e0202 */
[----:B------:R1:W5:Y:S02]  /*13ac0*/  LDG.E R2, desc[UR4][R2.64] ;  /* 0x0000000402027981 */ /* 0x000364000c1e1900 */
.L_x_547:
[----:B------:R-:W-:Y:S05]  /*13ad0*/  BSYNC B0 ;  /* 0x0000000000007941 */ /* 0x000fea0003800000 */
.L_x_546:
[----:B------:R-:W-:-:S03]  /*13ae0*/  UMOV UR4, 0xffffffff ;  /* 0xffffffff00047882 */ /* 0x000fc60000000000 */
[----:B------:R-:W-:Y:S05]  /*13af0*/  BRA.DIV UR4, `(.L_x_548) ;  /* 0x0000002204287947 */ /* 0x000fea000b800000 */
[----:B-1---5:R-:W1:Y:S02]  /*13b00*/  SHFL.UP PT, R3, R2, 0x1, RZ ;  /* 0x0420000002037989 */ /* 0x022e6400000e00ff */
        /* <DEDUP_REMOVED lines=15> */
.L_x_617:
[----:B------:R-:W-:Y:S02]  /*13c00*/  ULDC UR4, c[0x0][0xc38] ;  /* 0x00030e0000047ab9 */ /* 0x000fe40000000800 */
[----:B------:R-:W-:-:S04]  /*13c10*/  IMAD.U32 R16, RZ, RZ, UR4 ;  /* 0x00000004ff107e24 */ /* 0x000fc8000f8e00ff */
[----:B--2---:R-:W-:-:S04]  /*13c20*/  IMAD R6, R6, R16, RZ ;  /* 0x0000001006067224 */ /* 0x004fc800078e02ff */
[----:B------:R-:W-:-:S05]  /*13c30*/  IMAD.IADD R4, R6, 0x1, R4 ;  /* 0x0000000106047824 */ /* 0x000fca00078e0204 */
[----:B------:R-:W-:-:S13]  /*13c40*/  ISETP.GT.AND P6, PT, R4, R0, PT ;  /* 0x000000000400720c */ /* 0x000fda0003fc4270 */
[----:B------:R-:W-:Y:S05]  /*13c50*/  @!P6 BRA `(.L_x_549) ;  /* 0xfffffffc0060e947 */ /* 0x000fea000383ffff */
.L_x_544:
[----:B------:R-:W-:Y:S01]  /*13c60*/  IMAD.IADD R6, R4, 0x1, -R6 ;  /* 0x0000000104067824 */ /* 0x000fe200078e0a06 */
[----:B------:R-:W-:-:S03]  /*13c70*/  UMOV UR4, 0xffffffff ;  /* 0xffffffff00047882 */ /* 0x000fc60000000000 */
[----:B------:R-:W-:-:S05]  /*13c80*/  IMAD R4, R3, R16, R6 ;  /* 0x0000001003047224 */ /* 0x000fca00078e0206 */
[----:B------:R-:W-:Y:S01]  /*13c90*/  ISETP.GT.AND P6, PT, R4, R0, PT ;  /* 0x000000000400720c */ /* 0x000fe20003fc4270 */
[----:B------:R-:W-:-:S12]  /*13ca0*/  BRA.DIV UR4, `(.L_x_550) ;  /* 0x0000002204947947 */ /* 0x000fd8000b800000 */
[----:B------:R-:W-:-:S04]  /*13cb0*/  VOTE.ANY R5, PT, !P6 ;  /* 0x0000000000057806 */ /* 0x000fc800070e0100 */
[----:B------:R-:W2:Y:S02]  /*13cc0*/  POPC R4, R5 ;  /* 0x0000000500047309 */ /* 0x000ea40000000000 */
[----:B--2---:R2:W3:Y:S02]  /*13cd0*/  SHFL.IDX PT, R17, R2, R4, 0x1f ;  /* 0x00001f0402117589 */ /* 0x0044e400000e0000 */
.L_x_621:
[----:B------:R-:W-:Y:S01]  /*13ce0*/  ISETP.NE.AND P0, PT, R5, RZ, PT ;  /* 0x000000ff0500720c */ /* 0x000fe20003f05270 */
[----:B--2---:R-:W-:-:S12]  /*13cf0*/  IMAD.MOV.U32 R2, RZ, RZ, RZ ;  /* 0x000000ffff027224 */ /* 0x004fd800078e00ff */
[----:B------:R-:W-:Y:S05]  /*13d00*/  @!P0 BRA `(.L_x_551) ;  /* 0x0000000000108947 */ /* 0x000fea0003800000 */
[----:B------:R-:W-:Y:S01]  /*13d10*/  UMOV UR4, 0xffffffff ;  /* 0xffffffff00047882 */ /* 0x000fe20000000000 */
[----:B------:R-:W-:Y:S02]  /*13d20*/  VIADD R12, R4, 0xffffffff ;  /* 0xffffffff040c7836 */ /* 0x000fe40000000000 */
[----:B------:R-:W-:Y:S05]  /*13d30*/  BRA.DIV UR4, `(.L_x_552) ;  /* 0x0000002204b87947 */ /* 0x000fea000b800000 */
[----:B------:R2:W4:Y:S02]  /*13d40*/  SHFL.IDX PT, R2, R3, R12, 0x1f ;  /* 0x00001f0c03027589 */ /* 0x00052400000e0000 */
.L_x_551:
[----:B---3--:R-:W-:Y:S01]  /*13d50*/  IABS R5, R17 ;  /* 0x0000001100057213 */ /* 0x008fe20000000000 */
[----:B----4-:R-:W-:Y:S02]  /*13d60*/  IMAD R16, R2, R16, R6 ;  /* 0x0000001002107224 */ /* 0x010fe400078e0206 */
[----:B------:R-:W-:Y:S01]  /*13d70*/  IMAD.IADD R19, R4, 0x1, R19 ;  /* 0x0000000104137824 */ /* 0x000fe200078e0213 */
[----:B------:R-:W3:Y:S01]  /*13d80*/  I2F.RP R2, R5 ;  /* 0x0000000500027306 */ /* 0x000ee20000209400 */
[----:B------:R-:W-:-:S07]  /*13d90*/  IMAD.IADD R0, R0, 0x1, -R16 ;  /* 0x0000000100007824 */ /* 0x000fce00078e0a10 */
[----:B---3--:R-:W3:Y:S02]  /*13da0*/  MUFU.RCP R2, R2 ;  /* 0x0000000200027308 */ /* 0x008ee40000001000 */
[----:B---3--:R-:W-:-:S06]  /*13db0*/  VIADD R2, R2, 0xffffffe ;  /* 0x0ffffffe02027836 */ /* 0x008fcc0000000000 */
[----:B-12---:R-:W1:Y:S02]  /*13dc0*/  F2I.FTZ.U32.TRUNC.NTZ R3, R2 ;  /* 0x0000000200037305 */ /* 0x006e64000021f000 */
[----:B-1----:R-:W-:-:S04]  /*13dd0*/  IMAD.MOV R2, RZ, RZ, -R3 ;  /* 0x000000ffff027224 */ /* 0x002fc800078e0a03 */
[----:B------:R-:W-:Y:S02]  /*13de0*/  IMAD R6, R2, R5, RZ ;  /* 0x0000000502067224 */ /* 0x000fe400078e02ff */
[----:B------:R-:W-:-:S04]  /*13df0*/  IMAD.MOV.U32 R2, RZ, RZ, RZ ;  /* 0x000000ffff027224 */ /* 0x000fc800078e00ff */
[----:B------:R-:W-:Y:S01]  /*13e00*/  IMAD.HI.U32 R2, R3, R6, R2 ;  /* 0x0000000603027227 */ /* 0x000fe200078e0002 */
[----:B------:R-:W-:Y:S02]  /*13e10*/  IABS R6, R17 ;  /* 0x0000001100067213 */ /* 0x000fe40000000000 */
[----:B------:R-:W-:-:S03]  /*13e20*/  IABS R3, R0 ;  /* 0x0000000000037213 */ /* 0x000fc60000000000 */
[----:B------:R-:W-:Y:S02]  /*13e30*/  IMAD.MOV R6, RZ, RZ, -R6 ;  /* 0x000000ffff067224 */ /* 0x000fe400078e0a06 */
        /* <DEDUP_REMOVED lines=16> */
.L_x_545:
[----:B------:R-:W-:Y:S01]  /*13f40*/  UMOV UR4, URZ ;  /* 0x0000003f00047c82 */ /* 0x000fe20008000000 */
[----:B------:R-:W-:Y:S01]  /*13f50*/  UMOV UR5, URZ ;  /* 0x0000003f00057c82 */ /* 0x000fe20008000000 */
[----:B------:R-:W-:Y:S01]  /*13f60*/  ULDC UR6, c[0x0][0xc3c] ;  /* 0x00030f0000067ab9 */ /* 0x000fe20000000800 */
[----:B------:R-:W-:Y:S02]  /*13f70*/  IMAD.MOV.U32 R16, RZ, RZ, R0 ;  /* 0x000000ffff107224 */ /* 0x000fe400078e0000 */
[----:B------:R-:W-:Y:S02]  /*13f80*/  IMAD.U32 R17, RZ, RZ, UR4 ;  /* 0x00000004ff117e24 */ /* 0x000fe4000f8e00ff */
[----:B------:R-:W-:Y:S02]  /*13f90*/  IMAD.U32 R18, RZ, RZ, UR5 ;  /* 0x00000005ff127e24 */ /* 0x000fe4000f8e00ff */
[----:B------:R-:W-:-:S07]  /*13fa0*/  IMAD.U32 R19, RZ, RZ, UR6 ;  /* 0x00000006ff137e24 */ /* 0x000fce000f8e00ff */
.L_x_553:
[----:B-1----:R1:W2:Y:S01]  /*13fb0*/  LDL R3, [R1+0x4] ;  /* 0x0000040001037983 */ /* 0x0022a20000100800 */
[----:B------:R-:W3:Y:S01]  /*13fc0*/  S2R R0, SR_TID.X ;  /* 0x0000000000007919 */ /* 0x000ee20000002100 */
[----:B------:R-:W-:Y:S05]  /*13fd0*/  WARPSYNC.ALL ;  /* 0x0000000000007948 */ /* 0x000fea0003800000 */
[----:B---3--:R-:W-:Y:S01]  /*13fe0*/  LOP3.LUT R0, R0, 0x1f, RZ, 0xc0, !PT ;  /* 0x0000001f00007812 */ /* 0x008fe200078ec0ff */
[----:B------:R-:W-:Y:S03]  /*13ff0*/  BAR.SYNC.DEFER_BLOCKING 0x4, 0x180 ;  /* 0x0106000000007b1d */ /* 0x000fe60000010000 */
[----:B------:R-:W-:-:S13]  /*14000*/  ISETP.NE.AND P0, PT, R0, RZ, PT ;  /* 0x000000ff0000720c */ /* 0x000fda0003f05270 */
[----:B------:R-:W2:Y:S01]  /*14010*/  @!P0 S2R R0, SR_CgaCtaId ;  /* 0x0000000000008919 */ /* 0x000ea20000008800 */
[----:B------:R-:W-:-:S04]  /*14020*/  @!P0 MOV R2, 0x400 ;  /* 0x0000040000028802 */ /* 0x000fc80000000f00 */
[----:B--2---:R-:W-:-:S05]  /*14030*/  @!P0 LEA R3, R0, R2, 0x18 ;  /* 0x0000000200038211 */ /* 0x004fca00078ec0ff */
[----:B------:R1:W-:Y:S04]  /*14040*/  @!P0 STS.128 [R3+0x388d0], R16 ;  /* 0x0388d01003008388 */ /* 0x0003e80000000c00 */
[----:B------:R1:W-:Y:S01]  /*14050*/  @!P0 STL [R1+0x4], R3 ;  /* 0x0000040301008387 */ /* 0x0003e20000100800 */
[----:B------:R-:W-:Y:S06]  /*14060*/  BAR.ARV 0x5, 0x180 ;  /* 0x0146000000007b1d */ /* 0x000fec0000002000 */
.L_x_542:
[----:B------:R-:W-:Y:S02]  /*14070*/  ULDC UR4, c[0x0][0xc3c] ;  /* 0x00030f0000047ab9 */ /* 0x000fe40000000800 */
[----:B----4-:R-:W-:-:S13]  /*14080*/  ISETP.GE.AND P0, PT, R19, UR4, PT ;  /* 0x0000000413007c0c */ /* 0x010fda000bf06270 */
[----:B------:R-:W-:Y:S05]  /*14090*/  @!P0 BRA `(.L_x_554) ;  /* 0xffffffa0004c8947 */ /* 0x000fea000383ffff */
[----:B------:R-:W-:Y:S05]  /*140a0*/  BSYNC B8 ;  /* 0x0000000000087941 */ /* 0x000fea0003800000 */
.L_x_441:
[----:B---3--:R-:W3:Y:S01]  /*140b0*/  LDL.LU R0, [R1+0x50] ;  /* 0x0000500001007983 */ /* 0x008ee20000300800 */
[----:B------:R-:W-:Y:S01]  /*140c0*/  BSSY B0, `(.L_x_555) ;  /* 0x000000b000007945 */ /* 0x000fe20003800000 */
[----:B------:R-:W4:Y:S01]  /*140d0*/  S2R R5, SR_CgaCtaId ;  /* 0x0000000000057919 */ /* 0x000f220000008800 */
[----:B---3--:R-:W-:-:S05]  /*140e0*/  VIADD R0, R0, 0x1 ;  /* 0x0000000100007836 */ /* 0x008fca0000000000 */
[----:B------:R-:W-:-:S04]  /*140f0*/  LEA.HI R2, R0, R0, RZ, 0x1 ;  /* 0x0000000000027211 */ /* 0x000fc800078f08ff */
[----:B-1----:R-:W-:-:S05]  /*14100*/  LOP3.LUT R3, R2, 0xfffffffe, RZ, 0xc0, !PT ;  /* 0xfffffffe02037812 */ /* 0x002fca00078ec0ff */
[----:B------:R-:W-:Y:S01]  /*14110*/  IMAD.IADD R3, R0, 0x1, -R3 ;  /* 0x0000000100037824 */ /* 0x000fe200078e0a03 */
[----:B------:R-:W-:-:S04]  /*14120*/  MOV R0, 0x400 ;  /* 0x0000040000007802 */ /* 0x000fc80000000f00 */
[----:B----4-:R-:W-:Y:S02]  /*14130*/  LEA R0, R5, R0, 0x18 ;  /* 0x0000000005007211 */ /* 0x010fe400078ec0ff */
[----:B------:R-:W-:-:S04]  /*14140*/  SHF.L.U32 R3, R3, 0x1f, RZ ;  /* 0x0000001f03037819 */ /* 0x000fc800000006ff */
[----:B------:R-:W1:Y:S02]  /*14150*/  SYNCS.PHASECHK.TRANS64.TRYWAIT P0, [R0+URZ+0x38820], R3 ;  /* 0x03882003000075a7 */ /* 0x000e64000800017f */
[----:B-1----:R-:W-:Y:S05]  /*14160*/  @!P0 BRA `(.L_x_556) ;  /* 0x0000001c00d48947 */ /* 0x002fea0003800000 */
.L_x_624:
[----:B------:R-:W-:Y:S05]  /*14170*/  BSYNC B0 ;  /* 0x0000000000007941 */ /* 0x000fea0003800000 */
.L_x_555:
[----:B------:R-:W-:-:S03]  /*14180*/  UMOV UR4, 0xffffffff ;  /* 0xffffffff00047882 */ /* 0x000fc60000000000 */
[----:B------:R-:W-:Y:S05]  /*14190*/  BRA.DIV UR4, `(.L_x_557) ;  /* 0x0000001e04dc7947 */ /* 0x000fea000b800000 */
[----:B------:R-:W3:Y:S02]  /*141a0*/  S2R R2, SR_TID.X ;  /* 0x0000000000027919 */ /* 0x000ee40000002100 */
[----:B---3--:R-:W-:-:S04]  /*141b0*/  SHF.R.U32.HI R2, RZ, 0x5, R2 ;  /* 0x00000005ff027819 */ /* 0x008fc80000011602 */
[----:B------:R-:W-:-:S05]  /*141c0*/  LOP3.LUT R2, R2, 0x3, RZ, 0xc0, !PT ;  /* 0x0000000302027812 */ /* 0x000fca00078ec0ff */
[----:B------:R3:W4:Y:S02]  /*141d0*/  SHFL.IDX PT, R14, R2, RZ, 0x1f ;  /* 0x00001fff020e7589 */ /* 0x00072400000e0000 */
.L_x_627:
[----:B----4-:R-:W-:Y:S01]  /*141e0*/  ISETP.NE.AND P0, PT, R14, RZ, PT ;  /* 0x000000ff0e00720c */ /* 0x010fe20003f05270 */
[----:B------:R-:W-:-:S12]  /*141f0*/  BSSY B0, `(.L_x_558) ;  /* 0x0000029000007945 */ /* 0x000fd80003800000 */
[----:B------:R-:W-:Y:S05]  /*14200*/  @P0 BRA `(.L_x_559) ;  /* 0x00000000009c0947 */ /* 0x000fea0003800000 */
[----:B------:R-:W-:-:S03]  /*14210*/  UMOV UR4, 0xffffffff ;  /* 0xffffffff00047882 */ /* 0x000fc60000000000 */
[----:B------:R-:W-:Y:S05]  /*14220*/  BRA.DIV UR4, `(.L_x_560) ;  /* 0x0000001e04ec7947 */ /* 0x000fea000b800000 */
[----:B------:R-:W-:-:S13]  /*14230*/  ELECT P6, URZ, PT ;  /* 0x00000000003f782f */ /* 0x000fda00038c0000 */
.L_x_630:
[----:B------:R-:W-:Y:S05]  /*14240*/  @!P6 BRA `(.L_x_559) ;  /* 0x00000000008ce947 */ /* 0x000fea0003800000 */
[----:B---3--:R-:W3:Y:S02]  /*14250*/  LDL R2, [R1+0x5c] ;  /* 0x00005c0001027983 */ /* 0x008ee40000100800 */
[----:B---3--:R-:W-:-:S13]  /*14260*/  R2UR UR4, R2 ;  /* 0x00000000020472ca */ /* 0x008fda00000e0000 */
[----:B------:R-:W-:-:S06]  /*14270*/  ULOP3.LUT UR4, UR4, 0x2, URZ, 0xfc, !UPT ;  /* 0x0000000204047892 */ /* 0x000fcc000f8efc3f */
[----:B------:R-:W-:-:S05]  /*14280*/  IMAD.U32 R2, RZ, RZ, UR4 ;  /* 0x00000004ff027e24 */ /* 0x000fca000f8e00ff */
[----:B------:R-:W-:-:S13]  /*14290*/  ISETP.NE.AND P2, PT, R2, 0x3, PT ;  /* 0x000000030200780c */ /* 0x000fda0003f45270 */
[----:B------:R-:W-:Y:S05]  /*142a0*/  @!P2 BRA `(.L_x_561) ;  /* 0x000000000004a947 */ /* 0x000fea0003800000 */
[----:B------:R-:W-:Y:S01]  /*142b0*/  BPT.TRAP 0x1 ;  /* 0x000000040000795c */ /* 0x000fe20000300000 */
.L_x_561:
[----:B-1----:R-:W3:Y:S04]  /*142c0*/  LDL R3, [R1+0x8] ;  /* 0x0000080001037983 */ /* 0x002ee80000100800 */
[----:B--2---:R-:W2:Y:S01]  /*142d0*/  LDL.LU R7, [R1+0x10] ;  /* 0x0000100001077983 */ /* 0x004ea20000300800 */
[----:B------:R-:W-:-:S04]  /*142e0*/  VIADD R2, R0, 0x38840 ;  /* 0x0003884000027836 */ /* 0x000fc80000000000 */
[C---:B---3--:R-:W-:Y:S02]  /*142f0*/  IMAD R6, R3.reuse, 0x8, R2 ;  /* 0x0000000803067824 */ /* 0x048fe400078e0202 */
[----:B------:R-:W-:Y:S01]  /*14300*/  VIADD R3, R3, 0x1 ;  /* 0x0000000103037836 */ /* 0x000fe20000000000 */
[----:B--2---:R-:W-:-:S04]  /*14310*/  SHF.L.U32 R5, R7, 0x1f, RZ ;  /* 0x0000001f07057819 */ /* 0x004fc800000006ff */
[C---:B------:R-:W-:Y:S01]  /*14320*/  ISETP.NE.AND P1, PT, R3.reuse, 0x2, PT ;  /* 0x000000020300780c */ /* 0x040fe20003f25270 */
[----:B------:R-:W1:Y:S03]  /*14330*/  SYNCS.PHASECHK.TRANS64.TRYWAIT P0, [R6+URZ], R5 ;  /* 0x00000005060075a7 */ /* 0x000e66000800017f */
[----:B------:R-:W-:Y:S02]  /*14340*/  SEL R4, RZ, 0x1, P1 ;  /* 0x00000001ff047807 */ /* 0x000fe40000800000 */
[----:B------:R-:W-:Y:S02]  /*14350*/  SEL R3, R3, RZ, P1 ;  /* 0x000000ff03037207 */ /* 0x000fe40000800000 */
[----:B------:R-:W-:-:S03]  /*14360*/  LOP3.LUT R4, R7, R4, RZ, 0x3c, !PT ;  /* 0x0000000407047212 */ /* 0x000fc600078e3cff */
[----:B------:R-:W-:Y:S01]  /*14370*/  IMAD R7, R3, 0x8, R2 ;  /* 0x0000000803077824 */ /* 0x000fe200078e0202 */
[----:B------:R-:W-:Y:S01]  /*14380*/  SHF.L.U32 R2, R4, 0x1f, RZ ;  /* 0x0000001f04027819 */ /* 0x000fe200000006ff */
[----:B-1----:R-:W-:Y:S06]  /*14390*/  @!P0 BRA `(.L_x_562) ;  /* 0x0000001c00b08947 */ /* 0x002fec0003800000 */
.L_x_631:
[----:B------:R-:W2:Y:S02]  /*143a0*/  SYNCS.PHASECHK.TRANS64.TRYWAIT P0, [R7+URZ], R2 ;  /* 0x00000002070075a7 */ /* 0x000ea4000800017f */
[----:B--2---:R-:W-:Y:S05]  /*143b0*/  @!P0 BRA `(.L_x_563) ;  /* 0x0000001c00bc8947 */ /* 0x004fea0003800000 */
.L_x_632:
[----:B------:R-:W-:Y:S05]  /*143c0*/  @!P2 BRA `(.L_x_564) ;  /* 0x000000000004a947 */ /* 0x000fea0003800000 */
[----:B------:R-:W-:Y:S01]  /*143d0*/  BPT.TRAP 0x1 ;  /* 0x000000040000795c */ /* 0x000fe20000300000 */
.L_x_564:
[----:B------:R-:W3:Y:S01]  /*143e0*/  LDL.LU R4, [R1+0x8] ;  /* 0x0000080001047983 */ /* 0x000ee20000300800 */
[----:B------:R-:W-:-:S04]  /*143f0*/  VIADD R0, R0, 0x38860 ;  /* 0x0003886000007836 */ /* 0x000fc80000000000 */
[----:B---3--:R-:W-:-:S04]  /*14400*/  IMAD R4, R4, 0x8, R0 ;  /* 0x0000000804047824 */ /* 0x008fc800078e0200 */
[----:B------:R-:W3:Y:S02]  /*14410*/  SYNCS.PHASECHK.TRANS64.TRYWAIT P0, [R4+URZ], R5 ;  /* 0x00000005040075a7 */ /* 0x000ee4000800017f */
[----:B---3--:R-:W-:Y:S05]  /*14420*/  @!P0 BRA `(.L_x_565) ;  /* 0x0000001c00b48947 */ /* 0x008fea0003800000 */
.L_x_633:
[----:B------:R-:W-:-:S07]  /*14430*/  IMAD R3, R3, 0x8, R0 ;  /* 0x0000000803037824 */ /* 0x000fce00078e0200 */
.L_x_566:
[----:B----4-:R4:W0:Y:S02]  /*14440*/  SYNCS.PHASECHK.TRANS64.TRYWAIT P0, [R3+URZ], R2 ;  /* 0x00000002030075a7 */ /* 0x010824000800017f */
[----:B0-----:R-:W-:Y:S05]  /*14450*/  @!P0 NANOSLEEP.SYNCS 0x989680 ;  /* 0x009896800000895d */ /* 0x001fea0003900000 */
[----:B------:R-:W0:Y:S02]  /*14460*/  @!P0 SYNCS.PHASECHK.TRANS64 P0, [R3+URZ], R2 ;  /* 0x00000002030085a7 */ /* 0x000e24000800007f */
[----:B0-----:R-:W-:Y:S05]  /*14470*/  @!P0 BRA `(.L_x_566) ;  /* 0xfffffffc00f08947 */ /* 0x001fea000383ffff */
.L_x_559:
[----:B------:R-:W-:Y:S05]  /*14480*/  BSYNC B0 ;  /* 0x0000000000007941 */ /* 0x000fea0003800000 */
.L_x_558:
[----:B------:R-:W-:Y:S05]  /*14490*/  EXIT ;  /* 0x000000000000794d */ /* 0x000fea0003800000 */
.L_x_393:
[----:B0-----:R0:W1:Y:S02]  /*144a0*/  SYNCS.PHASECHK.TRANS64.TRYWAIT P1, [R5+URZ+0x38800], R0 ;  /* 0x03880000050075a7 */ /* 0x001064000802017f */
[----:B-1----:R-:W-:Y:S05]  /*144b0*/  @!P1 NANOSLEEP.SYNCS 0x989680 ;  /* 0x009896800000995d */ /* 0x002fea0003900000 */
[----:B------:R-:W1:Y:S02]  /*144c0*/  @!P1 SYNCS.PHASECHK.TRANS64 P1, [R5+URZ+0x38800], R0 ;  /* 0x03880000050095a7 */ /* 0x000e64000802007f */
[----:B-1----:R-:W-:Y:S05]  /*144d0*/  @!P1 BRA `(.L_x_393) ;  /* 0xfffffffc00f09947 */ /* 0x002fea000383ffff */
[----:B------:R-:W-:Y:S05]  /*144e0*/  BRA `(.L_x_567) ;  /* 0xfffffed400247947 */ /* 0x000fea000383ffff */
.L_x_397:
[----:B-1----:R1:W2:Y:S02]  /*144f0*/  SYNCS.PHASECHK.TRANS64.TRYWAIT P2, [R0+URZ+0x38830], R3 ;  /* 0x03883003000075a7 */ /* 0x0022a4000804017f */
[----:B--2---:R-:W-:Y:S05]  /*14500*/  @!P2 NANOSLEEP.SYNCS 0x989680 ;  /* 0x009896800000a95d */ /* 0x004fea0003900000 */
[----:B------:R-:W2:Y:S02]  /*14510*/  @!P2 SYNCS.PHASECHK.TRANS64 P2, [R0+URZ+0x38830], R3 ;  /* 0x038830030000a5a7 */ /* 0x000ea4000804007f */
[----:B--2---:R-:W-:Y:S05]  /*14520*/  @!P2 BRA `(.L_x_397) ;  /* 0xfffffffc00f0a947 */ /* 0x004fea000383ffff */
[----:B------:R-:W-:Y:S05]  /*14530*/  BRA `(.L_x_396) ;  /* 0xfffffed400487947 */ /* 0x000fea000383ffff */
.L_x_402:
[----:B-1----:R-:W-:-:S04]  /*14540*/  IMAD.U32 R4, RZ, RZ, UR61 ;  /* 0x0000003dff047e24 */ /* 0x002fc8000f8e00ff */
[----:B------:R1:W2:Y:S03]  /*14550*/  SYNCS.PHASECHK.TRANS64.TRYWAIT P2, [R4+URZ+0x38830], R3 ;  /* 0x03883003040075a7 */ /* 0x0002a6000804017f */
[----:B--2---:R-:W-:Y:S05]  /*14560*/  @!P2 NANOSLEEP.SYNCS 0x989680 ;  /* 0x009896800000a95d */ /* 0x004fea0003900000 */
[----:B------:R-:W2:Y:S02]  /*14570*/  @!P2 SYNCS.PHASECHK.TRANS64 P2, [R4+URZ+0x38830], R3 ;  /* 0x038830030400a5a7 */ /* 0x000ea4000804007f */
[----:B--2---:R-:W-:Y:S05]  /*14580*/  @!P2 BRA `(.L_x_402) ;  /* 0xfffffffc00eca947 */ /* 0x004fea000383ffff */
[----:B------:R-:W-:Y:S05]  /*14590*/  BRA `(.L_x_401) ;  /* 0xffffff1000c07947 */ /* 0x000fea000383ffff */
.L_x_406:
[----:B01----:R-:W-:-:S04]  /*145a0*/  IMAD.U32 R3, RZ, RZ, UR4 ;  /* 0x00000004ff037e24 */ /* 0x003fc8000f8e00ff */
[----:B------:R0:W1:Y:S03]  /*145b0*/  SYNCS.PHASECHK.TRANS64.TRYWAIT P2, [R3+URZ+0x38850], R0 ;  /* 0x03885000030075a7 */ /* 0x000066000804017f */
[----:B-1----:R-:W-:Y:S05]  /*145c0*/  @!P2 NANOSLEEP.SYNCS 0x989680 ;  /* 0x009896800000a95d */ /* 0x002fea0003900000 */
[----:B------:R-:W1:Y:S02]  /*145d0*/  @!P2 SYNCS.PHASECHK.TRANS64 P2, [R3+URZ+0x38850], R0 ;  /* 0x038850000300a5a7 */ /* 0x000e64000804007f */
[----:B-1----:R-:W-:Y:S05]  /*145e0*/  @!P2 BRA `(.L_x_406) ;  /* 0xfffffffc00eca947 */ /* 0x002fea000383ffff */
[----:B------:R-:W-:Y:S05]  /*145f0*/  BRA `(.L_x_405) ;  /* 0xffffff3800e07947 */ /* 0x000fea000383ffff */
.L_x_411:
[----:B-1----:R1:W2:Y:S02]  /*14600*/  SYNCS.PHASECHK.TRANS64.TRYWAIT P0, [R11+URZ+0x38850], R0 ;  /* 0x038850000b0075a7 */ /* 0x0022a4000800017f */
[----:B--2---:R-:W-:Y:S05]  /*14610*/  @!P0 NANOSLEEP.SYNCS 0x989680 ;  /* 0x009896800000895d */ /* 0x004fea0003900000 */
[----:B------:R-:W2:Y:S02]  /*14620*/  @!P0 SYNCS.PHASECHK.TRANS64 P0, [R11+URZ+0x38850], R0 ;  /* 0x038850000b0085a7 */ /* 0x000ea4000800007f */
[----:B--2---:R-:W-:Y:S05]  /*14630*/  @!P0 BRA `(.L_x_411) ;  /* 0xfffffffc00f08947 */ /* 0x004fea000383ffff */
[----:B------:R-:W-:Y:S05]  /*14640*/  BRA `(.L_x_410) ;  /* 0xffffff5000d87947 */ /* 0x000fea000383ffff */
.L_x_453:
[----:B------:R-:W2:Y:S01]  /*14650*/  S2R R4, SR_TID.X ;  /* 0x0000000000047919 */ /* 0x000ea20000002100 */
[----:B------:R-:W-:Y:S01]  /*14660*/  BSSY B0, `(.L_x_568) ;  /* 0x000000a000007945 */ /* 0x000fe20003800000 */
[----:B-1----:R-:W-:Y:S02]  /*14670*/  IMAD.MOV.U32 R12, RZ, RZ, RZ ;  /* 0x000000ffff0c7224 */ /* 0x002fe400078e00ff */
[----:B------:R-:W-:Y:S02]  /*14680*/  IMAD.MOV.U32 R11, RZ, RZ, 0x1f ;  /* 0x0000001fff0b7424 */ /* 0x000fe400078e00ff */
[----:B------:R-:W-:Y:S01]  /*14690*/  IMAD.MOV.U32 R15, RZ, RZ, -0x1 ;  /* 0xffffffffff0f7424 */ /* 0x000fe200078e00ff */
[----:B--2---:R-:W-:-:S04]  /*146a0*/  SHF.R.U32.HI R4, RZ, 0x5, R4 ;  /* 0x00000005ff047819 */ /* 0x004fc80000011604 */
[----:B------:R-:W-:-:S05]  /*146b0*/  LOP3.LUT R4, R4, 0x3, RZ, 0xc0, !PT ;  /* 0x0000000304047812 */ /* 0x000fca00078ec0ff */
[----:B------:R-:W-:-:S07]  /*146c0*/  IMAD.MOV.U32 R13, RZ, RZ, R4 ;  /* 0x000000ffff0d7224 */ /* 0x000fce00078e0004 */
[----:B0-----:R-:W-:Y:S05]  /*146d0*/  WARPSYNC.COLLECTIVE R15, `(.L_x_569) ;  /* 0x000000000f087348 */ /* 0x001fea0003c00000 */
[----:B------:R1:W2:Y:S02]  /*146e0*/  SHFL.IDX P6, R14, R13, R12, R11 ;  /* 0x0000000c0d0e7389 */ /* 0x0002a400000c000b */
[----:B012---:R-:W-:Y:S01]  /*146f0*/  ENDCOLLECTIVE ;  /* 0x000000000000791b */ /* 0x007fe20003800000 */
.L_x_569:
[----:B------:R-:W-:Y:S05]  /*14700*/  BSYNC B0 ;  /* 0x0000000000007941 */ /* 0x000fea0003800000 */
.L_x_568:
[----:B------:R-:W-:Y:S05]  /*14710*/  BRA `(.L_x_570) ;  /* 0xffffffa400ac7947 */ /* 0x000fea000383ffff */
.L_x_455:
[----:B------:R-:W-:Y:S01]  /*14720*/  BSSY B0, `(.L_x_571) ;  /* 0x0000006000007945 */ /* 0x000fe20003800000 */
[----:B------:R-:W-:-:S07]  /*14730*/  IMAD.MOV.U32 R15, RZ, RZ, -0x1 ;  /* 0xffffffffff0f7424 */ /* 0x000fce00078e00ff */
[----:B0123--:R-:W-:Y:S05]  /*14740*/  WARPSYNC.COLLECTIVE R15, `(.L_x_572) ;  /* 0x000000000f0c7348 */ /* 0x00ffea0003c00000 */
[----:B------:R-:W-:Y:S02]  /*14750*/  ELECT P6, UR62, PT ;  /* 0x00000000003e782f */ /* 0x000fe400038c0000 */
[----:B------:R-:W-:Y:S01]  /*14760*/  MOV R14, UR62 ;  /* 0x0000003e000e7c02 */ /* 0x000fe20008000f00 */
[----:B0123--:R-:W-:Y:S10]  /*14770*/  ENDCOLLECTIVE ;  /* 0x000000000000791b */ /* 0x00fff40003800000 */
.L_x_572:
[----:B------:R-:W-:Y:S05]  /*14780*/  BSYNC B0 ;  /* 0x0000000000007941 */ /* 0x000fea0003800000 */
.L_x_571:
[----:B------:R-:W-:Y:S05]  /*14790*/  BRA `(.L_x_573) ;  /* 0xffffffa400b07947 */ /* 0x000fea000383ffff */
.L_x_457:
[----:B---3--:R3:W4:Y:S02]  /*147a0*/  SYNCS.PHASECHK.TRANS64.TRYWAIT P0, [R0+URZ+0x38840], R2 ;  /* 0x03884002000075a7 */ /* 0x008724000800017f */
[----:B----4-:R-:W-:Y:S05]  /*147b0*/  @!P0 NANOSLEEP.SYNCS 0x989680 ;  /* 0x009896800000895d */ /* 0x010fea0003900000 */
[----:B------:R-:W4:Y:S02]  /*147c0*/  @!P0 SYNCS.PHASECHK.TRANS64 P0, [R0+URZ+0x38840], R2 ;  /* 0x03884002000085a7 */ /* 0x000f24000800007f */
[----:B----4-:R-:W-:Y:S05]  /*147d0*/  @!P0 BRA `(.L_x_457) ;  /* 0xfffffffc00f08947 */ /* 0x010fea000383ffff */
[----:B------:R-:W-:Y:S05]  /*147e0*/  BRA `(.L_x_574) ;  /* 0xffffffa800207947 */ /* 0x000fea000383ffff */
.L_x_461:
[----:B------:R-:W2:Y:S01]  /*147f0*/  LDL.LU R11, [R1+0x3c] ;  /* 0x00003c00010b7983 */ /* 0x000ea20000300800 */
[----:B------:R-:W-:Y:S01]  /*14800*/  IMAD.MOV.U32 R13, RZ, RZ, R0 ;  /* 0x000000ffff0d7224 */ /* 0x000fe200078e0000 */
[----:B------:R-:W-:Y:S01]  /*14810*/  LOP3.LUT R8, R8, 0x7f, RZ, 0xc0, !PT ;  /* 0x0000007f08087812 */ /* 0x000fe200078ec0ff */
[----:B------:R-:W-:Y:S02]  /*14820*/  IMAD.MOV.U32 R12, RZ, RZ, RZ ;  /* 0x000000ffff0c7224 */ /* 0x000fe400078e00ff */
[----:B------:R-:W-:Y:S01]  /*14830*/  IMAD.MOV.U32 R15, RZ, RZ, -0x1 ;  /* 0xffffffffff0f7424 */ /* 0x000fe200078e00ff */
[----:B------:R-:W-:-:S05]  /*14840*/  SHF.R.U32.HI R5, RZ, 0x3, R8 ;  /* 0x00000003ff057819 */ /* 0x000fca0000011608 */
[----:B------:R-:W-:-:S04]  /*14850*/  IMAD.IADD R2, R5, 0x1, R17 ;  /* 0x0000000105027824 */ /* 0x000fc800078e0211 */
[----:B------:R-:W-:Y:S02]  /*14860*/  VIADD R5, R2, 0x10 ;  /* 0x0000001002057836 */ /* 0x000fe40000000000 */
[----:B--2---:R-:W-:Y:S02]  /*14870*/  IMAD R3, R11, R7, RZ ;  /* 0x000000070b037224 */ /* 0x004fe400078e02ff */
[----:B------:R-:W-:-:S03]  /*14880*/  IMAD.MOV.U32 R11, RZ, RZ, 0x181f ;  /* 0x0000181fff0b7424 */ /* 0x000fc600078e00ff */
[----:B------:R-:W-:-:S13]  /*14890*/  ISETP.GE.AND P5, PT, R2, R3, PT ;  /* 0x000000030200720c */ /* 0x000fda0003fa6270 */
[----:B-----5:R-:W-:Y:S05]  /*148a0*/  WARPSYNC.COLLECTIVE R15, `(.L_x_575) ;  /* 0x000000000f087348 */ /* 0x020fea0003c00000 */
[----:B------:R0:W1:Y:S02]  /*148b0*/  SHFL.IDX P6, R14, R13, R12, R11 ;  /* 0x0000000c0d0e7389 */ /* 0x00006400000c000b */
[----:B01---5:R-:W-:Y:S01]  /*148c0*/  ENDCOLLECTIVE ;  /* 0x000000000000791b */ /* 0x023fe20003800000 */
.L_x_575:
[----:B------:R-:W-:Y:S02]  /*148d0*/  IMAD.MOV.U32 R13, RZ, RZ, R4 ;  /* 0x000000ffff0d7224 */ /* 0x000fe400078e0004 */
[----:B------:R-:W-:-:S07]  /*148e0*/  IMAD.MOV.U32 R6, RZ, RZ, R14 ;  /* 0x000000ffff067224 */ /* 0x000fce00078e000e */
[----:B------:R-:W-:Y:S05]  /*148f0*/  WARPSYNC.COLLECTIVE R15, `(.L_x_576) ;  /* 0x000000000f087348 */ /* 0x000fea0003c00000 */
[----:B------:R0:W1:Y:S02]  /*14900*/  SHFL.IDX P6, R14, R13, R12, R11 ;  /* 0x0000000c0d0e7389 */ /* 0x00006400000c000b */
[----:B01----:R-:W-:Y:S01]  /*14910*/  ENDCOLLECTIVE ;  /* 0x000000000000791b */ /* 0x003fe20003800000 */
.L_x_576:
        /* <DEDUP_REMOVED lines=20> */
.L_x_577:
[----:B------:R-:W-:Y:S02]  /*14a60*/  IMAD.MOV.U32 R13, RZ, RZ, R4 ;  /* 0x000000ffff0d7224 */ /* 0x000fe400078e0004 */
[----:B------:R-:W-:-:S07]  /*14a70*/  IMAD.MOV.U32 R6, RZ, RZ, R14 ;  /* 0x000000ffff067224 */ /* 0x000fce00078e000e */
[----:B------:R-:W-:Y:S05]  /*14a80*/  WARPSYNC.COLLECTIVE R15, `(.L_x_578) ;  /* 0x000000000f087348 */ /* 0x000fea0003c00000 */
[----:B------:R0:W1:Y:S02]  /*14a90*/  SHFL.IDX P6, R14, R13, R12, R11 ;  /* 0x0000000c0d0e7389 */ /* 0x00006400000c000b */
[----:B01----:R-:W-:Y:S01]  /*14aa0*/  ENDCOLLECTIVE ;  /* 0x000000000000791b */ /* 0x003fe20003800000 */
.L_x_578:
[----:B------:R-:W-:Y:S01]  /*14ab0*/  ULDC.64 UR4, c[0x0][0x208] ;  /* 0x0000820000047ab9 */ /* 0x000fe20000000a00 */
[----:B------:R-:W-:Y:S02]  /*14ac0*/  IMAD.MOV.U32 R13, RZ, RZ, R0 ;  /* 0x000000ffff0d7224 */ /* 0x000fe400078e0000 */
[----:B------:R-:W-:Y:S02]  /*14ad0*/  IMAD.MOV.U32 R12, RZ, RZ, 0x2 ;  /* 0x00000002ff0c7424 */ /* 0x000fe400078e00ff */
[----:B------:R-:W-:-:S05]  /*14ae0*/  IMAD.MOV.U32 R5, RZ, RZ, R14 ;  /* 0x000000ffff057224 */ /* 0x000fca00078e000e */
[----:B------:R-:W-:-:S05]  /*14af0*/  @!P5 LEA R5, P4, R10, R5, 0x1 ;  /* 0x000000050a05d211 */ /* 0x000fca00078808ff */
[----:B------:R-:W-:-:S04]  /*14b00*/  @!P5 IMAD.X R6, RZ, RZ, R6, P4 ;  /* 0x000000ffff06d224 */ /* 0x000fc800020e0606 */
[----:B------:R-:W-:Y:S02]  /*14b10*/  @!P5 IMAD.MOV.U32 R7, RZ, RZ, R6 ;  /* 0x000000ffff07d224 */ /* 0x000fe400078e0006 */
        /* <DEDUP_REMOVED lines=13> */
.L_x_579:
[----:B------:R-:W-:Y:S02]  /*14bf0*/  IMAD.MOV.U32 R13, RZ, RZ, R4 ;  /* 0x000000ffff0d7224 */ /* 0x000fe400078e0004 */
[----:B------:R-:W-:-:S07]  /*14c00*/  IMAD.MOV.U32 R6, RZ, RZ, R14 ;  /* 0x000000ffff067224 */ /* 0x000fce00078e000e */
[----:B------:R-:W-:Y:S05]  /*14c10*/  WARPSYNC.COLLECTIVE R15, `(.L_x_580) ;  /* 0x000000000f087348 */ /* 0x000fea0003c00000 */
[----:B------:R0:W1:Y:S02]  /*14c20*/  SHFL.IDX P6, R14, R13, R12, R11 ;  /* 0x0000000c0d0e7389 */ /* 0x00006400000c000b */
[----:B01----:R-:W-:Y:S01]  /*14c30*/  ENDCOLLECTIVE ;  /* 0x000000000000791b */ /* 0x003fe20003800000 */
.L_x_580:
        /* <DEDUP_REMOVED lines=20> */
.L_x_581:
[----:B------:R-:W-:Y:S02]  /*14d80*/  IMAD.MOV.U32 R13, RZ, RZ, R4 ;  /* 0x000000ffff0d7224 */ /* 0x000fe400078e0004 */
[----:B------:R-:W-:-:S07]  /*14d90*/  IMAD.MOV.U32 R6, RZ, RZ, R14 ;  /* 0x000000ffff067224 */ /* 0x000fce00078e000e */
[----:B------:R-:W-:Y:S05]  /*14da0*/  WARPSYNC.COLLECTIVE R15, `(.L_x_582) ;  /* 0x000000000f087348 */ /* 0x000fea0003c00000 */
[----:B------:R0:W1:Y:S02]  /*14db0*/  SHFL.IDX P6, R14, R13, R12, R11 ;  /* 0x0000000c0d0e7389 */ /* 0x00006400000c000b */
[----:B01----:R-:W-:Y:S01]  /*14dc0*/  ENDCOLLECTIVE ;  /* 0x000000000000791b */ /* 0x003fe20003800000 */
.L_x_582:
        /* <DEDUP_REMOVED lines=20> */
.L_x_583:
[----:B------:R-:W-:Y:S02]  /*14f10*/  IMAD.MOV.U32 R13, RZ, RZ, R4 ;  /* 0x000000ffff0d7224 */ /* 0x000fe400078e0004 */
[----:B------:R-:W-:-:S07]  /*14f20*/  IMAD.MOV.U32 R6, RZ, RZ, R14 ;  /* 0x000000ffff067224 */ /* 0x000fce00078e000e */
[----:B------:R-:W-:Y:S05]  /*14f30*/  WARPSYNC.COLLECTIVE R15, `(.L_x_584) ;  /* 0x000000000f087348 */ /* 0x000fea0003c00000 */
[----:B------:R0:W1:Y:S02]  /*14f40*/  SHFL.IDX P6, R14, R13, R12, R11 ;  /* 0x0000000c0d0e7389 */ /* 0x00006400000c000b */
[----:B01----:R-:W-:Y:S01]  /*14f50*/  ENDCOLLECTIVE ;  /* 0x000000000000791b */ /* 0x003fe20003800000 */
.L_x_584:
        /* <DEDUP_REMOVED lines=20> */
.L_x_585:
[----:B------:R-:W-:Y:S02]  /*150a0*/  IMAD.MOV.U32 R13, RZ, RZ, R4 ;  /* 0x000000ffff0d7224 */ /* 0x000fe400078e0004 */
[----:B------:R-:W-:-:S07]  /*150b0*/  IMAD.MOV.U32 R6, RZ, RZ, R14 ;  /* 0x000000ffff067224 */ /* 0x000fce00078e000e */
[----:B------:R-:W-:Y:S05]  /*150c0*/  WARPSYNC.COLLECTIVE R15, `(.L_x_586) ;  /* 0x000000000f087348 */ /* 0x000fea0003c00000 */
[----:B------:R0:W1:Y:S02]  /*150d0*/  SHFL.IDX P6, R14, R13, R12, R11 ;  /* 0x0000000c0d0e7389 */ /* 0x00006400000c000b */
[----:B01----:R-:W-:Y:S01]  /*150e0*/  ENDCOLLECTIVE ;  /* 0x000000000000791b */ /* 0x003fe20003800000 */
.L_x_586:
[----:B------:R-:W-:Y:S01]  /*150f0*/  ULDC.64 UR4, c[0x0][0x208] ;  /* 0x0000820000047ab9 */ /* 0x000fe20000000a00 */
[----:B------:R-:W-:Y:S02]  /*15100*/  IMAD.MOV.U32 R13, RZ, RZ, R0 ;  /* 0x000000ffff0d7224 */ /* 0x000fe400078e0000 */
[----:B------:R-:W-:Y:S02]  /*15110*/  IMAD.MOV.U32 R12, RZ, RZ, 0x6 ;  /* 0x00000006ff0c7424 */ /* 0x000fe400078e00ff */
[----:B------:R-:W-:-:S05]  /*15120*/  IMAD.MOV.U32 R5, RZ, RZ, R14 ;  /* 0x000000ffff057224 */ /* 0x000fca00078e000e */
[----:B------:R-:W-:-:S05]  /*15130*/  @!P5 LEA R5, P4, R10, R5, 0x1 ;  /* 0x000000050a05d211 */ /* 0x000fca00078808ff */
[----:B------:R-:W-:-:S04]  /*15140*/  @!P5 IMAD.X R6, RZ, RZ, R6, P4 ;  /* 0x000000ffff06d224 */ /* 0x000fc800020e0606 */
[----:B------:R-:W-:Y:S02]  /*15150*/  @!P5 IMAD.MOV.U32 R7, RZ, RZ, R6 ;  /* 0x000000ffff07d224 */ /* 0x000fe400078e0006 */
        /* <DEDUP_REMOVED lines=11> */
.L_x_587:
[----:B------:R-:W-:-:S05]  /*15210*/  VIADD R6, R2, 0x60 ;  /* 0x0000006002067836 */ /* 0x000fca0000000000 */
[----:B------:R-:W-:Y:S01]  /*15220*/  ISETP.GE.AND P5, PT, R6, R3, PT ;  /* 0x000000030600720c */ /* 0x000fe20003fa6270 */
[----:B------:R-:W-:Y:S02]  /*15230*/  IMAD.MOV.U32 R13, RZ, RZ, R4 ;  /* 0x000000ffff0d7224 */ /* 0x000fe400078e0004 */
[----:B------:R-:W-:-:S10]  /*15240*/  IMAD.MOV.U32 R8, RZ, RZ, R14 ;  /* 0x000000ffff087224 */ /* 0x000fd400078e000e */
[----:B------:R-:W-:Y:S05]  /*15250*/  WARPSYNC.COLLECTIVE R15, `(.L_x_588) ;  /* 0x000000000f087348 */ /* 0x000fea0003c00000 */
[----:B------:R0:W1:Y:S02]  /*15260*/  SHFL.IDX P6, R14, R13, R12, R11 ;  /* 0x0000000c0d0e7389 */ /* 0x00006400000c000b */
[----:B01----:R-:W-:Y:S01]  /*15270*/  ENDCOLLECTIVE ;  /* 0x000000000000791b */ /* 0x003fe20003800000 */
.L_x_588:
        /* <DEDUP_REMOVED lines=18> */
.L_x_589:
[----:B------:R-:W-:Y:S02]  /*153a0*/  IMAD.MOV.U32 R13, RZ, RZ, R4 ;  /* 0x000000ffff0d7224 */ /* 0x000fe400078e0004 */
[----:B------:R-:W-:-:S07]  /*153b0*/  IMAD.MOV.U32 R5, RZ, RZ, R14 ;  /* 0x000000ffff057224 */ /* 0x000fce00078e000e */
[----:B------:R-:W-:Y:S05]  /*153c0*/  WARPSYNC.COLLECTIVE R15, `(.L_x_590) ;  /* 0x000000000f087348 */ /* 0x000fea0003c00000 */
[----:B------:R0:W1:Y:S02]  /*153d0*/  SHFL.IDX P6, R14, R13, R12, R11 ;  /* 0x0000000c0d0e7389 */ /* 0x00006400000c000b */
[----:B01----:R-:W-:Y:S01]  /*153e0*/  ENDCOLLECTIVE ;  /* 0x000000000000791b */ /* 0x003fe20003800000 */
.L_x_590:
[----:B------:R-:W-:Y:S01]  /*153f0*/  IMAD.MOV.U32 R4, RZ, RZ, R14 ;  /* 0x000000ffff047224 */ /* 0x000fe200078e000e */
[----:B------:R-:W-:Y:S06]  /*15400*/  BRA `(.L_x_591) ;  /* 0xffffffac00087947 */ /* 0x000fec000383ffff */
.L_x_466:
[----:B0-----:R-:W2:Y:S02]  /*15410*/  LDL R2, [R1+0x4] ;  /* 0x0000040001027983 */ /* 0x001ea40000100800 */
[----:B--2---:R0:W2:Y:S02]  /*15420*/  SYNCS.PHASECHK.TRANS64.TRYWAIT P0, [R2+URZ+0x38820], R0 ;  /* 0x03882000020075a7 */ /* 0x0040a4000800017f */
[----:B--2---:R-:W-:Y:S05]  /*15430*/  @!P0 NANOSLEEP.SYNCS 0x989680 ;  /* 0x009896800000895d */ /* 0x004fea0003900000 */
[----:B------:R-:W2:Y:S02]  /*15440*/  @!P0 SYNCS.PHASECHK.TRANS64 P0, [R2+URZ+0x38820], R0 ;  /* 0x03882000020085a7 */ /* 0x000ea4000800007f */
[----:B--2---:R-:W-:Y:S05]  /*15450*/  @!P0 BRA `(.L_x_466) ;  /* 0xfffffffc00ec8947 */ /* 0x004fea000383ffff */
[----:B------:R-:W-:Y:S05]  /*15460*/  BRA `(.L_x_592) ;  /* 0xffffffac00887947 */ /* 0x000fea000383ffff */
.L_x_475:
[----:B-1----:R1:W2:Y:S02]  /*15470*/  SYNCS.PHASECHK.TRANS64.TRYWAIT P0, [R3+URZ+0x38840], R2 ;  /* 0x03884002030075a7 */ /* 0x0022a4000800017f */
[----:B--2---:R-:W-:Y:S05]  /*15480*/  @!P0 NANOSLEEP.SYNCS 0x989680 ;  /* 0x009896800000895d */ /* 0x004fea0003900000 */
[----:B------:R-:W2:Y:S02]  /*15490*/  @!P0 SYNCS.PHASECHK.TRANS64 P0, [R3+URZ+0x38840], R2 ;  /* 0x03884002030085a7 */ /* 0x000ea4000800007f */
[----:B--2---:R-:W-:Y:S05]  /*154a0*/  @!P0 BRA `(.L_x_475) ;  /* 0xfffffffc00f08947 */ /* 0x004fea000383ffff */
[----:B------:R-:W-:Y:S05]  /*154b0*/  BRA `(.L_x_593) ;  /* 0xffffffb000587947 */ /* 0x000fea000383ffff */
.L_x_483:
[----:B0-----:R0:W1:Y:S02]  /*154c0*/  SYNCS.PHASECHK.TRANS64.TRYWAIT P0, [R3+URZ+0x60], R2 ;  /* 0x00006002030075a7 */ /* 0x001064000800017f */
[----:B-1----:R-:W-:Y:S05]  /*154d0*/  @!P0 NANOSLEEP.SYNCS 0x989680 ;  /* 0x009896800000895d */ /* 0x002fea0003900000 */
[----:B------:R-:W1:Y:S02]  /*154e0*/  @!P0 SYNCS.PHASECHK.TRANS64 P0, [R3+URZ+0x60], R2 ;  /* 0x00006002030085a7 */ /* 0x000e64000800007f */
[----:B-1----:R-:W-:Y:S05]  /*154f0*/  @!P0 BRA `(.L_x_483) ;  /* 0xfffffffc00f08947 */ /* 0x002fea000383ffff */
[----:B------:R-:W-:Y:S05]  /*15500*/  BRA `(.L_x_594) ;  /* 0xffffffb400b47947 */ /* 0x000fea000383ffff */
.L_x_494:
[----:B--2---:R2:W3:Y:S02]  /*15510*/  SYNCS.PHASECHK.TRANS64.TRYWAIT P0, [R3+URZ+0x38840], R2 ;  /* 0x03884002030075a7 */ /* 0x0044e4000800017f */
[----:B---3--:R-:W-:Y:S05]  /*15520*/  @!P0 NANOSLEEP.SYNCS 0x989680 ;  /* 0x009896800000895d */ /* 0x008fea0003900000 */
[----:B------:R-:W3:Y:S02]  /*15530*/  @!P0 SYNCS.PHASECHK.TRANS64 P0, [R3+URZ+0x38840], R2 ;  /* 0x03884002030085a7 */ /* 0x000ee4000800007f */
[----:B---3--:R-:W-:Y:S05]  /*15540*/  @!P0 BRA `(.L_x_494) ;  /* 0xfffffffc00f08947 */ /* 0x008fea000383ffff */
[----:B------:R-:W-:Y:S05]  /*15550*/  BRA `(.L_x_595) ;  /* 0xffffffbc00e87947 */ /* 0x000fea000383ffff */
.L_x_502:
[----:B-1----:R1:W2:Y:S02]  /*15560*/  SYNCS.PHASECHK.TRANS64.TRYWAIT P0, [R2+URZ+0x60], R3 ;  /* 0x00006003020075a7 */ /* 0x0022a4000800017f */
[----:B--2---:R-:W-:Y:S05]  /*15570*/  @!P0 NANOSLEEP.SYNCS 0x989680 ;  /* 0x009896800000895d */ /* 0x004fea0003900000 */
[----:B------:R-:W2:Y:S02]  /*15580*/  @!P0 SYNCS.PHASECHK.TRANS64 P0, [R2+URZ+0x60], R3 ;  /* 0x00006003020085a7 */ /* 0x000ea4000800007f */
[----:B--2---:R-:W-:Y:S05]  /*15590*/  @!P0 BRA `(.L_x_502) ;  /* 0xfffffffc00f08947 */ /* 0x004fea000383ffff */
[----:B------:R-:W-:Y:S05]  /*155a0*/  BRA `(.L_x_596) ;  /* 0xffffffc400447947 */ /* 0x000fea000383ffff */
.L_x_513:
[----:B---3--:R3:W4:Y:S02]  /*155b0*/  SYNCS.PHASECHK.TRANS64.TRYWAIT P0, [R2+URZ+0x38840], R3 ;  /* 0x03884003020075a7 */ /* 0x008724000800017f */
[----:B----4-:R-:W-:Y:S05]  /*155c0*/  @!P0 NANOSLEEP.SYNCS 0x989680 ;  /* 0x009896800000895d */ /* 0x010fea0003900000 */
[----:B------:R-:W4:Y:S02]  /*155d0*/  @!P0 SYNCS.PHASECHK.TRANS64 P0, [R2+URZ+0x38840], R3 ;  /* 0x03884003020085a7 */ /* 0x000f24000800007f */
[----:B----4-:R-:W-:Y:S05]  /*155e0*/  @!P0 BRA `(.L_x_513) ;  /* 0xfffffffc00f08947 */ /* 0x010fea000383ffff */
[----:B------:R-:W-:Y:S05]  /*155f0*/  BRA `(.L_x_597) ;  /* 0xffffffcc003c7947 */ /* 0x000fea000383ffff */
.L_x_521:
[----:B-1----:R1:W2:Y:S02]  /*15600*/  SYNCS.PHASECHK.TRANS64.TRYWAIT P0, [R2+URZ+0x60], R5 ;  /* 0x00006005020075a7 */ /* 0x0022a4000800017f */
[----:B--2---:R-:W-:Y:S05]  /*15610*/  @!P0 NANOSLEEP.SYNCS 0x989680 ;  /* 0x009896800000895d */ /* 0x004fea0003900000 */
[----:B------:R-:W2:Y:S02]  /*15620*/  @!P0 SYNCS.PHASECHK.TRANS64 P0, [R2+URZ+0x60], R5 ;  /* 0x00006005020085a7 */ /* 0x000ea4000800007f */
[----:B--2---:R-:W-:Y:S05]  /*15630*/  @!P0 BRA `(.L_x_521) ;  /* 0xfffffffc00f08947 */ /* 0x004fea000383ffff */
[----:B------:R-:W-:Y:S05]  /*15640*/  BRA `(.L_x_598) ;  /* 0xffffffd000987947 */ /* 0x000fea000383ffff */
.L_x_534:
[----:B--2---:R2:W4:Y:S02]  /*15650*/  SYNCS.PHASECHK.TRANS64.TRYWAIT P0, [R2+URZ+0x38860], R0 ;  /* 0x03886000020075a7 */ /* 0x004524000800017f */
[----:B----4-:R-:W-:Y:S05]  /*15660*/  @!P0 NANOSLEEP.SYNCS 0x989680 ;  /* 0x009896800000895d */ /* 0x010fea0003900000 */
[----:B------:R-:W4:Y:S02]  /*15670*/  @!P0 SYNCS.PHASECHK.TRANS64 P0, [R2+URZ+0x38860], R0 ;  /* 0x03886000020085a7 */ /* 0x000f24000800007f */
[----:B----4-:R-:W-:Y:S05]  /*15680*/  @!P0 BRA `(.L_x_534) ;  /* 0xfffffffc00f08947 */ /* 0x010fea000383ffff */
[----:B------:R-:W-:Y:S05]  /*15690*/  BRA `(.L_x_599) ;  /* 0xffffffd800747947 */ /* 0x000fea000383ffff */
.L_x_543:
[----:B------:R-:W-:Y:S01]  /*156a0*/  BSSY B0, `(.L_x_600) ;  /* 0x0000008000007945 */ /* 0x000fe20003800000 */
[----:B------:R-:W-:Y:S02]  /*156b0*/  IMAD.MOV.U32 R13, RZ, RZ, R16 ;  /* 0x000000ffff0d7224 */ /* 0x000fe400078e0010 */
[----:B------:R-:W-:Y:S02]  /*156c0*/  IMAD.MOV.U32 R12, RZ, RZ, RZ ;  /* 0x000000ffff0c7224 */ /* 0x000fe400078e00ff */
[----:B------:R-:W-:Y:S02]  /*156d0*/  IMAD.MOV.U32 R11, RZ, RZ, 0x1f ;  /* 0x0000001fff0b7424 */ /* 0x000fe400078e00ff */
[----:B------:R-:W-:-:S07]  /*156e0*/  IMAD.MOV.U32 R15, RZ, RZ, -0x1 ;  /* 0xffffffffff0f7424 */ /* 0x000fce00078e00ff */
[----:B0----5:R-:W-:Y:S05]  /*156f0*/  WARPSYNC.COLLECTIVE R15, `(.L_x_601) ;  /* 0x000000000f087348 */ /* 0x021fea0003c00000 */
[----:B------:R1:W2:Y:S02]  /*15700*/  SHFL.IDX P6, R14, R13, R12, R11 ;  /* 0x0000000c0d0e7389 */ /* 0x0002a400000c000b */
[----:B012--5:R-:W-:Y:S01]  /*15710*/  ENDCOLLECTIVE ;  /* 0x000000000000791b */ /* 0x027fe20003800000 */
.L_x_601:
[----:B------:R-:W-:Y:S05]  /*15720*/  BSYNC B0 ;  /* 0x0000000000007941 */ /* 0x000fea0003800000 */
.L_x_600:
[----:B------:R-:W-:Y:S02]  /*15730*/  IMAD.MOV.U32 R13, RZ, RZ, R16 ;  /* 0x000000ffff0d7224 */ /* 0x000fe400078e0010 */
[----:B------:R-:W-:Y:S02]  /*15740*/  IMAD.MOV.U32 R12, RZ, RZ, 0x1 ;  /* 0x00000001ff0c7424 */ /* 0x000fe400078e00ff */
[----:B------:R-:W-:Y:S02]  /*15750*/  IMAD.MOV.U32 R11, RZ, RZ, 0x1f ;  /* 0x0000001fff0b7424 */ /* 0x000fe400078e00ff */
[----:B------:R-:W-:Y:S02]  /*15760*/  IMAD.MOV.U32 R15, RZ, RZ, -0x1 ;  /* 0xffffffffff0f7424 */ /* 0x000fe400078e00ff */
[----:B------:R-:W-:Y:S02]  /*15770*/  IMAD.IADD R5, R19, 0x1, R7 ;  /* 0x0000000113057824 */ /* 0x000fe400078e0207 */
[----:B------:R-:W-:-:S07]  /*15780*/  IMAD.MOV.U32 R0, RZ, RZ, R14 ;  /* 0x000000ffff007224 */ /* 0x000fce00078e000e */
[----:B------:R-:W-:Y:S05]  /*15790*/  WARPSYNC.COLLECTIVE R15, `(.L_x_602) ;  /* 0x000000000f087348 */ /* 0x000fea0003c00000 */
[----:B------:R0:W1:Y:S02]  /*157a0*/  SHFL.IDX P6, R14, R13, R12, R11 ;  /* 0x0000000c0d0e7389 */ /* 0x00006400000c000b */
[----:B01----:R-:W-:Y:S01]  /*157b0*/  ENDCOLLECTIVE ;  /* 0x000000000000791b */ /* 0x003fe20003800000 */
.L_x_602:
[----:B------:R-:W-:Y:S01]  /*157c0*/  ULDC UR4, c[0x0][0xc3c] ;  /* 0x00030f0000047ab9 */ /* 0x000fe20000000800 */
[----:B------:R-:W-:Y:S01]  /*157d0*/  ULDC.64 UR6, c[0x0][0x208] ;  /* 0x0000820000067ab9 */ /* 0x000fe20000000a00 */
[----:B------:R-:W-:-:S13]  /*157e0*/  ISETP.GE.OR P1, PT, R5, UR4, !P0 ;  /* 0x0000000405007c0c */ /* 0x000fda000c726670 */
[----:B------:R-:W0:Y:S01]  /*157f0*/  @!P1 LDC.64 R2, c[0x0][0xc80] ;  /* 0x00032000ff029b82 */ /* 0x000e220000000a00 */
[----:B------:R-:W-:Y:S02]  /*15800*/  IMAD.MOV.U32 R11, RZ, RZ, RZ ;  /* 0x000000ffff0b7224 */ /* 0x000fe400078e00ff */
[----:B------:R-:W-:Y:S02]  /*15810*/  IMAD.MOV.U32 R4, RZ, RZ, R14 ;  /* 0x000000ffff047224 */ /* 0x000fe400078e000e */
[----:B0-----:R-:W-:-:S06]  /*15820*/  @!P1 IMAD.WIDE R2, R5, 0x4, R2 ;  /* 0x0000000405029825 */ /* 0x001fcc00078e0202 */
[----:B------:R0:W2:Y:S01]  /*15830*/  @!P1 LDG.E R3, desc[UR6][R2.64] ;  /* 0x0000000602039981 */ /* 0x0000a2000c1e1900 */
[C---:B------:R-:W-:Y:S02]  /*15840*/  ISETP.GE.U32.AND P2, PT, R7.reuse, 0x2, PT ;  /* 0x000000020700780c */ /* 0x040fe40003f46070 */
[C---:B------:R-:W-:Y:S02]  /*15850*/  ISETP.GE.U32.AND P3, PT, R7.reuse, 0x4, PT ;  /* 0x000000040700780c */ /* 0x040fe40003f66070 */
[C---:B------:R-:W-:Y:S02]  /*15860*/  ISETP.GE.U32.AND P4, PT, R7.reuse, 0x8, PT ;  /* 0x000000080700780c */ /* 0x040fe40003f86070 */
[C---:B------:R-:W-:Y:S01]  /*15870*/  ISETP.GE.U32.AND P5, PT, R7.reuse, 0x10, PT ;  /* 0x000000100700780c */ /* 0x040fe20003fa6070 */
[----:B0-----:R-:W-:Y:S02]  /*15880*/  IMAD.MOV.U32 R2, RZ, RZ, RZ ;  /* 0x000000ffff027224 */ /* 0x001fe400078e00ff */
[----:B--2---:R-:W-:Y:S01]  /*15890*/  @!P1 IMAD.MOV.U32 R2, RZ, RZ, R3 ;  /* 0x000000ffff029224 */ /* 0x004fe200078e0003 */
[----:B------:R-:W-:-:S03]  /*158a0*/  ISETP.NE.AND P1, PT, R7, RZ, PT ;  /* 0x000000ff0700720c */ /* 0x000fc60003f25270 */
[----:B------:R-:W-:-:S10]  /*158b0*/  IMAD.MOV.U32 R13, RZ, RZ, R2 ;  /* 0x000000ffff0d7224 */ /* 0x000fd400078e0002 */
[----:B------:R-:W-:Y:S05]  /*158c0*/  WARPSYNC.COLLECTIVE R15, `(.L_x_603) ;  /* 0x000000000f087348 */ /* 0x000fea0003c00000 */
[----:B------:R0:W1:Y:S02]  /*158d0*/  SHFL.UP P6, R14, R13, R12, R11 ;  /* 0x0400000c0d0e7389 */ /* 0x00006400000c000b */
[----:B01----:R-:W-:Y:S01]  /*158e0*/  ENDCOLLECTIVE ;  /* 0x000000000000791b */ /* 0x003fe20003800000 */
.L_x_603:
[----:B------:R-:W-:Y:S02]  /*158f0*/  IMAD.MOV.U32 R12, RZ, RZ, 0x2 ;  /* 0x00000002ff0c7424 */ /* 0x000fe400078e00ff */
[----:B------:R-:W-:-:S05]  /*15900*/  IMAD.MOV.U32 R3, RZ, RZ, R14 ;  /* 0x000000ffff037224 */ /* 0x000fca00078e000e */
[----:B------:R-:W-:-:S05]  /*15910*/  SEL R3, R3, RZ, P1 ;  /* 0x000000ff03037207 */ /* 0x000fca0000800000 */
[----:B------:R-:W-:-:S04]  /*15920*/  IMAD.IADD R3, R2, 0x1, R3 ;  /* 0x0000000102037824 */ /* 0x000fc800078e0203 */
[----:B------:R-:W-:-:S07]  /*15930*/  IMAD.MOV.U32 R13, RZ, RZ, R3 ;  /* 0x000000ffff0d7224 */ /* 0x000fce00078e0003 */
[----:B------:R-:W-:Y:S05]  /*15940*/  WARPSYNC.COLLECTIVE R15, `(.L_x_604) ;  /* 0x000000000f087348 */ /* 0x000fea0003c00000 */
[----:B------:R0:W1:Y:S02]  /*15950*/  SHFL.UP P6, R14, R13, R12, R11 ;  /* 0x0400000c0d0e7389 */ /* 0x00006400000c000b */
[----:B01----:R-:W-:Y:S01]  /*15960*/  ENDCOLLECTIVE ;  /* 0x000000000000791b */ /* 0x003fe20003800000 */
.L_x_604:
        /* <DEDUP_REMOVED lines=8> */
.L_x_605:
        /* <DEDUP_REMOVED lines=8> */
.L_x_606:
        /* <DEDUP_REMOVED lines=8> */
.L_x_607:
[----:B------:R-:W-:Y:S02]  /*15af0*/  IMAD.MOV.U32 R12, RZ, RZ, 0x1f ;  /* 0x0000001fff0c7424 */ /* 0x000fe400078e00ff */
[----:B------:R-:W-:Y:S02]  /*15b00*/  IMAD.MOV.U32 R11, RZ, RZ, 0x1f ;  /* 0x0000001fff0b7424 */ /* 0x000fe400078e00ff */
[----:B------:R-:W-:-:S05]  /*15b10*/  IMAD.MOV.U32 R5, RZ, RZ, R14 ;  /* 0x000000ffff057224 */ /* 0x000fca00078e000e */
[----:B------:R-:W-:-:S05]  /*15b20*/  SEL R5, R5, RZ, P5 ;  /* 0x000000ff05057207 */ /* 0x000fca0002800000 */
[----:B------:R-:W-:-:S04]  /*15b30*/  IMAD.IADD R3, R3, 0x1, R5 ;  /* 0x0000000103037824 */ /* 0x000fc800078e0205 */
[----:B------:R-:W-:-:S07]  /*15b40*/  IMAD.MOV.U32 R13, RZ, RZ, R3 ;  /* 0x000000ffff0d7224 */ /* 0x000fce00078e0003 */
[----:B------:R-:W-:Y:S05]  /*15b50*/  WARPSYNC.COLLECTIVE R15, `(.L_x_608) ;  /* 0x000000000f087348 */ /* 0x000fea0003c00000 */
[----:B------:R0:W1:Y:S02]  /*15b60*/  SHFL.IDX P6, R14, R13, R12, R11 ;  /* 0x0000000c0d0e7389 */ /* 0x00006400000c000b */
[----:B01----:R-:W-:Y:S01]  /*15b70*/  ENDCOLLECTIVE ;  /* 0x000000000000791b */ /* 0x003fe20003800000 */
.L_x_608:
[----:B------:R-:W-:Y:S01]  /*15b80*/  IMAD.MOV.U32 R6, RZ, RZ, R14 ;  /* 0x000000ffff067224 */ /* 0x000fe200078e000e */
[----:B------:R-:W-:Y:S06]  /*15b90*/  BRA `(.L_x_609) ;  /* 0xffffffdc00787947 */ /* 0x000fec000383ffff */
.L_x_548:
[----:B------:R-:W-:Y:S01]  /*15ba0*/  BSSY B0, `(.L_x_610) ;  /* 0x0000008000007945 */ /* 0x000fe20003800000 */
[----:B-----5:R-:W-:Y:S02]  /*15bb0*/  IMAD.MOV.U32 R13, RZ, RZ, R2 ;  /* 0x000000ffff0d7224 */ /* 0x020fe400078e0002 */
[----:B------:R-:W-:Y:S02]  /*15bc0*/  IMAD.MOV.U32 R12, RZ, RZ, 0x1 ;  /* 0x00000001ff0c7424 */ /* 0x000fe400078e00ff */
[----:B------:R-:W-:Y:S02]  /*15bd0*/  IMAD.MOV.U32 R11, RZ, RZ, RZ ;  /* 0x000000ffff0b7224 */ /* 0x000fe400078e00ff */
[----:B------:R-:W-:-:S07]  /*15be0*/  IMAD.MOV.U32 R15, RZ, RZ, -0x1 ;  /* 0xffffffffff0f7424 */ /* 0x000fce00078e00ff */
[----:B01----:R-:W-:Y:S05]  /*15bf0*/  WARPSYNC.COLLECTIVE R15, `(.L_x_611) ;  /* 0x000000000f087348 */ /* 0x003fea0003c00000 */
[----:B------:R2:W3:Y:S02]  /*15c00*/  SHFL.UP P6, R14, R13, R12, R11 ;  /* 0x0400000c0d0e7389 */ /* 0x0004e400000c000b */
[----:B0123--:R-:W-:Y:S01]  /*15c10*/  ENDCOLLECTIVE ;  /* 0x000000000000791b */ /* 0x00ffe20003800000 */
.L_x_611:
[----:B------:R-:W-:Y:S05]  /*15c20*/  BSYNC B0 ;  /* 0x0000000000007941 */ /* 0x000fea0003800000 */
.L_x_610:
[----:B------:R-:W-:Y:S02]  /*15c30*/  IMAD.MOV.U32 R3, RZ, RZ, R14 ;  /* 0x000000ffff037224 */ /* 0x000fe400078e000e */
[----:B------:R-:W-:Y:S02]  /*15c40*/  IMAD.MOV.U32 R12, RZ, RZ, 0x2 ;  /* 0x00000002ff0c7424 */ /* 0x000fe400078e00ff */
[----:B------:R-:W-:Y:S01]  /*15c50*/  IMAD.MOV.U32 R11, RZ, RZ, RZ ;  /* 0x000000ffff0b7224 */ /* 0x000fe200078e00ff */
[----:B------:R-:W-:Y:S01]  /*15c60*/  SEL R3, R3, RZ, P1 ;  /* 0x000000ff03037207 */ /* 0x000fe20000800000 */
[----:B------:R-:W-:-:S04]  /*15c70*/  IMAD.MOV.U32 R15, RZ, RZ, -0x1 ;  /* 0xffffffffff0f7424 */ /* 0x000fc800078e00ff */
[----:B------:R-:W-:-:S04]  /*15c80*/  IMAD.IADD R3, R2, 0x1, R3 ;  /* 0x0000000102037824 */ /* 0x000fc800078e0203 */
[----:B------:R-:W-:-:S07]  /*15c90*/  IMAD.MOV.U32 R13, RZ, RZ, R3 ;  /* 0x000000ffff0d7224 */ /* 0x000fce00078e0003 */
[----:B------:R-:W-:Y:S05]  /*15ca0*/  WARPSYNC.COLLECTIVE R15, `(.L_x_612) ;  /* 0x000000000f087348 */ /* 0x000fea0003c00000 */
[----:B------:R0:W1:Y:S02]  /*15cb0*/  SHFL.UP P6, R14, R13, R12, R11 ;  /* 0x0400000c0d0e7389 */ /* 0x00006400000c000b */
[----:B01----:R-:W-:Y:S01]  /*15cc0*/  ENDCOLLECTIVE ;  /* 0x000000000000791b */ /* 0x003fe20003800000 */
.L_x_612:
        /* <DEDUP_REMOVED lines=8> */
.L_x_613:
        /* <DEDUP_REMOVED lines=8> */
.L_x_614:
        /* <DEDUP_REMOVED lines=8> */
.L_x_615:
        /* <DEDUP_REMOVED lines=9> */
.L_x_616:
[----:B------:R-:W-:Y:S01]  /*15ee0*/  IMAD.MOV.U32 R6, RZ, RZ, R14 ;  /* 0x000000ffff067224 */ /* 0x000fe200078e000e */
[----:B------:R-:W-:Y:S06]  /*15ef0*/  BRA `(.L_x_617) ;  /* 0xffffffdc00407947 */ /* 0x000fec000383ffff */
.L_x_550:
[----:B------:R-:W-:Y:S01]  /*15f00*/  BSSY B0, `(.L_x_618) ;  /* 0x0000006000007945 */ /* 0x000fe20003800000 */
[----:B------:R-:W-:Y:S01]  /*15f10*/  PLOP3.LUT P6, PT, P6, PT, PT, 0x8, 0x0 ;  /* 0x000000000000781c */ /* 0x000fe200037ce170 */
[----:B------:R-:W-:-:S12]  /*15f20*/  IMAD.MOV.U32 R15, RZ, RZ, -0x1 ;  /* 0xffffffffff0f7424 */ /* 0x000fd800078e00ff */
[----:B01---5:R-:W-:Y:S05]  /*15f30*/  WARPSYNC.COLLECTIVE R15, `(.L_x_619) ;  /* 0x000000000f087348 */ /* 0x023fea0003c00000 */
[----:B------:R-:W-:Y:S01]  /*15f40*/  VOTE.ANY R14, PT, P6 ;  /* 0x00000000000e7806 */ /* 0x000fe200030e0100 */
[----:B01---5:R-:W-:Y:S06]  /*15f50*/  ENDCOLLECTIVE ;  /* 0x000000000000791b */ /* 0x023fec0003800000 */
.L_x_619:
[----:B------:R-:W-:Y:S05]  /*15f60*/  BSYNC B0 ;  /* 0x0000000000007941 */ /* 0x000fea0003800000 */
.L_x_618:
[----:B------:R-:W-:Y:S02]  /*15f70*/  IMAD.MOV.U32 R5, RZ, RZ, R14 ;  /* 0x000000ffff057224 */ /* 0x000fe400078e000e */
[----:B------:R-:W-:Y:S02]  /*15f80*/  IMAD.MOV.U32 R13, RZ, RZ, R2 ;  /* 0x000000ffff0d7224 */ /* 0x000fe400078e0002 */
[----:B------:R-:W0:Y:S01]  /*15f90*/  POPC R4, R5 ;  /* 0x0000000500047309 */ /* 0x000e220000000000 */
[----:B------:R-:W-:Y:S02]  /*15fa0*/  IMAD.MOV.U32 R11, RZ, RZ, 0x1f ;  /* 0x0000001fff0b7424 */ /* 0x000fe400078e00ff */
[----:B------:R-:W-:Y:S02]  /*15fb0*/  IMAD.MOV.U32 R15, RZ, RZ, -0x1 ;  /* 0xffffffffff0f7424 */ /* 0x000fe400078e00ff */
[----:B0-----:R-:W-:-:S07]  /*15fc0*/  IMAD.MOV.U32 R12, RZ, RZ, R4 ;  /* 0x000000ffff0c7224 */ /* 0x001fce00078e0004 */
[----:B------:R-:W-:Y:S05]  /*15fd0*/  WARPSYNC.COLLECTIVE R15, `(.L_x_620) ;  /* 0x000000000f087348 */ /* 0x000fea0003c00000 */
[----:B------:R0:W1:Y:S02]  /*15fe0*/  SHFL.IDX P6, R14, R13, R12, R11 ;  /* 0x0000000c0d0e7389 */ /* 0x00006400000c000b */
[----:B01----:R-:W-:Y:S01]  /*15ff0*/  ENDCOLLECTIVE ;  /* 0x000000000000791b */ /* 0x003fe20003800000 */
.L_x_620:
[----:B------:R-:W-:Y:S01]  /*16000*/  IMAD.MOV.U32 R17, RZ, RZ, R14 ;  /* 0x000000ffff117224 */ /* 0x000fe200078e000e */
[----:B------:R-:W-:Y:S06]  /*16010*/  BRA `(.L_x_621) ;  /* 0xffffffdc00307947 */ /* 0x000fec000383ffff */
.L_x_552:
[----:B------:R-:W-:Y:S01]  /*16020*/  BSSY B0, `(.L_x_622) ;  /* 0x0000007000007945 */ /* 0x000fe20003800000 */
[----:B------:R-:W-:Y:S02]  /*16030*/  IMAD.MOV.U32 R13, RZ, RZ, R3 ;  /* 0x000000ffff0d7224 */ /* 0x000fe400078e0003 */
[----:B------:R-:W-:Y:S02]  /*16040*/  IMAD.MOV.U32 R11, RZ, RZ, 0x1f ;  /* 0x0000001fff0b7424 */ /* 0x000fe400078e00ff */
[----:B------:R-:W-:-:S07]  /*16050*/  IMAD.MOV.U32 R15, RZ, RZ, -0x1 ;  /* 0xffffffffff0f7424 */ /* 0x000fce00078e00ff */
[----:B01-3-5:R-:W-:Y:S05]  /*16060*/  WARPSYNC.COLLECTIVE R15, `(.L_x_623) ;  /* 0x000000000f087348 */ /* 0x02bfea0003c00000 */
[----:B------:R2:W4:Y:S02]  /*16070*/  SHFL.IDX P6, R14, R13, R12, R11 ;  /* 0x0000000c0d0e7389 */ /* 0x00052400000c000b */
[----:B012345:R-:W-:Y:S01]  /*16080*/  ENDCOLLECTIVE ;  /* 0x000000000000791b */ /* 0x03ffe20003800000 */
.L_x_623:
[----:B------:R-:W-:Y:S05]  /*16090*/  BSYNC B0 ;  /* 0x0000000000007941 */ /* 0x000fea0003800000 */
.L_x_622:
[----:B------:R-:W-:Y:S01]  /*160a0*/  IMAD.MOV.U32 R2, RZ, RZ, R14 ;  /* 0x000000ffff027224 */ /* 0x000fe200078e000e */
[----:B------:R-:W-:Y:S06]  /*160b0*/  BRA `(.L_x_551) ;  /* 0xffffffdc00247947 */ /* 0x000fec000383ffff */
.L_x_556:
[----:B-1----:R1:W3:Y:S02]  /*160c0*/  SYNCS.PHASECHK.TRANS64.TRYWAIT P0, [R0+URZ+0x38820], R3 ;  /* 0x03882003000075a7 */ /* 0x0022e4000800017f */
[----:B---3--:R-:W-:Y:S05]  /*160d0*/  @!P0 NANOSLEEP.SYNCS 0x989680 ;  /* 0x009896800000895d */ /* 0x008fea0003900000 */
[----:B------:R-:W3:Y:S02]  /*160e0*/  @!P0 SYNCS.PHASECHK.TRANS64 P0, [R0+URZ+0x38820], R3 ;  /* 0x03882003000085a7 */ /* 0x000ee4000800007f */
[----:B---3--:R-:W-:Y:S05]  /*160f0*/  @!P0 BRA `(.L_x_556) ;  /* 0xfffffffc00f08947 */ /* 0x008fea000383ffff */
[----:B------:R-:W-:Y:S05]  /*16100*/  BRA `(.L_x_624) ;  /* 0xffffffe000187947 */ /* 0x000fea000383ffff */
.L_x_557:
[----:B------:R-:W3:Y:S01]  /*16110*/  S2R R2, SR_TID.X ;  /* 0x0000000000027919 */ /* 0x000ee20000002100 */
[----:B------:R-:W-:Y:S01]  /*16120*/  BSSY B0, `(.L_x_625) ;  /* 0x000000a000007945 */ /* 0x000fe20003800000 */
[----:B------:R-:W-:Y:S02]  /*16130*/  IMAD.MOV.U32 R12, RZ, RZ, RZ ;  /* 0x000000ffff0c7224 */ /* 0x000fe400078e00ff */
[----:B------:R-:W-:Y:S02]  /*16140*/  IMAD.MOV.U32 R11, RZ, RZ, 0x1f ;  /* 0x0000001fff0b7424 */ /* 0x000fe400078e00ff */
[----:B------:R-:W-:Y:S01]  /*16150*/  IMAD.MOV.U32 R15, RZ, RZ, -0x1 ;  /* 0xffffffffff0f7424 */ /* 0x000fe200078e00ff */
[----:B---3--:R-:W-:-:S04]  /*16160*/  SHF.R.U32.HI R2, RZ, 0x5, R2 ;  /* 0x00000005ff027819 */ /* 0x008fc80000011602 */
[----:B------:R-:W-:-:S05]  /*16170*/  LOP3.LUT R2, R2, 0x3, RZ, 0xc0, !PT ;  /* 0x0000000302027812 */ /* 0x000fca00078ec0ff */
[----:B------:R-:W-:-:S07]  /*16180*/  IMAD.MOV.U32 R13, RZ, RZ, R2 ;  /* 0x000000ffff0d7224 */ /* 0x000fce00078e0002 */
[----:B012--5:R-:W-:Y:S05]  /*16190*/  WARPSYNC.COLLECTIVE R15, `(.L_x_626) ;  /* 0x000000000f087348 */ /* 0x027fea0003c00000 */
[----:B------:R3:W4:Y:S02]  /*161a0*/  SHFL.IDX P6, R14, R13, R12, R11 ;  /* 0x0000000c0d0e7389 */ /* 0x00072400000c000b */
[----:B012345:R-:W-:Y:S01]  /*161b0*/  ENDCOLLECTIVE ;  /* 0x000000000000791b */ /* 0x03ffe20003800000 */
.L_x_626:
[----:B------:R-:W-:Y:S05]  /*161c0*/  BSYNC B0 ;  /* 0x0000000000007941 */ /* 0x000fea0003800000 */
.L_x_625:
[----:B------:R-:W-:Y:S05]  /*161d0*/  BRA `(.L_x_627) ;  /* 0xffffffe000007947 */ /* 0x000fea000383ffff */
.L_x_560:
[----:B------:R-:W-:Y:S01]  /*161e0*/  BSSY B1, `(.L_x_628) ;  /* 0x0000006000017945 */ /* 0x000fe20003800000 */
[----:B------:R-:W-:-:S07]  /*161f0*/  IMAD.MOV.U32 R15, RZ, RZ, -0x1 ;  /* 0xffffffffff0f7424 */ /* 0x000fce00078e00ff */
[----:B0123-5:R-:W-:Y:S05]  /*16200*/  WARPSYNC.COLLECTIVE R15, `(.L_x_629) ;  /* 0x000000000f0c7348 */ /* 0x02ffea0003c00000 */
[----:B------:R-:W-:Y:S02]  /*16210*/  ELECT P6, UR62, PT ;  /* 0x00000000003e782f */ /* 0x000fe400038c0000 */
[----:B------:R-:W-:Y:S01]  /*16220*/  MOV R14, UR62 ;  /* 0x0000003e000e7c02 */ /* 0x000fe20008000f00 */
[----:B0123-5:R-:W-:Y:S10]  /*16230*/  ENDCOLLECTIVE ;  /* 0x000000000000791b */ /* 0x02fff40003800000 */
.L_x_629:
[----:B------:R-:W-:Y:S05]  /*16240*/  BSYNC B1 ;  /* 0x0000000000017941 */ /* 0x000fea0003800000 */
.L_x_628:
[----:B------:R-:W-:Y:S05]  /*16250*/  BRA `(.L_x_630) ;  /* 0xffffffdc00f87947 */ /* 0x000fea000383ffff */
.L_x_562:
[----:B-1----:R1:W2:Y:S02]  /*16260*/  SYNCS.PHASECHK.TRANS64.TRYWAIT P0, [R6+URZ], R5 ;  /* 0x00000005060075a7 */ /* 0x0022a4000800017f */
[----:B--2---:R-:W-:Y:S05]  /*16270*/  @!P0 NANOSLEEP.SYNCS 0x989680 ;  /* 0x009896800000895d */ /* 0x004fea0003900000 */
[----:B------:R-:W2:Y:S02]  /*16280*/  @!P0 SYNCS.PHASECHK.TRANS64 P0, [R6+URZ], R5 ;  /* 0x00000005060085a7 */ /* 0x000ea4000800007f */
[----:B--2---:R-:W-:Y:S05]  /*16290*/  @!P0 BRA `(.L_x_562) ;  /* 0xfffffffc00f08947 */ /* 0x004fea000383ffff */
[----:B------:R-:W-:Y:S05]  /*162a0*/  BRA `(.L_x_631) ;  /* 0xffffffe0003c7947 */ /* 0x000fea000383ffff */
.L_x_563:
[----:B--2---:R2:W3:Y:S02]  /*162b0*/  SYNCS.PHASECHK.TRANS64.TRYWAIT P0, [R7+URZ], R2 ;  /* 0x00000002070075a7 */ /* 0x0044e4000800017f */
[----:B---3--:R-:W-:Y:S05]  /*162c0*/  @!P0 NANOSLEEP.SYNCS 0x989680 ;  /* 0x009896800000895d */ /* 0x008fea0003900000 */
[----:B------:R-:W3:Y:S02]  /*162d0*/  @!P0 SYNCS.PHASECHK.TRANS64 P0, [R7+URZ], R2 ;  /* 0x00000002070085a7 */ /* 0x000ee4000800007f */
[----:B---3--:R-:W-:Y:S05]  /*162e0*/  @!P0 BRA `(.L_x_563) ;  /* 0xfffffffc00f08947 */ /* 0x008fea000383ffff */
[----:B------:R-:W-:Y:S05]  /*162f0*/  BRA `(.L_x_632) ;  /* 0xffffffe000307947 */ /* 0x000fea000383ffff */
.L_x_565:
[----:B---3--:R3:W4:Y:S02]  /*16300*/  SYNCS.PHASECHK.TRANS64.TRYWAIT P0, [R4+URZ], R5 ;  /* 0x00000005040075a7 */ /* 0x008724000800017f */
[----:B----4-:R-:W-:Y:S05]  /*16310*/  @!P0 NANOSLEEP.SYNCS 0x989680 ;  /* 0x009896800000895d */ /* 0x010fea0003900000 */
[----:B------:R-:W4:Y:S02]  /*16320*/  @!P0 SYNCS.PHASECHK.TRANS64 P0, [R4+URZ], R5 ;  /* 0x00000005040085a7 */ /* 0x000f24000800007f */
[----:B----4-:R-:W-:Y:S05]  /*16330*/  @!P0 BRA `(.L_x_565) ;  /* 0xfffffffc00f08947 */ /* 0x010fea000383ffff */
[----:B------:R-:W-:Y:S05]  /*16340*/  BRA `(.L_x_633) ;  /* 0xffffffe000387947 */ /* 0x000fea000383ffff */
.L_x_634:
        /* <DEDUP_REMOVED lines=11> */
.L_x_3426:


//--------------------- .text._ZN7cutlass13device_kernelIN5flash11enable_sm90INS1_16FlashAttnFwdSm90INS1_25CollectiveMainloopFwdSm90ILi2EN4cute5tupleIJNS5_1CILi1EEES8_S8_EEENS6_IJNS7_ILi128EEENS7_ILi80EEENS7_ILi256EEEEEELi256ENS_6half_tEfNS_4arch4Sm90ELb0ELb0ELb0ELb1ELb0ELb1ELb0ELb1ELb1ELb1ELb0ELb0EEENS1_21CollectiveEpilogueFwdINS6_IJSA_SC_SB_EEES9_SE_SG_Li256ELb1ELb1ELb0ELb0EEENS1_36VarlenDynamicPersistentTileSchedulerILi128ELi80ELi256ELi128ELb0ELb1ELb1ELb0ELb1ELb1EEEEEEEEEvNT_6ParamsE --------------------------
	.section	.text._ZN7cutlass13device_kernelIN5flash11enable_sm90INS1_16FlashAttnFwdSm90INS1_25CollectiveMainloopFwdSm90ILi2EN4cute5tupleIJNS5_1CILi1EEES8_S8_EEENS6_IJNS7_ILi128EEENS7_ILi80EEENS7_ILi256EEEEEELi256ENS_6half_tEfNS_4arch4Sm90ELb0ELb0ELb0ELb1ELb0ELb1ELb0ELb1ELb1ELb1ELb0ELb0EEENS1_21CollectiveEpilogueFwdINS6_IJSA_SC_SB_EEES9_SE_SG_Li256ELb1ELb1ELb0ELb0EEENS1_36VarlenDynamicPersistentTileSchedulerILi128ELi80ELi256ELi128ELb0ELb1ELb1ELb0ELb1ELb1EEEEEEEEEvNT_6ParamsE,"ax",@progbits
	.align	128
.text._ZN7cutlass13device_kernelIN5flash11enable_sm90INS1_16FlashAttnFwdSm90INS1_25CollectiveMainloopFwdSm90ILi2EN4cute5tupleIJNS5_1CILi1EEES8_S8_EEENS6_IJNS7_ILi128EEENS7_ILi80EEENS7_ILi256EEEEEELi256ENS_6half_tEfNS_4arch4Sm90ELb0ELb0ELb0ELb1ELb0ELb1ELb0ELb1ELb1ELb1ELb0ELb0EEENS1_21CollectiveEpilogueFwdINS6_IJSA_SC_SB_EEES9_SE_SG_Li256ELb1ELb1ELb0ELb0EEENS1_36VarlenDynamicPersistentTileSchedulerILi128ELi80ELi256ELi128ELb0ELb1ELb1ELb0ELb1ELb1EEEEEEEEEvNT_6ParamsE:
        .type           _ZN7cutlass13device_kernelIN5flash11enable_sm90INS1_16FlashAttnFwdSm90INS1_25CollectiveMainloopFwdSm90ILi2EN4cute5tupleIJNS5_1CILi1EEES8_S8_EEENS6_IJNS7_ILi128EEENS7_ILi80EEENS7_ILi256EEEEEELi256ENS_6half_tEfNS_4arch4Sm90ELb0ELb0ELb0ELb1ELb0ELb1ELb0ELb1ELb1ELb1ELb0ELb0EEENS1_21CollectiveEpilogueFwdINS6_IJSA_SC_SB_EEES9_SE_SG_Li256ELb1ELb1ELb0ELb0EEENS1_36VarlenDynamicPersistentTileSchedulerILi128ELi80ELi256ELi128ELb0ELb1ELb1ELb0ELb1ELb1EEEEEEEEEvNT_6ParamsE,@function
        .size           _ZN7cutlass13device_kernelIN5flash11enable_sm90INS1_16FlashAttnFwdSm90INS1_25CollectiveMainloopFwdSm90ILi2EN4cute5tupleIJNS5_1CILi1EEES8_S8_EEENS6_IJNS7_ILi128EEENS7_ILi80EEENS7_ILi256EEEEEELi256ENS_6half_tEfNS_4arch4Sm90ELb0ELb0ELb0ELb1ELb0ELb1ELb0ELb1ELb1ELb1ELb0ELb0EEENS1_21CollectiveEpilogueFwdINS6_IJSA_SC_SB_EEES9_SE_SG_Li256ELb1ELb1ELb0ELb0EEENS1_36VarlenDynamicPersistentTileSchedulerILi128ELi80ELi256ELi128ELb0ELb1ELb1ELb0ELb1ELb1EEEEEEEEEvNT_6ParamsE,(.L_x_3427 - _ZN7cutlass13device_kernelIN5flash11enable_sm90INS1_16FlashAttnFwdSm90INS1_25CollectiveMainloopFwdSm90ILi2EN4cute5tupleIJNS5_1CILi1EEES8_S8_EEENS6_IJNS7_ILi128EEENS7_ILi80EEENS7_ILi256EEEEEELi256ENS_6half_tEfNS_4arch4Sm90ELb0ELb0ELb0ELb1ELb0ELb1ELb0ELb1ELb1ELb1ELb0ELb0EEENS1_21CollectiveEpilogueFwdINS6_IJSA_SC_SB_EEES9_SE_SG_Li256ELb1ELb1ELb0ELb0EEENS1_36VarlenDynamicPersistentTileSchedulerILi128ELi80ELi256ELi128ELb0ELb1ELb1ELb0ELb1ELb1EEEEEEEEEvNT_6ParamsE)
        .other          _ZN7cutlass13device_kernelIN5flash11enable_sm90INS1_16FlashAttnFwdSm90INS1_25CollectiveMainloopFwdSm90ILi2EN4cute5tupleIJNS5_1CILi1EEES8_S8_EEENS6_IJNS7_ILi128EEENS7_ILi80EEENS7_ILi256EEEEEELi256ENS_6half_tEfNS_4arch4Sm90ELb0ELb0ELb0ELb1ELb0ELb1ELb0ELb1ELb1ELb1ELb0ELb0EEENS1_21CollectiveEpilogueFwdINS6_IJSA_SC_SB_EEES9_SE_SG_Li256ELb1ELb1ELb0ELb0EEENS1_36VarlenDynamicPersistentTileSchedulerILi128ELi80ELi256ELi128ELb0ELb1ELb1ELb0ELb1ELb1EEEEEEEEEvNT_6ParamsE,@"STO_CUDA_ENTRY STV_DEFAULT"
_ZN7cutlass13device_kernelIN5flash11enable_sm90INS1_16FlashAttnFwdSm90INS1_25CollectiveMainloopFwdSm90ILi2EN4cute5tupleIJNS5_1CILi1EEES8_S8_EEENS6_IJNS7_ILi128EEENS7_ILi80EEENS7_ILi256EEEEEELi256ENS_6half_tEfNS_4arch4Sm90ELb0ELb0ELb0ELb1ELb0ELb1ELb0ELb1ELb1ELb1ELb0ELb0EEENS1_21CollectiveEpilogueFwdINS6_IJSA_SC_SB_EEES9_SE_SG_Li256ELb1ELb1ELb0ELb0EEENS1_36VarlenDynamicPersistentTileSchedulerILi128ELi80ELi256ELi128ELb0ELb1ELb1ELb0ELb1ELb1EEEEEEEEEvNT_6ParamsE:
[----:B------:R-:W0:Y:S02]  /*0000*/  LDC R1, c[0x0][0x28] ;  /* 0x00000a00ff017b82 */ /* 0x000e240000000800 */
[----:B0-----:R-:W-:Y:S01]  /*0010*/  VIADD R1, R1, 0xffffff70 ;  /* 0xffffff7001017836 */ /* 0x001fe20000000000 */
[----:B------:R-:W0:Y:S01]  /*0020*/  S2R R0, SR_TID.X ;  /* 0x0000000000007919 */ /* 0x000e220000002100 */
[----:B------:R-:W-:Y:S01]  /*0030*/  ELECT P0, URZ, PT ;  /* 0x00000000003f782f */ /* 0x000fe20003800000 */
[----:B------:R-:W-:Y:S01]  /*0040*/  BSSY B0, `(.L_x_635) ;  /* 0x0000013000007945 */ /* 0x000fe20003800000 */
[----:B0-----:R-:W-:-:S05]  /*0050*/  SHF.R.U32.HI R2, RZ, 0x5, R0 ;  /* 0x00000005ff027819 */ /* 0x001fca0000011600 */
[----:B------:R-:W0:Y:S02]  /*0060*/  SHFL.IDX PT, R3, R2, RZ, 0x1f ;  /* 0x00001fff02037589 */ /* 0x000e2400000e0000 */
[----:B0-----:R-:W-:-:S13]  /*0070*/  ISETP.EQ.AND P0, PT, R3, RZ, P0 ;  /* 0x000000ff0300720c */ /* 0x001fda0000702270 */
[----:B------:R-:W-:Y:S05]  /*0080*/  @!P0 BRA `(.L_x_636) ;  /* 0x0000000000388947 */ /* 0x000fea0003800000 */
[----:B------:R-:W-:Y:S02]  /*0090*/  ULDC.64 UR4, c[0x0][0x198] ;  /* 0x0000660000047ab9 */ /* 0x000fe40000000a00 */
[----:B------:R-:W-:Y:S02]  /*00a0*/  UIADD3 UR6, UP0, UR4, 0x370, URZ ;  /* 0x0000037004067890 */ /* 0x000fe4000ff1e03f */
[----:B------:R-:W-:Y:S02]  /*00b0*/  UIADD3 UR8, UP1, UR4, 0x470, URZ ;  /* 0x0000047004087890 */ /* 0x000fe4000ff3e03f */
[----:B------:R-:W-:Y:S02]  /*00c0*/  UIADD3 UR10, UP2, UR4, 0x570, URZ ;  /* 0x00000570040a7890 */ /* 0x000fe4000ff5e03f */
[----:B------:R-:W-:Y:S02]  /*00d0*/  UIADD3 UR4, UP3, UR4, 0x670, URZ ;  /* 0x0000067004047890 */ /* 0x000fe4000ff7e03f */
[----:B------:R-:W-:-:S02]  /*00e0*/  UIADD3.X UR7, URZ, UR5, URZ, UP0, !UPT ;  /* 0x000000053f077290 */ /* 0x000fc400087fe43f */
[----:B------:R-:W-:Y:S02]  /*00f0*/  UIADD3.X UR9, URZ, UR5, URZ, UP1, !UPT ;  /* 0x000000053f097290 */ /* 0x000fe40008ffe43f */
[----:B------:R-:W-:Y:S02]  /*0100*/  UIADD3.X UR11, URZ, UR5, URZ, UP2, !UPT ;  /* 0x000000053f0b7290 */ /* 0x000fe400097fe43f */
[----:B------:R-:W-:-:S03]  /*0110*/  UIADD3.X UR5, URZ, UR5, URZ, UP3, !UPT ;  /* 0x000000053f057290 */ /* 0x000fc60009ffe43f */
[----:B------:R0:W-:Y:S02]  /*0120*/  UTMACCTL.PF [UR6] ;  /* 0x00000000060079b9 */ /* 0x0001e40008040000 */
[----:B------:R0:W-:Y:S02]  /*0130*/  UTMACCTL.PF [UR8] ;  /* 0x00000000080079b9 */ /* 0x0001e40008040000 */
[----:B------:R0:W-:Y:S02]  /*0140*/  UTMACCTL.PF [UR10] ;  /* 0x000000000a0079b9 */ /* 0x0001e40008040000 */
[----:B------:R0:W-:Y:S02]  /*0150*/  UTMACCTL.PF [UR4] ;  /* 0x00000000040079b9 */ /* 0x0001e40008040000 */
[----:B0-----:R-:W-:Y:S01]  /*0160*/  NOP ;  /* 0x0000000000007918 */ /* 0x001fe20000000000 */
.L_x_636:
[----:B------:R-:W-:Y:S05]  /*0170*/  BSYNC B0 ;  /* 0x0000000000007941 */ /* 0x000fea0003800000 */
.L_x_635:
[----:B------:R-:W-:Y:S01]  /*0180*/  VOTEU.ANY UP0, P0 ;  /* 0x00000000003f7886 */ /* 0x000fe20000000100 */
[----:B------:R-:W0:Y:S01]  /*0190*/  SHFL.IDX PT, R3, R2, RZ, 0x1f ;  /* 0x00001fff02037589 */ /* 0x000e2200000e0000 */
[----:B------:R-:W-:Y:S01]  /*01a0*/  UMOV UR4, 0x80 ;  /* 0x0000008000047882 */ /* 0x000fe20000000000 */
[----:B------:R-:W-:Y:S01]  /*01b0*/  UMOV UR7, 0x100 ;  /* 0x0000010000077882 */ /* 0x000fe20000000000 */
[----:B------:R-:W-:Y:S01]  /*01c0*/  VOTEU.ANY UP1, P0 ;  /* 0x00000000003f7886 */ /* 0x000fe20000020100 */
[----:B------:R-:W1:Y:S01]  /*01d0*/  @UP0 S2UR UR8, SR_CgaCtaId ;  /* 0x00000000000809c3 */ /* 0x000e620000008800 */
[----:B------:R-:W-:Y:S01]  /*01e0*/  @UP0 UMOV UR6, 0x400 ;  /* 0x0000040000060882 */ /* 0x000fe20000000000 */
[----:B------:R-:W-:-:S04]  /*01f0*/  @UP0 UIADD3 UR4, -UR4, 0x100000, URZ ;  /* 0x0010000004040890 */ /* 0x000fc8000fffe13f */
[----:B------:R-:W-:Y:S02]  /*0200*/  @UP0 USHF.L.U32 UR5, UR4, 0xb, URZ ;  /* 0x0000000b04050899 */ /* 0x000fe4000800063f */
[----:B------:R-:W-:Y:S01]  /*0210*/  @UP0 USHF.L.U32 UR4, UR4, 0x1, URZ ;  /* 0x0000000104040899 */ /* 0x000fe2000800063f */
[----:B0-----:R-:W-:Y:S02]  /*0220*/  ISETP.NE.AND P1, PT, R3, RZ, PT ;  /* 0x000000ff0300720c */ /* 0x001fe40003f25270 */
[----:B------:R-:W-:Y:S01]  /*0230*/  SHF.R.U32.HI R3, RZ, 0x7, R0 ;  /* 0x00000007ff037819 */ /* 0x000fe20000011600 */
[----:B-1----:R-:W-:Y:S02]  /*0240*/  @UP0 ULEA UR8, UR8, UR6, 0x18 ;  /* 0x0000000608080291 */ /* 0x002fe4000f8ec03f */
[----:B------:R-:W-:-:S04]  /*0250*/  @UP0 UIADD3 UR6, -UR7, 0x100000, URZ ;  /* 0x0010000007060890 */ /* 0x000fc8000fffe13f */
[----:B------:R-:W-:Y:S02]  /*0260*/  @UP0 USHF.L.U32 UR7, UR6, 0xb, URZ ;  /* 0x0000000b06070899 */ /* 0x000fe4000800063f */
[----:B------:R-:W-:Y:S01]  /*0270*/  @UP0 USHF.L.U32 UR6, UR6, 0x1, URZ ;  /* 0x0000000106060899 */ /* 0x000fe2000800063f */
[----:B------:R-:W-:Y:S01]  /*0280*/  VOTEU.ANY UP0, P0 ;  /* 0x00000000003f7886 */ /* 0x000fe20000000100 */
[----:B------:R-:W0:Y:S04]  /*0290*/  SHFL.IDX PT, R3, R3, RZ, 0x1f ;  /* 0x00001fff03037589 */ /* 0x000e2800000e0000 */
[----:B------:R-:W1:Y:S02]  /*02a0*/  FENCE.VIEW.ASYNC.S ;  /* 0x00000000000073c6 */ /* 0x000e640000000000 */
[----:B-1----:R1:W2:Y:S04]  /*02b0*/  @UP0 SYNCS.EXCH.64 URZ, [UR8+0x38800], UR4 ;  /* 0x03880004083f05b2 */ /* 0x0022a80008000100 */
[----:B------:R1:W3:Y:S01]  /*02c0*/  @UP1 SYNCS.EXCH.64 URZ, [UR8+0x38820], UR6 ;  /* 0x03882006083f15b2 */ /* 0x0002e20008000100 */
[----:B------:R-:W-:Y:S05]  /*02d0*/  @P1 BRA `(.L_x_637) ;  /* 0x0000000000481947 */ /* 0x000fea0003800000 */
[----:B-1----:R-:W1:Y:S01]  /*02e0*/  S2UR UR5, SR_CgaCtaId ;  /* 0x00000000000579c3 */ /* 0x002e620000008800 */
[----:B------:R-:W-:Y:S01]  /*02f0*/  UMOV UR4, 0x400 ;  /* 0x0000040000047882 */ /* 0x000fe20000000000 */
[----:B------:R-:W-:Y:S01]  /*0300*/  UMOV UR6, 0x1 ;  /* 0x0000000100067882 */ /* 0x000fe20000000000 */
[----:B------:R-:W-:Y:S01]  /*0310*/  UMOV UR7, 0x2 ;  /* 0x0000000200077882 */ /* 0x000fe20000000000 */
[----:B------:R-:W-:Y:S01]  /*0320*/  ELECT P0, URZ, PT ;  /* 0x00000000003f782f */ /* 0x000fe20003800000 */
[----:B-1----:R-:W-:Y:S02]  /*0330*/  ULEA UR8, UR5, UR4, 0x18 ;  /* 0x0000000405087291 */ /* 0x002fe4000f8ec03f */
[----:B------:R-:W-:-:S04]  /*0340*/  UIADD3 UR4, -UR6, 0x100000, URZ ;  /* 0x0010000006047890 */ /* 0x000fc8000fffe13f */
[----:B------:R-:W-:Y:S02]  /*0350*/  USHF.L.U32 UR5, UR4, 0xb, URZ ;  /* 0x0000000b04057899 */ /* 0x000fe4000800063f */
[----:B------:R-:W-:Y:S02]  /*0360*/  USHF.L.U32 UR4, UR4, 0x1, URZ ;  /* 0x0000000104047899 */ /* 0x000fe4000800063f */
[----:B------:R-:W-:-:S04]  /*0370*/  UIADD3 UR6, -UR7, 0x100000, URZ ;  /* 0x0010000007067890 */ /* 0x000fc8000fffe13f */
[----:B------:R-:W-:Y:S02]  /*0380*/  USHF.L.U32 UR7, UR6, 0xb, URZ ;  /* 0x0000000b06077899 */ /* 0x000fe4000800063f */
[----:B------:R-:W-:Y:S01]  /*0390*/  USHF.L.U32 UR6, UR6, 0x1, URZ ;  /* 0x0000000106067899 */ /* 0x000fe2000800063f */
[----:B------:R-:W1:Y:S03]  /*03a0*/  FENCE.VIEW.ASYNC.S ;  /* 0x00000000000073c6 */ /* 0x000e660000000000 */
[----:B-1----:R4:W1:Y:S08]  /*03b0*/  SYNCS.EXCH.64 URZ, [UR8+0x38830], UR4 ;  /* 0x03883004083f75b2 */ /* 0x0028700008000100 */
[----:B------:R4:W0:Y:S01]  /*03c0*/  SYNCS.EXCH.64 URZ, [UR8+0x38840], UR6 ;  /* 0x03884006083f75b2 */ /* 0x0008220008000100 */
[----:B------:R4:W0:Y:S01]  /*03d0*/  SYNCS.EXCH.64 URZ, [UR8+0x38838], UR4 ;  /* 0x03883804083f75b2 */ /* 0x0008220008000100 */
[----:B------:R4:W0:Y:S02]  /*03e0*/  SYNCS.EXCH.64 URZ, [UR8+0x38848], UR6 ;  /* 0x03884806083f75b2 */ /* 0x0008240008000100 */
[----:B----4-:R-:W-:Y:S01]  /*03f0*/  NOP ;  /* 0x0000000000007918 */ /* 0x010fe20000000000 */
.L_x_637:
[----:B------:R-:W4:Y:S01]  /*0400*/  SHFL.IDX PT, R4, R2, RZ, 0x1f ;  /* 0x00001fff02047589 */ /* 0x000f2200000e0000 */
[----:B------:R-:W-:Y:S01]  /*0410*/  NOP ;  /* 0x0000000000007918 */ /* 0x000fe20000000000 */
[----:B----4-:R-:W-:-:S13]  /*0420*/  ISETP.NE.AND P0, PT, R4, RZ, PT ;  /* 0x000000ff0400720c */ /* 0x010fda0003f05270 */
        /* <DEDUP_REMOVED lines=19> */
.L_x_638:
[----:B------:R-:W4:Y:S01]  /*0560*/  SHFL.IDX PT, R4, R2, RZ, 0x1f ;  /* 0x00001fff02047589 */ /* 0x000f2200000e0000 */
[----:B------:R-:W-:Y:S01]  /*0570*/  NOP ;  /* 0x0000000000007918 */ /* 0x000fe20000000000 */
[----:B----4-:R-:W-:-:S13]  /*0580*/  ISETP.NE.AND P0, PT, R4, RZ, PT ;  /* 0x000000ff0400720c */ /* 0x010fda0003f05270 */
[----:B------:R-:W-:Y:S05]  /*0590*/  @P0 BRA `(.L_x_639) ;  /* 0x0000000000380947 */ /* 0x000fea0003800000 */
[----:B-1----:R-:W1:Y:S01]  /*05a0*/  S2UR UR5, SR_CgaCtaId ;  /* 0x00000000000579c3 */ /* 0x002e620000008800 */
[----:B------:R-:W-:Y:S01]  /*05b0*/  UMOV UR4, 0x400 ;  /* 0x0000040000047882 */ /* 0x000fe20000000000 */
[----:B------:R-:W-:Y:S01]  /*05c0*/  UMOV UR7, 0x1 ;  /* 0x0000000100077882 */ /* 0x000fe20000000000 */
[----:B------:R-:W-:Y:S01]  /*05d0*/  ELECT P0, URZ, PT ;  /* 0x00000000003f782f */ /* 0x000fe20003800000 */
[----:B-1----:R-:W-:Y:S02]  /*05e0*/  ULEA UR6, UR5, UR4, 0x18 ;  /* 0x0000000405067291 */ /* 0x002fe4000f8ec03f */
[----:B------:R-:W-:-:S04]  /*05f0*/  UIADD3 UR4, -UR7, 0x100000, URZ ;  /* 0x0010000007047890 */ /* 0x000fc8000fffe13f */
[----:B------:R-:W-:Y:S02]  /*0600*/  USHF.L.U32 UR5, UR4, 0xb, URZ ;  /* 0x0000000b04057899 */ /* 0x000fe4000800063f */
[----:B------:R-:W-:Y:S01]  /*0610*/  USHF.L.U32 UR4, UR4, 0x1, URZ ;  /* 0x0000000104047899 */ /* 0x000fe2000800063f */
[----:B------:R-:W1:Y:S11]  /*0620*/  FENCE.VIEW.ASYNC.S ;  /* 0x00000000000073c6 */ /* 0x000e760000000000 */
[----:B-1----:R4:W1:Y:S01]  /*0630*/  SYNCS.EXCH.64 URZ, [UR6+0x38870], UR4 ;  /* 0x03887004063f75b2 */ /* 0x0028620008000100 */
[----:B------:R4:W0:Y:S01]  /*0640*/  SYNCS.EXCH.64 URZ, [UR6+0x38880], UR4 ;  /* 0x03888004063f75b2 */ /* 0x0008220008000100 */
[----:B------:R4:W0:Y:S01]  /*0650*/  SYNCS.EXCH.64 URZ, [UR6+0x38878], UR4 ;  /* 0x03887804063f75b2 */ /* 0x0008220008000100 */
[----:B------:R4:W0:Y:S02]  /*0660*/  SYNCS.EXCH.64 URZ, [UR6+0x38888], UR4 ;  /* 0x03888804063f75b2 */ /* 0x0008240008000100 */
[----:B----4-:R-:W-:Y:S01]  /*0670*/  NOP ;  /* 0x0000000000007918 */ /* 0x010fe20000000000 */
.L_x_639:
        /* <DEDUP_REMOVED lines=22> */
.L_x_640:
        /* <DEDUP_REMOVED lines=22> */
.L_x_641:
[----:B0-----:R-:W-:Y:S01]  /*0940*/  ISETP.NE.AND P0, PT, R3, RZ, PT ;  /* 0x000000ff0300720c */ /* 0x001fe20003f05270 */
[----:B------:R-:W-:Y:S01]  /*0950*/  IMAD.MOV.U32 R3, RZ, RZ, 0x1 ;  /* 0x00000001ff037424 */ /* 0x000fe200078e00ff */
[----:B------:R-:W-:Y:S01]  /*0960*/  NOP ;  /* 0x0000000000007918 */ /* 0x000fe20000000000 */
[----:B------:R-:W-:Y:S03]  /*0970*/  BSSY B9, `(.L_x_642) ;  /* 0x0002751000097945 */ /* 0x000fe60003800000 */
[----:B------:R-:W-:-:S05]  /*0980*/  SEL R3, R3, 0x2, !P0 ;  /* 0x0000000203037807 */ /* 0x000fca0004000000 */
[----:B------:R0:W-:Y:S01]  /*0990*/  STL [R1+0x68], R3 ;  /* 0x0000680301007387 */ /* 0x0001e20000100800 */
[----:B-123--:R-:W-:Y:S06]  /*09a0*/  BAR.SYNC.DEFER_BLOCKING 0x0 ;  /* 0x0000000000007b1d */ /* 0x00efec0000010000 */
[----:B------:R-:W-:Y:S05]  /*09b0*/  @!P0 BRA `(.L_x_643) ;  /* 0x000001e800dc8947 */ /* 0x000fea0003800000 */
.L_x_644:
        /* <DEDUP_REMOVED lines=8> */
[----:B-1----:R-:W-:-:S06]  /*0a40*/  ULEA UR4, UR5, UR4, 0x18 ;  /* 0x0000000405047291 */ /* 0x002fcc000f8ec03f */
[----:B------:R-:W-:Y:S01]  /*0a50*/  IMAD.U32 R18, RZ, RZ, UR4 ;  /* 0x00000004ff127e24 */ /* 0x000fe2000f8e00ff */
[----:B------:R-:W-:-:S04]  /*0a60*/  ULDC UR4, c[0x0][0xc3c] ;  /* 0x00030f0000047ab9 */ /* 0x000fc80000000800 */
[----:B------:R-:W1:Y:S01]  /*0a70*/  LDS.128 R120, [R18+0x388d0] ;  /* 0x0388d00012787984 */ /* 0x000e620000000c00 */
[----:B------:R-:W-:Y:S06]  /*0a80*/  BAR.ARV 0x4, 0x180 ;  /* 0x0106000000007b1d */ /* 0x000fec0000002000 */
[----:B-1----:R-:W-:-:S13]  /*0a90*/  ISETP.GE.AND P0, PT, R123, UR4, PT ;  /* 0x000000047b007c0c */ /* 0x002fda000bf06270 */
[----:B------:R-:W-:Y:S05]  /*0aa0*/  @P0 BRA `(.L_x_645) ;  /* 0x0000027000f40947 */ /* 0x000fea0003800000 */
[----:B------:R-:W-:Y:S02]  /*0ab0*/  IADD3 R11, R0, -0x80, RZ ;  /* 0xffffff80000b7810 */ /* 0x000fe40007ffe0ff */
[----:B------:R-:W-:Y:S02]  /*0ac0*/  MOV R10, 0xfffffffe ;  /* 0xfffffffe000a7802 */ /* 0x000fe40000000f00 */
[----:B------:R-:W-:-:S04]  /*0ad0*/  SHF.R.S32.HI R0, RZ, 0x1f, R11 ;  /* 0x0000001fff007819 */ /* 0x000fc8000001140b */
[CC--:B------:R-:W-:Y:S02]  /*0ae0*/  LEA.HI R4, R0.reuse, R11.reuse, RZ, 0x5 ;  /* 0x0000000b00047211 */ /* 0x0c0fe400078f28ff */
[CC--:B0-----:R-:W-:Y:S02]  /*0af0*/  LEA.HI R3, R0.reuse, R11.reuse, RZ, 0x4 ;  /* 0x0000000b00037211 */ /* 0x0c1fe400078f20ff */
[----:B------:R-:W-:Y:S01]  /*0b00*/  LEA.HI R2, R0, R11, RZ, 0x7 ;  /* 0x0000000b00027211 */ /* 0x000fe200078f38ff */
[----:B------:R-:W-:Y:S01]  /*0b10*/  IMAD.SHL.U32 R5, R4, 0x20, RZ ;  /* 0x0000002004057824 */ /* 0x000fe200078e00ff */
[----:B------:R-:W-:Y:S02]  /*0b20*/  SHF.R.S32.HI R6, RZ, 0x4, R3 ;  /* 0x00000004ff067819 */ /* 0x000fe40000011403 */
[----:B------:R-:W-:Y:S02]  /*0b30*/  LOP3.LUT R7, R2, 0xffffff80, RZ, 0xc0, !PT ;  /* 0xffffff8002077812 */ /* 0x000fe400078ec0ff */
[----:B------:R-:W-:-:S02]  /*0b40*/  LOP3.LUT R4, R3, 0x3fffff0, RZ, 0xc0, !PT ;  /* 0x03fffff003047812 */ /* 0x000fc400078ec0ff */
[----:B------:R-:W-:Y:S01]  /*0b50*/  LEA.HI R3, R3, R6, RZ, 0x1 ;  /* 0x0000000603037211 */ /* 0x000fe200078f08ff */
[----:B------:R-:W-:Y:S01]  /*0b60*/  IMAD.IADD R13, R11, 0x1, -R7 ;  /* 0x000000010b0d7824 */ /* 0x000fe200078e0a07 */
[----:B------:R-:W-:Y:S01]  /*0b70*/  LOP3.LUT R5, R5, 0xfffffc00, RZ, 0xc0, !PT ;  /* 0xfffffc0005057812 */ /* 0x000fe200078ec0ff */
[----:B------:R-:W-:Y:S01]  /*0b80*/  IMAD.IADD R4, R11, 0x1, -R4 ;  /* 0x000000010b047824 */ /* 0x000fe200078e0a04 */
[----:B------:R-:W-:Y:S02]  /*0b90*/  LOP3.LUT R3, R3, 0x1ffffffe, RZ, 0xc0, !PT ;  /* 0x1ffffffe03037812 */ /* 0x000fe400078ec0ff */
[----:B------:R-:W-:Y:S02]  /*0ba0*/  SHF.R.S32.HI R7, RZ, 0x1f, R13 ;  /* 0x0000001fff077819 */ /* 0x000fe4000001140d */
[----:B------:R-:W-:Y:S01]  /*0bb0*/  LEA R4, R4, R5, 0x6 ;  /* 0x0000000504047211 */ /* 0x000fe200078e30ff */
[----:B------:R-:W-:Y:S01]  /*0bc0*/  IMAD.IADD R3, R6, 0x1, -R3 ;  /* 0x0000000106037824 */ /* 0x000fe200078e0a03 */
[----:B------:R-:W-:-:S02]  /*0bd0*/  LEA.HI R5, R7, R13, RZ, 0x2 ;  /* 0x0000000d07057211 */ /* 0x000fc400078f10ff */
[----:B------:R-:W-:Y:S01]  /*0be0*/  LEA.HI R8, R0, R11, RZ, 0x2 ;  /* 0x0000000b00087211 */ /* 0x000fe200078f10ff */
[----:B------:R-:W-:Y:S01]  /*0bf0*/  IMAD R9, R3, 0x8, R4 ;  /* 0x0000000803097824 */ /* 0x000fe200078e0204 */
[--C-:B------:R-:W-:Y:S02]  /*0c00*/  SHF.R.S32.HI R3, RZ, 0x2, R5.reuse ;  /* 0x00000002ff037819 */ /* 0x100fe40000011405 */
[----:B------:R-:W-:Y:S02]  /*0c10*/  SHF.R.S32.HI R4, RZ, 0x1f, R5 ;  /* 0x0000001fff047819 */ /* 0x000fe40000011405 */
[----:B------:R-:W-:Y:S01]  /*0c20*/  SHF.R.S32.HI R12, RZ, 0x7, R2 ;  /* 0x00000007ff0c7819 */ /* 0x000fe20000011402 */
[----:B------:R0:W-:Y:S01]  /*0c30*/  STL [R1+0x8c], R9 ;  /* 0x00008c0901007387 */ /* 0x0001e20000100800 */
[----:B------:R-:W-:Y:S02]  /*0c40*/  LEA.HI R4, R4, R3, RZ, 0x3 ;  /* 0x0000000304047211 */ /* 0x000fe400078f18ff */
[----:B------:R-:W-:-:S02]  /*0c50*/  LOP3.LUT R8, R8, 0xfffffffc, RZ, 0xc0, !PT ;  /* 0xfffffffc08087812 */ /* 0x000fc400078ec0ff */
[----:B------:R-:W-:Y:S02]  /*0c60*/  LOP3.LUT R4, R4, 0xfffffff8, RZ, 0xc0, !PT ;  /* 0xfffffff804047812 */ /* 0x000fe400078ec0ff */
[----:B------:R-:W-:Y:S01]  /*0c70*/  LEA.HI R7, R7, R13, RZ, 0x5 ;  /* 0x0000000d07077211 */ /* 0x000fe200078f28ff */
[----:B------:R-:W-:Y:S01]  /*0c80*/  IMAD.IADD R8, R11, 0x1, -R8 ;  /* 0x000000010b087824 */ /* 0x000fe200078e0a08 */
[----:B------:R-:W-:Y:S01]  /*0c90*/  LEA.HI R2, R2, R12, RZ, 0x1 ;  /* 0x0000000c02027211 */ /* 0x000fe200078f08ff */
[----:B------:R-:W-:Y:S01]  /*0ca0*/  IMAD.IADD R4, R3, 0x1, -R4 ;  /* 0x0000000103047824 */ /* 0x000fe200078e0a04 */
[----:B0-----:R-:W-:Y:S02]  /*0cb0*/  LOP3.LUT R9, R5, 0x7ffffffc, RZ, 0xc0, !PT ;  /* 0x7ffffffc05097812 */ /* 0x001fe400078ec0ff */
[----:B------:R-:W-:Y:S02]  /*0cc0*/  SHF.R.S32.HI R7, RZ, 0x5, R7 ;  /* 0x00000005ff077819 */ /* 0x000fe40000011407 */
[----:B------:R-:W-:Y:S01]  /*0cd0*/  LOP3.LUT R2, R2, 0x3fffffe, RZ, 0xc0, !PT ;  /* 0x03fffffe02027812 */ /* 0x000fe200078ec0ff */
[----:B------:R-:W-:Y:S01]  /*0ce0*/  IMAD.IADD R9, R13, 0x1, -R9 ;  /* 0x000000010d097824 */ /* 0x000fe200078e0a09 */
[----:B------:R-:W-:-:S02]  /*0cf0*/  LEA.HI R6, R8, R8, RZ, 0x1 ;  /* 0x0000000808067211 */ /* 0x000fc400078f08ff */
[----:B------:R-:W-:Y:S01]  /*0d00*/  LEA R7, R7, R4, 0x4 ;  /* 0x0000000407077211 */ /* 0x000fe200078e20ff */
[----:B------:R-:W-:Y:S01]  /*0d10*/  IMAD.IADD R2, R12, 0x1, -R2 ;  /* 0x000000010c027824 */ /* 0x000fe200078e0a02 */
[----:B------:R-:W-:Y:S01]  /*0d20*/  LOP3.LUT R5, R6, 0x1ffffffe, RZ, 0xc0, !PT ;  /* 0x1ffffffe06057812 */ /* 0x000fe200078ec0ff */
[----:B------:R-:W-:Y:S01]  /*0d30*/  IMAD R6, R9, R10, 0x50 ;  /* 0x0000005009067424 */ /* 0x000fe200078e020a */
[-C--:B------:R-:W-:Y:S01]  /*0d40*/  LEA.HI R3, R0, R11.reuse, RZ, 0x6 ;  /* 0x0000000b00037211 */ /* 0x080fe200078f30ff */
[----:B------:R-:W-:Y:S01]  /*0d50*/  IMAD R10, R2, 0x40, R7 ;  /* 0x00000040020a7824 */ /* 0x000fe200078e0207 */
[----:B------:R-:W-:Y:S01]  /*0d60*/  LEA.HI R0, R0, R11, RZ, 0x3 ;  /* 0x0000000b00007211 */ /* 0x000fe200078f18ff */
[----:B------:R-:W-:Y:S01]  /*0d70*/  IMAD.IADD R5, R8, 0x1, -R5 ;  /* 0x0000000108057824 */ /* 0x000fe200078e0a05 */
[----:B------:R0:W-:Y:S01]  /*0d80*/  STL [R1+0x84], R6 ;  /* 0x0000840601007387 */ /* 0x0001e20000100800 */
[----:B------:R-:W-:Y:S01]  /*0d90*/  IMAD.SHL.U32 R3, R3, 0x8, RZ ;  /* 0x0000000803037824 */ /* 0x000fe200078e00ff */
[----:B------:R-:W-:-:S02]  /*0da0*/  LOP3.LUT R235, R0, 0xfffffff8, RZ, 0xc0, !PT ;  /* 0xfffffff800eb7812 */ /* 0x000fc400078ec0ff */
[----:B------:R-:W-:Y:S01]  /*0db0*/  STL [R1+0x80], R10 ;  /* 0x0000800a01007387 */ /* 0x000fe20000100800 */
[----:B------:R-:W-:Y:S02]  /*0dc0*/  SHF.R.S32.HI R212, RZ, 0x3, R0 ;  /* 0x00000003ffd47819 */ /* 0x000fe40000011400 */
[----:B------:R-:W-:Y:S01]  /*0dd0*/  IADD3 R235, R11, -R235, RZ ;  /* 0x800000eb0beb7210 */ /* 0x000fe20007ffe0ff */
[----:B------:R-:W2:Y:S01]  /*0de0*/  LDL.LU R15, [R1+0x68] ;  /* 0x00006800010f7983 */ /* 0x000ea20000300800 */
[C---:B------:R-:W-:Y:S01]  /*0df0*/  IADD3 R7, R212.reuse, 0x60, RZ ;  /* 0x00000060d4077810 */ /* 0x040fe20007ffe0ff */
[C---:B------:R-:W-:Y:S01]  /*0e00*/  VIADD R9, R212.reuse, 0x20 ;  /* 0x00000020d4097836 */ /* 0x040fe20000000000 */
[----:B------:R-:W-:Y:S01]  /*0e10*/  LOP3.LUT R230, R3, 0xfffffe00, RZ, 0xc0, !PT ;  /* 0xfffffe0003e67812 */ /* 0x000fe200078ec0ff */
[----:B------:R-:W-:Y:S01]  /*0e20*/  IMAD.SHL.U32 R22, R235, 0x4, RZ ;  /* 0x00000004eb167824 */ /* 0x000fe200078e00ff */
[----:B------:R-:W-:Y:S01]  /*0e30*/  SHF.L.U32 R4, R7, 0x6, RZ ;  /* 0x0000000607047819 */ /* 0x000fe200000006ff */
[----:B------:R-:W-:Y:S01]  /*0e40*/  VIADD R8, R212, 0x40 ;  /* 0x00000040d4087836 */ /* 0x000fe20000000000 */
[----:B------:R-:W-:Y:S01]  /*0e50*/  SHF.R.S32.HI R0, RZ, 0x1f, R9 ;  /* 0x0000001fff007819 */ /* 0x000fe20000011409 */
[----:B------:R-:W-:Y:S01]  /*0e60*/  VIADD R214, R22, 0x40 ;  /* 0x0000004016d67836 */ /* 0x000fe20000000000 */
[----:B0-----:R-:W-:Y:S01]  /*0e70*/  SHF.R.S32.HI R6, RZ, 0x1f, R7 ;  /* 0x0000001fff067819 */ /* 0x001fe20000011407 */
[----:B------:R-:W-:Y:S01]  /*0e80*/  IMAD.SHL.U32 R225, R9, 0x40, RZ ;  /* 0x0000004009e17824 */ /* 0x000fe200078e00ff */
[----:B------:R-:W-:Y:S01]  /*0e90*/  LEA.HI R0, R0, R9, RZ, 0x3 ;  /* 0x0000000900007211 */ /* 0x000fe200078f18ff */
[----:B------:R-:W-:Y:S01]  /*0ea0*/  IMAD.IADD R213, R22, 0x1, R214 ;  /* 0x0000000116d57824 */ /* 0x000fe200078e02d6 */
[----:B------:R-:W-:Y:S01]  /*0eb0*/  SHF.R.S32.HI R2, RZ, 0x1f, R8 ;  /* 0x0000001fff027819 */ /* 0x000fe20000011408 */
[----:B------:R-:W-:Y:S01]  /*0ec0*/  IMAD.SHL.U32 R19, R212, 0x40, RZ ;  /* 0x00000040d4137824 */ /* 0x000fe200078e00ff */
[----:B------:R-:W-:Y:S01]  /*0ed0*/  LOP3.LUT R14, R4, 0x1c0, RZ, 0xc0, !PT ;  /* 0x000001c0040e7812 */ /* 0x000fe200078ec0ff */
[----:B------:R-:W-:Y:S01]  /*0ee0*/  IMAD.SHL.U32 R0, R0, 0x40, RZ ;  /* 0x0000004000007824 */ /* 0x000fe200078e00ff */
[----:B------:R-:W-:Y:S01]  /*0ef0*/  LEA.HI R2, R2, R8, RZ, 0x3 ;  /* 0x0000000802027211 */ /* 0x000fe200078f18ff */
[----:B------:R-:W-:Y:S01]  /*0f00*/  IMAD.SHL.U32 R226, R8, 0x40, RZ ;  /* 0x0000004008e27824 */ /* 0x000fe200078e00ff */
[----:B------:R-:W-:-:S02]  /*0f10*/  LEA.HI R6, R6, R7, RZ, 0x3 ;  /* 0x0000000706067211 */ /* 0x000fc400078f18ff */
[----:B------:R-:W-:Y:S02]  /*0f20*/  SHF.R.S32.HI R4, RZ, 0x1f, R213 ;  /* 0x0000001fff047819 */ /* 0x000fe400000114d5 */
[----:B------:R-:W-:Y:S01]  /*0f30*/  LOP3.LUT R228, R0, 0xfffffe00, RZ, 0xc0, !PT ;  /* 0xfffffe0000e47812 */ /* 0x000fe200078ec0ff */
[----:B------:R-:W-:Y:S01]  /*0f40*/  IMAD.SHL.U32 R6, R6, 0x40, RZ ;  /* 0x0000004006067824 */ /* 0x000fe200078e00ff */
[----:B------:R-:W-:Y:S02]  /*0f50*/  SHF.L.U32 R2, R2, 0x6, RZ ;  /* 0x0000000602027819 */ /* 0x000fe400000006ff */
[CC--:B------:R-:W-:Y:S02]  /*0f60*/  LEA.HI R0, R4.reuse, R213.reuse, RZ, 0x6 ;  /* 0x000000d504007211 */ /* 0x0c0fe400078f30ff */
[----:B------:R-:W-:Y:S02]  /*0f70*/  LOP3.LUT R225, R225, 0x1c0, RZ, 0xc0, !PT ;  /* 0x000001c0e1e17812 */ /* 0x000fe400078ec0ff */
[----:B------:R-:W-:-:S02]  /*0f80*/  LEA.HI R4, R4, R213, RZ, 0x3 ;  /* 0x000000d504047211 */ /* 0x000fc400078f18ff */
[----:B------:R-:W-:Y:S01]  /*0f90*/  LOP3.LUT R229, R2, 0xfffffe00, RZ, 0xc0, !PT ;  /* 0xfffffe0002e57812 */ /* 0x000fe200078ec0ff */
[----:B------:R-:W-:Y:S01]  /*0fa0*/  IMAD.SHL.U32 R2, R0, 0x80, RZ ;  /* 0x0000008000027824 */ /* 0x000fe200078e00ff */
[----:B------:R-:W-:Y:S02]  /*0fb0*/  LOP3.LUT R11, R6, 0xfffffe00, RZ, 0xc0, !PT ;  /* 0xfffffe00060b7812 */ /* 0x000fe400078ec0ff */
[----:B------:R-:W-:Y:S02]  /*0fc0*/  SHF.R.U32.HI R16, RZ, 0x3, R225 ;  /* 0x00000003ff107819 */ /* 0x000fe400000116e1 */
[----:B------:R-:W-:Y:S02]  /*0fd0*/  SHF.R.U32.HI R12, RZ, 0x3, R14 ;  /* 0x00000003ff0c7819 */ /* 0x000fe4000001160e */
[--C-:B------:R-:W-:Y:S02]  /*0fe0*/  LOP3.LUT R6, R225, 0x38, R4.reuse, 0xf8, !PT ;  /* 0x00000038e1067812 */ /* 0x100fe400078ef804 */
[----:B------:R-:W-:-:S02]  /*0ff0*/  LOP3.LUT R9, R14, 0x38, R4, 0xf8, !PT ;  /* 0x000000380e097812 */ /* 0x000fc400078ef804 */
[----:B------:R-:W-:Y:S02]  /*1000*/  LOP3.LUT R3, R19, 0x1c0, RZ, 0xc0, !PT ;  /* 0x000001c013037812 */ /* 0x000fe400078ec0ff */
[----:B------:R-:W-:Y:S02]  /*1010*/  LOP3.LUT R226, R226, 0x1c0, RZ, 0xc0, !PT ;  /* 0x000001c0e2e27812 */ /* 0x000fe400078ec0ff */
[----:B------:R-:W-:Y:S02]  /*1020*/  LOP3.LUT R0, R4, 0x38, RZ, 0xc0, !PT ;  /* 0x0000003804007812 */ /* 0x000fe400078ec0ff */
[----:B------:R-:W-:Y:S02]  /*1030*/  LOP3.LUT R7, R2, 0xffffe000, RZ, 0xc0, !PT ;  /* 0xffffe00002077812 */ /* 0x000fe400078ec0ff */
[----:B------:R-:W-:Y:S01]  /*1040*/  LOP3.LUT R6, R6, R16, RZ, 0x3c, !PT ;  /* 0x0000001006067212 */ /* 0x000fe200078e3cff */
[----:B------:R-:W-:Y:S01]  /*1050*/  IMAD.SHL.U32 R16, R235, 0x8, RZ ;  /* 0x00000008eb107824 */ /* 0x000fe200078e00ff */
[----:B------:R-:W-:-:S02]  /*1060*/  LOP3.LUT R2, R9, R12, RZ, 0x3c, !PT ;  /* 0x0000000c09027212 */ /* 0x000fc400078e3cff */
[----:B------:R-:W-:Y:S02]  /*1070*/  SHF.R.U32.HI R231, RZ, 0x3, R3 ;  /* 0x00000003ffe77819 */ /* 0x000fe40000011603 */
[----:B------:R-:W-:Y:S02]  /*1080*/  SHF.R.U32.HI R13, RZ, 0x3, R226 ;  /* 0x00000003ff0d7819 */ /* 0x000fe400000116e2 */
[----:B------:R-:W-:Y:S02]  /*1090*/  LOP3.LUT R8, R226, 0x38, R4, 0xf8, !PT ;  /* 0x00000038e2087812 */ /* 0x000fe400078ef804 */
[----:B------:R-:W-:Y:S02]  /*10a0*/  LOP3.LUT R0, R0, 0x1c0, R19, 0xf8, !PT ;  /* 0x000001c000007812 */ /* 0x000fe400078ef813 */
[----:B------:R-:W-:Y:S02]  /*10b0*/  IADD3 R9, R2, R7, R11 ;  /* 0x0000000702097210 */ /* 0x000fe40007ffe00b */
[----:B------:R-:W-:-:S02]  /*10c0*/  SHF.R.S32.HI R2, RZ, 0x1f, R212 ;  /* 0x0000001fff027819 */ /* 0x000fc400000114d4 */
[----:B------:R-:W-:Y:S02]  /*10d0*/  LOP3.LUT R8, R8, R13, RZ, 0x3c, !PT ;  /* 0x0000000d08087212 */ /* 0x000fe400078e3cff */
[----:B------:R-:W-:Y:S02]  /*10e0*/  LOP3.LUT R0, R0, R231, RZ, 0x3c, !PT ;  /* 0x000000e700007212 */ /* 0x000fe400078e3cff */
[--C-:B------:R-:W-:Y:S02]  /*10f0*/  LOP3.LUT R232, R3, 0x38, R16.reuse, 0xf8, !PT ;  /* 0x0000003803e87812 */ /* 0x100fe400078ef810 */
[--C-:B------:R-:W-:Y:S02]  /*1100*/  LOP3.LUT R2, R226, 0x38, R16.reuse, 0xf8, !PT ;  /* 0x00000038e2027812 */ /* 0x100fe400078ef810 */
[----:B------:R-:W-:Y:S02]  /*1110*/  LOP3.LUT R3, R14, 0x38, R16, 0xf8, !PT ;  /* 0x000000380e037812 */ /* 0x000fe400078ef810 */
[----:B------:R-:W-:-:S02]  /*1120*/  IADD3 R6, R6, R7, R228 ;  /* 0x0000000706067210 */ /* 0x000fc40007ffe0e4 */
[-C--:B------:R-:W-:Y:S02]  /*1130*/  IADD3 R8, R8, R7.reuse, R229 ;  /* 0x0000000708087210 */ /* 0x080fe40007ffe0e5 */
[----:B------:R-:W-:Y:S01]  /*1140*/  IADD3 R0, R0, R7, R230 ;  /* 0x0000000700007210 */ /* 0x000fe20007ffe0e6 */
[----:B------:R-:W-:Y:S01]  /*1150*/  VIADD R7, R18, 0x14400 ;  /* 0x0001440012077836 */ /* 0x000fe20000000000 */
[----:B------:R-:W-:Y:S02]  /*1160*/  LOP3.LUT R2, R229, R2, R13, 0xf6, !PT ;  /* 0x00000002e5027212 */ /* 0x000fe400078ef60d */
[----:B------:R-:W-:Y:S02]  /*1170*/  LOP3.LUT R3, R11, R3, R12, 0xf6, !PT ;  /* 0x000000030b037212 */ /* 0x000fe400078ef60c */
[----:B------:R-:W-:Y:S01]  /*1180*/  SHF.R.S32.HI R236, RZ, 0x3, R4 ;  /* 0x00000003ffec7819 */ /* 0x000fe20000011404 */
[--C-:B------:R-:W-:Y:S02]  /*1190*/  IMAD R4, R2, 0x2, R7.reuse ;  /* 0x0000000202047824 */ /* 0x100fe400078e0207 */
[----:B------:R-:W-:Y:S01]  /*11a0*/  IMAD R3, R3, 0x2, R7 ;  /* 0x0000000203037824 */ /* 0x000fe200078e0207 */
[----:B------:R-:W-:Y:S01]  /*11b0*/  STL [R1+0x64], R11 ;  /* 0x0000640b01007387 */ /* 0x000fe20000100800 */
[----:B------:R-:W-:-:S03]  /*11c0*/  LEA R2, R5, R10, 0x3 ;  /* 0x0000000a05027211 */ /* 0x000fc600078e18ff */
[----:B------:R-:W-:Y:S01]  /*11d0*/  STL [R1+0x60], R7 ;  /* 0x0000600701007387 */ /* 0x000fe20000100800 */
[----:B------:R-:W-:-:S03]  /*11e0*/  LEA R0, R0, R7, 0x1 ;  /* 0x0000000700007211 */ /* 0x000fc600078e08ff */
[----:B------:R0:W-:Y:S04]  /*11f0*/  STL [R1+0x74], R4 ;  /* 0x0000740401007387 */ /* 0x0001e80000100800 */
[----:B------:R1:W-:Y:S04]  /*1200*/  STL [R1+0x6c], R3 ;  /* 0x00006c0301007387 */ /* 0x0003e80000100800 */
[----:B------:R3:W-:Y:S01]  /*1210*/  STL [R1+0x88], R2 ;  /* 0x0000880201007387 */ /* 0x0007e20000100800 */
[--C-:B0-----:R-:W-:Y:S02]  /*1220*/  IMAD R4, R6, 0x2, R7.reuse ;  /* 0x0000000206047824 */ /* 0x101fe400078e0207 */
[----:B-1----:R-:W-:-:S03]  /*1230*/  IMAD R3, R8, 0x2, R7 ;  /* 0x0000000208037824 */ /* 0x002fc600078e0207 */
[----:B------:R0:W-:Y:S01]  /*1240*/  STL [R1+0x78], R4 ;  /* 0x0000780401007387 */ /* 0x0001e20000100800 */
[----:B---3--:R-:W-:-:S03]  /*1250*/  IMAD R2, R9, 0x2, R7 ;  /* 0x0000000209027824 */ /* 0x008fc600078e0207 */
[----:B------:R0:W-:Y:S04]  /*1260*/  STL [R1+0x70], R3 ;  /* 0x0000700301007387 */ /* 0x0001e80000100800 */
[----:B------:R0:W-:Y:S04]  /*1270*/  STL [R1+0x7c], R0 ;  /* 0x00007c0001007387 */ /* 0x0001e80000100800 */
[----:B------:R0:W-:Y:S01]  /*1280*/  STL [R1+0x68], R2 ;  /* 0x0000680201007387 */ /* 0x0001e20000100800 */
[----:B------:R-:W-:Y:S01]  /*1290*/  MOV R237, RZ ;  /* 0x000000ff00ed7202 */ /* 0x000fe20000000f00 */
[----:B------:R-:W-:Y:S01]  /*12a0*/  IMAD.MOV.U32 R19, RZ, RZ, RZ ;  /* 0x000000ffff137224 */ /* 0x000fe200078e00ff */
[----:B------:R-:W-:Y:S01]  /*12b0*/  MOV R224, RZ ;  /* 0x000000ff00e07202 */ /* 0x000fe20000000f00 */
[----:B------:R-:W-:Y:S01]  /*12c0*/  IMAD.MOV.U32 R217, RZ, RZ, RZ ;  /* 0x000000ffffd97224 */ /* 0x000fe200078e00ff */
[----:B------:R-:W-:Y:S01]  /*12d0*/  SHF.R.S32.HI R17, RZ, 0x1f, R16 ;  /* 0x0000001fff117819 */ /* 0x000fe20000011410 */
[----:B------:R-:W-:Y:S01]  /*12e0*/  IMAD.MOV.U32 R223, RZ, RZ, RZ ;  /* 0x000000ffffdf7224 */ /* 0x000fe200078e00ff */
[----:B------:R-:W-:Y:S01]  /*12f0*/  IADD3 R218, R16, 0x80, RZ ;  /* 0x0000008010da7810 */ /* 0x000fe20007ffe0ff */
[----:B------:R-:W-:Y:S01]  /*1300*/  VIADD R215, R22, 0x20 ;  /* 0x0000002016d77836 */ /* 0x000fe20000000000 */
[----:B------:R-:W-:Y:S01]  /*1310*/  LOP3.LUT R232, R230, R232, R231, 0xf6, !PT ;  /* 0x000000e8e6e87212 */ /* 0x000fe200078ef6e7 */
[----:B------:R-:W-:-:S02]  /*1320*/  VIADD R216, R22, 0x60 ;  /* 0x0000006016d87836 */ /* 0x000fc40000000000 */
[----:B------:R-:W-:Y:S01]  /*1330*/  VIADD R219, R16, 0xc0 ;  /* 0x000000c010db7836 */ /* 0x000fe20000000000 */
[----:B0-2---:R-:W-:-:S07]  /*1340*/  LOP3.LUT R220, R15, 0x1, RZ, 0xfc, !PT ;  /* 0x000000010fdc7812 */ /* 0x005fce00078efcff */
.L_x_870:
[----:B0---4-:R-:W0:Y:S01]  /*1350*/  LDC.64 R2, c[0x0][0xc88] ;  /* 0x00032200ff027b82 */ /* 0x011e220000000a00 */
[----:B------:R-:W-:Y:S01]  /*1360*/  ULDC.64 UR10, c[0x0][0x208] ;  /* 0x00008200000a7ab9 */ /* 0x000fe20000000a00 */
[----:B------:R-:W-:Y:S01]  /*1370*/  ULDC.64 UR4, c[0x0][0xa28] ;  /* 0x00028a0000047ab9 */ /* 0x000fe20000000a00 */
[----:B------:R-:W-:Y:S01]  /*1380*/  ULDC.64 UR8, c[0x0][0xa18] ;  /* 0x0002860000087ab9 */ /* 0x000fe20000000a00 */
[----:B------:R-:W-:Y:S01]  /*1390*/  ULDC.64 UR6, c[0x0][0xa08] ;  /* 0x0002820000067ab9 */ /* 0x000fe20000000a00 */
[----:B0-----:R-:W-:-:S05]  /*13a0*/  IMAD.WIDE R2, R123, 0x4, R2 ;  /* 0x000000047b027825 */ /* 0x001fca00078e0202 */
[----:B--2---:R-:W2:Y:S01]  /*13b0*/  LDG.E R233, desc[UR10][R2.64] ;  /* 0x0000000a02e97981 */ /* 0x004ea2000c1e1900 */
[----:B------:R-:W-:Y:S01]  /*13c0*/  ISETP.NE.U32.AND P2, PT, RZ, UR4, PT ;  /* 0x00000004ff007c0c */ /* 0x000fe2000bf45070 */
[----:B---3--:R-:W-:Y:S01]  /*13d0*/  IMAD.MOV.U32 R9, RZ, RZ, RZ ;  /* 0x000000ffff097224 */ /* 0x008fe200078e00ff */
[----:B------:R-:W-:Y:S01]  /*13e0*/  ISETP.NE.U32.AND P1, PT, RZ, UR8, PT ;  /* 0x00000008ff007c0c */ /* 0x000fe2000bf25070 */
[----:B------:R-:W-:Y:S01]  /*13f0*/  IMAD.MOV.U32 R27, RZ, RZ, RZ ;  /* 0x000000ffff1b7224 */ /* 0x000fe200078e00ff */
[----:B------:R-:W-:Y:S02]  /*1400*/  ISETP.NE.AND.EX P2, PT, RZ, UR5, PT, P2 ;  /* 0x00000005ff007c0c */ /* 0x000fe4000bf45320 */
[----:B------:R-:W-:Y:S01]  /*1410*/  ISETP.NE.AND.EX P1, PT, RZ, UR9, PT, P1 ;  /* 0x00000009ff007c0c */ /* 0x000fe2000bf25310 */
[----:B------:R0:W-:Y:S01]  /*1420*/  STL [R1+0x24], R121 ;  /* 0x0000247901007387 */ /* 0x0001e20000100800 */
[----:B------:R-:W-:-:S04]  /*1430*/  ISETP.NE.U32.AND P0, PT, RZ, UR6, PT ;  /* 0x00000006ff007c0c */ /* 0x000fc8000bf05070 */
[----:B------:R-:W-:Y:S01]  /*1440*/  ISETP.NE.AND.EX P0, PT, RZ, UR7, PT, P0 ;  /* 0x00000007ff007c0c */ /* 0x000fe2000bf05300 */
[----:B------:R-:W-:Y:S01]  /*1450*/  IMAD.MOV.U32 R234, RZ, RZ, R122 ;  /* 0x000000ffffea7224 */ /* 0x000fe200078e007a */
[----:B--2---:R-:W-:Y:S01]  /*1460*/  SHF.R.S32.HI R0, RZ, 0x1f, R233 ;  /* 0x0000001fff007819 */ /* 0x004fe200000114e9 */
[C---:B------:R-:W-:Y:S02]  /*1470*/  IMAD.SHL.U32 R28, R233.reuse, 0x4, RZ ;  /* 0x00000004e91c7824 */ /* 0x040fe400078e00ff */
[C---:B------:R-:W-:Y:S01]  /*1480*/  @P2 LEA R2, P3, R233.reuse, UR4, 0x2 ;  /* 0x00000004e9022c11 */ /* 0x040fe2000f8610ff */
[----:B------:R-:W-:Y:S01]  /*1490*/  ULDC UR4, c[0x0][0x288] ;  /* 0x0000a20000047ab9 */ /* 0x000fe20000000800 */
[C-C-:B------:R-:W-:Y:S02]  /*14a0*/  SHF.L.U64.HI R29, R233.reuse, 0x2, R0.reuse ;  /* 0x00000002e91d7819 */ /* 0x140fe40000010200 */
[----:B------:R-:W-:Y:S02]  /*14b0*/  @P2 LEA.HI.X R3, R233, UR5, R0, 0x2, P3 ;  /* 0x00000005e9032c11 */ /* 0x000fe400098f1400 */
[----:B------:R-:W-:Y:S01]  /*14c0*/  MOV R178, UR4 ;  /* 0x0000000400b27c02 */ /* 0x000fe20008000f00 */
[----:B------:R-:W-:Y:S01]  /*14d0*/  ULDC.64 UR4, c[0x0][0x418] ;  /* 0x0001060000047ab9 */ /* 0x000fe20000000a00 */
[C---:B------:R-:W-:Y:S01]  /*14e0*/  IADD3 R6, P4, R28.reuse, UR6, RZ ;  /* 0x000000061c067c10 */ /* 0x040fe2000ff9e0ff */
[----:B------:R-:W-:Y:S01]  /*14f0*/  UISETP.NE.U32.AND UP0, UPT, UR4, URZ, UPT ;  /* 0x0000003f0400728c */ /* 0x000fe2000bf05070 */
[----:B------:R0:W5:Y:S01]  /*1500*/  @P2 LDG.E R9, desc[UR10][R2.64] ;  /* 0x0000000a02092981 */ /* 0x000162000c1e1900 */
[----:B------:R-:W-:Y:S01]  /*1510*/  @P1 IADD3 R4, P2, R28, UR8, RZ ;  /* 0x000000081c041c10 */ /* 0x000fe2000ff5e0ff */
[----:B------:R-:W-:Y:S01]  /*1520*/  ULDC UR4, c[0x0][0x424] ;  /* 0x0001090000047ab9 */ /* 0x000fe20000000800 */
[----:B------:R-:W-:Y:S01]  /*1530*/  UISETP.NE.AND.EX UP0, UPT, UR5, URZ, UPT, UP0 ;  /* 0x0000003f0500728c */ /* 0x000fe2000bf05300 */
[----:B------:R-:W-:-:S02]  /*1540*/  IADD3.X R7, R29, UR7, RZ, P4, !PT ;  /* 0x000000071d077c10 */ /* 0x000fc4000a7fe4ff */
[----:B------:R-:W-:Y:S01]  /*1550*/  @P1 IADD3.X R5, R29, UR9, RZ, P2, !PT ;  /* 0x000000091d051c10 */ /* 0x000fe200097fe4ff */
[----:B------:R-:W-:Y:S01]  /*1560*/  ULDC.64 UR8, c[0x0][0xa20] ;  /* 0x0002880000087ab9 */ /* 0x000fe20000000a00 */
[----:B------:R-:W-:Y:S01]  /*1570*/  USEL UR4, UR4, 0x1, UP0 ;  /* 0x0000000104047887 */ /* 0x000fe20008000000 */
[----:B------:R-:W-:Y:S01]  /*1580*/  ISETP.NE.U32.AND P2, PT, RZ, UR8, PT ;  /* 0x00000008ff007c0c */ /* 0x000fe2000bf45070 */
[----:B------:R-:W-:Y:S01]  /*1590*/  ULDC UR5, c[0x0][0x2f0] ;  /* 0x0000bc0000057ab9 */ /* 0x000fe20000000800 */
[----:B------:R0:W5:Y:S01]  /*15a0*/  @P0 LDG.E R27, desc[UR10][R6.64] ;  /* 0x0000000a061b0981 */ /* 0x000162000c1e1900 */
[----:B------:R-:W-:Y:S01]  /*15b0*/  UIMAD UR4, UR4, UR5, URZ ;  /* 0x00000005040472a4 */ /* 0x000fe2000f8e023f */
[----:B------:R-:W-:Y:S02]  /*15c0*/  ISETP.NE.AND.EX P2, PT, RZ, UR9, PT, P2 ;  /* 0x00000009ff007c0c */ /* 0x000fe4000bf45320 */
[----:B------:R0:W5:Y:S01]  /*15d0*/  @P1 LDG.E R178, desc[UR10][R4.64] ;  /* 0x0000000a04b21981 */ /* 0x000162000c1e1900 */
[----:B------:R-:W-:Y:S01]  /*15e0*/  ULDC UR5, c[0x0][0x348] ;  /* 0x0000d20000057ab9 */ /* 0x000fe20000000800 */
[----:B------:R-:W-:Y:S01]  /*15f0*/  IMAD.MOV.U32 R25, RZ, RZ, R233 ;  /* 0x000000ffff197224 */ /* 0x000fe200078e00e9 */
[----:B------:R-:W-:Y:S08]  /*1600*/  @P1 BRA `(.L_x_646) ;  /* 0x0000000000281947 */ /* 0x000ff00003800000 */
[----:B------:R-:W-:Y:S02]  /*1610*/  ULDC.64 UR6, c[0x0][0xa00] ;  /* 0x0002800000067ab9 */ /* 0x000fe40000000a00 */
[----:B------:R-:W-:-:S04]  /*1620*/  ISETP.NE.U32.AND P1, PT, RZ, UR6, PT ;  /* 0x00000006ff007c0c */ /* 0x000fc8000bf25070 */
[----:B------:R-:W-:-:S13]  /*1630*/  ISETP.NE.AND.EX P1, PT, RZ, UR7, PT, P1 ;  /* 0x00000007ff007c0c */ /* 0x000fda000bf25310 */
[----:B------:R-:W-:Y:S05]  /*1640*/  @!P1 BRA `(.L_x_646) ;  /* 0x0000000000189947 */ /* 0x000fea0003800000 */
[----:B0-----:R-:W0:Y:S01]  /*1650*/  LDC.64 R2, c[0x0][0xa00] ;  /* 0x00028000ff027b82 */ /* 0x001e220000000a00 */
[----:B------:R-:W-:Y:S01]  /*1660*/  ULDC.64 UR6, c[0x0][0x208] ;  /* 0x0000820000067ab9 */ /* 0x000fe20000000a00 */
[----:B0-----:R-:W-:-:S05]  /*1670*/  IMAD.WIDE R2, R25, 0x4, R2 ;  /* 0x0000000419027825 */ /* 0x001fca00078e0202 */
[----:B-----5:R-:W2:Y:S04]  /*1680*/  LDG.E R178, desc[UR6][R2.64] ;  /* 0x0000000602b27981 */ /* 0x020ea8000c1e1900 */
[----:B------:R-:W2:Y:S02]  /*1690*/  LDG.E R5, desc[UR6][R2.64+0x4] ;  /* 0x0000040602057981 */ /* 0x000ea4000c1e1900 */
[----:B--2---:R-:W-:-:S07]  /*16a0*/  IMAD.IADD R178, R5, 0x1, -R178 ;  /* 0x0000000105b27824 */ /* 0x004fce00078e0ab2 */
.L_x_646:
[----:B0-----:R-:W-:Y:S01]  /*16b0*/  MOV R2, UR5 ;  /* 0x0000000500027c02 */ /* 0x001fe20008000f00 */
[----:B------:R-:W-:Y:S01]  /*16c0*/  IMAD.U32 R26, RZ, RZ, UR4 ;  /* 0x00000004ff1a7e24 */ /* 0x000fe2000f8e00ff */
[----:B------:R-:W-:Y:S06]  /*16d0*/  @!P2 BRA `(.L_x_647) ;  /* 0x000000000014a947 */ /* 0x000fec0003800000 */
[----:B------:R-:W-:Y:S01]  /*16e0*/  IADD3 R4, P0, R28, UR8, RZ ;  /* 0x000000081c047c10 */ /* 0x000fe2000ff1e0ff */
[----:B------:R-:W-:-:S03]  /*16f0*/  ULDC.64 UR4, c[0x0][0x208] ;  /* 0x0000820000047ab9 */ /* 0x000fc60000000a00 */
[----:B------:R-:W-:-:S05]  /*1700*/  IADD3.X R5, R29, UR9, RZ, P0, !PT ;  /* 0x000000091d057c10 */ /* 0x000fca00087fe4ff */
[----:B------:R0:W5:Y:S01]  /*1710*/  LDG.E R26, desc[UR4][R4.64] ;  /* 0x00000004041a7981 */ /* 0x000162000c1e1900 */
[----:B------:R-:W-:Y:S05]  /*1720*/  BRA `(.L_x_648) ;  /* 0x0000000000147947 */ /* 0x000fea0003800000 */
.L_x_647:
[----:B------:R-:W-:Y:S05]  /*1730*/  @!P0 BRA `(.L_x_648) ;  /* 0x0000000000108947 */ /* 0x000fea0003800000 */
[----:B------:R-:W-:Y:S02]  /*1740*/  ULDC.64 UR4, c[0x0][0x208] ;  /* 0x0000820000047ab9 */ /* 0x000fe40000000a00 */
[----:B------:R-:W2:Y:S04]  /*1750*/  LDG.E R3, desc[UR4][R6.64] ;  /* 0x0000000406037981 */ /* 0x000ea8000c1e1900 */
[----:B------:R-:W2:Y:S02]  /*1760*/  LDG.E R26, desc[UR4][R6.64+0x4] ;  /* 0x00000404061a7981 */ /* 0x000ea4000c1e1900 */
[----:B--2---:R-:W-:-:S07]  /*1770*/  IMAD.IADD R26, R26, 0x1, -R3 ;  /* 0x000000011a1a7824 */ /* 0x004fce00078e0a03 */
.L_x_648:
[----:B------:R-:W-:Y:S01]  /*1780*/  ULDC.64 UR4, c[0x0][0xa10] ;  /* 0x0002840000047ab9 */ /* 0x000fe20000000a00 */
[----:B------:R-:W-:Y:S01]  /*1790*/  ULDC.64 UR6, c[0x0][0x208] ;  /* 0x0000820000067ab9 */ /* 0x000fe20000000a00 */
[----:B------:R-:W-:-:S04]  /*17a0*/  ISETP.NE.U32.AND P0, PT, RZ, UR4, PT ;  /* 0x00000004ff007c0c */ /* 0x000fc8000bf05070 */
[----:B------:R-:W-:Y:S01]  /*17b0*/  ISETP.NE.AND.EX P0, PT, RZ, UR5, PT, P0 ;  /* 0x00000005ff007c0c */ /* 0x000fe2000bf05300 */
[----:B------:R-:W-:-:S12]  /*17c0*/  ULDC.64 UR4, c[0x0][0xa30] ;  /* 0x00028c0000047ab9 */ /* 0x000fd80000000a00 */
[----:B0-----:R-:W0:Y:S02]  /*17d0*/  @P0 LDC.64 R4, c[0x0][0xa10] ;  /* 0x00028400ff040b82 */ /* 0x001e240000000a00 */
[----:B0-----:R-:W-:-:S05]  /*17e0*/  @P0 IMAD.WIDE R4, R25, 0x4, R4 ;  /* 0x0000000419040825 */ /* 0x001fca00078e0204 */
[----:B------:R-:W2:Y:S04]  /*17f0*/  @P0 LDG.E R0, desc[UR6][R4.64] ;  /* 0x0000000604000981 */ /* 0x000ea8000c1e1900 */
[----:B------:R0:W2:Y:S01]  /*1800*/  @P0 LDG.E R3, desc[UR6][R4.64+0x4] ;  /* 0x0000040604030981 */ /* 0x0000a2000c1e1900 */
[----:B-----5:R-:W-:Y:S01]  /*1810*/  IADD3 R9, -R9, R26, RZ ;  /* 0x0000001a09097210 */ /* 0x020fe20007ffe1ff */
[----:B------:R-:W-:Y:S01]  /*1820*/  IMAD.MOV.U32 R144, RZ, RZ, R26 ;  /* 0x000000ffff907224 */ /* 0x000fe200078e001a */
[----:B------:R-:W-:-:S04]  /*1830*/  ISETP.NE.U32.AND P1, PT, RZ, UR4, PT ;  /* 0x00000004ff007c0c */ /* 0x000fc8000bf25070 */
[----:B------:R-:W-:Y:S02]  /*1840*/  ISETP.NE.AND.EX P1, PT, RZ, UR5, PT, P1 ;  /* 0x00000005ff007c0c */ /* 0x000fe4000bf25310 */
[----:B0-----:R-:W-:-:S04]  /*1850*/  IADD3 R4, -R9, RZ, RZ ;  /* 0x000000ff09047210 */ /* 0x001fc80007ffe1ff */
[----:B------:R-:W-:-:S07]  /*1860*/  VIMNMX R4, RZ, R4, !PT ;  /* 0x00000004ff047248 */ /* 0x000fce0007fe0100 */
[----:B------:R-:W-:-:S04]  /*1870*/  @P1 IADD3 R6, P2, R28, UR4, RZ ;  /* 0x000000041c061c10 */ /* 0x000fc8000ff5e0ff */
[----:B------:R-:W-:Y:S02]  /*1880*/  @P1 IADD3.X R7, R29, UR5, RZ, P2, !PT ;  /* 0x000000051d071c10 */ /* 0x000fe400097fe4ff */
[----:B------:R-:W-:-:S03]  /*1890*/  PLOP3.LUT P2, PT, PT, PT, PT, 0x80, 0x0 ;  /* 0x000000000000781c */ /* 0x000fc60003f4f070 */
[----:B------:R0:W5:Y:S01]  /*18a0*/  @P1 LDG.E R144, desc[UR6][R6.64] ;  /* 0x0000000606901981 */ /* 0x000162000c1e1900 */
[----:B--2---:R-:W-:-:S04]  /*18b0*/  @P0 IMAD.IADD R2, R3, 0x1, -R0 ;  /* 0x0000000103020824 */ /* 0x004fc800078e0a00 */
[----:B------:R-:W-:-:S04]  /*18c0*/  IMAD.IADD R179, R9, 0x1, R2 ;  /* 0x0000000109b37824 */ /* 0x000fc800078e0202 */
[----:B------:R-:W-:-:S04]  /*18d0*/  VIADD R0, R179, 0x4f ;  /* 0x0000004fb3007836 */ /* 0x000fc80000000000 */
[----:B------:R-:W-:-:S05]  /*18e0*/  IMAD.HI R0, R0, 0x66666667, RZ ;  /* 0x6666666700007827 */ /* 0x000fca00078e02ff */
[----:B------:R-:W-:-:S04]  /*18f0*/  SHF.R.U32.HI R3, RZ, 0x1f, R0 ;  /* 0x0000001fff037819 */ /* 0x000fc80000011600 */
[----:B------:R-:W-:-:S05]  /*1900*/  LEA.HI.SX32 R180, R0, R3, 0x1b ;  /* 0x0000000300b47211 */ /* 0x000fca00078fdaff */
[----:B------:R-:W-:-:S05]  /*1910*/  IMAD R3, R180, 0x50, -R9 ;  /* 0x00000050b4037824 */ /* 0x000fca00078e0a09 */
[----:B------:R-:W-:-:S04]  /*1920*/  VIMNMX R3, R3, R2, PT ;  /* 0x0000000203037248 */ /* 0x000fc80003fe0100 */
[----:B------:R-:W-:Y:S01]  /*1930*/  ISETP.GT.AND P0, PT, R3, R4, PT ;  /* 0x000000040300720c */ /* 0x000fe20003f04270 */
[----:B------:R-:W-:-:S05]  /*1940*/  IMAD.WIDE.U32 R4, R4, -0x33333333, RZ ;  /* 0xcccccccd04047825 */ /* 0x000fca00078e00ff */
[----:B------:R-:W-:-:S05]  /*1950*/  SHF.R.U32.HI R119, RZ, 0x6, R5 ;  /* 0x00000006ff777819 */ /* 0x000fca0000011605 */
[----:B------:R-:W-:Y:S02]  /*1960*/  IMAD.MOV.U32 R24, RZ, RZ, R119 ;  /* 0x000000ffff187224 */ /* 0x000fe400078e0077 */
[----:B------:R-:W-:-:S04]  /*1970*/  @P0 VIADD R0, R3, 0x4f ;  /* 0x0000004f03000836 */ /* 0x000fc80000000000 */
[----:B------:R-:W-:-:S05]  /*1980*/  @P0 IMAD.HI R0, R0, 0x66666667, RZ ;  /* 0x6666666700000827 */ /* 0x000fca00078e02ff */
[----:B------:R-:W-:-:S04]  /*1990*/  @P0 SHF.R.U32.HI R3, RZ, 0x1f, R0 ;  /* 0x0000001fff030819 */ /* 0x000fc80000011600 */
[----:B------:R-:W-:-:S04]  /*19a0*/  @P0 LEA.HI.SX32 R24, R0, R3, 0x1b ;  /* 0x0000000300180211 */ /* 0x000fc800078fdaff */
[----:B------:R-:W-:-:S13]  /*19b0*/  ISETP.GT.AND P0, PT, R24, R119, PT ;  /* 0x000000771800720c */ /* 0x000fda0003f04270 */
[----:B0-----:R-:W-:Y:S05]  /*19c0*/  @!P0 BRA `(.L_x_649) ;  /* 0x0000008c00b48947 */ /* 0x001fea0003800000 */
[----:B------:R-:W-:Y:S01]  /*19d0*/  VIADD R0, R18, 0x24400 ;  /* 0x0002440012007836 */ /* 0x000fe20000000000 */
[----:B------:R-:W-:Y:S04]  /*19e0*/  BSSY B6, `(.L_x_650) ;  /* 0x0000013000067945 */ /* 0x000fe80003800000 */
[----:B------:R-:W-:-:S13]  /*19f0*/  LOP3.LUT P0, RZ, R0, 0x3ff, RZ, 0xc0, !PT ;  /* 0x000003ff00ff7812 */ /* 0x000fda000780c0ff */
[----:B------:R-:W-:Y:S05]  /*1a00*/  @!P0 BRA `(.L_x_651) ;  /* 0x0000000000408947 */ /* 0x000fea0003800000 */
[----:B------:R-:W-:Y:S01]  /*1a10*/  MOV R0, 0x0 ;  /* 0x0000000000007802 */ /* 0x000fe20000000f00 */
[----:B------:R-:W-:Y:S01]  /*1a20*/  ULDC.64 UR4, c[0x4][0xa8] ;  /* 0x01002a0000047ab9 */ /* 0x000fe20000000a00 */
[----:B------:R-:W-:Y:S01]  /*1a30*/  ULDC.64 UR6, c[0x4][0x18] ;  /* 0x0100060000067ab9 */ /* 0x000fe20000000a00 */
[----:B------:R-:W-:Y:S01]  /*1a40*/  MOV R4, UR4 ;  /* 0x0000000400047c02 */ /* 0x000fe20008000f00 */
[----:B------:R0:W1:Y:S01]  /*1a50*/  LDC.64 R14, c[0x4][R0] ;  /* 0x01000000000e7b82 */ /* 0x0000620000000a00 */
[----:B------:R-:W-:Y:S01]  /*1a60*/  IMAD.U32 R5, RZ, RZ, UR5 ;  /* 0x00000005ff057e24 */ /* 0x000fe2000f8e00ff */
[----:B------:R-:W-:Y:S01]  /*1a70*/  ULDC.64 UR4, c[0x4][0xb0] ;  /* 0x01002c0000047ab9 */ /* 0x000fe20000000a00 */
[----:B------:R-:W-:Y:S01]  /*1a80*/  MOV R10, UR6 ;  /* 0x00000006000a7c02 */ /* 0x000fe20008000f00 */
[----:B------:R-:W-:Y:S01]  /*1a90*/  IMAD.U32 R6, RZ, RZ, UR4 ;  /* 0x00000004ff067e24 */ /* 0x000fe2000f8e00ff */
[----:B------:R-:W-:Y:S01]  /*1aa0*/  MOV R13, RZ ;  /* 0x000000ff000d7202 */ /* 0x000fe20000000f00 */
[----:B------:R-:W-:-:S02]  /*1ab0*/  IMAD.U32 R7, RZ, RZ, UR5 ;  /* 0x00000005ff077e24 */ /* 0x000fc4000f8e00ff */
[----:B------:R-:W-:Y:S02]  /*1ac0*/  IMAD.U32 R11, RZ, RZ, UR7 ;  /* 0x00000007ff0b7e24 */ /* 0x000fe4000f8e00ff */
[----:B------:R-:W-:Y:S02]  /*1ad0*/  IMAD.MOV.U32 R8, RZ, RZ, 0x70 ;  /* 0x00000070ff087424 */ /* 0x000fe400078e00ff */
[----:B0-----:R-:W-:-:S07]  /*1ae0*/  IMAD.MOV.U32 R12, RZ, RZ, 0x1 ;  /* 0x00000001ff0c7424 */ /* 0x001fce00078e00ff */
[----:B------:R-:W-:-:S07]  /*1af0*/  LEPC R20, `(.L_x_651) ;  /* 0x000000001014794e */ /* 0x000fce0000000000 */
[----:B-1---5:R-:W-:Y:S05]  /*1b00*/  CALL.ABS.NOINC R14 ;  /* 0x000000000e007343 */ /* 0x022fea0003c00000 */
.L_x_651:
[----:B------:R-:W-:Y:S05]  /*1b10*/  BSYNC B6 ;  /* 0x0000000000067941 */ /* 0x000fea0003800000 */
.L_x_650:
[----:B------:R-:W-:Y:S01]  /*1b20*/  VIADD R0, R18, 0x400 ;  /* 0x0000040012007836 */ /* 0x000fe20000000000 */
[----:B------:R-:W-:Y:S04]  /*1b30*/  BSSY B6, `(.L_x_652) ;  /* 0x0000013000067945 */ /* 0x000fe80003800000 */
[----:B------:R-:W-:-:S13]  /*1b40*/  LOP3.LUT P0, RZ, R0, 0x3ff, RZ, 0xc0, !PT ;  /* 0x000003ff00ff7812 */ /* 0x000fda000780c0ff */
[----:B------:R-:W-:Y:S05]  /*1b50*/  @!P0 BRA `(.L_x_653) ;  /* 0x0000000000408947 */ /* 0x000fea0003800000 */
[----:B------:R-:W-:Y:S01]  /*1b60*/  MOV R0, 0x0 ;  /* 0x0000000000007802 */ /* 0x000fe20000000f00 */
[----:B------:R-:W-:Y:S01]  /*1b70*/  ULDC.64 UR4, c[0x4][0xa8] ;  /* 0x01002a0000047ab9 */ /* 0x000fe20000000a00 */
[----:B------:R-:W-:Y:S01]  /*1b80*/  ULDC.64 UR6, c[0x4][0x18] ;  /* 0x0100060000067ab9 */ /* 0x000fe20000000a00 */
[----:B------:R-:W-:Y:S01]  /*1b90*/  IMAD.U32 R4, RZ, RZ, UR4 ;  /* 0x00000004ff047e24 */ /* 0x000fe2000f8e00ff */
[----:B------:R0:W1:Y:S01]  /*1ba0*/  LDC.64 R14, c[0x4][R0] ;  /* 0x01000000000e7b82 */ /* 0x0000620000000a00 */
[----:B------:R-:W-:Y:S01]  /*1bb0*/  IMAD.U32 R5, RZ, RZ, UR5 ;  /* 0x00000005ff057e24 */ /* 0x000fe2000f8e00ff */
[----:B------:R-:W-:Y:S01]  /*1bc0*/  ULDC.64 UR4, c[0x4][0xb0] ;  /* 0x01002c0000047ab9 */ /* 0x000fe20000000a00 */
[----:B------:R-:W-:Y:S01]  /*1bd0*/  IMAD.U32 R10, RZ, RZ, UR6 ;  /* 0x00000006ff0a7e24 */ /* 0x000fe2000f8e00ff */
[----:B------:R-:W-:Y:S01]  /*1be0*/  MOV R6, UR4 ;  /* 0x0000000400067c02 */ /* 0x000fe20008000f00 */
[----:B------:R-:W-:Y:S01]  /*1bf0*/  IMAD.U32 R7, RZ, RZ, UR5 ;  /* 0x00000005ff077e24 */ /* 0x000fe2000f8e00ff */
[----:B------:R-:W-:Y:S01]  /*1c00*/  MOV R8, 0x70 ;  /* 0x0000007000087802 */ /* 0x000fe20000000f00 */
[----:B------:R-:W-:-:S02]  /*1c10*/  IMAD.U32 R11, RZ, RZ, UR7 ;  /* 0x00000007ff0b7e24 */ /* 0x000fc4000f8e00ff */
[----:B------:R-:W-:Y:S02]  /*1c20*/  IMAD.MOV.U32 R12, RZ, RZ, 0x1 ;  /* 0x00000001ff0c7424 */ /* 0x000fe400078e00ff */
[----:B0-----:R-:W-:-:S07]  /*1c30*/  IMAD.MOV.U32 R13, RZ, RZ, RZ ;  /* 0x000000ffff0d7224 */ /* 0x001fce00078e00ff */
[----:B------:R-:W-:-:S07]  /*1c40*/  LEPC R20, `(.L_x_653) ;  /* 0x000000001014794e */ /* 0x000fce0000000000 */
[----:B-1---5:R-:W-:Y:S05]  /*1c50*/  CALL.ABS.NOINC R14 ;  /* 0x000000000e007343 */ /* 0x022fea0003c00000 */
.L_x_653:
[----:B------:R-:W-:Y:S05]  /*1c60*/  BSYNC B6 ;  /* 0x0000000000067941 */ /* 0x000fea0003800000 */
.L_x_652:
[----:B------:R-:W-:Y:S01]  /*1c70*/  ULDC.64 UR4, c[0x0][0x9f8] ;  /* 0x00027e0000047ab9 */ /* 0x000fe20000000a00 */
[----:B------:R-:W-:Y:S01]  /*1c80*/  ULDC.64 UR6, c[0x0][0x208] ;  /* 0x0000820000067ab9 */ /* 0x000fe20000000a00 */
[----:B------:R-:W-:Y:S01]  /*1c90*/  ISETP.NE.U32.AND P0, PT, RZ, UR4, PT ;  /* 0x00000004ff007c0c */ /* 0x000fe2000bf05070 */
[----:B------:R-:W0:Y:S01]  /*1ca0*/  LDC.64 R98, c[0x0][0x300] ;  /* 0x0000c000ff627b82 */ /* 0x000e220000000a00 */
[----:B------:R-:W-:Y:S01]  /*1cb0*/  IMAD.IADD R113, R27, 0x1, R26 ;  /* 0x000000011b717824 */ /* 0x000fe200078e021a */
[----:B------:R-:W-:Y:S01]  /*1cc0*/  SHF.R.S32.HI R9, RZ, 0x1f, R122 ;  /* 0x0000001fff097819 */ /* 0x000fe2000001147a */
[----:B------:R-:W-:Y:S01]  /*1cd0*/  ULDC.64 UR8, c[0x0][0xa08] ;  /* 0x0002820000087ab9 */ /* 0x000fe20000000a00 */
[----:B------:R-:W-:-:S04]  /*1ce0*/  ISETP.NE.AND.EX P0, PT, RZ, UR5, PT, P0 ;  /* 0x00000005ff007c0c */ /* 0x000fc8000bf05300 */
[----:B------:R-:W1:Y:S08]  /*1cf0*/  LDC R118, c[0x0][0x3f4] ;  /* 0x0000fd00ff767b82 */ /* 0x000e700000000800 */
[----:B------:R-:W2:Y:S01]  /*1d00*/  LDC.64 R104, c[0x0][0x408] ;  /* 0x00010200ff687b82 */ /* 0x000ea20000000a00 */
[----:B------:R-:W-:-:S04]  /*1d10*/  @P0 IADD3 R4, P1, R28, UR4, RZ ;  /* 0x000000041c040c10 */ /* 0x000fc8000ff3e0ff */
[----:B------:R-:W-:Y:S01]  /*1d20*/  @P0 IADD3.X R5, R29, UR5, RZ, P1, !PT ;  /* 0x000000051d050c10 */ /* 0x000fe20008ffe4ff */
[----:B------:R-:W-:Y:S02]  /*1d30*/  ULDC.64 UR4, c[0x0][0x330] ;  /* 0x0000cc0000047ab9 */ /* 0x000fe40000000a00 */
[----:B------:R-:W3:Y:S02]  /*1d40*/  LDC.64 R110, c[0x0][0x3f8] ;  /* 0x0000fe00ff6e7b82 */ /* 0x000ee40000000a00 */
[----:B------:R4:W3:Y:S01]  /*1d50*/  @P0 LDG.E R25, desc[UR6][R4.64] ;  /* 0x0000000604190981 */ /* 0x0008e2000c1e1900 */
[----:B------:R-:W-:Y:S01]  /*1d60*/  SHF.R.S32.HI R3, RZ, 0x1f, R113 ;  /* 0x0000001fff037819 */ /* 0x000fe20000011471 */
[----:B------:R-:W-:Y:S01]  /*1d70*/  ULDC UR6, c[0x0][0x2f4] ;  /* 0x0000bd0000067ab9 */ /* 0x000fe20000000800 */
[----:B------:R-:W-:Y:S01]  /*1d80*/  IMAD R11, R9, UR4, RZ ;  /* 0x00000004090b7c24 */ /* 0x000fe2000f8e02ff */
[----:B------:R-:W-:Y:S01]  /*1d90*/  ISETP.GE.AND P1, PT, R213, UR6, PT ;  /* 0x00000006d5007c0c */ /* 0x000fe2000bf26270 */
[----:B------:R-:W-:Y:S01]  /*1da0*/  IMAD.WIDE.U32 R6, R122, UR4, R16 ;  /* 0x000000047a067c25 */ /* 0x000fe2000f8e0010 */
[----:B------:R-:W-:Y:S01]  /*1db0*/  ISETP.GE.AND P0, PT, R16, UR6, PT ;  /* 0x0000000610007c0c */ /* 0x000fe2000bf06270 */
[----:B------:R-:W1:Y:S01]  /*1dc0*/  S2R R149, SR_TID.X ;  /* 0x0000000000957919 */ /* 0x000e620000002100 */
[----:B------:R-:W-:Y:S01]  /*1dd0*/  SEL R8, RZ, 0xffffffff, P1 ;  /* 0xffffffffff087807 */ /* 0x000fe20000800000 */
[-C--:B0-----:R-:W-:Y:S01]  /*1de0*/  IMAD R0, R3, R98.reuse, RZ ;  /* 0x0000006203007224 */ /* 0x081fe200078e02ff */
[----:B------:R-:W-:Y:S01]  /*1df0*/  ISETP.GE.AND P1, PT, R218, UR6, PT ;  /* 0x00000006da007c0c */ /* 0x000fe2000bf26270 */
[----:B------:R-:W-:Y:S01]  /*1e00*/  IMAD R13, R122, UR5, R11 ;  /* 0x000000057a0d7c24 */ /* 0x000fe2000f8e020b */
[----:B------:R-:W-:Y:S01]  /*1e10*/  ULDC.64 UR4, c[0x0][0x308] ;  /* 0x0000c20000047ab9 */ /* 0x000fe20000000a00 */
[C---:B------:R-:W-:Y:S01]  /*1e20*/  IMAD R11, R113.reuse, R99, R0 ;  /* 0x00000063710b7224 */ /* 0x040fe200078e0200 */
[----:B------:R-:W-:Y:S01]  /*1e30*/  SEL R0, RZ, 0x1, P0 ;  /* 0x00000001ff007807 */ /* 0x000fe20000000000 */
[----:B----4-:R-:W-:Y:S01]  /*1e40*/  IMAD.WIDE.U32 R4, R113, R98, RZ ;  /* 0x0000006271047225 */ /* 0x010fe200078e00ff */
[----:B------:R-:W-:-:S02]  /*1e50*/  ISETP.NE.U32.AND P0, PT, RZ, UR8, PT ;  /* 0x00000008ff007c0c */ /* 0x000fc4000bf05070 */
[----:B------:R-:W-:Y:S01]  /*1e60*/  IADD3 R7, R7, R13, RZ ;  /* 0x0000000d07077210 */ /* 0x000fe20007ffe0ff */
[----:B------:R-:W-:Y:S01]  /*1e70*/  IMAD.SHL.U32 R13, R8, 0x2, RZ ;  /* 0x00000002080d7824 */ /* 0x000fe200078e00ff */
[----:B------:R-:W-:Y:S01]  /*1e80*/  ISETP.NE.AND.EX P0, PT, RZ, UR9, PT, P0 ;  /* 0x00000009ff007c0c */ /* 0x000fe2000bf05300 */
[----:B------:R-:W-:Y:S01]  /*1e90*/  IMAD R9, R9, UR4, RZ ;  /* 0x0000000409097c24 */ /* 0x000fe2000f8e02ff */
[----:B------:R-:W-:Y:S01]  /*1ea0*/  ULDC.64 UR8, c[0x0][0x338] ;  /* 0x0000ce0000087ab9 */ /* 0x000fe20000000a00 */
[----:B------:R-:W-:Y:S01]  /*1eb0*/  IMAD.IADD R5, R5, 0x1, R11 ;  /* 0x0000000105057824 */ /* 0x000fe200078e020b */
[----:B------:R-:W-:Y:S01]  /*1ec0*/  LOP3.LUT R0, R13, 0x2, R0, 0xe2, !PT ;  /* 0x000000020d007812 */ /* 0x000fe200078ee200 */
[C---:B------:R-:W-:Y:S01]  /*1ed0*/  IMAD R11, R122.reuse, UR5, R9 ;  /* 0x000000057a0b7c24 */ /* 0x040fe2000f8e0209 */
[----:B------:R-:W-:Y:S01]  /*1ee0*/  SEL R9, RZ, 0x4, P1 ;  /* 0x00000004ff097807 */ /* 0x000fe20000800000 */
[----:B------:R-:W-:Y:S01]  /*1ef0*/  IMAD.WIDE.U32 R4, R122, UR4, R4 ;  /* 0x000000047a047c25 */ /* 0x000fe2000f8e0004 */
[----:B------:R-:W-:Y:S01]  /*1f00*/  ULDC.64 UR4, c[0x0][0x310] ;  /* 0x0000c40000047ab9 */ /* 0x000fe20000000a00 */
[----:B------:R-:W-:-:S02]  /*1f10*/  SHF.R.S32.HI R20, RZ, 0x1f, R212 ;  /* 0x0000001fff147819 */ /* 0x000fc400000114d4 */
[----:B------:R-:W-:Y:S01]  /*1f20*/  LOP3.LUT R9, R0, R9, RZ, 0xfc, !PT ;  /* 0x0000000900097212 */ /* 0x000fe200078efcff */
[----:B------:R-:W-:Y:S01]  /*1f30*/  IMAD.IADD R5, R5, 0x1, R11 ;  /* 0x0000000105057824 */ /* 0x000fe200078e020b */
[----:B------:R-:W-:Y:S01]  /*1f40*/  SHF.R.S32.HI R23, RZ, 0x1f, R22 ;  /* 0x0000001fff177819 */ /* 0x000fe20000011416 */
[CC--:B--2---:R-:W-:Y:S01]  /*1f50*/  IMAD.WIDE.U32 R102, R212.reuse, R104.reuse, R16 ;  /* 0x00000068d4667225 */ /* 0x0c4fe200078e0010 */
[----:B------:R-:W-:Y:S02]  /*1f60*/  SHF.R.U32.HI R30, RZ, 0x3, R225 ;  /* 0x00000003ff1e7819 */ /* 0x000fe400000116e1 */
[----:B------:R-:W-:Y:S01]  /*1f70*/  SHF.R.U32.HI R21, RZ, 0x3, R226 ;  /* 0x00000003ff157819 */ /* 0x000fe200000116e2 */
[----:B------:R-:W-:Y:S01]  /*1f80*/  IMAD.WIDE.U32 R100, R212, R104, R22 ;  /* 0x00000068d4647225 */ /* 0x000fe200078e0016 */
[----:B------:R-:W-:Y:S02]  /*1f90*/  ISETP.GE.AND P2, PT, R219, UR6, PT ;  /* 0x00000006db007c0c */ /* 0x000fe4000bf46270 */
[----:B------:R-:W-:Y:S01]  /*1fa0*/  SHF.L.U64.HI R128, R98, 0x5, R99 ;  /* 0x0000000562807819 */ /* 0x000fe20000010263 */
[----:B---3--:R-:W-:Y:S01]  /*1fb0*/  IMAD.WIDE.U32 R106, R212, R110, R22 ;  /* 0x0000006ed46a7225 */ /* 0x008fe200078e0016 */
[----:B------:R-:W-:-:S02]  /*1fc0*/  SHF.L.U64.HI R130, R98, 0x6, R99 ;  /* 0x0000000662827819 */ /* 0x000fc40000010263 */
[C---:B------:R-:W-:Y:S01]  /*1fd0*/  IADD3 R112, P3, R212.reuse, R113, RZ ;  /* 0x00000071d4707210 */ /* 0x040fe20007f7e0ff */
[----:B------:R-:W-:Y:S01]  /*1fe0*/  IMAD.WIDE.U32 R108, R212, R110, R16 ;  /* 0x0000006ed46c7225 */ /* 0x000fe200078e0010 */
[----:B------:R-:W-:Y:S02]  /*1ff0*/  SHF.L.U64.HI R29, R110, 0x6, R111 ;  /* 0x000000066e1d7819 */ /* 0x000fe4000001026f */
[--C-:B------:R-:W-:Y:S01]  /*2000*/  SHF.L.U64.HI R34, R104, 0x5, R105.reuse ;  /* 0x0000000568227819 */ /* 0x100fe20000010269 */
[----:B------:R-:W-:Y:S01]  /*2010*/  IMAD.SHL.U32 R31, R212, 0x40, RZ ;  /* 0x00000040d41f7824 */ /* 0x000fe200078e00ff */
[----:B------:R-:W-:Y:S01]  /*2020*/  SHF.L.U64.HI R33, R104, 0x6, R105 ;  /* 0x0000000668217819 */ /* 0x000fe20000010269 */
[----:B------:R-:W-:Y:S01]  /*2030*/  IMAD.SHL.U32 R129, R98, 0x20, RZ ;  /* 0x0000002062817824 */ /* 0x000fe200078e00ff */
[----:B------:R-:W-:Y:S01]  /*2040*/  SHF.L.U32 R32, R104, 0x5, RZ ;  /* 0x0000000568207819 */ /* 0x000fe200000006ff */
[----:B------:R-:W-:Y:S01]  /*2050*/  IMAD.SHL.U32 R131, R98, 0x40, RZ ;  /* 0x0000004062837824 */ /* 0x000fe200078e00ff */
[----:B------:R-:W-:Y:S01]  /*2060*/  IADD3 R12, R212, 0x20, RZ ;  /* 0x00000020d40c7810 */ /* 0x000fe20007ffe0ff */
[C---:B------:R-:W-:Y:S01]  /*2070*/  IMAD.SHL.U32 R28, R110.reuse, 0x20, RZ ;  /* 0x000000206e1c7824 */ /* 0x040fe200078e00ff */
[----:B------:R-:W-:Y:S01]  /*2080*/  LOP3.LUT R26, R9, 0x1, RZ, 0xc0, !PT ;  /* 0x00000001091a7812 */ /* 0x000fe200078ec0ff */
[----:B------:R-:W-:Y:S01]  /*2090*/  IMAD.SHL.U32 R27, R110, 0x40, RZ ;  /* 0x000000406e1b7824 */ /* 0x000fe200078e00ff */
[----:B------:R-:W-:Y:S01]  /*20a0*/  SHF.R.S32.HI R147, RZ, 0x1f, R12 ;  /* 0x0000001fff937819 */ /* 0x000fe2000001140c */
[----:B------:R-:W-:Y:S01]  /*20b0*/  IMAD R127, R105, 0x50, RZ ;  /* 0x00000050697f7824 */ /* 0x000fe200078e02ff */
[----:B-1----:R-:W-:Y:S01]  /*20c0*/  LEA.HI R149, R149, 0x8, RZ, 0x19 ;  /* 0x0000000895957811 */ /* 0x002fe200078fc8ff */
[----:B------:R-:W-:Y:S01]  /*20d0*/  IMAD.X R113, R20, 0x1, R3, P3 ;  /* 0x0000000114717824 */ /* 0x000fe200018e0603 */
[----:B------:R-:W-:-:S02]  /*20e0*/  SHF.R.S32.HI R8, RZ, 0x1f, R25 ;  /* 0x0000001fff087819 */ /* 0x000fc40000011419 */
[----:B------:R-:W-:Y:S02]  /*20f0*/  SEL R97, R25, RZ, !P0 ;  /* 0x000000ff19617207 */ /* 0x000fe40004000000 */
[----:B------:R-:W-:Y:S02]  /*2100*/  SEL R8, R8, RZ, !P0 ;  /* 0x000000ff08087207 */ /* 0x000fe40004000000 */
[----:B------:R-:W-:Y:S01]  /*2110*/  ISETP.GE.AND P0, PT, R16, R118, PT ;  /* 0x000000761000720c */ /* 0x000fe20003f06270 */
[----:B------:R-:W-:-:S04]  /*2120*/  IMAD.WIDE.U32 R94, R97, UR8, R6 ;  /* 0x00000008615e7c25 */ /* 0x000fc8000f8e0006 */
[C---:B------:R-:W-:Y:S02]  /*2130*/  IMAD R0, R8.reuse, UR8, RZ ;  /* 0x0000000808007c24 */ /* 0x040fe4000f8e02ff */
[----:B------:R-:W-:Y:S02]  /*2140*/  IMAD R8, R8, UR4, RZ ;  /* 0x0000000408087c24 */ /* 0x000fe4000f8e02ff */
[C---:B------:R-:W-:Y:S02]  /*2150*/  IMAD R37, R97.reuse, UR9, R0 ;  /* 0x0000000961257c24 */ /* 0x040fe4000f8e0200 */
[C---:B------:R-:W-:Y:S02]  /*2160*/  IMAD R11, R97.reuse, UR5, R8 ;  /* 0x00000005610b7c24 */ /* 0x040fe4000f8e0208 */
[----:B------:R-:W-:-:S04]  /*2170*/  IMAD.WIDE.U32 R96, R97, UR4, R4 ;  /* 0x0000000461607c25 */ /* 0x000fc8000f8e0004 */
[-C--:B------:R-:W-:Y:S01]  /*2180*/  IMAD R6, R20, R98.reuse, RZ ;  /* 0x0000006214067224 */ /* 0x080fe200078e02ff */
[----:B------:R-:W-:Y:S01]  /*2190*/  IADD3 R92, R97, R11, RZ ;  /* 0x0000000b615c7210 */ /* 0x000fe20007ffe0ff */
[----:B------:R-:W-:-:S04]  /*21a0*/  IMAD.WIDE.U32 R4, R212, R98, R16 ;  /* 0x00000062d4047225 */ /* 0x000fc800078e0010 */
[----:B------:R-:W-:Y:S01]  /*21b0*/  IMAD R35, R212, R99, R6 ;  /* 0x00000063d4237224 */ /* 0x000fe200078e0206 */
[----:B------:R-:W-:Y:S01]  /*21c0*/  IADD3 R93, P1, R96, R4, RZ ;  /* 0x00000004605d7210 */ /* 0x000fe20007f3e0ff */
[----:B------:R-:W-:-:S03]  /*21d0*/  IMAD R0, R20, R104, RZ ;  /* 0x0000006814007224 */ /* 0x000fc600078e02ff */
[----:B------:R-:W-:Y:S01]  /*21e0*/  IADD3.X R35, R92, R5, R35, P1, !PT ;  /* 0x000000055c237210 */ /* 0x000fe20000ffe423 */
[----:B------:R-:W-:Y:S01]  /*21f0*/  IMAD R7, R212, R105, R0 ;  /* 0x00000069d4077224 */ /* 0x000fe200078e0200 */
[----:B------:R-:W-:Y:S01]  /*2200*/  SEL R5, R118, RZ, P0 ;  /* 0x000000ff76057207 */ /* 0x000fe20000000000 */
[----:B------:R-:W-:Y:S01]  /*2210*/  IMAD R0, R20, R110, RZ ;  /* 0x0000006e14007224 */ /* 0x000fe200078e02ff */
[----:B------:R-:W-:Y:S01]  /*2220*/  ISETP.GE.AND P1, PT, R213, R118, PT ;  /* 0x00000076d500720c */ /* 0x000fe20003f26270 */
[----:B------:R-:W-:Y:S02]  /*2230*/  IMAD.IADD R101, R101, 0x1, R7 ;  /* 0x0000000165657824 */ /* 0x000fe400078e0207 */
[----:B------:R-:W-:Y:S01]  /*2240*/  IMAD.IADD R5, R16, 0x1, R5 ;  /* 0x0000000110057824 */ /* 0x000fe200078e0205 */
[----:B------:R-:W-:Y:S01]  /*2250*/  SEL R4, R118, RZ, P1 ;  /* 0x000000ff76047207 */ /* 0x000fe20000800000 */
[----:B------:R-:W-:Y:S02]  /*2260*/  IMAD.IADD R103, R7, 0x1, R103 ;  /* 0x0000000107677824 */ /* 0x000fe400078e0267 */
[----:B------:R-:W-:Y:S01]  /*2270*/  IMAD R7, R212, R111, R0 ;  /* 0x0000006fd4077224 */ /* 0x000fe200078e0200 */
[----:B------:R-:W-:Y:S01]  /*2280*/  SHF.R.S32.HI R0, RZ, 0x1f, R5 ;  /* 0x0000001fff007819 */ /* 0x000fe20000011405 */
[----:B------:R-:W-:-:S02]  /*2290*/  IMAD.IADD R4, R213, 0x1, R4 ;  /* 0x00000001d5047824 */ /* 0x000fc400078e0204 */
[----:B------:R-:W-:Y:S01]  /*22a0*/  IMAD.IADD R109, R7, 0x1, R109 ;  /* 0x00000001076d7824 */ /* 0x000fe200078e026d */
[-C--:B------:R-:W-:Y:S01]  /*22b0*/  LEA.HI R13, R0, R5.reuse, RZ, 0x3 ;  /* 0x00000005000d7211 */ /* 0x080fe200078f18ff */
[----:B-----5:R-:W-:Y:S01]  /*22c0*/  IMAD.WIDE.U32 R100, R144, R104, R100 ;  /* 0x0000006890647225 */ /* 0x020fe200078e0064 */
[----:B------:R-:W-:Y:S02]  /*22d0*/  LEA.HI R0, R0, R5, RZ, 0x6 ;  /* 0x0000000500007211 */ /* 0x000fe400078f30ff */
[----:B------:R-:W-:Y:S01]  /*22e0*/  IADD3 R107, R107, R7, RZ ;  /* 0x000000076b6b7210 */ /* 0x000fe20007ffe0ff */
[CC--:B------:R-:W-:Y:S01]  /*22f0*/  IMAD.WIDE.U32 R108, R144.reuse, R110.reuse, R108 ;  /* 0x0000006e906c7225 */ /* 0x0c0fe200078e006c */
[----:B------:R-:W-:Y:S02]  /*2300*/  SHF.R.S32.HI R5, RZ, 0x6, R0 ;  /* 0x00000006ff057819 */ /* 0x000fe40000011400 */
[----:B------:R-:W-:Y:S01]  /*2310*/  LOP3.LUT R0, R225, 0x38, R13, 0xf8, !PT ;  /* 0x00000038e1007812 */ /* 0x000fe200078ef80d */
[----:B------:R-:W-:Y:S01]  /*2320*/  IMAD.WIDE.U32 R106, R144, R110, R106 ;  /* 0x0000006e906a7225 */ /* 0x000fe200078e006a */
[----:B------:R-:W-:-:S02]  /*2330*/  SHF.R.S32.HI R7, RZ, 0x1f, R4 ;  /* 0x0000001fff077819 */ /* 0x000fc40000011404 */
[----:B------:R-:W-:Y:S01]  /*2340*/  LOP3.LUT R6, R0, R30, RZ, 0x3c, !PT ;  /* 0x0000001e00067212 */ /* 0x000fe200078e3cff */
[----:B------:R-:W-:Y:S01]  /*2350*/  IMAD R141, R5, 0x1400, R228 ;  /* 0x00001400058d7824 */ /* 0x000fe200078e02e4 */
[-C--:B------:R-:W-:Y:S01]  /*2360*/  LEA.HI R0, R7, R4.reuse, RZ, 0x6 ;  /* 0x0000000407007211 */ /* 0x080fe200078f30ff */
[----:B------:R-:W-:Y:S01]  /*2370*/  IMAD R133, R5, 0x1400, R229 ;  /* 0x0000140005857824 */ /* 0x000fe200078e02e5 */
[----:B------:R-:W-:Y:S01]  /*2380*/  LEA.HI R4, R7, R4, RZ, 0x3 ;  /* 0x0000000407047211 */ /* 0x000fe200078f18ff */
[----:B------:R-:W-:Y:S01]  /*2390*/  IMAD.IADD R141, R141, 0x1, R6 ;  /* 0x000000018d8d7824 */ /* 0x000fe200078e0206 */
[----:B------:R-:W-:Y:S01]  /*23a0*/  SHF.R.S32.HI R7, RZ, 0x6, R0 ;  /* 0x00000006ff077819 */ /* 0x000fe20000011400 */
[----:B------:R-:W-:Y:S01]  /*23b0*/  IMAD R143, R5, 0x1400, R230 ;  /* 0x00001400058f7824 */ /* 0x000fe200078e02e6 */
[----:B------:R-:W-:Y:S01]  /*23c0*/  LOP3.LUT R6, R4, 0x38, RZ, 0xc0, !PT ;  /* 0x0000003804067812 */ /* 0x000fe200078ec0ff */
[----:B------:R-:W-:Y:S01]  /*23d0*/  IMAD.WIDE.U32 R102, R144, R104, R102 ;  /* 0x0000006890667225 */ /* 0x000fe200078e0066 */
[----:B------:R-:W-:-:S02]  /*23e0*/  LOP3.LUT R0, R13, 0x38, RZ, 0xc0, !PT ;  /* 0x000000380d007812 */ /* 0x000fc400078ec0ff */
[--C-:B------:R-:W-:Y:S01]  /*23f0*/  LOP3.LUT R6, R6, 0x1c0, R31.reuse, 0xf8, !PT ;  /* 0x000001c006067812 */ /* 0x100fe200078ef81f */
[C---:B------:R-:W-:Y:S01]  /*2400*/  IMAD R142, R7.reuse, 0x1400, R230 ;  /* 0x00001400078e7824 */ /* 0x040fe200078e02e6 */
[----:B------:R-:W-:Y:S01]  /*2410*/  LOP3.LUT R0, R0, 0x1c0, R31, 0xf8, !PT ;  /* 0x000001c000007812 */ /* 0x000fe200078ef81f */
[C---:B------:R-:W-:Y:S01]  /*2420*/  IMAD R140, R7.reuse, 0x1400, R228 ;  /* 0x00001400078c7824 */ /* 0x040fe200078e02e4 */
[-C--:B------:R-:W-:Y:S01]  /*2430*/  LOP3.LUT R5, R6, R231.reuse, RZ, 0x3c, !PT ;  /* 0x000000e706057212 */ /* 0x080fe200078e3cff */
[----:B------:R-:W-:Y:S01]  /*2440*/  IMAD R132, R7, 0x1400, R229 ;  /* 0x0000140007847824 */ /* 0x000fe200078e02e5 */
[----:B------:R-:W-:Y:S01]  /*2450*/  LOP3.LUT R8, R226, 0x38, R13, 0xf8, !PT ;  /* 0x00000038e2087812 */ /* 0x000fe200078ef80d */
[----:B------:R-:W-:Y:S01]  /*2460*/  IMAD.SHL.U32 R31, R104, 0x40, RZ ;  /* 0x00000040681f7824 */ /* 0x000fe200078e00ff */
[----:B------:R-:W-:Y:S01]  /*2470*/  LOP3.LUT R0, R0, R231, RZ, 0x3c, !PT ;  /* 0x000000e700007212 */ /* 0x000fe200078e3cff */
[----:B------:R-:W-:Y:S01]  /*2480*/  IMAD.IADD R142, R142, 0x1, R5 ;  /* 0x000000018e8e7824 */ /* 0x000fe200078e0205 */
[----:B------:R-:W-:Y:S01]  /*2490*/  SHF.R.S32.HI R5, RZ, 0x1f, R144 ;  /* 0x0000001fff057819 */ /* 0x000fe20000011490 */
[----:B------:R-:W-:Y:S01]  /*24a0*/  IMAD.SHL.U32 R118, R118, 0x2, RZ ;  /* 0x0000000276767824 */ /* 0x000fe200078e00ff */
[----:B------:R-:W-:-:S02]  /*24b0*/  LOP3.LUT R8, R8, R21, RZ, 0x3c, !PT ;  /* 0x0000001508087212 */ /* 0x000fc400078e3cff */
[--C-:B------:R-:W-:Y:S02]  /*24c0*/  LOP3.LUT R10, R226, 0x38, R4.reuse, 0xf8, !PT ;  /* 0x00000038e20a7812 */ /* 0x100fe400078ef804 */
[----:B------:R-:W-:Y:S01]  /*24d0*/  IADD3 R143, R143, R0, RZ ;  /* 0x000000008f8f7210 */ /* 0x000fe20007ffe0ff */
[----:B------:R-:W-:Y:S01]  /*24e0*/  IMAD R0, R5, R104, RZ ;  /* 0x0000006805007224 */ /* 0x000fe200078e02ff */
[----:B------:R-:W-:Y:S02]  /*24f0*/  IADD3 R133, R133, R8, RZ ;  /* 0x0000000885857210 */ /* 0x000fe40007ffe0ff */
[----:B------:R-:W-:Y:S02]  /*2500*/  LOP3.LUT R8, R225, 0x38, R4, 0xf8, !PT ;  /* 0x00000038e1087812 */ /* 0x000fe400078ef804 */
[----:B------:R-:W-:Y:S01]  /*2510*/  LOP3.LUT R11, R10, R21, RZ, 0x3c, !PT ;  /* 0x000000150a0b7212 */ /* 0x000fe200078e3cff */
[----:B------:R-:W-:Y:S01]  /*2520*/  IMAD R21, R144, R105, R0 ;  /* 0x0000006990157224 */ /* 0x000fe200078e0200 */
[----:B------:R-:W-:Y:S01]  /*2530*/  LOP3.LUT R7, R8, R30, RZ, 0x3c, !PT ;  /* 0x0000001e08077212 */ /* 0x000fe200078e3cff */
[----:B------:R-:W-:Y:S01]  /*2540*/  IMAD R0, R5, R110, RZ ;  /* 0x0000006e05007224 */ /* 0x000fe200078e02ff */
[----:B------:R-:W-:Y:S01]  /*2550*/  SHF.L.U64.HI R30, R110, 0x5, R111 ;  /* 0x000000056e1e7819 */ /* 0x000fe2000001026f */
[----:B------:R-:W-:Y:S01]  /*2560*/  IMAD R5, R111, 0x50, RZ ;  /* 0x000000506f057824 */ /* 0x000fe200078e02ff */
[----:B------:R-:W-:Y:S01]  /*2570*/  SHF.R.S32.HI R14, RZ, 0x3, R13 ;  /* 0x00000003ff0e7819 */ /* 0x000fe2000001140d */
[----:B------:R-:W-:Y:S01]  /*2580*/  IMAD R15, R144, R111, R0 ;  /* 0x0000006f900f7224 */ /* 0x000fe200078e0200 */
[----:B------:R-:W-:Y:S01]  /*2590*/  SEL R0, RZ, 0x8, P2 ;  /* 0x00000008ff007807 */ /* 0x000fe20001000000 */
[----:B------:R-:W-:Y:S01]  /*25a0*/  IMAD.IADD R140, R140, 0x1, R7 ;  /* 0x000000018c8c7824 */ /* 0x000fe200078e0207 */
[----:B------:R-:W-:Y:S01]  /*25b0*/  LOP3.LUT R13, R13, 0xfffffff8, RZ, 0xc0, !PT ;  /* 0xfffffff80d0d7812 */ /* 0x000fe200078ec0ff */
[----:B------:R-:W-:Y:S01]  /*25c0*/  IMAD R7, R99, 0x50, RZ ;  /* 0x0000005063077824 */ /* 0x000fe200078e02ff */
[----:B------:R-:W-:Y:S01]  /*25d0*/  LOP3.LUT R0, R9, R0, RZ, 0xfc, !PT ;  /* 0x0000000009007212 */ /* 0x000fe200078efcff */
[----:B------:R-:W-:Y:S01]  /*25e0*/  IMAD.WIDE.U32 R98, R98, 0x50, RZ ;  /* 0x0000005062627825 */ /* 0x000fe200078e00ff */
[----:B------:R-:W-:-:S02]  /*25f0*/  SHF.R.S32.HI R12, RZ, 0x3, R4 ;  /* 0x00000003ff0c7819 */ /* 0x000fc40000011404 */
[----:B------:R-:W-:Y:S01]  /*2600*/  LOP3.LUT R10, R0, 0x2, RZ, 0xc0, !PT ;  /* 0x00000002000a7812 */ /* 0x000fe200078ec0ff */
[----:B------:R-:W-:Y:S01]  /*2610*/  VIADD R8, R212, 0x40 ;  /* 0x00000040d4087836 */ /* 0x000fe20000000000 */
[----:B------:R-:W-:Y:S01]  /*2620*/  IADD3 R120, R99, R7, RZ ;  /* 0x0000000763787210 */ /* 0x000fe20007ffe0ff */
[----:B------:R-:W-:Y:S01]  /*2630*/  IMAD.IADD R132, R132, 0x1, R11 ;  /* 0x0000000184847824 */ /* 0x000fe200078e020b */
[----:B------:R-:W-:Y:S01]  /*2640*/  LOP3.LUT R11, R4, 0xfffffff8, RZ, 0xc0, !PT ;  /* 0xfffffff8040b7812 */ /* 0x000fe200078ec0ff */
[----:B------:R-:W-:Y:S01]  /*2650*/  IMAD.WIDE.U32 R110, R110, 0x50, RZ ;  /* 0x000000506e6e7825 */ /* 0x000fe200078e00ff */
[----:B------:R-:W-:Y:S02]  /*2660*/  SHF.R.S32.HI R146, RZ, 0x1f, R8 ;  /* 0x0000001fff927819 */ /* 0x000fe40000011408 */
[----:B------:R-:W-:Y:S01]  /*2670*/  LOP3.LUT R9, R0, 0x4, RZ, 0xc0, !PT ;  /* 0x0000000400097812 */ /* 0x000fe200078ec0ff */
[----:B------:R-:W-:Y:S01]  /*2680*/  IMAD.WIDE.U32 R104, R104, 0x50, RZ ;  /* 0x0000005068687825 */ /* 0x000fe200078e00ff */
[----:B------:R-:W-:-:S02]  /*2690*/  LOP3.LUT R8, R0, 0x8, RZ, 0xc0, !PT ;  /* 0x0000000800087812 */ /* 0x000fc400078ec0ff */
[----:B------:R-:W-:Y:S01]  /*26a0*/  SHF.R.S32.HI R7, RZ, 0x1f, R13 ;  /* 0x0000001fff077819 */ /* 0x000fe2000001140d */
[----:B------:R-:W-:Y:S01]  /*26b0*/  IMAD.IADD R126, R111, 0x1, R5 ;  /* 0x000000016f7e7824 */ /* 0x000fe200078e0205 */
[----:B------:R-:W-:Y:S01]  /*26c0*/  SHF.R.S32.HI R6, RZ, 0x1f, R11 ;  /* 0x0000001fff067819 */ /* 0x000fe2000001140b */
[----:B------:R-:W-:Y:S01]  /*26d0*/  IMAD.IADD R25, R101, 0x1, R21 ;  /* 0x0000000165197824 */ /* 0x000fe200078e0215 */
[----:B------:R-:W-:Y:S01]  /*26e0*/  IADD3 R21, R21, R103, RZ ;  /* 0x0000006715157210 */ /* 0x000fe20007ffe0ff */
[----:B------:R-:W-:Y:S02]  /*26f0*/  IMAD.IADD R20, R107, 0x1, R15 ;  /* 0x000000016b147824 */ /* 0x000fe400078e020f */
[----:B------:R-:W-:Y:S02]  /*2700*/  IMAD.IADD R127, R105, 0x1, R127 ;  /* 0x00000001697f7824 */ /* 0x000fe400078e027f */
[----:B------:R-:W-:Y:S02]  /*2710*/  IMAD.IADD R15, R15, 0x1, R109 ;  /* 0x000000010f0f7824 */ /* 0x000fe400078e026d */
[----:B------:R-:W-:-:S07]  /*2720*/  IMAD.IADD R5, R95, 0x1, R37 ;  /* 0x000000015f057824 */ /* 0x000fce00078e0225 */
.L_x_761:
[----:B-1----:R-:W2:Y:S01]  /*2730*/  LDL.LU R39, [R1+0x20] ;  /* 0x0000200001277983 */ /* 0x002ea20000300800 */
[----:B------:R-:W-:Y:S01]  /*2740*/  IADD3 R41, R24, -0x1, RZ ;  /* 0xffffffff18297810 */ /* 0x000fe20007ffe0ff */
[----:B------:R-:W0:Y:S01]  /*2750*/  LDC.64 R116, c[0x0][0x2e8] ;  /* 0x0000ba00ff747b82 */ /* 0x000e220000000a00 */
[----:B------:R-:W-:Y:S05]  /*2760*/  YIELD ;  /* 0x0000000000007946 */ /* 0x000fea0003800000 */
[----:B------:R-:W-:Y:S01]  /*2770*/  SHF.R.S32.HI R38, RZ, 0x1f, R41 ;  /* 0x0000001fff267819 */ /* 0x000fe20000011429 */
[-C--:B------:R-:W-:Y:S01]  /*2780*/  IMAD R3, R120, R41.reuse, RZ ;  /* 0x0000002978037224 */ /* 0x080fe200078e02ff */
[----:B------:R-:W1:Y:S01]  /*2790*/  LDC R115, c[0x0][0x3f4] ;  /* 0x0000fd00ff737b82 */ /* 0x000e620000000800 */
[----:B------:R-:W-:Y:S01]  /*27a0*/  IMAD.WIDE.U32 R124, R98, R41, RZ ;  /* 0x00000029627c7225 */ /* 0x000fe200078e00ff */
[----:B------:R-:W-:Y:S03]  /*27b0*/  BSSY B0, `(.L_x_654) ;  /* 0x0000790000007945 */ /* 0x000fe60003800000 */
[----:B------:R-:W-:Y:S01]  /*27c0*/  IMAD R3, R38, R98, R3 ;  /* 0x0000006226037224 */ /* 0x000fe200078e0203 */
[----:B------:R-:W-:-:S02]  /*27d0*/  IADD3 R0, P3, P4, R93, R124, R131 ;  /* 0x0000007c5d007210 */ /* 0x000fc40007c7e083 */
[-C--:B------:R-:W-:Y:S01]  /*27e0*/  IADD3 R36, P2, R93, R124.reuse, RZ ;  /* 0x0000007c5d247210 */ /* 0x080fe20007f5e0ff */
[----:B------:R-:W-:Y:S01]  /*27f0*/  IMAD.IADD R88, R125, 0x1, R3 ;  /* 0x000000017d587824 */ /* 0x000fe200078e0203 */
[----:B------:R-:W-:-:S03]  /*2800*/  IADD3 R4, P5, P6, R93, R124, R129 ;  /* 0x0000007c5d047210 */ /* 0x000fc60007ebe081 */
[----:B------:R-:W-:Y:S01]  /*2810*/  IMAD.X R37, R88, 0x1, R35, P2 ;  /* 0x0000000158257824 */ /* 0x000fe200010e0623 */
[----:B------:R-:W-:Y:S02]  /*2820*/  IADD3.X R3, R35, R88, R130, P3, P4 ;  /* 0x0000005823037210 */ /* 0x000fe40001fe8482 */
[----:B------:R-:W-:Y:S02]  /*2830*/  ISETP.GT.AND P3, PT, R41, R119, PT ;  /* 0x000000772900720c */ /* 0x000fe40003f64270 */
[C---:B0-----:R-:W-:Y:S02]  /*2840*/  LEA R48, P2, R0.reuse, R116, 0x1 ;  /* 0x0000007400307211 */ /* 0x041fe400078408ff */
[----:B------:R-:W-:Y:S02]  /*2850*/  IADD3.X R24, R35, R88, R128, P5, P6 ;  /* 0x0000005823187210 */ /* 0x000fe40002fec480 */
[----:B------:R-:W-:Y:S01]  /*2860*/  LEA.HI.X R49, R0, R117, R3, 0x1, P2 ;  /* 0x0000007500317211 */ /* 0x000fe200010f0c03 */
[----:B------:R-:W-:Y:S01]  /*2870*/  IMAD R3, R19, 0x5000, R232 ;  /* 0x0000500013037824 */ /* 0x000fe200078e02e8 */
[----:B-1----:R-:W-:-:S02]  /*2880*/  ISETP.GE.AND P2, PT, R115, 0x1, PT ;  /* 0x000000017300780c */ /* 0x002fc40003f46270 */
[-C--:B------:R-:W-:Y:S02]  /*2890*/  LEA R50, P5, R4, R116.reuse, 0x1 ;  /* 0x0000007404327211 */ /* 0x080fe400078a08ff */
[----:B------:R-:W-:Y:S02]  /*28a0*/  LEA R56, P6, R36, R116, 0x1 ;  /* 0x0000007424387211 */ /* 0x000fe400078c08ff */
[-C--:B------:R-:W-:Y:S01]  /*28b0*/  LEA.HI.X R51, R4, R117.reuse, R24, 0x1, P5 ;  /* 0x0000007504337211 */ /* 0x080fe200028f0c18 */
[----:B------:R-:W-:Y:S01]  /*28c0*/  IMAD R4, R3, 0x2, R18 ;  /* 0x0000000203047824 */ /* 0x000fe200078e0212 */
[----:B------:R-:W-:Y:S02]  /*28d0*/  LEA.HI.X R57, R36, R117, R37, 0x1, P6 ;  /* 0x0000007524397211 */ /* 0x000fe400030f0c25 */
[----:B------:R-:W-:Y:S02]  /*28e0*/  MOV R24, R41 ;  /* 0x0000002900187202 */ /* 0x000fe40000000f00 */
[----:B--2---:R-:W-:-:S04]  /*28f0*/  LOP3.LUT R39, R39, 0xfffffffd, RZ, 0xc0, !PT ;  /* 0xfffffffd27277812 */ /* 0x004fc800078ec0ff */
[----:B------:R-:W-:-:S05]  /*2900*/  @P3 LOP3.LUT R39, R39, 0x2, RZ, 0xfc, !PT ;  /* 0x0000000227273812 */ /* 0x000fca00078efcff */
[----:B------:R0:W-:Y:S01]  /*2910*/  STL [R1+0x20], R39 ;  /* 0x0000202701007387 */ /* 0x0001e20000100800 */
[----:B------:R-:W-:Y:S05]  /*2920*/  @!P2 BRA `(.L_x_655) ;  /* 0x0000007000e8a947 */ /* 0x000fea0003800000 */
[----:B------:R-:W-:Y:S01]  /*2930*/  ULDC.U8 UR4, c[0x0][0x410] ;  /* 0x0001040000047ab9 */ /* 0x000fe20000000000 */
[-C--:B------:R-:W-:Y:S01]  /*2940*/  IMAD R3, R126, R41.reuse, RZ ;  /* 0x000000297e037224 */ /* 0x080fe200078e02ff */
[----:B------:R-:W-:Y:S01]  /*2950*/  ISETP.NE.AND P2, PT, RZ, UR4, PT ;  /* 0x00000004ff007c0c */ /* 0x000fe2000bf45270 */
[-C--:B0-----:R-:W-:Y:S02]  /*2960*/  IMAD R39, R127, R41.reuse, RZ ;  /* 0x000000297f277224 */ /* 0x081fe400078e02ff */
[----:B------:R-:W-:Y:S02]  /*2970*/  IMAD R37, R38, R110, R3 ;  /* 0x0000006e26257224 */ /* 0x000fe400078e0203 */
[----:B------:R-:W-:Y:S02]  /*2980*/  IMAD R3, R24, -0x50, R2 ;  /* 0xffffffb018037824 */ /* 0x000fe400078e0202 */
[----:B------:R-:W-:Y:S02]  /*2990*/  IMAD R39, R38, R104, R39 ;  /* 0x0000006826277224 */ /* 0x000fe400078e0227 */
[----:B------:R-:W-:Y:S01]  /*29a0*/  IMAD.WIDE.U32 R86, R110, R41, RZ ;  /* 0x000000296e567225 */ /* 0x000fe200078e00ff */
[----:B------:R-:W-:-:S03]  /*29b0*/  VIMNMX R3, R3, 0x50, PT ;  /* 0x0000005003037848 */ /* 0x000fc60003fe0100 */
[----:B------:R-:W-:-:S04]  /*29c0*/  IMAD.WIDE.U32 R84, R104, R41, RZ ;  /* 0x0000002968547225 */ /* 0x000fc800078e00ff */
[----:B------:R-:W-:Y:S02]  /*29d0*/  IMAD.IADD R0, R87, 0x1, R37 ;  /* 0x0000000157007824 */ /* 0x000fe400078e0225 */
[----:B------:R-:W-:Y:S01]  /*29e0*/  IMAD.IADD R114, R85, 0x1, R39 ;  /* 0x0000000155727824 */ /* 0x000fe200078e0227 */
[----:B------:R-:W-:Y:S06]  /*29f0*/  @!P2 BRA `(.L_x_656) ;  /* 0x000000340044a947 */ /* 0x000fec0003800000 */
[----:B------:R-:W-:Y:S01]  /*2a00*/  ISETP.GE.AND P3, PT, R212, R3, PT ;  /* 0x00000003d400720c */ /* 0x000fe20003f66270 */
[----:B------:R-:W-:Y:S01]  /*2a10*/  BSSY B1, `(.L_x_657) ;  /* 0x000002a000017945 */ /* 0x000fe20003800000 */
        /* <DEDUP_REMOVED lines=9> */
[----:B------:R-:W-:Y:S06]  /*2ab0*/  @P3 BRA `(.L_x_658) ;  /* 0x00000000007c3947 */ /* 0x000fec0003800000 */
[----:B------:R-:W-:Y:S01]  /*2ac0*/  IADD3 R37, P2, R106, R86, RZ ;  /* 0x000000566a257210 */ /* 0x000fe20007f5e0ff */
[----:B------:R-:W-:Y:S01]  /*2ad0*/  ULDC.64 UR4, c[0x0][0x3e8] ;  /* 0x0000fa0000047ab9 */ /* 0x000fe20000000a00 */
[----:B------:R-:W-:Y:S02]  /*2ae0*/  IADD3 R39, P4, R100, R84, RZ ;  /* 0x0000005464277210 */ /* 0x000fe40007f9e0ff */
[----:B------:R-:W-:Y:S02]  /*2af0*/  CS2R R122, SRZ ;  /* 0x00000000007a7805 */ /* 0x000fe4000001ff00 */
[----:B------:R-:W-:Y:S01]  /*2b00*/  ISETP.GE.AND P5, PT, R22, R115, PT ;  /* 0x000000731600720c */ /* 0x000fe20003fa6270 */
[----:B------:R-:W-:Y:S01]  /*2b10*/  IMAD.X R38, R0, 0x1, R20, P2 ;  /* 0x0000000100267824 */ /* 0x000fe200010e0614 */
[----:B------:R-:W-:Y:S02]  /*2b20*/  LEA R36, P2, R37, UR4, 0x1 ;  /* 0x0000000425247c11 */ /* 0x000fe4000f8408ff */
[----:B------:R-:W-:-:S02]  /*2b30*/  CS2R R124, SRZ ;  /* 0x00000000007c7805 */ /* 0x000fc4000001ff00 */
[----:B------:R-:W-:Y:S01]  /*2b40*/  IADD3.X R40, R114, R25, RZ, P4, !PT ;  /* 0x0000001972287210 */ /* 0x000fe200027fe4ff */
[----:B------:R-:W-:Y:S01]  /*2b50*/  ULDC.64 UR6, c[0x0][0x208] ;  /* 0x0000820000067ab9 */ /* 0x000fe20000000a00 */
[----:B------:R-:W-:Y:S01]  /*2b60*/  LEA.HI.X R37, R37, UR5, R38, 0x1, P2 ;  /* 0x0000000525257c11 */ /* 0x000fe200090f0c26 */
[----:B------:R-:W-:Y:S01]  /*2b70*/  ULDC.64 UR4, c[0x0][0x400] ;  /* 0x0001000000047ab9 */ /* 0x000fe20000000a00 */
[----:B------:R-:W-:Y:S02]  /*2b80*/  ISETP.GE.AND P4, PT, R215, R115, PT ;  /* 0x00000073d700720c */ /* 0x000fe40003f86270 */
[C---:B------:R-:W-:Y:S01]  /*2b90*/  LEA R38, P2, R39.reuse, UR4, 0x1 ;  /* 0x0000000427267c11 */ /* 0x040fe2000f8408ff */
[----:B------:R0:W5:Y:S03]  /*2ba0*/  @!P5 LDG.E.64 R122, desc[UR6][R36.64] ;  /* 0x00000006247ad981 */ /* 0x000166000c1e1b00 */
[----:B------:R-:W-:-:S02]  /*2bb0*/  LEA.HI.X R39, R39, UR5, R40, 0x1, P2 ;  /* 0x0000000527277c11 */ /* 0x000fc400090f0c28 */
[----:B------:R-:W-:-:S03]  /*2bc0*/  ISETP.GE.AND P2, PT, R214, R115, PT ;  /* 0x00000073d600720c */ /* 0x000fc60003f46270 */
[----:B------:R0:W5:Y:S01]  /*2bd0*/  @!P5 LDG.E.64 R124, desc[UR6][R38.64] ;  /* 0x00000006267cd981 */ /* 0x000162000c1e1b00 */
[----:B------:R-:W-:Y:S02]  /*2be0*/  ISETP.GE.AND P5, PT, R216, R115, PT ;  /* 0x00000073d800720c */ /* 0x000fe40003fa6270 */
[----:B------:R-:W-:Y:S02]  /*2bf0*/  CS2R R90, SRZ ;  /* 0x00000000005a7805 */ /* 0x000fe4000001ff00 */
[----:B------:R-:W-:Y:S02]  /*2c00*/  CS2R R82, SRZ ;  /* 0x0000000000527805 */ /* 0x000fe4000001ff00 */
[----:B------:R-:W-:Y:S02]  /*2c10*/  CS2R R78, SRZ ;  /* 0x00000000004e7805 */ /* 0x000fe4000001ff00 */
[----:B------:R-:W-:Y:S02]  /*2c20*/  CS2R R116, SRZ ;  /* 0x0000000000747805 */ /* 0x000fe4000001ff00 */
[----:B------:R-:W-:-:S02]  /*2c30*/  CS2R R88, SRZ ;  /* 0x0000000000587805 */ /* 0x000fc4000001ff00 */
[----:B------:R-:W-:Y:S01]  /*2c40*/  CS2R R80, SRZ ;  /* 0x0000000000507805 */ /* 0x000fe2000001ff00 */
[----:B------:R0:W5:Y:S04]  /*2c50*/  @!P4 LDG.E.64 R90, desc[UR6][R36.64+0x40] ;  /* 0x00004006245ac981 */ /* 0x000168000c1e1b00 */
[----:B------:R0:W5:Y:S04]  /*2c60*/  @!P2 LDG.E.64 R82, desc[UR6][R36.64+0x80] ;  /* 0x000080062452a981 */ /* 0x000168000c1e1b00 */
[----:B------:R0:W5:Y:S04]  /*2c70*/  @!P5 LDG.E.64 R78, desc[UR6][R36.64+0xc0] ;  /* 0x0000c006244ed981 */ /* 0x000168000c1e1b00 */
[----:B------:R0:W5:Y:S04]  /*2c80*/  @!P4 LDG.E.64 R116, desc[UR6][R38.64+0x40] ;  /* 0x000040062674c981 */ /* 0x000168000c1e1b00 */
[----:B------:R0:W5:Y:S04]  /*2c90*/  @!P2 LDG.E.64 R88, desc[UR6][R38.64+0x80] ;  /* 0x000080062658a981 */ /* 0x000168000c1e1b00 */
[----:B------:R0:W5:Y:S02]  /*2ca0*/  @!P5 LDG.E.64 R80, desc[UR6][R38.64+0xc0] ;  /* 0x0000c0062650d981 */ /* 0x000164000c1e1b00 */
.L_x_658:
[----:B------:R-:W-:Y:S05]  /*2cb0*/  BSYNC B1 ;  /* 0x0000000000017941 */ /* 0x000fea0003800000 */
.L_x_657:
[----:B0----5:R-:W-:Y:S01]  /*2cc0*/  IMAD.MOV.U32 R36, RZ, RZ, R78 ;  /* 0x000000ffff247224 */ /* 0x021fe200078e004e */
[----:B------:R-:W-:Y:S01]  /*2cd0*/  IADD3 R39, R212, 0x20, RZ ;  /* 0x00000020d4277810 */ /* 0x000fe20007ffe0ff */
[----:B------:R-:W-:Y:S01]  /*2ce0*/  IMAD.MOV.U32 R37, RZ, RZ, R79 ;  /* 0x000000ffff257224 */ /* 0x000fe200078e004f */
[----:B------:R-:W-:Y:S01]  /*2cf0*/  BSSY B1, `(.L_x_659) ;  /* 0x0000041000017945 */ /* 0x000fe20003800000 */
[----:B------:R-:W-:Y:S01]  /*2d00*/  IMAD.MOV.U32 R38, RZ, RZ, R82 ;  /* 0x000000ffff267224 */ /* 0x000fe200078e0052 */
[----:B------:R-:W-:Y:S02]  /*2d10*/  ISETP.GE.AND P4, PT, R39, R3, PT ;  /* 0x000000032700720c */ /* 0x000fe40003f86270 */
[----:B------:R-:W-:Y:S02]  /*2d20*/  CS2R R66, SRZ ;  /* 0x0000000000427805 */ /* 0x000fe4000001ff00 */
[----:B------:R-:W-:Y:S01]  /*2d30*/  PRMT R160, R37, 0x5410, R36 ;  /* 0x0000541025a07816 */ /* 0x000fe20000000024 */
[----:B------:R-:W-:Y:S01]  /*2d40*/  IMAD.MOV.U32 R37, RZ, RZ, R90 ;  /* 0x000000ffff257224 */ /* 0x000fe200078e005a */
[----:B------:R-:W-:-:S02]  /*2d50*/  MOV R36, R83 ;  /* 0x0000005300247202 */ /* 0x000fc40000000f00 */
[----:B------:R-:W-:Y:S02]  /*2d60*/  CS2R R70, SRZ ;  /* 0x0000000000467805 */ /* 0x000fe4000001ff00 */
[----:B------:R-:W-:Y:S02]  /*2d70*/  CS2R R74, SRZ ;  /* 0x00000000004a7805 */ /* 0x000fe4000001ff00 */
[----:B------:R-:W-:Y:S02]  /*2d80*/  CS2R R64, SRZ ;  /* 0x0000000000407805 */ /* 0x000fe4000001ff00 */
[----:B------:R-:W-:Y:S01]  /*2d90*/  PRMT R162, R38, 0x5410, R36 ;  /* 0x0000541026a27816 */ /* 0x000fe20000000024 */
[----:B------:R-:W-:Y:S01]  /*2da0*/  IMAD.MOV.U32 R36, RZ, RZ, R91 ;  /* 0x000000ffff247224 */ /* 0x000fe200078e005b */
[----:B------:R-:W-:Y:S01]  /*2db0*/  CS2R R68, SRZ ;  /* 0x0000000000447805 */ /* 0x000fe2000001ff00 */
[----:B------:R-:W-:Y:S01]  /*2dc0*/  IMAD.MOV.U32 R38, RZ, RZ, R122 ;  /* 0x000000ffff267224 */ /* 0x000fe200078e007a */
[----:B------:R-:W-:-:S02]  /*2dd0*/  CS2R R72, SRZ ;  /* 0x0000000000487805 */ /* 0x000fc4000001ff00 */
[----:B------:R-:W-:Y:S02]  /*2de0*/  CS2R R76, SRZ ;  /* 0x00000000004c7805 */ /* 0x000fe4000001ff00 */
[----:B------:R-:W-:Y:S01]  /*2df0*/  PRMT R163, R37, 0x5410, R36 ;  /* 0x0000541025a37816 */ /* 0x000fe20000000024 */
[----:B------:R-:W-:Y:S01]  /*2e00*/  IMAD.MOV.U32 R36, RZ, RZ, R80 ;  /* 0x000000ffff247224 */ /* 0x000fe200078e0050 */
[----:B------:R-:W-:Y:S02]  /*2e10*/  MOV R37, R123 ;  /* 0x0000007b00257202 */ /* 0x000fe40000000f00 */
[----:B------:R-:W-:Y:S01]  /*2e20*/  PRMT R151, R38, 0x7610, R151 ;  /* 0x0000761026977816 */ /* 0x000fe20000000097 */
[----:B------:R-:W-:Y:S01]  /*2e30*/  IMAD.MOV.U32 R38, RZ, RZ, R88 ;  /* 0x000000ffff267224 */ /* 0x000fe200078e0058 */
[----:B------:R-:W-:Y:S01]  /*2e40*/  PRMT R153, R37, 0x7610, R153 ;  /* 0x0000761025997816 */ /* 0x000fe20000000099 */
[----:B------:R-:W-:-:S05]  /*2e50*/  IMAD.MOV.U32 R37, RZ, RZ, R81 ;  /* 0x000000ffff257224 */ /* 0x000fca00078e0051 */
[----:B------:R-:W-:Y:S01]  /*2e60*/  PRMT R161, R36, 0x5410, R37 ;  /* 0x0000541024a17816 */ /* 0x000fe20000000025 */
[----:B------:R-:W-:Y:S01]  /*2e70*/  IMAD.MOV.U32 R37, RZ, RZ, R116 ;  /* 0x000000ffff257224 */ /* 0x000fe200078e0074 */
[----:B------:R-:W-:-:S04]  /*2e80*/  MOV R36, R89 ;  /* 0x0000005900247202 */ /* 0x000fc80000000f00 */
[----:B------:R-:W-:Y:S01]  /*2e90*/  PRMT R164, R38, 0x5410, R36 ;  /* 0x0000541026a47816 */ /* 0x000fe20000000024 */
[----:B------:R-:W-:Y:S02]  /*2ea0*/  IMAD.MOV.U32 R36, RZ, RZ, R117 ;  /* 0x000000ffff247224 */ /* 0x000fe400078e0075 */
[----:B------:R-:W-:-:S03]  /*2eb0*/  IMAD.MOV.U32 R38, RZ, RZ, R124 ;  /* 0x000000ffff267224 */ /* 0x000fc600078e007c */
[----:B------:R-:W-:Y:S01]  /*2ec0*/  PRMT R165, R37, 0x5410, R36 ;  /* 0x0000541025a57816 */ /* 0x000fe20000000024 */
[----:B------:R-:W-:Y:S01]  /*2ed0*/  IMAD.MOV.U32 R37, RZ, RZ, R125 ;  /* 0x000000ffff257224 */ /* 0x000fe200078e007d */
[----:B------:R-:W-:-:S04]  /*2ee0*/  PRMT R151, R151, 0x5410, R38 ;  /* 0x0000541097977816 */ /* 0x000fc80000000026 */
[----:B------:R-:W-:Y:S01]  /*2ef0*/  PRMT R153, R153, 0x5410, R37 ;  /* 0x0000541099997816 */ /* 0x000fe20000000025 */
[----:B------:R-:W-:Y:S06]  /*2f00*/  @P4 BRA `(.L_x_660) ;  /* 0x00000000007c4947 */ /* 0x000fec0003800000 */
[----:B------:R-:W-:Y:S01]  /*2f10*/  IADD3 R37, P2, P5, R106, R86, R28 ;  /* 0x000000566a257210 */ /* 0x000fe20007d5e01c */
[----:B------:R-:W-:Y:S01]  /*2f20*/  ULDC.64 UR4, c[0x0][0x3e8] ;  /* 0x0000fa0000047ab9 */ /* 0x000fe20000000a00 */
[----:B------:R-:W-:Y:S01]  /*2f30*/  ULDC.64 UR6, c[0x0][0x400] ;  /* 0x0001000000067ab9 */ /* 0x000fe20000000a00 */
[----:B------:R-:W-:Y:S02]  /*2f40*/  CS2R R74, SRZ ;  /* 0x00000000004a7805 */ /* 0x000fe4000001ff00 */
[----:B------:R-:W-:Y:S02]  /*2f50*/  IADD3.X R42, R20, R0, R30, P2, P5 ;  /* 0x00000000142a7210 */ /* 0x000fe400017ea41e */
[----:B------:R-:W-:Y:S02]  /*2f60*/  CS2R R70, SRZ ;  /* 0x0000000000467805 */ /* 0x000fe4000001ff00 */
[----:B------:R-:W-:Y:S02]  /*2f70*/  IADD3 R39, P2, P5, R100, R84, R32 ;  /* 0x0000005464277210 */ /* 0x000fe40007d5e020 */
[----:B------:R-:W-:-:S02]  /*2f80*/  CS2R R76, SRZ ;  /* 0x00000000004c7805 */ /* 0x000fc4000001ff00 */
[----:B------:R-:W-:Y:S01]  /*2f90*/  CS2R R72, SRZ ;  /* 0x0000000000487805 */ /* 0x000fe2000001ff00 */
[----:B------:R-:W-:Y:S01]  /*2fa0*/  ULDC.64 UR8, c[0x0][0x208] ;  /* 0x0000820000087ab9 */ /* 0x000fe20000000a00 */
[----:B------:R-:W-:Y:S02]  /*2fb0*/  IADD3.X R40, R25, R114, R34, P2, P5 ;  /* 0x0000007219287210 */ /* 0x000fe400017ea422 */
[----:B------:R-:W-:Y:S02]  /*2fc0*/  LEA R36, P2, R37, UR4, 0x1 ;  /* 0x0000000425247c11 */ /* 0x000fe4000f8408ff */
[----:B------:R-:W-:Y:S02]  /*2fd0*/  LEA R38, P5, R39, UR6, 0x1 ;  /* 0x0000000627267c11 */ /* 0x000fe4000f8a08ff */
[----:B------:R-:W-:Y:S02]  /*2fe0*/  LEA.HI.X R37, R37, UR5, R42, 0x1, P2 ;  /* 0x0000000525257c11 */ /* 0x000fe400090f0c2a */
[----:B------:R-:W-:-:S02]  /*2ff0*/  LEA.HI.X R39, R39, UR7, R40, 0x1, P5 ;  /* 0x0000000727277c11 */ /* 0x000fc4000a8f0c28 */
[-C--:B------:R-:W-:Y:S02]  /*3000*/  ISETP.GE.AND P2, PT, R22, R115.reuse, PT ;  /* 0x000000731600720c */ /* 0x080fe40003f46270 */
[----:B------:R-:W-:Y:S02]  /*3010*/  ISETP.GE.AND P5, PT, R215, R115, PT ;  /* 0x00000073d700720c */ /* 0x000fe40003fa6270 */
[----:B------:R-:W-:Y:S02]  /*3020*/  CS2R R66, SRZ ;  /* 0x0000000000427805 */ /* 0x000fe4000001ff00 */
[----:B------:R-:W-:Y:S02]  /*3030*/  CS2R R62, SRZ ;  /* 0x00000000003e7805 */ /* 0x000fe4000001ff00 */
[----:B------:R-:W-:-:S05]  /*3040*/  CS2R R68, SRZ ;  /* 0x0000000000447805 */ /* 0x000fca000001ff00 */
[----:B------:R0:W5:Y:S04]  /*3050*/  @!P2 LDG.E.64 R74, desc[UR8][R36.64] ;  /* 0x00000008244aa981 */ /* 0x000168000c1e1b00 */
[----:B------:R0:W5:Y:S01]  /*3060*/  @!P2 LDG.E.64 R76, desc[UR8][R38.64] ;  /* 0x00000008264ca981 */ /* 0x000162000c1e1b00 */
[----:B------:R-:W-:-:S03]  /*3070*/  ISETP.GE.AND P2, PT, R214, R115, PT ;  /* 0x00000073d600720c */ /* 0x000fc60003f46270 */
[----:B------:R0:W5:Y:S04]  /*3080*/  @!P5 LDG.E.64 R70, desc[UR8][R36.64+0x40] ;  /* 0x000040082446d981 */ /* 0x000168000c1e1b00 */
[----:B------:R0:W5:Y:S01]  /*3090*/  @!P5 LDG.E.64 R72, desc[UR8][R38.64+0x40] ;  /* 0x000040082648d981 */ /* 0x000162000c1e1b00 */
[----:B------:R-:W-:Y:S02]  /*30a0*/  ISETP.GE.AND P5, PT, R216, R115, PT ;  /* 0x00000073d800720c */ /* 0x000fe40003fa6270 */
[----:B------:R-:W-:-:S03]  /*30b0*/  CS2R R64, SRZ ;  /* 0x0000000000407805 */ /* 0x000fc6000001ff00 */
[----:B------:R0:W5:Y:S04]  /*30c0*/  @!P2 LDG.E.64 R66, desc[UR8][R36.64+0x80] ;  /* 0x000080082442a981 */ /* 0x000168000c1e1b00 */
[----:B------:R0:W5:Y:S04]  /*30d0*/  @!P2 LDG.E.64 R68, desc[UR8][R38.64+0x80] ;  /* 0x000080082644a981 */ /* 0x000168000c1e1b00 */
[----:B------:R0:W5:Y:S04]  /*30e0*/  @!P5 LDG.E.64 R62, desc[UR8][R36.64+0xc0] ;  /* 0x0000c008243ed981 */ /* 0x000168000c1e1b00 */
[----:B------:R0:W5:Y:S02]  /*30f0*/  @!P5 LDG.E.64 R64, desc[UR8][R38.64+0xc0] ;  /* 0x0000c0082640d981 */ /* 0x000164000c1e1b00 */
.L_x_660:
[----:B------:R-:W-:Y:S05]  /*3100*/  BSYNC B1 ;  /* 0x0000000000017941 */ /* 0x000fea0003800000 */
.L_x_659:
[----:B0-----:R-:W-:Y:S01]  /*3110*/  VIADD R36, R212, 0x40 ;  /* 0x00000040d4247836 */ /* 0x001fe20000000000 */
[----:B------:R-:W-:Y:S01]  /*3120*/  BSSY B1, `(.L_x_661) ;  /* 0x000002a000017945 */ /* 0x000fe20003800000 */
[----:B------:R-:W-:Y:S02]  /*3130*/  CS2R R40, SRZ ;  /* 0x0000000000287805 */ /* 0x000fe4000001ff00 */
[----:B------:R-:W-:Y:S02]  /*3140*/  CS2R R46, SRZ ;  /* 0x00000000002e7805 */ /* 0x000fe4000001ff00 */
[----:B------:R-:W-:Y:S02]  /*3150*/  CS2R R52, SRZ ;  /* 0x0000000000347805 */ /* 0x000fe4000001ff00 */
[----:B------:R-:W-:Y:S02]  /*3160*/  ISETP.GE.AND P5, PT, R36, R3, PT ;  /* 0x000000032400720c */ /* 0x000fe40003fa6270 */
[----:B------:R-:W-:-:S02]  /*3170*/  CS2R R58, SRZ ;  /* 0x00000000003a7805 */ /* 0x000fc4000001ff00 */
[----:B------:R-:W-:Y:S02]  /*3180*/  CS2R R42, SRZ ;  /* 0x00000000002a7805 */ /* 0x000fe4000001ff00 */
[----:B------:R-:W-:Y:S02]  /*3190*/  CS2R R44, SRZ ;  /* 0x00000000002c7805 */ /* 0x000fe4000001ff00 */
[----:B------:R-:W-:Y:S02]  /*31a0*/  CS2R R54, SRZ ;  /* 0x0000000000367805 */ /* 0x000fe4000001ff00 */
[----:B------:R-:W-:-:S03]  /*31b0*/  CS2R R60, SRZ ;  /* 0x00000000003c7805 */ /* 0x000fc6000001ff00 */
[----:B------:R-:W-:Y:S05]  /*31c0*/  @P5 BRA `(.L_x_662) ;  /* 0x00000000007c5947 */ /* 0x000fea0003800000 */
[----:B------:R-:W-:Y:S01]  /*31d0*/  IADD3 R86, P2, P6, R106, R27, R86 ;  /* 0x0000001b6a567210 */ /* 0x000fe20007e5e056 */
[----:B------:R-:W-:Y:S01]  /*31e0*/  ULDC.64 UR4, c[0x0][0x3e8] ;  /* 0x0000fa0000047ab9 */ /* 0x000fe20000000a00 */
[----:B------:R-:W-:Y:S01]  /*31f0*/  ULDC.64 UR6, c[0x0][0x400] ;  /* 0x0001000000067ab9 */ /* 0x000fe20000000a00 */
[----:B------:R-:W-:Y:S02]  /*3200*/  CS2R R58, SRZ ;  /* 0x00000000003a7805 */ /* 0x000fe4000001ff00 */
[----:B------:R-:W-:Y:S02]  /*3210*/  IADD3.X R37, R20, R29, R0, P2, P6 ;  /* 0x0000001d14257210 */ /* 0x000fe400017ec400 */
[----:B------:R-:W-:Y:S02]  /*3220*/  CS2R R60, SRZ ;  /* 0x00000000003c7805 */ /* 0x000fe4000001ff00 */
[----:B------:R-:W-:Y:S01]  /*3230*/  IADD3 R84, P2, P6, R100, R31, R84 ;  /* 0x0000001f64547210 */ /* 0x000fe20007e5e054 */
[----:B------:R-:W-:-:S03]  /*3240*/  ULDC.64 UR8, c[0x0][0x208] ;  /* 0x0000820000087ab9 */ /* 0x000fc60000000a00 */
[----:B------:R-:W-:Y:S02]  /*3250*/  IADD3.X R39, R25, R33, R114, P2, P6 ;  /* 0x0000002119277210 */ /* 0x000fe400017ec472 */
[----:B------:R-:W-:-:S04]  /*3260*/  LEA R36, P2, R86, UR4, 0x1 ;  /* 0x0000000456247c11 */ /* 0x000fc8000f8408ff */
[----:B------:R-:W-:Y:S02]  /*3270*/  LEA.HI.X R37, R86, UR5, R37, 0x1, P2 ;  /* 0x0000000556257c11 */ /* 0x000fe400090f0c25 */
[----:B------:R-:W-:-:S04]  /*3280*/  LEA R38, P2, R84, UR6, 0x1 ;  /* 0x0000000654267c11 */ /* 0x000fc8000f8408ff */
[----:B------:R-:W-:Y:S02]  /*3290*/  LEA.HI.X R39, R84, UR7, R39, 0x1, P2 ;  /* 0x0000000754277c11 */ /* 0x000fe400090f0c27 */
[----:B------:R-:W-:Y:S02]  /*32a0*/  ISETP.GE.AND P2, PT, R22, R115, PT ;  /* 0x000000731600720c */ /* 0x000fe40003f46270 */
[----:B------:R-:W-:Y:S02]  /*32b0*/  CS2R R52, SRZ ;  /* 0x0000000000347805 */ /* 0x000fe4000001ff00 */
[----:B------:R-:W-:-:S09]  /*32c0*/  CS2R R54, SRZ ;  /* 0x0000000000367805 */ /* 0x000fd2000001ff00 */
[----:B------:R0:W5:Y:S04]  /*32d0*/  @!P2 LDG.E.64 R58, desc[UR8][R36.64] ;  /* 0x00000008243aa981 */ /* 0x000168000c1e1b00 */
[----:B------:R0:W5:Y:S01]  /*32e0*/  @!P2 LDG.E.64 R60, desc[UR8][R38.64] ;  /* 0x00000008263ca981 */ /* 0x000162000c1e1b00 */
        /* <DEDUP_REMOVED lines=10> */
[----:B------:R-:W-:-:S13]  /*3390*/  ISETP.GE.AND P2, PT, R216, R115, PT ;  /* 0x00000073d800720c */ /* 0x000fda0003f46270 */
[----:B------:R0:W5:Y:S04]  /*33a0*/  @!P2 LDG.E.64 R40, desc[UR8][R36.64+0xc0] ;  /* 0x0000c0082428a981 */ /* 0x000168000c1e1b00 */
[----:B------:R0:W5:Y:S02]  /*33b0*/  @!P2 LDG.E.64 R42, desc[UR8][R38.64+0xc0] ;  /* 0x0000c008262aa981 */ /* 0x000164000c1e1b00 */
.L_x_662:
[----:B------:R-:W-:Y:S05]  /*33c0*/  BSYNC B1 ;  /* 0x0000000000017941 */ /* 0x000fea0003800000 */
.L_x_661:
[----:B-----5:R-:W-:Y:S01]  /*33d0*/  IMAD.MOV.U32 R0, RZ, RZ, R62 ;  /* 0x000000ffff007224 */ /* 0x020fe200078e003e */
[----:B0-----:R-:W-:Y:S01]  /*33e0*/  MOV R36, R63 ;  /* 0x0000003f00247202 */ /* 0x001fe20000000f00 */
[----:B------:R-:W-:Y:S01]  /*33f0*/  IMAD.MOV.U32 R37, RZ, RZ, R66 ;  /* 0x000000ffff257224 */ /* 0x000fe200078e0042 */
[----:B------:R-:W-:Y:S01]  /*3400*/  ISETP.NE.AND P2, PT, R220, 0x3, PT ;  /* 0x00000003dc00780c */ /* 0x000fe20003f45270 */
[----:B------:R-:W-:Y:S01]  /*3410*/  IMAD.MOV.U32 R38, RZ, RZ, R67 ;  /* 0x000000ffff267224 */ /* 0x000fe200078e0043 */
[----:B------:R-:W-:Y:S01]  /*3420*/  PRMT R135, R135, 0x5410, R0 ;  /* 0x0000541087877816 */ /* 0x000fe20000000000 */
[----:B------:R-:W-:Y:S01]  /*3430*/  IMAD.MOV.U32 R0, RZ, RZ, R70 ;  /* 0x000000ffff007224 */ /* 0x000fe200078e0046 */
[----:B------:R-:W-:Y:S01]  /*3440*/  PRMT R137, R137, 0x5410, R37 ;  /* 0x0000541089897816 */ /* 0x000fe20000000025 */
[----:B------:R-:W-:Y:S01]  /*3450*/  IMAD.MOV.U32 R37, RZ, RZ, R74 ;  /* 0x000000ffff257224 */ /* 0x000fe200078e004a */
[----:B------:R-:W-:Y:S01]  /*3460*/  PRMT R145, R38, 0x7610, R145 ;  /* 0x0000761026917816 */ /* 0x000fe20000000091 */
[----:B------:R-:W-:Y:S01]  /*3470*/  IMAD.MOV.U32 R38, RZ, RZ, R75 ;  /* 0x000000ffff267224 */ /* 0x000fe200078e004b */
[----:B------:R-:W-:-:S02]  /*3480*/  PRMT R136, R36, 0x7610, R136 ;  /* 0x0000761024887816 */ /* 0x000fc40000000088 */
[----:B------:R-:W-:Y:S02]  /*3490*/  MOV R36, R71 ;  /* 0x0000004700247202 */ /* 0x000fe40000000f00 */
[----:B------:R-:W-:Y:S01]  /*34a0*/  PRMT R148, R148, 0x5410, R0 ;  /* 0x0000541094947816 */ /* 0x000fe20000000000 */
[----:B------:R-:W-:Y:S01]  /*34b0*/  IMAD.MOV.U32 R0, RZ, RZ, R64 ;  /* 0x000000ffff007224 */ /* 0x000fe200078e0040 */
[----:B------:R-:W-:Y:S01]  /*34c0*/  PRMT R157, R37, 0x5410, R38 ;  /* 0x00005410259d7816 */ /* 0x000fe20000000026 */
[----:B------:R-:W-:Y:S01]  /*34d0*/  IMAD.MOV.U32 R38, RZ, RZ, R69 ;  /* 0x000000ffff267224 */ /* 0x000fe200078e0045 */
[----:B------:R-:W-:Y:S01]  /*34e0*/  PRMT R154, R36, 0x7610, R154 ;  /* 0x00007610249a7816 */ /* 0x000fe2000000009a */
[----:B------:R-:W-:Y:S01]  /*34f0*/  IMAD.MOV.U32 R37, RZ, RZ, R68 ;  /* 0x000000ffff257224 */ /* 0x000fe200078e0044 */
[----:B------:R-:W-:Y:S02]  /*3500*/  MOV R36, R65 ;  /* 0x0000004100247202 */ /* 0x000fe40000000f00 */
        /* <DEDUP_REMOVED lines=14> */
[----:B------:R-:W-:-:S04]  /*35f0*/  MOV R37, R41 ;  /* 0x0000002900257202 */ /* 0x000fc80000000f00 */
[----:B------:R-:W-:Y:S01]  /*3600*/  PRMT R84, R38, 0x5410, R37 ;  /* 0x0000541026547816 */ /* 0x000fe20000000025 */
[----:B------:R-:W-:Y:S01]  /*3610*/  IMAD.MOV.U32 R38, RZ, RZ, R52 ;  /* 0x000000ffff267224 */ /* 0x000fe200078e0034 */
[----:B------:R-:W-:Y:S01]  /*3620*/  PRMT R86, R36, 0x5410, R0 ;  /* 0x0000541024567816 */ /* 0x000fe20000000000 */
[----:B------:R-:W-:Y:S01]  /*3630*/  IMAD.MOV.U32 R36, RZ, RZ, R58 ;  /* 0x000000ffff247224 */ /* 0x000fe200078e003a */
[----:B------:R-:W-:Y:S01]  /*3640*/  MOV R37, R53 ;  /* 0x0000003500257202 */ /* 0x000fe20000000f00 */
[----:B------:R-:W-:-:S03]  /*3650*/  IMAD.MOV.U32 R0, RZ, RZ, R59 ;  /* 0x000000ffff007224 */ /* 0x000fc600078e003b */
        /* <DEDUP_REMOVED lines=12> */
[----:B------:R-:W-:Y:S01]  /*3720*/  IMAD.MOV.U32 R0, RZ, RZ, R61 ;  /* 0x000000ffff007224 */ /* 0x000fe200078e003d */
[----:B------:R-:W-:Y:S02]  /*3730*/  PRMT R155, R155, 0x5410, R38 ;  /* 0x000054109b9b7816 */ /* 0x000fe40000000026 */
[----:B------:R-:W-:Y:S02]  /*3740*/  PRMT R156, R37, 0x7610, R156 ;  /* 0x00007610259c7816 */ /* 0x000fe4000000009c */
[----:B------:R-:W-:Y:S01]  /*3750*/  PRMT R158, R36, 0x5410, R0 ;  /* 0x00005410249e7816 */ /* 0x000fe20000000000 */
[----:B------:R-:W-:Y:S06]  /*3760*/  @!P2 BRA `(.L_x_663) ;  /* 0x000000000004a947 */ /* 0x000fec0003800000 */
[----:B------:R-:W-:Y:S01]  /*3770*/  BPT.TRAP 0x1 ;  /* 0x000000040000795c */ /* 0x000fe20000300000 */
.L_x_663:
[----:B------:R-:W-:Y:S01]  /*3780*/  IMAD R0, R19, 0x8, R18 ;  /* 0x0000000813007824 */ /* 0x000fe200078e0212 */
[----:B------:R-:W-:Y:S01]  /*3790*/  SHF.L.U32 R114, R217, 0x1f, RZ ;  /* 0x0000001fd9727819 */ /* 0x000fe200000006ff */
[----:B------:R-:W-:Y:S03]  /*37a0*/  BSSY B1, `(.L_x_664) ;  /* 0x0000003000017945 */ /* 0x000fe60003800000 */
[----:B------:R-:W0:Y:S02]  /*37b0*/  SYNCS.PHASECHK.TRANS64.TRYWAIT P6, [R0+URZ+0x38890], R114 ;  /* 0x03889072000075a7 */ /* 0x000e2400080c017f */
[----:B0-----:R-:W-:Y:S05]  /*37c0*/  @!P6 BRA `(.L_x_665) ;  /* 0x0000024400b4e947 */ /* 0x001fea0003800000 */
.L_x_1048:
[----:B------:R-:W-:Y:S05]  /*37d0*/  BSYNC B1 ;  /* 0x0000000000017941 */ /* 0x000fea0003800000 */
.L_x_664:
[----:B------:R-:W-:Y:S04]  /*37e0*/  BSSY B1, `(.L_x_666) ;  /* 0x00000d0000017945 */ /* 0x000fe80003800000 */
[----:B------:R-:W-:Y:S05]  /*37f0*/  @P3 BRA `(.L_x_667) ;  /* 0x0000000c00383947 */ /* 0x000fea0003800000 */
[----:B------:R-:W-:Y:S01]  /*3800*/  ISETP.NE.AND P3, PT, R26, RZ, PT ;  /* 0x000000ff1a00720c */ /* 0x000fe20003f65270 */
[----:B------:R-:W-:-:S12]  /*3810*/  BSSY B2, `(.L_x_668) ;  /* 0x0000032000027945 */ /* 0x000fd80003800000 */
[----:B------:R-:W-:Y:S05]  /*3820*/  @!P3 BRA `(.L_x_669) ;  /* 0x0000000000c0b947 */ /* 0x000fea0003800000 */
[----:B------:R1:W2:Y:S01]  /*3830*/  LDS.128 R36, [R4+0x24400] ;  /* 0x0244000004247984 */ /* 0x0002a20000000c00 */
[----:B------:R-:W-:Y:S01]  /*3840*/  ISETP.GE.AND P3, PT, R22, R115, PT ;  /* 0x000000731600720c */ /* 0x000fe20003f66270 */
[----:B------:R-:W-:-:S12]  /*3850*/  BSSY B3, `(.L_x_670) ;  /* 0x000002b000037945 */ /* 0x000fd80003800000 */
[----:B-1----:R-:W-:Y:S05]  /*3860*/  @P3 BRA `(.L_x_671) ;  /* 0x0000000000a43947 */ /* 0x002fea0003800000 */
[--C-:B------:R-:W-:Y:S01]  /*3870*/  SHF.R.U64 R138, R122, 0x10, R123.reuse ;  /* 0x000000107a8a7819 */ /* 0x100fe2000000127b */
[--C-:B--2---:R-:W-:Y:S01]  /*3880*/  HADD2.F32 R150, -RZ, R39.reuse.H0_H0 ;  /* 0x20000027ff967230 */ /* 0x104fe20000004100 */
[----:B------:R-:W-:Y:S02]  /*3890*/  SHF.R.U32.HI R122, RZ, 0x10, R123 ;  /* 0x00000010ff7a7819 */ /* 0x000fe4000001167b */
[--C-:B------:R-:W-:Y:S01]  /*38a0*/  SHF.R.U32.HI R139, RZ, 0x10, R125.reuse ;  /* 0x00000010ff8b7819 */ /* 0x100fe2000001167d */
[----:B------:R-:W-:Y:S01]  /*38b0*/  HADD2.F32 R138, -RZ, R138.H0_H0 ;  /* 0x2000008aff8a7230 */ /* 0x000fe20000004100 */
[----:B------:R-:W-:Y:S01]  /*38c0*/  SHF.R.U64 R123, R124, 0x10, R125 ;  /* 0x000000107c7b7819 */ /* 0x000fe2000000127d */
[----:B------:R-:W-:Y:S02]  /*38d0*/  HADD2.F32 R124, -RZ, R39.H1_H1 ;  /* 0x30000027ff7c7230 */ /* 0x000fe40000004100 */
[----:B------:R-:W-:Y:S02]  /*38e0*/  HADD2.F32 R139, -RZ, R139.H0_H0 ;  /* 0x2000008bff8b7230 */ /* 0x000fe40000004100 */
[----:B------:R-:W-:-:S02]  /*38f0*/  HADD2.F32 R152, -RZ, R123.H0_H0 ;  /* 0x2000007bff987230 */ /* 0x000fc40000004100 */
[--C-:B------:R-:W-:Y:S02]  /*3900*/  HADD2.F32 R123, -RZ, R37.reuse.H1_H1 ;  /* 0x30000025ff7b7230 */ /* 0x100fe40000004100 */
[-C--:B------:R-:W-:Y:S01]  /*3910*/  FMUL.FTZ R39, R124, R139.reuse ;  /* 0x0000008b7c277220 */ /* 0x080fe20000410000 */
[----:B------:R-:W-:Y:S02]  /*3920*/  HADD2.F32 R37, -RZ, R37.H0_H0 ;  /* 0x20000025ff257230 */ /* 0x000fe40000004100 */
[C---:B------:R-:W-:Y:S01]  /*3930*/  FMUL.FTZ R139, R150.reuse, R139 ;  /* 0x0000008b968b7220 */ /* 0x040fe20000410000 */
[----:B------:R-:W-:Y:S02]  /*3940*/  HADD2.F32 R125, -RZ, R122.H0_H0 ;  /* 0x2000007aff7d7230 */ /* 0x000fe40000004100 */
[-C--:B------:R-:W-:Y:S01]  /*3950*/  FMUL.FTZ R122, R123, R152.reuse ;  /* 0x000000987b7a7220 */ /* 0x080fe20000410000 */
[C---:B------:R-:W-:Y:S02]  /*3960*/  FMUL.FTZ R152, R37.reuse, R152 ;  /* 0x0000009825987220 */ /* 0x040fe40000410000 */
[-C--:B------:R-:W-:Y:S01]  /*3970*/  FFMA.FTZ R39, R150, R125.reuse, -R39 ;  /* 0x0000007d96277223 */ /* 0x080fe20000010827 */
[----:B------:R-:W-:Y:S01]  /*3980*/  FFMA.FTZ R124, R124, R125, R139 ;  /* 0x0000007d7c7c7223 */ /* 0x000fe2000001008b */
[----:B------:R-:W-:Y:S01]  /*3990*/  FFMA.FTZ R37, R37, R138, -R122 ;  /* 0x0000008a25257223 */ /* 0x000fe2000001087a */
[----:B------:R-:W-:-:S02]  /*39a0*/  HADD2.F32 R125, -RZ, R151.H1_H1 ;  /* 0x30000097ff7d7230 */ /* 0x000fc40000004100 */
[----:B------:R-:W-:Y:S01]  /*39b0*/  FFMA.FTZ R122, R123, R138, R152 ;  /* 0x0000008a7b7a7223 */ /* 0x000fe20000010098 */
[--C-:B------:R-:W-:Y:S01]  /*39c0*/  HADD2.F32 R139, -RZ, R36.reuse.H1_H1 ;  /* 0x30000024ff8b7230 */ /* 0x100fe20000004100 */
[----:B------:R-:W-:Y:S01]  /*39d0*/  F2FP.F16.F32.PACK_AB R39, R124, R39 ;  /* 0x000000277c27723e */ /* 0x000fe200000000ff */
[----:B------:R-:W-:Y:S02]  /*39e0*/  HADD2.F32 R150, -RZ, R36.H0_H0 ;  /* 0x20000024ff967230 */ /* 0x000fe40000004100 */
[----:B------:R-:W-:Y:S01]  /*39f0*/  HADD2.F32 R123, -RZ, R153.H1_H1 ;  /* 0x30000099ff7b7230 */ /* 0x000fe20000004100 */
[----:B------:R-:W-:Y:S01]  /*3a00*/  F2FP.F16.F32.PACK_AB R37, R122, R37 ;  /* 0x000000257a25723e */ /* 0x000fe200000000ff */
[--C-:B------:R-:W-:Y:S02]  /*3a10*/  HADD2.F32 R36, -RZ, R38.reuse.H1_H1 ;  /* 0x30000026ff247230 */ /* 0x100fe40000004100 */
[----:B------:R-:W-:Y:S01]  /*3a20*/  FMUL.FTZ R152, R150, R125 ;  /* 0x0000007d96987220 */ /* 0x000fe20000410000 */
[----:B------:R-:W-:-:S02]  /*3a30*/  HADD2.F32 R38, -RZ, R38.H0_H0 ;  /* 0x20000026ff267230 */ /* 0x000fc40000004100 */
[----:B------:R-:W-:Y:S02]  /*3a40*/  HADD2.F32 R138, -RZ, R151.H0_H0 ;  /* 0x20000097ff8a7230 */ /* 0x000fe40000004100 */
[C---:B------:R-:W-:Y:S01]  /*3a50*/  FMUL.FTZ R151, R139.reuse, R125 ;  /* 0x0000007d8b977220 */ /* 0x040fe20000410000 */
[----:B------:R-:W-:Y:S02]  /*3a60*/  HADD2.F32 R153, -RZ, R153.H0_H0 ;  /* 0x20000099ff997230 */ /* 0x000fe40000004100 */
[-C--:B------:R-:W-:Y:S01]  /*3a70*/  FMUL.FTZ R125, R36, R123.reuse ;  /* 0x0000007b247d7220 */ /* 0x080fe20000410000 */
[----:B------:R-:W-:Y:S01]  /*3a80*/  FMUL.FTZ R123, R38, R123 ;  /* 0x0000007b267b7220 */ /* 0x000fe20000410000 */
[-C--:B------:R-:W-:Y:S01]  /*3a90*/  FFMA.FTZ R151, R150, R138.reuse, -R151 ;  /* 0x0000008a96977223 */ /* 0x080fe20000010897 */
[----:B------:R-:W-:Y:S01]  /*3aa0*/  FFMA.FTZ R152, R139, R138, R152 ;  /* 0x0000008a8b987223 */ /* 0x000fe20000010098 */
[-C--:B------:R-:W-:Y:S01]  /*3ab0*/  FFMA.FTZ R125, R38, R153.reuse, -R125 ;  /* 0x00000099267d7223 */ /* 0x080fe2000001087d */
[----:B------:R-:W-:-:S03]  /*3ac0*/  FFMA.FTZ R36, R36, R153, R123 ;  /* 0x0000009924247223 */ /* 0x000fc6000001007b */
[----:B------:R-:W-:Y:S02]  /*3ad0*/  F2FP.F16.F32.PACK_AB R152, R152, R151 ;  /* 0x000000979898723e */ /* 0x000fe400000000ff */
[----:B------:R-:W-:Y:S02]  /*3ae0*/  F2FP.F16.F32.PACK_AB R38, R36, R125 ;  /* 0x0000007d2426723e */ /* 0x000fe400000000ff */
[----:B------:R-:W-:-:S07]  /*3af0*/  MOV R36, R152 ;  /* 0x0000009800247202 */ /* 0x000fce0000000f00 */
.L_x_671:
[----:B------:R-:W-:Y:S05]  /*3b00*/  BSYNC B3 ;  /* 0x0000000000037941 */ /* 0x000fea0003800000 */
.L_x_670:
[----:B------:R-:W-:Y:S02]  /*3b10*/  ULDC.64 UR4, c[0x0][0x208] ;  /* 0x0000820000047ab9 */ /* 0x000fe40000000a00 */
[----:B--2---:R1:W-:Y:S03]  /*3b20*/  STG.E.128 desc[UR4][R56.64], R36 ;  /* 0x0000002438007986 */ /* 0x0043e6000c101d04 */
.L_x_669:
[----:B------:R-:W-:Y:S05]  /*3b30*/  BSYNC B2 ;  /* 0x0000000000027941 */ /* 0x000fea0003800000 */
.L_x_668:
[----:B------:R-:W-:Y:S01]  /*3b40*/  ISETP.NE.AND P3, PT, R10, RZ, PT ;  /* 0x000000ff0a00720c */ /* 0x000fe20003f65270 */
[----:B------:R-:W-:-:S12]  /*3b50*/  BSSY B2, `(.L_x_672) ;  /* 0x0000032000027945 */ /* 0x000fd80003800000 */
[----:B------:R-:W-:Y:S05]  /*3b60*/  @!P3 BRA `(.L_x_673) ;  /* 0x0000000000c0b947 */ /* 0x000fea0003800000 */
[----:B-1----:R1:W2:Y:S01]  /*3b70*/  LDS.128 R36, [R4+0x26c00] ;  /* 0x026c000004247984 */ /* 0x0022a20000000c00 */
[----:B------:R-:W-:Y:S01]  /*3b80*/  ISETP.GE.AND P3, PT, R215, R115, PT ;  /* 0x00000073d700720c */ /* 0x000fe20003f66270 */
[----:B------:R-:W-:-:S12]  /*3b90*/  BSSY B3, `(.L_x_674) ;  /* 0x000002b000037945 */ /* 0x000fd80003800000 */
[----:B-1----:R-:W-:Y:S05]  /*3ba0*/  @P3 BRA `(.L_x_675) ;  /* 0x0000000000a43947 */ /* 0x002fea0003800000 */
[----:B------:R-:W-:Y:S01]  /*3bb0*/  SHF.R.U64 R122, R90, 0x10, R91 ;  /* 0x000000105a7a7819 */ /* 0x000fe2000000125b */
[----:B--2---:R-:W-:Y:S01]  /*3bc0*/  HADD2.F32 R124, -RZ, R39.H0_H0 ;  /* 0x20000027ff7c7230 */ /* 0x004fe20000004100 */
[----:B------:R-:W-:Y:S01]  /*3bd0*/  SHF.R.U32.HI R123, RZ, 0x10, R117 ;  /* 0x00000010ff7b7819 */ /* 0x000fe20000011675 */
[----:B------:R-:W-:Y:S01]  /*3be0*/  HADD2.F32 R139, -RZ, R163.H1_H1 ;  /* 0x300000a3ff8b7230 */ /* 0x000fe20000004100 */
[----:B------:R-:W-:Y:S01]  /*3bf0*/  SHF.R.U32.HI R90, RZ, 0x10, R91 ;  /* 0x00000010ff5a7819 */ /* 0x000fe2000001165b */
[----:B------:R-:W-:Y:S01]  /*3c00*/  HADD2.F32 R122, -RZ, R122.H0_H0 ;  /* 0x2000007aff7a7230 */ /* 0x000fe20000004100 */
[----:B------:R-:W-:Y:S01]  /*3c10*/  SHF.R.U64 R91, R116, 0x10, R117 ;  /* 0x00000010745b7819 */ /* 0x000fe20000001275 */
[----:B------:R-:W-:Y:S02]  /*3c20*/  HADD2.F32 R123, -RZ, R123.H0_H0 ;  /* 0x2000007bff7b7230 */ /* 0x000fe40000004100 */
[----:B------:R-:W-:Y:S02]  /*3c30*/  HADD2.F32 R116, -RZ, R39.H1_H1 ;  /* 0x30000027ff747230 */ /* 0x000fe40000004100 */
[----:B------:R-:W-:-:S02]  /*3c40*/  HADD2.F32 R138, -RZ, R91.H0_H0 ;  /* 0x2000005bff8a7230 */ /* 0x000fc40000004100 */
[--C-:B------:R-:W-:Y:S02]  /*3c50*/  HADD2.F32 R91, -RZ, R37.reuse.H1_H1 ;  /* 0x30000025ff5b7230 */ /* 0x100fe40000004100 */
[-C--:B------:R-:W-:Y:S01]  /*3c60*/  FMUL.FTZ R39, R116, R123.reuse ;  /* 0x0000007b74277220 */ /* 0x080fe20000410000 */
[----:B------:R-:W-:Y:S02]  /*3c70*/  HADD2.F32 R37, -RZ, R37.H0_H0 ;  /* 0x20000025ff257230 */ /* 0x000fe40000004100 */
[C---:B------:R-:W-:Y:S01]  /*3c80*/  FMUL.FTZ R123, R124.reuse, R123 ;  /* 0x0000007b7c7b7220 */ /* 0x040fe20000410000 */
[----:B------:R-:W-:Y:S02]  /*3c90*/  HADD2.F32 R117, -RZ, R90.H0_H0 ;  /* 0x2000005aff757230 */ /* 0x000fe40000004100 */
[-C--:B------:R-:W-:Y:S01]  /*3ca0*/  FMUL.FTZ R90, R91, R138.reuse ;  /* 0x0000008a5b5a7220 */ /* 0x080fe20000410000 */
[----:B------:R-:W-:Y:S02]  /*3cb0*/  FMUL.FTZ R138, R37, R138 ;  /* 0x0000008a258a7220 */ /* 0x000fe40000410000 */
[-C--:B------:R-:W-:Y:S01]  /*3cc0*/  FFMA.FTZ R39, R124, R117.reuse, -R39 ;  /* 0x000000757c277223 */ /* 0x080fe20000010827 */
[----:B------:R-:W-:Y:S01]  /*3cd0*/  FFMA.FTZ R116, R116, R117, R123 ;  /* 0x0000007574747223 */ /* 0x000fe2000001007b */
[----:B------:R-:W-:-:S02]  /*3ce0*/  HADD2.F32 R117, -RZ, R165.H0_H0 ;  /* 0x200000a5ff757230 */ /* 0x000fc40000004100 */
[-C--:B------:R-:W-:Y:S01]  /*3cf0*/  FFMA.FTZ R37, R37, R122.reuse, -R90 ;  /* 0x0000007a25257223 */ /* 0x080fe2000001085a */
[--C-:B------:R-:W-:Y:S02]  /*3d00*/  HADD2.F32 R123, -RZ, R36.reuse.H1_H1 ;  /* 0x30000024ff7b7230 */ /* 0x100fe40000004100 */
[----:B------:R-:W-:Y:S01]  /*3d10*/  FFMA.FTZ R90, R91, R122, R138 ;  /* 0x0000007a5b5a7223 */ /* 0x000fe2000001008a */
[----:B------:R-:W-:Y:S01]  /*3d20*/  HADD2.F32 R124, -RZ, R36.H0_H0 ;  /* 0x20000024ff7c7230 */ /* 0x000fe20000004100 */
[----:B------:R-:W-:Y:S01]  /*3d30*/  F2FP.F16.F32.PACK_AB R39, R116, R39 ;  /* 0x000000277427723e */ /* 0x000fe200000000ff */
[----:B------:R-:W-:Y:S02]  /*3d40*/  HADD2.F32 R91, -RZ, R165.H1_H1 ;  /* 0x300000a5ff5b7230 */ /* 0x000fe40000004100 */
[-C--:B------:R-:W-:Y:S01]  /*3d50*/  FMUL.FTZ R125, R123, R117.reuse ;  /* 0x000000757b7d7220 */ /* 0x080fe20000410000 */
[--C-:B------:R-:W-:Y:S02]  /*3d60*/  HADD2.F32 R36, -RZ, R38.reuse.H1_H1 ;  /* 0x30000026ff247230 */ /* 0x100fe40000004100 */
[----:B------:R-:W-:Y:S01]  /*3d70*/  FMUL.FTZ R138, R124, R117 ;  /* 0x000000757c8a7220 */ /* 0x000fe20000410000 */
[----:B------:R-:W-:Y:S01]  /*3d80*/  HADD2.F32 R122, -RZ, R163.H0_H0 ;  /* 0x200000a3ff7a7230 */ /* 0x000fe20000004100 */
[----:B------:R-:W-:Y:S01]  /*3d90*/  F2FP.F16.F32.PACK_AB R37, R90, R37 ;  /* 0x000000255a25723e */ /* 0x000fe200000000ff */
[----:B------:R-:W-:-:S02]  /*3da0*/  HADD2.F32 R38, -RZ, R38.H0_H0 ;  /* 0x20000026ff267230 */ /* 0x000fc40000004100 */
[-C--:B------:R-:W-:Y:S01]  /*3db0*/  FMUL.FTZ R117, R36, R91.reuse ;  /* 0x0000005b24757220 */ /* 0x080fe20000410000 */
[-C--:B------:R-:W-:Y:S01]  /*3dc0*/  FFMA.FTZ R125, R124, R122.reuse, -R125 ;  /* 0x0000007a7c7d7223 */ /* 0x080fe2000001087d */
[----:B------:R-:W-:Y:S01]  /*3dd0*/  FFMA.FTZ R138, R123, R122, R138 ;  /* 0x0000007a7b8a7223 */ /* 0x000fe2000001008a */
[C---:B------:R-:W-:Y:S01]  /*3de0*/  FMUL.FTZ R91, R38.reuse, R91 ;  /* 0x0000005b265b7220 */ /* 0x040fe20000410000 */
[----:B------:R-:W-:-:S03]  /*3df0*/  FFMA.FTZ R117, R38, R139, -R117 ;  /* 0x0000008b26757223 */ /* 0x000fc60000010875 */
[----:B------:R-:W-:Y:S01]  /*3e00*/  FFMA.FTZ R36, R36, R139, R91 ;  /* 0x0000008b24247223 */ /* 0x000fe2000001005b */
[----:B------:R-:W-:-:S04]  /*3e10*/  F2FP.F16.F32.PACK_AB R138, R138, R125 ;  /* 0x0000007d8a8a723e */ /* 0x000fc800000000ff */
[----:B------:R-:W-:Y:S01]  /*3e20*/  F2FP.F16.F32.PACK_AB R38, R36, R117 ;  /* 0x000000752426723e */ /* 0x000fe200000000ff */
[----:B------:R-:W-:-:S07]  /*3e30*/  IMAD.MOV.U32 R36, RZ, RZ, R138 ;  /* 0x000000ffff247224 */ /* 0x000fce00078e008a */
.L_x_675:
[----:B------:R-:W-:Y:S05]  /*3e40*/  BSYNC B3 ;  /* 0x0000000000037941 */ /* 0x000fea0003800000 */
.L_x_674:
[----:B------:R-:W-:Y:S02]  /*3e50*/  ULDC.64 UR4, c[0x0][0x208] ;  /* 0x0000820000047ab9 */ /* 0x000fe40000000a00 */
[----:B--2---:R2:W-:Y:S03]  /*3e60*/  STG.E.128 desc[UR4][R56.64+0x80], R36 ;  /* 0x0000802438007986 */ /* 0x0045e6000c101d04 */
.L_x_673:
[----:B------:R-:W-:Y:S05]  /*3e70*/  BSYNC B2 ;  /* 0x0000000000027941 */ /* 0x000fea0003800000 */
.L_x_672:
[----:B------:R-:W-:Y:S01]  /*3e80*/  ISETP.NE.AND P3, PT, R9, RZ, PT ;  /* 0x000000ff0900720c */ /* 0x000fe20003f65270 */
[----:B------:R-:W-:-:S12]  /*3e90*/  BSSY B2, `(.L_x_676) ;  /* 0x0000032000027945 */ /* 0x000fd80003800000 */
[----:B------:R-:W-:Y:S05]  /*3ea0*/  @!P3 BRA `(.L_x_677) ;  /* 0x0000000000c0b947 */ /* 0x000fea0003800000 */
[----:B-12---:R1:W2:Y:S01]  /*3eb0*/  LDS.128 R36, [R4+0x29400] ;  /* 0x0294000004247984 */ /* 0x0062a20000000c00 */
        /* <DEDUP_REMOVED lines=30> */
[----:B------:R-:W-:Y:S02]  /*40a0*/  HADD2.F32 R36, -RZ, R38.H1_H1 ;  /* 0x30000026ff247230 */ /* 0x000fe40000004100 */
        /* <DEDUP_REMOVED lines=13> */
.L_x_679:
[----:B------:R-:W-:Y:S05]  /*4180*/  BSYNC B3 ;  /* 0x0000000000037941 */ /* 0x000fea0003800000 */
.L_x_678:
[----:B------:R-:W-:Y:S02]  /*4190*/  ULDC.64 UR4, c[0x0][0x208] ;  /* 0x0000820000047ab9 */ /* 0x000fe40000000a00 */
[----:B--2---:R3:W-:Y:S03]  /*41a0*/  STG.E.128 desc[UR4][R56.64+0x100], R36 ;  /* 0x0001002438007986 */ /* 0x0047e6000c101d04 */
.L_x_677:
[----:B------:R-:W-:Y:S05]  /*41b0*/  BSYNC B2 ;  /* 0x0000000000027941 */ /* 0x000fea0003800000 */
.L_x_676:
[----:B------:R-:W-:-:S13]  /*41c0*/  ISETP.NE.AND P3, PT, R8, RZ, PT ;  /* 0x000000ff0800720c */ /* 0x000fda0003f65270 */
[----:B------:R-:W-:Y:S05]  /*41d0*/  @!P3 BRA `(.L_x_667) ;  /* 0x0000000000c0b947 */ /* 0x000fea0003800000 */
[----:B-123--:R1:W2:Y:S01]  /*41e0*/  LDS.128 R36, [R4+0x2bc00] ;  /* 0x02bc000004247984 */ /* 0x00e2a20000000c00 */
[----:B------:R-:W-:Y:S01]  /*41f0*/  ISETP.GE.AND P3, PT, R216, R115, PT ;  /* 0x00000073d800720c */ /* 0x000fe20003f66270 */
[----:B------:R-:W-:-:S12]  /*4200*/  BSSY B2, `(.L_x_680) ;  /* 0x000002b000027945 */ /* 0x000fd80003800000 */
[----:B-1----:R-:W-:Y:S05]  /*4210*/  @P3 BRA `(.L_x_681) ;  /* 0x0000000000a43947 */ /* 0x002fea0003800000 */
[----:B------:R-:W-:Y:S01]  /*4220*/  SHF.R.U64 R82, R78, 0x10, R79 ;  /* 0x000000104e527819 */ /* 0x000fe2000000124f */
[----:B--2---:R-:W-:Y:S01]  /*4230*/  HADD2.F32 R88, -RZ, R39.H0_H0 ;  /* 0x20000027ff587230 */ /* 0x004fe20000004100 */
[----:B------:R-:W-:Y:S01]  /*4240*/  SHF.R.U32.HI R83, RZ, 0x10, R81 ;  /* 0x00000010ff537819 */ /* 0x000fe20000011651 */
[----:B------:R-:W-:Y:S01]  /*4250*/  HADD2.F32 R91, -RZ, R160.H0_H0 ;  /* 0x200000a0ff5b7230 */ /* 0x000fe20000004100 */
        /* <DEDUP_REMOVED lines=25> */
[----:B------:R-:W-:Y:S01]  /*43f0*/  HADD2.F32 R82, -RZ, R160.H1_H1 ;  /* 0x300000a0ff527230 */ /* 0x000fe20000004100 */
        /* <DEDUP_REMOVED lines=11> */
.L_x_681:
[----:B------:R-:W-:Y:S05]  /*44b0*/  BSYNC B2 ;  /* 0x0000000000027941 */ /* 0x000fea0003800000 */
.L_x_680:
[----:B------:R-:W-:Y:S02]  /*44c0*/  ULDC.64 UR4, c[0x0][0x208] ;  /* 0x0000820000047ab9 */ /* 0x000fe40000000a00 */
[----:B--2---:R4:W-:Y:S03]  /*44d0*/  STG.E.128 desc[UR4][R56.64+0x180], R36 ;  /* 0x0001802438007986 */ /* 0x0049e6000c101d04 */
.L_x_667:
[----:B------:R-:W-:Y:S05]  /*44e0*/  BSYNC B1 ;  /* 0x0000000000017941 */ /* 0x000fea0003800000 */
.L_x_666:
[----:B------:R-:W-:Y:S04]  /*44f0*/  BSSY B1, `(.L_x_682) ;  /* 0x00000d1000017945 */ /* 0x000fe80003800000 */
[----:B------:R-:W-:Y:S05]  /*4500*/  @P4 BRA `(.L_x_683) ;  /* 0x0000000c003c4947 */ /* 0x000fea0003800000 */
[----:B------:R-:W-:Y:S01]  /*4510*/  ISETP.NE.AND P3, PT, R26, RZ, PT ;  /* 0x000000ff1a00720c */ /* 0x000fe20003f65270 */
[----:B------:R-:W-:-:S12]  /*4520*/  BSSY B2, `(.L_x_684) ;  /* 0x0000032000027945 */ /* 0x000fd80003800000 */
[----:B------:R-:W-:Y:S05]  /*4530*/  @!P3 BRA `(.L_x_685) ;  /* 0x0000000000c0b947 */ /* 0x000fea0003800000 */
[----:B-1234-:R1:W2:Y:S01]  /*4540*/  LDS.128 R36, [R4+0x25400] ;  /* 0x0254000004247984 */ /* 0x01e2a20000000c00 */
[----:B------:R-:W-:Y:S01]  /*4550*/  ISETP.GE.AND P3, PT, R22, R115, PT ;  /* 0x000000731600720c */ /* 0x000fe20003f66270 */
[----:B------:R-:W-:-:S12]  /*4560*/  BSSY B3, `(.L_x_686) ;  /* 0x000002b000037945 */ /* 0x000fd80003800000 */
[----:B-1----:R-:W-:Y:S05]  /*4570*/  @P3 BRA `(.L_x_687) ;  /* 0x0000000000a43947 */ /* 0x002fea0003800000 */
[--C-:B------:R-:W-:Y:S02]  /*4580*/  SHF.R.U64 R76, R76, 0x10, R77.reuse ;  /* 0x000000104c4c7819 */ /* 0x100fe4000000124d */
[----:B------:R-:W-:Y:S01]  /*4590*/  SHF.R.U32.HI R78, RZ, 0x10, R77 ;  /* 0x00000010ff4e7819 */ /* 0x000fe2000001164d */
[----:B------:R-:W-:Y:S01]  /*45a0*/  HADD2.F32 R77, -RZ, R159.H0_H0 ;  /* 0x2000009fff4d7230 */ /* 0x000fe20000004100 */
[----:B--2---:R-:W-:Y:S01]  /*45b0*/  MOV R57, R39 ;  /* 0x0000002700397202 */ /* 0x004fe20000000f00 */
[----:B------:R-:W-:Y:S01]  /*45c0*/  HADD2.F32 R76, -RZ, R76.H0_H0 ;  /* 0x2000004cff4c7230 */ /* 0x000fe20000004100 */
[--C-:B------:R-:W-:Y:S01]  /*45d0*/  SHF.R.U64 R56, R74, 0x10, R75.reuse ;  /* 0x000000104a387819 */ /* 0x100fe2000000124b */
[--C-:B------:R-:W-:Y:S01]  /*45e0*/  HADD2.F32 R39, -RZ, R37.reuse.H1_H1 ;  /* 0x30000025ff277230 */ /* 0x100fe20000004100 */
[----:B------:R-:W-:Y:S01]  /*45f0*/  SHF.R.U32.HI R74, RZ, 0x10, R75 ;  /* 0x00000010ff4a7819 */ /* 0x000fe2000001164b */
[----:B------:R-:W-:Y:S02]  /*4600*/  HADD2.F32 R37, -RZ, R37.H0_H0 ;  /* 0x20000025ff257230 */ /* 0x000fe40000004100 */
[----:B------:R-:W-:-:S02]  /*4610*/  HADD2.F32 R78, -RZ, R78.H0_H0 ;  /* 0x2000004eff4e7230 */ /* 0x000fc40000004100 */
[-C--:B------:R-:W-:Y:S01]  /*4620*/  FMUL.FTZ R80, R39, R76.reuse ;  /* 0x0000004c27507220 */ /* 0x080fe20000410000 */
[--C-:B------:R-:W-:Y:S02]  /*4630*/  HADD2.F32 R75, -RZ, R57.reuse.H1_H1 ;  /* 0x30000039ff4b7230 */ /* 0x100fe40000004100 */
[----:B------:R-:W-:Y:S01]  /*4640*/  FMUL.FTZ R76, R37, R76 ;  /* 0x0000004c254c7220 */ /* 0x000fe20000410000 */
[----:B------:R-:W-:Y:S02]  /*4650*/  HADD2.F32 R57, -RZ, R57.H0_H0 ;  /* 0x20000039ff397230 */ /* 0x000fe40000004100 */
[----:B------:R-:W-:Y:S02]  /*4660*/  HADD2.F32 R56, -RZ, R56.H0_H0 ;  /* 0x20000038ff387230 */ /* 0x000fe40000004100 */
[-C--:B------:R-:W-:Y:S01]  /*4670*/  FMUL.FTZ R82, R75, R78.reuse ;  /* 0x0000004e4b527220 */ /* 0x080fe20000410000 */
[----:B------:R-:W-:Y:S02]  /*4680*/  HADD2.F32 R74, -RZ, R74.H0_H0 ;  /* 0x2000004aff4a7230 */ /* 0x000fe40000004100 */
[----:B------:R-:W-:Y:S01]  /*4690*/  FMUL.FTZ R78, R57, R78 ;  /* 0x0000004e394e7220 */ /* 0x000fe20000410000 */
[----:B------:R-:W-:-:S02]  /*46a0*/  HADD2.F32 R159, -RZ, R159.H1_H1 ;  /* 0x3000009fff9f7230 */ /* 0x000fc40000004100 */
[-C--:B------:R-:W-:Y:S01]  /*46b0*/  FFMA.FTZ R37, R37, R56.reuse, -R80 ;  /* 0x0000003825257223 */ /* 0x080fe20000010850 */
[----:B------:R-:W-:Y:S01]  /*46c0*/  FFMA.FTZ R56, R39, R56, R76 ;  /* 0x0000003827387223 */ /* 0x000fe2000001004c */
[-C--:B------:R-:W-:Y:S01]  /*46d0*/  FFMA.FTZ R39, R57, R74.reuse, -R82 ;  /* 0x0000004a39277223 */ /* 0x080fe20000010852 */
[----:B------:R-:W-:Y:S01]  /*46e0*/  FFMA.FTZ R74, R75, R74, R78 ;  /* 0x0000004a4b4a7223 */ /* 0x000fe2000001004e */
[--C-:B------:R-:W-:Y:S02]  /*46f0*/  HADD2.F32 R57, -RZ, R36.reuse.H1_H1 ;  /* 0x30000024ff397230 */ /* 0x100fe40000004100 */
[----:B------:R-:W-:Y:S01]  /*4700*/  HADD2.F32 R36, -RZ, R36.H0_H0 ;  /* 0x20000024ff247230 */ /* 0x000fe20000004100 */
[----:B------:R-:W-:Y:S01]  /*4710*/  F2FP.F16.F32.PACK_AB R37, R56, R37 ;  /* 0x000000253825723e */ /* 0x000fe200000000ff */
[--C-:B------:R-:W-:Y:S02]  /*4720*/  HADD2.F32 R75, -RZ, R38.reuse.H1_H1 ;  /* 0x30000026ff4b7230 */ /* 0x100fe40000004100 */
[----:B------:R-:W-:Y:S01]  /*4730*/  FMUL.FTZ R79, R57, R77 ;  /* 0x0000004d394f7220 */ /* 0x000fe20000410000 */
[----:B------:R-:W-:-:S02]  /*4740*/  HADD2.F32 R38, -RZ, R38.H0_H0 ;  /* 0x20000026ff267230 */ /* 0x000fc40000004100 */
[----:B------:R-:W-:Y:S01]  /*4750*/  FMUL.FTZ R78, R36, R77 ;  /* 0x0000004d244e7220 */ /* 0x000fe20000410000 */
[--C-:B------:R-:W-:Y:S02]  /*4760*/  HADD2.F32 R76, -RZ, R157.reuse.H0_H0 ;  /* 0x2000009dff4c7230 */ /* 0x100fe40000004100 */
[-C--:B------:R-:W-:Y:S01]  /*4770*/  FMUL.FTZ R77, R75, R159.reuse ;  /* 0x0000009f4b4d7220 */ /* 0x080fe20000410000 */
[----:B------:R-:W-:Y:S02]  /*4780*/  HADD2.F32 R157, -RZ, R157.H1_H1 ;  /* 0x3000009dff9d7230 */ /* 0x000fe40000004100 */
[----:B------:R-:W-:Y:S01]  /*4790*/  FMUL.FTZ R80, R38, R159 ;  /* 0x0000009f26507220 */ /* 0x000fe20000410000 */
[----:B------:R-:W-:Y:S01]  /*47a0*/  F2FP.F16.F32.PACK_AB R39, R74, R39 ;  /* 0x000000274a27723e */ /* 0x000fe200000000ff */
[-C--:B------:R-:W-:Y:S01]  /*47b0*/  FFMA.FTZ R79, R36, R76.reuse, -R79 ;  /* 0x0000004c244f7223 */ /* 0x080fe2000001084f */
[----:B------:R-:W-:Y:S01]  /*47c0*/  FFMA.FTZ R78, R57, R76, R78 ;  /* 0x0000004c394e7223 */ /* 0x000fe2000001004e */
[-C--:B------:R-:W-:Y:S01]  /*47d0*/  FFMA.FTZ R77, R38, R157.reuse, -R77 ;  /* 0x0000009d264d7223 */ /* 0x080fe2000001084d */
[----:B------:R-:W-:-:S03]  /*47e0*/  FFMA.FTZ R80, R75, R157, R80 ;  /* 0x0000009d4b507223 */ /* 0x000fc60000010050 */
[----:B------:R-:W-:Y:S02]  /*47f0*/  F2FP.F16.F32.PACK_AB R36, R78, R79 ;  /* 0x0000004f4e24723e */ /* 0x000fe400000000ff */
[----:B------:R-:W-:-:S07]  /*4800*/  F2FP.F16.F32.PACK_AB R38, R80, R77 ;  /* 0x0000004d5026723e */ /* 0x000fce00000000ff */
.L_x_687:
[----:B------:R-:W-:Y:S05]  /*4810*/  BSYNC B3 ;  /* 0x0000000000037941 */ /* 0x000fea0003800000 */
.L_x_686:
[----:B------:R-:W-:Y:S02]  /*4820*/  ULDC.64 UR4, c[0x0][0x208] ;  /* 0x0000820000047ab9 */ /* 0x000fe40000000a00 */
[----:B--2---:R1:W-:Y:S03]  /*4830*/  STG.E.128 desc[UR4][R50.64], R36 ;  /* 0x0000002432007986 */ /* 0x0043e6000c101d04 */
.L_x_685:
[----:B------:R-:W-:Y:S05]  /*4840*/  BSYNC B2 ;  /* 0x0000000000027941 */ /* 0x000fea0003800000 */
.L_x_684:
[----:B------:R-:W-:Y:S01]  /*4850*/  ISETP.NE.AND P3, PT, R10, RZ, PT ;  /* 0x000000ff0a00720c */ /* 0x000fe20003f65270 */
[----:B------:R-:W-:-:S12]  /*4860*/  BSSY B2, `(.L_x_688) ;  /* 0x0000033000027945 */ /* 0x000fd80003800000 */
[----:B------:R-:W-:Y:S05]  /*4870*/  @!P3 BRA `(.L_x_689) ;  /* 0x0000000000c4b947 */ /* 0x000fea0003800000 */
[----:B-1234-:R1:W2:Y:S01]  /*4880*/  LDS.128 R36, [R4+0x27c00] ;  /* 0x027c000004247984 */ /* 0x01e2a20000000c00 */
[----:B------:R-:W-:Y:S01]  /*4890*/  ISETP.GE.AND P3, PT, R215, R115, PT ;  /* 0x00000073d700720c */ /* 0x000fe20003f66270 */
[----:B------:R-:W-:-:S12]  /*48a0*/  BSSY B3, `(.L_x_690) ;  /* 0x000002c000037945 */ /* 0x000fd80003800000 */
[----:B-1----:R-:W-:Y:S05]  /*48b0*/  @P3 BRA `(.L_x_691) ;  /* 0x0000000000a83947 */ /* 0x002fea0003800000 */
[----:B------:R-:W-:Y:S01]  /*48c0*/  SHF.R.U32.HI R74, RZ, 0x10, R73 ;  /* 0x00000010ff4a7819 */ /* 0x000fe20000011649 */
[----:B--2---:R-:W-:Y:S01]  /*48d0*/  IMAD.MOV.U32 R57, RZ, RZ, R39 ;  /* 0x000000ffff397224 */ /* 0x004fe200078e0027 */
[--C-:B------:R-:W-:Y:S01]  /*48e0*/  SHF.R.U64 R70, R70, 0x10, R71.reuse ;  /* 0x0000001046467819 */ /* 0x100fe20000001247 */
[----:B------:R-:W-:Y:S01]  /*48f0*/  IMAD.MOV.U32 R56, RZ, RZ, R36 ;  /* 0x000000ffff387224 */ /* 0x000fe200078e0024 */
[----:B------:R-:W-:Y:S01]  /*4900*/  SHF.R.U32.HI R75, RZ, 0x10, R71 ;  /* 0x00000010ff4b7819 */ /* 0x000fe20000011647 */
[--C-:B------:R-:W-:Y:S01]  /*4910*/  HADD2.F32 R39, -RZ, R37.reuse.H1_H1 ;  /* 0x30000025ff277230 */ /* 0x100fe20000004100 */
[----:B------:R-:W-:Y:S01]  /*4920*/  SHF.R.U64 R71, R72, 0x10, R73 ;  /* 0x0000001048477819 */ /* 0x000fe20000001249 */
[----:B------:R-:W-:Y:S02]  /*4930*/  HADD2.F32 R36, -RZ, R37.H0_H0 ;  /* 0x20000025ff247230 */ /* 0x000fe40000004100 */
[----:B------:R-:W-:Y:S02]  /*4940*/  HADD2.F32 R74, -RZ, R74.H0_H0 ;  /* 0x2000004aff4a7230 */ /* 0x000fe40000004100 */
[----:B------:R-:W-:-:S02]  /*4950*/  HADD2.F32 R37, -RZ, R57.H1_H1 ;  /* 0x30000039ff257230 */ /* 0x000fc40000004100 */
[----:B------:R-:W-:Y:S02]  /*4960*/  HADD2.F32 R57, -RZ, R57.H0_H0 ;  /* 0x20000039ff397230 */ /* 0x000fe40000004100 */
[----:B------:R-:W-:Y:S02]  /*4970*/  HADD2.F32 R71, -RZ, R71.H0_H0 ;  /* 0x20000047ff477230 */ /* 0x000fe40000004100 */
[-C--:B------:R-:W-:Y:S01]  /*4980*/  FMUL.FTZ R78, R37, R74.reuse ;  /* 0x0000004a254e7220 */ /* 0x080fe20000410000 */
[----:B------:R-:W-:Y:S02]  /*4990*/  HADD2.F32 R72, -RZ, R75.H0_H0 ;  /* 0x2000004bff487230 */ /* 0x000fe40000004100 */
[----:B------:R-:W-:Y:S01]  /*49a0*/  FMUL.FTZ R74, R57, R74 ;  /* 0x0000004a394a7220 */ /* 0x000fe20000410000 */
[----:B------:R-:W-:Y:S02]  /*49b0*/  HADD2.F32 R70, -RZ, R70.H0_H0 ;  /* 0x20000046ff467230 */ /* 0x000fe40000004100 */
[-C--:B------:R-:W-:Y:S01]  /*49c0*/  FMUL.FTZ R76, R36, R71.reuse ;  /* 0x00000047244c7220 */ /* 0x080fe20000410000 */
[----:B------:R-:W-:Y:S01]  /*49d0*/  FMUL.FTZ R73, R39, R71 ;  /* 0x0000004727497220 */ /* 0x000fe20000410000 */
[----:B------:R-:W-:Y:S01]  /*49e0*/  FFMA.FTZ R77, R37, R72, R74 ;  /* 0x00000048254d7223 */ /* 0x000fe2000001004a */
[----:B------:R-:W-:-:S02]  /*49f0*/  HADD2.F32 R37, -RZ, R56.H1_H1 ;  /* 0x30000038ff257230 */ /* 0x000fc40000004100 */
[----:B------:R-:W-:Y:S01]  /*4a00*/  FFMA.FTZ R75, R39, R70, R76 ;  /* 0x00000046274b7223 */ /* 0x000fe2000001004c */
[----:B------:R-:W-:Y:S01]  /*4a10*/  FFMA.FTZ R78, R57, R72, -R78 ;  /* 0x00000048394e7223 */ /* 0x000fe2000001084e */
[----:B------:R-:W-:Y:S02]  /*4a20*/  HADD2.F32 R71, -RZ, R155.H0_H0 ;  /* 0x2000009bff477230 */ /* 0x000fe40000004100 */
[----:B------:R-:W-:Y:S01]  /*4a30*/  FFMA.FTZ R36, R36, R70, -R73 ;  /* 0x0000004624247223 */ /* 0x000fe20000010849 */
[----:B------:R-:W-:Y:S02]  /*4a40*/  HADD2.F32 R56, -RZ, R56.H0_H0 ;  /* 0x20000038ff387230 */ /* 0x000fe40000004100 */
[----:B------:R-:W-:Y:S02]  /*4a50*/  HADD2.F32 R72, -RZ, R156.H1_H1 ;  /* 0x3000009cff487230 */ /* 0x000fe40000004100 */
[----:B------:R-:W-:Y:S01]  /*4a60*/  FMUL.FTZ R73, R37, R71 ;  /* 0x0000004725497220 */ /* 0x000fe20000410000 */
[----:B------:R-:W-:-:S02]  /*4a70*/  HADD2.F32 R39, -RZ, R38.H1_H1 ;  /* 0x30000026ff277230 */ /* 0x000fc40000004100 */
[----:B------:R-:W-:Y:S01]  /*4a80*/  FMUL.FTZ R74, R56, R71 ;  /* 0x00000047384a7220 */ /* 0x000fe20000410000 */
[----:B------:R-:W-:Y:S02]  /*4a90*/  HADD2.F32 R38, -RZ, R38.H0_H0 ;  /* 0x20000026ff267230 */ /* 0x000fe40000004100 */
[----:B------:R-:W-:Y:S02]  /*4aa0*/  HADD2.F32 R57, -RZ, R148.H1_H1 ;  /* 0x30000094ff397230 */ /* 0x000fe40000004100 */
[-C--:B------:R-:W-:Y:S01]  /*4ab0*/  FMUL.FTZ R71, R39, R72.reuse ;  /* 0x0000004827477220 */ /* 0x080fe20000410000 */
[----:B------:R-:W-:Y:S02]  /*4ac0*/  HADD2.F32 R70, -RZ, R154.H0_H0 ;  /* 0x2000009aff467230 */ /* 0x000fe40000004100 */
[----:B------:R-:W-:Y:S01]  /*4ad0*/  FMUL.FTZ R72, R38, R72 ;  /* 0x0000004826487220 */ /* 0x000fe20000410000 */
[-C--:B------:R-:W-:Y:S01]  /*4ae0*/  FFMA.FTZ R73, R56, R57.reuse, -R73 ;  /* 0x0000003938497223 */ /* 0x080fe20000010849 */
[----:B------:R-:W-:Y:S01]  /*4af0*/  FFMA.FTZ R74, R37, R57, R74 ;  /* 0x00000039254a7223 */ /* 0x000fe2000001004a */
[-C--:B------:R-:W-:Y:S01]  /*4b00*/  FFMA.FTZ R71, R38, R70.reuse, -R71 ;  /* 0x0000004626477223 */ /* 0x080fe20000010847 */
[----:B------:R-:W-:Y:S01]  /*4b10*/  FFMA.FTZ R72, R39, R70, R72 ;  /* 0x0000004627487223 */ /* 0x000fe20000010048 */
[----:B------:R-:W-:-:S02]  /*4b20*/  F2FP.F16.F32.PACK_AB R37, R75, R36 ;  /* 0x000000244b25723e */ /* 0x000fc400000000ff */
[----:B------:R-:W-:Y:S02]  /*4b30*/  F2FP.F16.F32.PACK_AB R39, R77, R78 ;  /* 0x0000004e4d27723e */ /* 0x000fe400000000ff */
[----:B------:R-:W-:Y:S02]  /*4b40*/  F2FP.F16.F32.PACK_AB R36, R74, R73 ;  /* 0x000000494a24723e */ /* 0x000fe400000000ff */
[----:B------:R-:W-:-:S07]  /*4b50*/  F2FP.F16.F32.PACK_AB R38, R72, R71 ;  /* 0x000000474826723e */ /* 0x000fce00000000ff */
.L_x_691:
[----:B------:R-:W-:Y:S05]  /*4b60*/  BSYNC B3 ;  /* 0x0000000000037941 */ /* 0x000fea0003800000 */
.L_x_690:
[----:B------:R-:W-:Y:S02]  /*4b70*/  ULDC.64 UR4, c[0x0][0x208] ;  /* 0x0000820000047ab9 */ /* 0x000fe40000000a00 */
[----:B--2---:R1:W-:Y:S03]  /*4b80*/  STG.E.128 desc[UR4][R50.64+0x80], R36 ;  /* 0x0000802432007986 */ /* 0x0043e6000c101d04 */
.L_x_689:
[----:B------:R-:W-:Y:S05]  /*4b90*/  BSYNC B2 ;  /* 0x0000000000027941 */ /* 0x000fea0003800000 */
.L_x_688:
[----:B------:R-:W-:Y:S01]  /*4ba0*/  ISETP.NE.AND P3, PT, R9, RZ, PT ;  /* 0x000000ff0900720c */ /* 0x000fe20003f65270 */
[----:B------:R-:W-:-:S12]  /*4bb0*/  BSSY B2, `(.L_x_692) ;  /* 0x0000032000027945 */ /* 0x000fd80003800000 */
[----:B------:R-:W-:Y:S05]  /*4bc0*/  @!P3 BRA `(.L_x_693) ;  /* 0x0000000000c0b947 */ /* 0x000fea0003800000 */
[----:B-1234-:R1:W2:Y:S01]  /*4bd0*/  LDS.128 R36, [R4+0x2a400] ;  /* 0x02a4000004247984 */ /* 0x01e2a20000000c00 */
[----:B------:R-:W-:Y:S01]  /*4be0*/  ISETP.GE.AND P3, PT, R214, R115, PT ;  /* 0x00000073d600720c */ /* 0x000fe20003f66270 */
[----:B------:R-:W-:-:S12]  /*4bf0*/  BSSY B3, `(.L_x_694) ;  /* 0x000002b000037945 */ /* 0x000fd80003800000 */
[----:B-1----:R-:W-:Y:S05]  /*4c00*/  @P3 BRA `(.L_x_695) ;  /* 0x0000000000a43947 */ /* 0x002fea0003800000 */
[--C-:B------:R-:W-:Y:S01]  /*4c10*/  SHF.R.U64 R66, R66, 0x10, R67.reuse ;  /* 0x0000001042427819 */ /* 0x100fe20000001243 */
[----:B--2---:R-:W-:Y:S01]  /*4c20*/  IMAD.MOV.U32 R56, RZ, RZ, R38 ;  /* 0x000000ffff387224 */ /* 0x004fe200078e0026 */
[----:B------:R-:W-:Y:S01]  /*4c30*/  SHF.R.U32.HI R71, RZ, 0x10, R67 ;  /* 0x00000010ff477819 */ /* 0x000fe20000011643 */
[----:B------:R-:W-:Y:S01]  /*4c40*/  HADD2.F32 R38, -RZ, R37.H1_H1 ;  /* 0x30000025ff267230 */ /* 0x000fe20000004100 */
[--C-:B------:R-:W-:Y:S01]  /*4c50*/  SHF.R.U64 R67, R68, 0x10, R69.reuse ;  /* 0x0000001044437819 */ /* 0x100fe20000001245 */
[--C-:B------:R-:W-:Y:S01]  /*4c60*/  HADD2.F32 R57, -RZ, R39.reuse.H1_H1 ;  /* 0x30000027ff397230 */ /* 0x100fe20000004100 */
[----:B------:R-:W-:Y:S01]  /*4c70*/  SHF.R.U32.HI R70, RZ, 0x10, R69 ;  /* 0x00000010ff467819 */ /* 0x000fe20000011645 */
[----:B------:R-:W-:Y:S02]  /*4c80*/  HADD2.F32 R39, -RZ, R39.H0_H0 ;  /* 0x20000027ff277230 */ /* 0x000fe40000004100 */
[----:B------:R-:W-:Y:S02]  /*4c90*/  HADD2.F32 R67, -RZ, R67.H0_H0 ;  /* 0x20000043ff437230 */ /* 0x000fe40000004100 */
[----:B------:R-:W-:-:S02]  /*4ca0*/  HADD2.F32 R70, -RZ, R70.H0_H0 ;  /* 0x20000046ff467230 */ /* 0x000fc40000004100 */
[----:B------:R-:W-:Y:S02]  /*4cb0*/  HADD2.F32 R37, -RZ, R37.H0_H0 ;  /* 0x20000025ff257230 */ /* 0x000fe40000004100 */
[-C--:B------:R-:W-:Y:S01]  /*4cc0*/  FMUL.FTZ R72, R38, R67.reuse ;  /* 0x0000004326487220 */ /* 0x080fe20000410000 */
[----:B------:R-:W-:Y:S02]  /*4cd0*/  HADD2.F32 R66, -RZ, R66.H0_H0 ;  /* 0x20000042ff427230 */ /* 0x000fe40000004100 */
[-C--:B------:R-:W-:Y:S01]  /*4ce0*/  FMUL.FTZ R74, R57, R70.reuse ;  /* 0x00000046394a7220 */ /* 0x080fe20000410000 */
[----:B------:R-:W-:Y:S02]  /*4cf0*/  HADD2.F32 R68, -RZ, R71.H0_H0 ;  /* 0x20000047ff447230 */ /* 0x000fe40000004100 */
[----:B------:R-:W-:Y:S01]  /*4d00*/  FMUL.FTZ R70, R39, R70 ;  /* 0x0000004627467220 */ /* 0x000fe20000410000 */
[C---:B------:R-:W-:Y:S01]  /*4d10*/  FMUL.FTZ R67, R37.reuse, R67 ;  /* 0x0000004325437220 */ /* 0x040fe20000410000 */
[----:B------:R-:W-:Y:S01]  /*4d20*/  FFMA.FTZ R72, R37, R66, -R72 ;  /* 0x0000004225487223 */ /* 0x000fe20000010848 */
[----:B------:R-:W-:-:S02]  /*4d30*/  HADD2.F32 R37, -RZ, R36.H1_H1 ;  /* 0x30000024ff257230 */ /* 0x000fc40000004100 */
[----:B------:R-:W-:Y:S01]  /*4d40*/  FFMA.FTZ R73, R57, R68, R70 ;  /* 0x0000004439497223 */ /* 0x000fe20000010046 */
[----:B------:R-:W-:Y:S01]  /*4d50*/  FFMA.FTZ R71, R38, R66, R67 ;  /* 0x0000004226477223 */ /* 0x000fe20000010043 */
[----:B------:R-:W-:Y:S02]  /*4d60*/  HADD2.F32 R57, -RZ, R145.H1_H1 ;  /* 0x30000091ff397230 */ /* 0x000fe40000004100 */
[----:B------:R-:W-:Y:S01]  /*4d70*/  FFMA.FTZ R74, R39, R68, -R74 ;  /* 0x00000044274a7223 */ /* 0x000fe2000001084a */
[----:B------:R-:W-:Y:S02]  /*4d80*/  HADD2.F32 R36, -RZ, R36.H0_H0 ;  /* 0x20000024ff247230 */ /* 0x000fe40000004100 */
[----:B------:R-:W-:Y:S02]  /*4d90*/  HADD2.F32 R67, -RZ, R148.H0_H0 ;  /* 0x20000094ff437230 */ /* 0x000fe40000004100 */
        /* <DEDUP_REMOVED lines=16> */
.L_x_695:
[----:B------:R-:W-:Y:S05]  /*4ea0*/  BSYNC B3 ;  /* 0x0000000000037941 */ /* 0x000fea0003800000 */
.L_x_694:
[----:B------:R-:W-:Y:S02]  /*4eb0*/  ULDC.64 UR4, c[0x0][0x208] ;  /* 0x0000820000047ab9 */ /* 0x000fe40000000a00 */
[----:B--2---:R1:W-:Y:S03]  /*4ec0*/  STG.E.128 desc[UR4][R50.64+0x100], R36 ;  /* 0x0001002432007986 */ /* 0x0043e6000c101d04 */
.L_x_693:
[----:B------:R-:W-:Y:S05]  /*4ed0*/  BSYNC B2 ;  /* 0x0000000000027941 */ /* 0x000fea0003800000 */
.L_x_692:
[----:B------:R-:W-:-:S13]  /*4ee0*/  ISETP.NE.AND P3, PT, R8, RZ, PT ;  /* 0x000000ff0800720c */ /* 0x000fda0003f65270 */
[----:B------:R-:W-:Y:S05]  /*4ef0*/  @!P3 BRA `(.L_x_683) ;  /* 0x0000000000c0b947 */ /* 0x000fea0003800000 */
[----:B-1234-:R1:W2:Y:S01]  /*4f00*/  LDS.128 R36, [R4+0x2cc00] ;  /* 0x02cc000004247984 */ /* 0x01e2a20000000c00 */
[----:B------:R-:W-:Y:S01]  /*4f10*/  ISETP.GE.AND P3, PT, R216, R115, PT ;  /* 0x00000073d800720c */ /* 0x000fe20003f66270 */
[----:B------:R-:W-:-:S12]  /*4f20*/  BSSY B2, `(.L_x_696) ;  /* 0x000002b000027945 */ /* 0x000fd80003800000 */
[----:B-1----:R-:W-:Y:S05]  /*4f30*/  @P3 BRA `(.L_x_697) ;  /* 0x0000000000a43947 */ /* 0x002fea0003800000 */
[--C-:B------:R-:W-:Y:S01]  /*4f40*/  SHF.R.U64 R62, R62, 0x10, R63.reuse ;  /* 0x000000103e3e7819 */ /* 0x100fe2000000123f */
[--C-:B--2---:R-:W-:Y:S01]  /*4f50*/  HADD2.F32 R57, -RZ, R39.reuse.H1_H1 ;  /* 0x30000027ff397230 */ /* 0x104fe20000004100 */
[----:B------:R-:W-:Y:S01]  /*4f60*/  SHF.R.U32.HI R67, RZ, 0x10, R63 ;  /* 0x00000010ff437819 */ /* 0x000fe2000001163f */
[----:B------:R-:W-:Y:S01]  /*4f70*/  HADD2.F32 R39, -RZ, R39.H0_H0 ;  /* 0x20000027ff277230 */ /* 0x000fe20000004100 */
[--C-:B------:R-:W-:Y:S01]  /*4f80*/  SHF.R.U64 R63, R64, 0x10, R65.reuse ;  /* 0x00000010403f7819 */ /* 0x100fe20000001241 */
[----:B------:R-:W-:Y:S01]  /*4f90*/  HADD2.F32 R62, -RZ, R62.H0_H0 ;  /* 0x2000003eff3e7230 */ /* 0x000fe20000004100 */
[----:B------:R-:W-:Y:S01]  /*4fa0*/  MOV R56, R38 ;  /* 0x0000002600387202 */ /* 0x000fe20000000f00 */
[----:B------:R-:W-:Y:S01]  /*4fb0*/  HADD2.F32 R38, -RZ, R37.H1_H1 ;  /* 0x30000025ff267230 */ /* 0x000fe20000004100 */
[----:B------:R-:W-:Y:S01]  /*4fc0*/  SHF.R.U32.HI R66, RZ, 0x10, R65 ;  /* 0x00000010ff427819 */ /* 0x000fe20000011641 */
[----:B------:R-:W-:Y:S02]  /*4fd0*/  HADD2.F32 R63, -RZ, R63.H0_H0 ;  /* 0x2000003fff3f7230 */ /* 0x000fe40000004100 */
[----:B------:R-:W-:-:S02]  /*4fe0*/  HADD2.F32 R37, -RZ, R37.H0_H0 ;  /* 0x20000025ff257230 */ /* 0x000fc40000004100 */
[----:B------:R-:W-:Y:S02]  /*4ff0*/  HADD2.F32 R66, -RZ, R66.H0_H0 ;  /* 0x20000042ff427230 */ /* 0x000fe40000004100 */
[CC--:B------:R-:W-:Y:S01]  /*5000*/  FMUL.FTZ R68, R38.reuse, R63.reuse ;  /* 0x0000003f26447220 */ /* 0x0c0fe20000410000 */
[----:B------:R-:W-:Y:S02]  /*5010*/  HADD2.F32 R64, -RZ, R67.H0_H0 ;  /* 0x20000043ff407230 */ /* 0x000fe40000004100 */
[----:B------:R-:W-:Y:S01]  /*5020*/  FMUL.FTZ R63, R37, R63 ;  /* 0x0000003f253f7220 */ /* 0x000fe20000410000 */
[----:B------:R-:W-:Y:S02]  /*5030*/  HADD2.F32 R137, -RZ, R137.H0_H0 ;  /* 0x20000089ff897230 */ /* 0x000fe40000004100 */
[----:B------:R-:W-:Y:S01]  /*5040*/  FMUL.FTZ R70, R57, R66 ;  /* 0x0000004239467220 */ /* 0x000fe20000410000 */
[-C--:B------:R-:W-:Y:S01]  /*5050*/  FFMA.FTZ R68, R37, R62.reuse, -R68 ;  /* 0x0000003e25447223 */ /* 0x080fe20000010844 */
[----:B------:R-:W-:Y:S01]  /*5060*/  FFMA.FTZ R65, R38, R62, R63 ;  /* 0x0000003e26417223 */ /* 0x000fe2000001003f */
[----:B------:R-:W-:Y:S01]  /*5070*/  FMUL.FTZ R66, R39, R66 ;  /* 0x0000004227427220 */ /* 0x000fe20000410000 */
[----:B------:R-:W-:-:S02]  /*5080*/  HADD2.F32 R62, -RZ, R136.H1_H1 ;  /* 0x30000088ff3e7230 */ /* 0x000fc40000004100 */
[-C--:B------:R-:W-:Y:S01]  /*5090*/  FFMA.FTZ R70, R39, R64.reuse, -R70 ;  /* 0x0000004027467223 */ /* 0x080fe20000010846 */
[----:B------:R-:W-:Y:S02]  /*50a0*/  HADD2.F32 R37, -RZ, R36.H1_H1 ;  /* 0x30000024ff257230 */ /* 0x000fe40000004100 */
[----:B------:R-:W-:Y:S01]  /*50b0*/  FFMA.FTZ R69, R57, R64, R66 ;  /* 0x0000004039457223 */ /* 0x000fe20000010042 */
[----:B------:R-:W-:Y:S02]  /*50c0*/  HADD2.F32 R38, -RZ, R56.H1_H1 ;  /* 0x30000038ff267230 */ /* 0x000fe40000004100 */
[----:B------:R-:W-:Y:S02]  /*50d0*/  HADD2.F32 R36, -RZ, R36.H0_H0 ;  /* 0x20000024ff247230 */ /* 0x000fe40000004100 */
[----:B------:R-:W-:Y:S01]  /*50e0*/  FMUL.FTZ R63, R37, R62 ;  /* 0x0000003e253f7220 */ /* 0x000fe20000410000 */
[----:B------:R-:W-:Y:S02]  /*50f0*/  HADD2.F32 R56, -RZ, R56.H0_H0 ;  /* 0x20000038ff387230 */ /* 0x000fe40000004100 */
[----:B------:R-:W-:Y:S01]  /*5100*/  FMUL.FTZ R67, R38, R137 ;  /* 0x0000008926437220 */ /* 0x000fe20000410000 */
[----:B------:R-:W-:-:S02]  /*5110*/  HADD2.F32 R39, -RZ, R135.H1_H1 ;  /* 0x30000087ff277230 */ /* 0x000fc40000004100 */
[----:B------:R-:W-:Y:S01]  /*5120*/  FMUL.FTZ R62, R36, R62 ;  /* 0x0000003e243e7220 */ /* 0x000fe20000410000 */
[----:B------:R-:W-:Y:S02]  /*5130*/  HADD2.F32 R57, -RZ, R136.H0_H0 ;  /* 0x20000088ff397230 */ /* 0x000fe40000004100 */
[----:B------:R-:W-:Y:S01]  /*5140*/  FMUL.FTZ R137, R56, R137 ;  /* 0x0000008938897220 */ /* 0x000fe20000410000 */
[-C--:B------:R-:W-:Y:S01]  /*5150*/  FFMA.FTZ R63, R36, R39.reuse, -R63 ;  /* 0x00000027243f7223 */ /* 0x080fe2000001083f */
[----:B------:R-:W-:Y:S01]  /*5160*/  FFMA.FTZ R62, R37, R39, R62 ;  /* 0x00000027253e7223 */ /* 0x000fe2000001003e */
[-C--:B------:R-:W-:Y:S01]  /*5170*/  FFMA.FTZ R67, R56, R57.reuse, -R67 ;  /* 0x0000003938437223 */ /* 0x080fe20000010843 */
[----:B------:R-:W-:Y:S01]  /*5180*/  FFMA.FTZ R38, R38, R57, R137 ;  /* 0x0000003926267223 */ /* 0x000fe20000010089 */
[----:B------:R-:W-:Y:S02]  /*5190*/  F2FP.F16.F32.PACK_AB R37, R65, R68 ;  /* 0x000000444125723e */ /* 0x000fe400000000ff */
[----:B------:R-:W-:-:S02]  /*51a0*/  F2FP.F16.F32.PACK_AB R39, R69, R70 ;  /* 0x000000464527723e */ /* 0x000fc400000000ff */
[----:B------:R-:W-:Y:S02]  /*51b0*/  F2FP.F16.F32.PACK_AB R36, R62, R63 ;  /* 0x0000003f3e24723e */ /* 0x000fe400000000ff */
[----:B------:R-:W-:-:S07]  /*51c0*/  F2FP.F16.F32.PACK_AB R38, R38, R67 ;  /* 0x000000432626723e */ /* 0x000fce00000000ff */
.L_x_697:
[----:B------:R-:W-:Y:S05]  /*51d0*/  BSYNC B2 ;  /* 0x0000000000027941 */ /* 0x000fea0003800000 */
.L_x_696:
[----:B------:R-:W-:Y:S02]  /*51e0*/  ULDC.64 UR4, c[0x0][0x208] ;  /* 0x0000820000047ab9 */ /* 0x000fe40000000a00 */
[----:B--2---:R1:W-:Y:S03]  /*51f0*/  STG.E.128 desc[UR4][R50.64+0x180], R36 ;  /* 0x0001802432007986 */ /* 0x0043e6000c101d04 */
.L_x_683:
[----:B------:R-:W-:Y:S05]  /*5200*/  BSYNC B1 ;  /* 0x0000000000017941 */ /* 0x000fea0003800000 */
.L_x_682:
        /* <DEDUP_REMOVED lines=13> */
[----:B------:R-:W-:Y:S01]  /*52e0*/  HADD2.F32 R57, -RZ, R57.H0_H0 ;  /* 0x20000039ff397230 */ /* 0x000fe20000004100 */
[----:B------:R-:W-:Y:S01]  /*52f0*/  SHF.R.U32.HI R58, RZ, 0x10, R59 ;  /* 0x00000010ff3a7819 */ /* 0x000fe2000001163b */
[----:B------:R-:W-:Y:S02]  /*5300*/  HADD2.F32 R60, -RZ, R60.H0_H0 ;  /* 0x2000003cff3c7230 */ /* 0x000fe40000004100 */
[--C-:B------:R-:W-:Y:S02]  /*5310*/  HADD2.F32 R51, -RZ, R39.reuse.H1_H1 ;  /* 0x30000027ff337230 */ /* 0x100fe40000004100 */
[----:B------:R-:W-:Y:S01]  /*5320*/  FMUL.FTZ R62, R38, R57 ;  /* 0x00000039263e7220 */ /* 0x000fe20000410000 */
[----:B------:R-:W-:-:S02]  /*5330*/  HADD2.F32 R39, -RZ, R39.H0_H0 ;  /* 0x20000027ff277230 */ /* 0x000fc40000004100 */
[----:B------:R-:W-:Y:S02]  /*5340*/  HADD2.F32 R37, -RZ, R37.H0_H0 ;  /* 0x20000025ff257230 */ /* 0x000fe40000004100 */
[-C--:B------:R-:W-:Y:S01]  /*5350*/  FMUL.FTZ R64, R51, R60.reuse ;  /* 0x0000003c33407220 */ /* 0x080fe20000410000 */
[----:B------:R-:W-:Y:S02]  /*5360*/  HADD2.F32 R56, -RZ, R56.H0_H0 ;  /* 0x20000038ff387230 */ /* 0x000fe40000004100 */
[----:B------:R-:W-:Y:S01]  /*5370*/  FMUL.FTZ R60, R39, R60 ;  /* 0x0000003c273c7220 */ /* 0x000fe20000410000 */
[----:B------:R-:W-:Y:S02]  /*5380*/  HADD2.F32 R58, -RZ, R58.H0_H0 ;  /* 0x2000003aff3a7230 */ /* 0x000fe40000004100 */
[C---:B------:R-:W-:Y:S01]  /*5390*/  FMUL.FTZ R57, R37.reuse, R57 ;  /* 0x0000003925397220 */ /* 0x040fe20000410000 */
[----:B------:R-:W-:Y:S02]  /*53a0*/  HADD2.F32 R135, -RZ, R135.H0_H0 ;  /* 0x20000087ff877230 */ /* 0x000fe40000004100 */
[----:B------:R-:W-:Y:S01]  /*53b0*/  FFMA.FTZ R62, R37, R56, -R62 ;  /* 0x00000038253e7223 */ /* 0x000fe2000001083e */
[----:B------:R-:W-:-:S02]  /*53c0*/  HADD2.F32 R37, -RZ, R36.H1_H1 ;  /* 0x30000024ff257230 */ /* 0x000fc40000004100 */
[----:B------:R-:W-:Y:S01]  /*53d0*/  FFMA.FTZ R63, R51, R58, R60 ;  /* 0x0000003a333f7223 */ /* 0x000fe2000001003c */
[----:B------:R-:W-:Y:S01]  /*53e0*/  FFMA.FTZ R61, R38, R56, R57 ;  /* 0x00000038263d7223 */ /* 0x000fe20000010039 */
[----:B------:R-:W-:Y:S02]  /*53f0*/  HADD2.F32 R51, -RZ, R158.H0_H0 ;  /* 0x2000009eff337230 */ /* 0x000fe40000004100 */
[----:B------:R-:W-:Y:S01]  /*5400*/  FFMA.FTZ R64, R39, R58, -R64 ;  /* 0x0000003a27407223 */ /* 0x000fe20000010840 */
[----:B------:R-:W-:Y:S02]  /*5410*/  HADD2.F32 R36, -RZ, R36.H0_H0 ;  /* 0x20000024ff247230 */ /* 0x000fe40000004100 */
[----:B------:R-:W-:Y:S02]  /*5420*/  HADD2.F32 R57, -RZ, R158.H1_H1 ;  /* 0x3000009eff397230 */ /* 0x000fe40000004100 */
[----:B------:R-:W-:Y:S01]  /*5430*/  FMUL.FTZ R59, R37, R51 ;  /* 0x00000033253b7220 */ /* 0x000fe20000410000 */
[----:B------:R-:W-:-:S02]  /*5440*/  HADD2.F32 R38, -RZ, R50.H1_H1 ;  /* 0x30000032ff267230 */ /* 0x000fc40000004100 */
[C---:B------:R-:W-:Y:S01]  /*5450*/  FMUL.FTZ R56, R36.reuse, R51 ;  /* 0x0000003324387220 */ /* 0x040fe20000410000 */
[----:B------:R-:W-:Y:S02]  /*5460*/  HADD2.F32 R50, -RZ, R50.H0_H0 ;  /* 0x20000032ff327230 */ /* 0x000fe40000004100 */
[----:B------:R-:W-:Y:S01]  /*5470*/  FFMA.FTZ R59, R36, R135, -R59 ;  /* 0x00000087243b7223 */ /* 0x000fe2000001083b */
[----:B------:R-:W-:Y:S02]  /*5480*/  HADD2.F32 R39, -RZ, R154.H1_H1 ;  /* 0x3000009aff277230 */ /* 0x000fe40000004100 */
[----:B------:R-:W-:Y:S01]  /*5490*/  FMUL.FTZ R51, R38, R57 ;  /* 0x0000003926337220 */ /* 0x000fe20000410000 */
[----:B------:R-:W-:Y:S01]  /*54a0*/  FFMA.FTZ R56, R37, R135, R56 ;  /* 0x0000008725387223 */ /* 0x000fe20000010038 */
[C---:B------:R-:W-:Y:S01]  /*54b0*/  FMUL.FTZ R57, R50.reuse, R57 ;  /* 0x0000003932397220 */ /* 0x040fe20000410000 */
[----:B------:R-:W-:Y:S01]  /*54c0*/  F2FP.F16.F32.PACK_AB R37, R61, R62 ;  /* 0x0000003e3d25723e */ /* 0x000fe200000000ff */
[----:B------:R-:W-:-:S02]  /*54d0*/  FFMA.FTZ R51, R50, R39, -R51 ;  /* 0x0000002732337223 */ /* 0x000fc40000010833 */
[----:B------:R-:W-:Y:S01]  /*54e0*/  FFMA.FTZ R38, R38, R39, R57 ;  /* 0x0000002726267223 */ /* 0x000fe20000010039 */
[----:B------:R-:W-:Y:S02]  /*54f0*/  F2FP.F16.F32.PACK_AB R39, R63, R64 ;  /* 0x000000403f27723e */ /* 0x000fe400000000ff */
[----:B------:R-:W-:Y:S02]  /*5500*/  F2FP.F16.F32.PACK_AB R36, R56, R59 ;  /* 0x0000003b3824723e */ /* 0x000fe400000000ff */
[----:B------:R-:W-:-:S07]  /*5510*/  F2FP.F16.F32.PACK_AB R38, R38, R51 ;  /* 0x000000332626723e */ /* 0x000fce00000000ff */
.L_x_702:
[----:B------:R-:W-:Y:S05]  /*5520*/  BSYNC B2 ;  /* 0x0000000000027941 */ /* 0x000fea0003800000 */
.L_x_701:
[----:B------:R-:W-:Y:S02]  /*5530*/  ULDC.64 UR4, c[0x0][0x208] ;  /* 0x0000820000047ab9 */ /* 0x000fe40000000a00 */
[----:B--2---:R1:W-:Y:S03]  /*5540*/  STG.E.128 desc[UR4][R48.64], R36 ;  /* 0x0000002430007986 */ /* 0x0043e6000c101d04 */
.L_x_700:
[----:B------:R-:W-:Y:S05]  /*5550*/  BSYNC B1 ;  /* 0x0000000000017941 */ /* 0x000fea0003800000 */
.L_x_699:
        /* <DEDUP_REMOVED lines=10> */
[--C-:B------:R-:W-:Y:S01]  /*5600*/  HADD2.F32 R38, -RZ, R37.reuse.H1_H1 ;  /* 0x30000025ff267230 */ /* 0x100fe20000004100 */
[--C-:B------:R-:W-:Y:S01]  /*5610*/  SHF.R.U64 R53, R54, 0x10, R55.reuse ;  /* 0x0000001036357819 */ /* 0x100fe20000001237 */
[----:B------:R-:W-:Y:S01]  /*5620*/  HADD2.F32 R37, -RZ, R37.H0_H0 ;  /* 0x20000025ff257230 */ /* 0x000fe20000004100 */
[----:B------:R-:W-:Y:S01]  /*5630*/  SHF.R.U32.HI R56, RZ, 0x10, R55 ;  /* 0x00000010ff387819 */ /* 0x000fe20000011637 */
[----:B------:R-:W-:Y:S02]  /*5640*/  HADD2.F32 R52, -RZ, R52.H0_H0 ;  /* 0x20000034ff347230 */ /* 0x000fe40000004100 */
[----:B------:R-:W-:Y:S02]  /*5650*/  HADD2.F32 R53, -RZ, R53.H0_H0 ;  /* 0x20000035ff357230 */ /* 0x000fe40000004100 */
[----:B------:R-:W-:-:S02]  /*5660*/  HADD2.F32 R56, -RZ, R56.H0_H0 ;  /* 0x20000038ff387230 */ /* 0x000fc40000004100 */
[--C-:B------:R-:W-:Y:S02]  /*5670*/  HADD2.F32 R51, -RZ, R39.reuse.H1_H1 ;  /* 0x30000027ff337230 */ /* 0x100fe40000004100 */
        /* <DEDUP_REMOVED lines=8> */
[----:B------:R-:W-:-:S02]  /*5700*/  HADD2.F32 R53, -RZ, R156.H0_H0 ;  /* 0x2000009cff357230 */ /* 0x000fc40000004100 */
[-C--:B------:R-:W-:Y:S01]  /*5710*/  FFMA.FTZ R60, R39, R54.reuse, -R60 ;  /* 0x00000036273c7223 */ /* 0x080fe2000001083c */
[----:B------:R-:W-:Y:S02]  /*5720*/  HADD2.F32 R37, -RZ, R36.H1_H1 ;  /* 0x30000024ff257230 */ /* 0x000fe40000004100 */
[----:B------:R-:W-:Y:S01]  /*5730*/  FFMA.FTZ R61, R51, R54, R56 ;  /* 0x00000036333d7223 */ /* 0x000fe20000010038 */
[----:B------:R-:W-:Y:S02]  /*5740*/  HADD2.F32 R38, -RZ, R50.H1_H1 ;  /* 0x30000032ff267230 */ /* 0x000fe40000004100 */
[----:B------:R-:W-:Y:S02]  /*5750*/  HADD2.F32 R155, -RZ, R155.H1_H1 ;  /* 0x3000009bff9b7230 */ /* 0x000fe40000004100 */
[----:B------:R-:W-:Y:S02]  /*5760*/  HADD2.F32 R36, -RZ, R36.H0_H0 ;  /* 0x20000024ff247230 */ /* 0x000fe40000004100 */
[----:B------:R-:W-:Y:S01]  /*5770*/  FMUL.FTZ R59, R38, R53 ;  /* 0x00000035263b7220 */ /* 0x000fe20000410000 */
[----:B------:R-:W-:-:S02]  /*5780*/  HADD2.F32 R50, -RZ, R50.H0_H0 ;  /* 0x20000032ff327230 */ /* 0x000fc40000004100 */
[CC--:B------:R-:W-:Y:S01]  /*5790*/  FMUL.FTZ R55, R37.reuse, R155.reuse ;  /* 0x0000009b25377220 */ /* 0x0c0fe20000410000 */
[--C-:B------:R-:W-:Y:S02]  /*57a0*/  HADD2.F32 R39, -RZ, R134.reuse.H0_H0 ;  /* 0x20000086ff277230 */ /* 0x100fe40000004100 */
[----:B------:R-:W-:Y:S01]  /*57b0*/  FMUL.FTZ R52, R36, R155 ;  /* 0x0000009b24347220 */ /* 0x000fe20000410000 */
[----:B------:R-:W-:Y:S02]  /*57c0*/  HADD2.F32 R51, -RZ, R134.H1_H1 ;  /* 0x30000086ff337230 */ /* 0x000fe40000004100 */
        /* <DEDUP_REMOVED lines=9> */
.L_x_706:
[----:B------:R-:W-:Y:S05]  /*5860*/  BSYNC B2 ;  /* 0x0000000000027941 */ /* 0x000fea0003800000 */
.L_x_705:
[----:B------:R-:W-:Y:S02]  /*5870*/  ULDC.64 UR4, c[0x0][0x208] ;  /* 0x0000820000047ab9 */ /* 0x000fe40000000a00 */
[----:B--2---:R1:W-:Y:S03]  /*5880*/  STG.E.128 desc[UR4][R48.64+0x80], R36 ;  /* 0x0000802430007986 */ /* 0x0043e6000c101d04 */
.L_x_704:
[----:B------:R-:W-:Y:S05]  /*5890*/  BSYNC B1 ;  /* 0x0000000000017941 */ /* 0x000fea0003800000 */
.L_x_703:
        /* <DEDUP_REMOVED lines=8> */
[----:B------:R-:W-:Y:S02]  /*5920*/  SHF.R.U32.HI R50, RZ, 0x10, R47 ;  /* 0x00000010ff327819 */ /* 0x000fe4000001162f */
[--C-:B------:R-:W-:Y:S01]  /*5930*/  SHF.R.U64 R47, R44, 0x10, R45.reuse ;  /* 0x000000102c2f7819 */ /* 0x100fe2000000122d */
[----:B--2---:R-:W-:Y:S01]  /*5940*/  IMAD.MOV.U32 R44, RZ, RZ, R38 ;  /* 0x000000ffff2c7224 */ /* 0x004fe200078e0026 */
[----:B------:R-:W-:Y:S01]  /*5950*/  SHF.R.U32.HI R52, RZ, 0x10, R45 ;  /* 0x00000010ff347819 */ /* 0x000fe2000001162d */
[----:B------:R-:W-:Y:S02]  /*5960*/  HADD2.F32 R38, -RZ, R37.H1_H1 ;  /* 0x30000025ff267230 */ /* 0x000fe40000004100 */
[----:B------:R-:W-:Y:S02]  /*5970*/  HADD2.F32 R47, -RZ, R47.H0_H0 ;  /* 0x2000002fff2f7230 */ /* 0x000fe40000004100 */
[----:B------:R-:W-:-:S02]  /*5980*/  HADD2.F32 R37, -RZ, R37.H0_H0 ;  /* 0x20000025ff257230 */ /* 0x000fc40000004100 */
[----:B------:R-:W-:Y:S02]  /*5990*/  HADD2.F32 R46, -RZ, R46.H0_H0 ;  /* 0x2000002eff2e7230 */ /* 0x000fe40000004100 */
[CC--:B------:R-:W-:Y:S01]  /*59a0*/  FMUL.FTZ R54, R38.reuse, R47.reuse ;  /* 0x0000002f26367220 */ /* 0x0c0fe20000410000 */
[----:B------:R-:W-:Y:S02]  /*59b0*/  HADD2.F32 R52, -RZ, R52.H0_H0 ;  /* 0x20000034ff347230 */ /* 0x000fe40000004100 */
[C---:B------:R-:W-:Y:S01]  /*59c0*/  FMUL.FTZ R47, R37.reuse, R47 ;  /* 0x0000002f252f7220 */ /* 0x040fe20000410000 */
[--C-:B------:R-:W-:Y:S02]  /*59d0*/  HADD2.F32 R45, -RZ, R39.reuse.H1_H1 ;  /* 0x30000027ff2d7230 */ /* 0x100fe40000004100 */
[-C--:B------:R-:W-:Y:S01]  /*59e0*/  FFMA.FTZ R54, R37, R46.reuse, -R54 ;  /* 0x0000002e25367223 */ /* 0x080fe20000010836 */
[----:B------:R-:W-:Y:S02]  /*59f0*/  HADD2.F32 R39, -RZ, R39.H0_H0 ;  /* 0x20000027ff277230 */ /* 0x000fe40000004100 */
[----:B------:R-:W-:Y:S01]  /*5a00*/  FFMA.FTZ R51, R38, R46, R47 ;  /* 0x0000002e26337223 */ /* 0x000fe2000001002f */
[----:B------:R-:W-:-:S02]  /*5a10*/  HADD2.F32 R50, -RZ, R50.H0_H0 ;  /* 0x20000032ff327230 */ /* 0x000fc40000004100 */
[-C--:B------:R-:W-:Y:S01]  /*5a20*/  FMUL.FTZ R56, R45, R52.reuse ;  /* 0x000000342d387220 */ /* 0x080fe20000410000 */
[--C-:B------:R-:W-:Y:S02]  /*5a30*/  HADD2.F32 R46, -RZ, R87.reuse.H0_H0 ;  /* 0x20000057ff2e7230 */ /* 0x100fe40000004100 */
[C---:B------:R-:W-:Y:S01]  /*5a40*/  FMUL.FTZ R52, R39.reuse, R52 ;  /* 0x0000003427347220 */ /* 0x040fe20000410000 */
[----:B------:R-:W-:Y:S02]  /*5a50*/  HADD2.F32 R87, -RZ, R87.H1_H1 ;  /* 0x30000057ff577230 */ /* 0x000fe40000004100 */
[-C--:B------:R-:W-:Y:S01]  /*5a60*/  FFMA.FTZ R56, R39, R50.reuse, -R56 ;  /* 0x0000003227387223 */ /* 0x080fe20000010838 */
[----:B------:R-:W-:Y:S02]  /*5a70*/  HADD2.F32 R37, -RZ, R36.H1_H1 ;  /* 0x30000024ff257230 */ /* 0x000fe40000004100 */
[----:B------:R-:W-:Y:S01]  /*5a80*/  FFMA.FTZ R55, R45, R50, R52 ;  /* 0x000000322d377223 */ /* 0x000fe20000010034 */
[----:B------:R-:W-:-:S02]  /*5a90*/  HADD2.F32 R38, -RZ, R44.H1_H1 ;  /* 0x3000002cff267230 */ /* 0x000fc40000004100 */
[----:B------:R-:W-:Y:S02]  /*5aa0*/  HADD2.F32 R36, -RZ, R36.H0_H0 ;  /* 0x20000024ff247230 */ /* 0x000fe40000004100 */
[CC--:B------:R-:W-:Y:S01]  /*5ab0*/  FMUL.FTZ R47, R37.reuse, R46.reuse ;  /* 0x0000002e252f7220 */ /* 0x0c0fe20000410000 */
[----:B------:R-:W-:Y:S02]  /*5ac0*/  HADD2.F32 R44, -RZ, R44.H0_H0 ;  /* 0x2000002cff2c7230 */ /* 0x000fe40000004100 */
[-C--:B------:R-:W-:Y:S01]  /*5ad0*/  FMUL.FTZ R53, R38, R87.reuse ;  /* 0x0000005726357220 */ /* 0x080fe20000410000 */
        /* <DEDUP_REMOVED lines=12> */
.L_x_710:
[----:B------:R-:W-:Y:S05]  /*5ba0*/  BSYNC B2 ;  /* 0x0000000000027941 */ /* 0x000fea0003800000 */
.L_x_709:
[----:B------:R-:W-:Y:S02]  /*5bb0*/  ULDC.64 UR4, c[0x0][0x208] ;  /* 0x0000820000047ab9 */ /* 0x000fe40000000a00 */
[----:B--2---:R1:W-:Y:S03]  /*5bc0*/  STG.E.128 desc[UR4][R48.64+0x100], R36 ;  /* 0x0001002430007986 */ /* 0x0043e6000c101d04 */
.L_x_708:
[----:B------:R-:W-:Y:S05]  /*5bd0*/  BSYNC B1 ;  /* 0x0000000000017941 */ /* 0x000fea0003800000 */
.L_x_707:
[----:B------:R-:W-:-:S13]  /*5be0*/  ISETP.NE.AND P3, PT, R8, RZ, PT ;  /* 0x000000ff0800720c */ /* 0x000fda0003f65270 */
        /* <DEDUP_REMOVED lines=8> */
[----:B------:R-:W-:Y:S01]  /*5c70*/  HADD2.F32 R42, -RZ, R45.H0_H0 ;  /* 0x2000002dff2a7230 */ /* 0x000fe20000004100 */
[----:B------:R-:W-:Y:S01]  /*5c80*/  SHF.R.U32.HI R46, RZ, 0x10, R43 ;  /* 0x00000010ff2e7819 */ /* 0x000fe2000001162b */
[----:B------:R-:W-:Y:S01]  /*5c90*/  HADD2.F32 R44, -RZ, R44.H0_H0 ;  /* 0x2000002cff2c7230 */ /* 0x000fe20000004100 */
[----:B--2---:R-:W-:Y:S01]  /*5ca0*/  MOV R40, R38 ;  /* 0x0000002600287202 */ /* 0x004fe20000000f00 */
[----:B------:R-:W-:Y:S02]  /*5cb0*/  HADD2.F32 R43, -RZ, R41.H0_H0 ;  /* 0x20000029ff2b7230 */ /* 0x000fe40000004100 */
[----:B------:R-:W-:-:S02]  /*5cc0*/  HADD2.F32 R38, -RZ, R37.H1_H1 ;  /* 0x30000025ff267230 */ /* 0x000fc40000004100 */
[----:B------:R-:W-:Y:S02]  /*5cd0*/  HADD2.F32 R37, -RZ, R37.H0_H0 ;  /* 0x20000025ff257230 */ /* 0x000fe40000004100 */
[----:B------:R-:W-:Y:S02]  /*5ce0*/  HADD2.F32 R46, -RZ, R46.H0_H0 ;  /* 0x2000002eff2e7230 */ /* 0x000fe40000004100 */
[-C--:B------:R-:W-:Y:S01]  /*5cf0*/  FMUL.FTZ R50, R38, R43.reuse ;  /* 0x0000002b26327220 */ /* 0x080fe20000410000 */
[--C-:B------:R-:W-:Y:S02]  /*5d00*/  HADD2.F32 R41, -RZ, R39.reuse.H1_H1 ;  /* 0x30000027ff297230 */ /* 0x100fe40000004100 */
[C---:B------:R-:W-:Y:S01]  /*5d10*/  FMUL.FTZ R43, R37.reuse, R43 ;  /* 0x0000002b252b7220 */ /* 0x040fe20000410000 */
[----:B------:R-:W-:Y:S02]  /*5d20*/  HADD2.F32 R39, -RZ, R39.H0_H0 ;  /* 0x20000027ff277230 */ /* 0x000fe40000004100 */
[----:B------:R-:W-:Y:S01]  /*5d30*/  FFMA.FTZ R50, R37, R42, -R50 ;  /* 0x0000002a25327223 */ /* 0x000fe20000010832 */
[----:B------:R-:W-:-:S02]  /*5d40*/  HADD2.F32 R37, -RZ, R36.H1_H1 ;  /* 0x30000024ff257230 */ /* 0x000fc40000004100 */
[----:B------:R-:W-:Y:S01]  /*5d50*/  FFMA.FTZ R45, R38, R42, R43 ;  /* 0x0000002a262d7223 */ /* 0x000fe2000001002b */
[-C--:B------:R-:W-:Y:S01]  /*5d60*/  FMUL.FTZ R52, R41, R46.reuse ;  /* 0x0000002e29347220 */ /* 0x080fe20000410000 */
[--C-:B------:R-:W-:Y:S02]  /*5d70*/  HADD2.F32 R42, -RZ, R85.reuse.H0_H0 ;  /* 0x20000055ff2a7230 */ /* 0x100fe40000004100 */
[C---:B------:R-:W-:Y:S01]  /*5d80*/  FMUL.FTZ R46, R39.reuse, R46 ;  /* 0x0000002e272e7220 */ /* 0x040fe20000410000 */
[----:B------:R-:W-:Y:S02]  /*5d90*/  HADD2.F32 R85, -RZ, R85.H1_H1 ;  /* 0x30000055ff557230 */ /* 0x000fe40000004100 */
[-C--:B------:R-:W-:Y:S01]  /*5da0*/  FFMA.FTZ R52, R39, R44.reuse, -R52 ;  /* 0x0000002c27347223 */ /* 0x080fe20000010834 */
[----:B------:R-:W-:Y:S02]  /*5db0*/  HADD2.F32 R38, -RZ, R40.H1_H1 ;  /* 0x30000028ff267230 */ /* 0x000fe40000004100 */
[----:B------:R-:W-:Y:S01]  /*5dc0*/  FFMA.FTZ R51, R41, R44, R46 ;  /* 0x0000002c29337223 */ /* 0x000fe2000001002e */
[----:B------:R-:W-:-:S02]  /*5dd0*/  HADD2.F32 R36, -RZ, R36.H0_H0 ;  /* 0x20000024ff247230 */ /* 0x000fc40000004100 */
        /* <DEDUP_REMOVED lines=15> */
.L_x_712:
[----:B------:R-:W-:Y:S05]  /*5ed0*/  BSYNC B1 ;  /* 0x0000000000017941 */ /* 0x000fea0003800000 */
.L_x_711:
[----:B------:R-:W-:Y:S02]  /*5ee0*/  ULDC.64 UR4, c[0x0][0x208] ;  /* 0x0000820000047ab9 */ /* 0x000fe40000000a00 */
[----:B--2---:R1:W-:Y:S01]  /*5ef0*/  STG.E.128 desc[UR4][R48.64+0x180], R36 ;  /* 0x0001802430007986 */ /* 0x0043e2000c101d04 */
[----:B------:R-:W-:Y:S05]  /*5f00*/  BRA `(.L_x_698) ;  /* 0x0000004000687947 */ /* 0x000fea0003800000 */
.L_x_656:
        /* <DEDUP_REMOVED lines=14> */
[----:B------:R-:W-:Y:S01]  /*5ff0*/  IADD3 R36, P4, R102, R84, RZ ;  /* 0x0000005466247210 */ /* 0x000fe20007f9e0ff */
[----:B------:R-:W-:Y:S01]  /*6000*/  ULDC.64 UR6, c[0x0][0x400] ;  /* 0x0001000000067ab9 */ /* 0x000fe20000000a00 */
[----:B------:R-:W-:Y:S01]  /*6010*/  LEA R52, P3, R38, UR4, 0x1 ;  /* 0x0000000426347c11 */ /* 0x000fe2000f8608ff */
[----:B------:R-:W-:Y:S01]  /*6020*/  IMAD.X R39, R0, 0x1, R15, P2 ;  /* 0x0000000100277824 */ /* 0x000fe200010e060f */
[----:B------:R-:W-:Y:S01]  /*6030*/  LEA R56, P2, R36, UR6, 0x1 ;  /* 0x0000000624387c11 */ /* 0x000fe2000f8408ff */
[----:B------:R-:W-:Y:S01]  /*6040*/  IMAD.X R37, R114, 0x1, R21, P4 ;  /* 0x0000000172257824 */ /* 0x000fe200020e0615 */
[----:B------:R-:W-:Y:S02]  /*6050*/  ISETP.GE.AND P4, PT, R213, R115, PT ;  /* 0x00000073d500720c */ /* 0x000fe40003f86270 */
[----:B------:R-:W-:-:S02]  /*6060*/  CS2R R42, SRZ ;  /* 0x00000000002a7805 */ /* 0x000fc4000001ff00 */
[----:B------:R-:W-:Y:S02]  /*6070*/  LEA.HI.X R53, R38, UR5, R39, 0x1, P3 ;  /* 0x0000000526357c11 */ /* 0x000fe400098f0c27 */
[----:B------:R-:W-:Y:S02]  /*6080*/  CS2R R40, SRZ ;  /* 0x0000000000287805 */ /* 0x000fe4000001ff00 */
[----:B------:R-:W-:Y:S02]  /*6090*/  ISETP.GE.AND P3, PT, R16, R115, PT ;  /* 0x000000731000720c */ /* 0x000fe40003f66270 */
[----:B------:R-:W-:Y:S02]  /*60a0*/  CS2R R38, SRZ ;  /* 0x0000000000267805 */ /* 0x000fe4000001ff00 */
[----:B------:R-:W-:Y:S02]  /*60b0*/  LEA.HI.X R57, R36, UR7, R37, 0x1, P2 ;  /* 0x0000000724397c11 */ /* 0x000fe400090f0c25 */
[----:B------:R-:W-:-:S02]  /*60c0*/  CS2R R36, SRZ ;  /* 0x0000000000247805 */ /* 0x000fc4000001ff00 */
[----:B------:R-:W-:Y:S02]  /*60d0*/  CS2R R50, SRZ ;  /* 0x0000000000327805 */ /* 0x000fe4000001ff00 */
[----:B------:R-:W-:Y:S02]  /*60e0*/  CS2R R48, SRZ ;  /* 0x0000000000307805 */ /* 0x000fe4000001ff00 */
[----:B------:R-:W-:Y:S02]  /*60f0*/  CS2R R46, SRZ ;  /* 0x00000000002e7805 */ /* 0x000fe4000001ff00 */
[----:B------:R-:W-:Y:S01]  /*6100*/  CS2R R44, SRZ ;  /* 0x00000000002c7805 */ /* 0x000fe2000001ff00 */
[----:B------:R-:W-:Y:S02]  /*6110*/  ULDC.64 UR8, c[0x0][0x208] ;  /* 0x0000820000087ab9 */ /* 0x000fe40000000a00 */
[----:B------:R0:W5:Y:S04]  /*6120*/  @!P4 LDG.E.128 R36, desc[UR8][R52.64+0x80] ;  /* 0x000080083424c981 */ /* 0x000168000c1e1d00 */
[----:B------:R0:W5:Y:S04]  /*6130*/  @!P3 LDG.E.128 R40, desc[UR8][R52.64] ;  /* 0x000000083428b981 */ /* 0x000168000c1e1d00 */
[----:B------:R0:W5:Y:S04]  /*6140*/  @!P3 LDG.E.128 R48, desc[UR8][R56.64] ;  /* 0x000000083830b981 */ /* 0x000168000c1e1d00 */
[----:B------:R0:W5:Y:S02]  /*6150*/  @!P4 LDG.E.128 R44, desc[UR8][R56.64+0x80] ;  /* 0x00008008382cc981 */ /* 0x000164000c1e1d00 */
.L_x_714:
[----:B------:R-:W-:Y:S05]  /*6160*/  BSYNC B1 ;  /* 0x0000000000017941 */ /* 0x000fea0003800000 */
.L_x_713:
[----:B0----5:R-:W-:Y:S01]  /*6170*/  IMAD.MOV.U32 R56, RZ, RZ, R36 ;  /* 0x000000ffff387224 */ /* 0x021fe200078e0024 */
[----:B------:R-:W-:Y:S01]  /*6180*/  MOV R53, R39 ;  /* 0x0000002700357202 */ /* 0x000fe20000000f00 */
[----:B------:R-:W-:Y:S01]  /*6190*/  IMAD.MOV.U32 R52, RZ, RZ, R38 ;  /* 0x000000ffff347224 */ /* 0x000fe200078e0026 */
[----:B------:R-:W-:Y:S01]  /*61a0*/  BSSY B1, `(.L_x_715) ;  /* 0x0000040000017945 */ /* 0x000fe20003800000 */
[----:B------:R-:W-:Y:S01]  /*61b0*/  VIADD R57, R212, 0x20 ;  /* 0x00000020d4397836 */ /* 0x000fe20000000000 */
[----:B------:R-:W-:Y:S01]  /*61c0*/  PRMT R177, R177, 0x5410, R53 ;  /* 0x00005410b1b17816 */ /* 0x000fe20000000035 */
[----:B------:R-:W-:Y:S01]  /*61d0*/  IMAD.MOV.U32 R53, RZ, RZ, R42 ;  /* 0x000000ffff357224 */ /* 0x000fe200078e002a */
[----:B------:R-:W-:Y:S01]  /*61e0*/  PRMT R176, R176, 0x5410, R56 ;  /* 0x00005410b0b07816 */ /* 0x000fe20000000038 */
[----:B------:R-:W-:Y:S01]  /*61f0*/  IMAD.MOV.U32 R56, RZ, RZ, R40 ;  /* 0x000000ffff387224 */ /* 0x000fe200078e0028 */
[----:B------:R-:W-:Y:S01]  /*6200*/  PRMT R175, R175, 0x5410, R52 ;  /* 0x00005410afaf7816 */ /* 0x000fe20000000034 */
[----:B------:R-:W-:Y:S01]  /*6210*/  IMAD.MOV.U32 R52, RZ, RZ, R37 ;  /* 0x000000ffff347224 */ /* 0x000fe200078e0025 */
[----:B------:R-:W-:-:S02]  /*6220*/  ISETP.GE.AND P3, PT, R57, R3, PT ;  /* 0x000000033900720c */ /* 0x000fc40003f66270 */
[----:B------:R-:W-:Y:S02]  /*6230*/  CS2R R58, SRZ ;  /* 0x00000000003a7805 */ /* 0x000fe4000001ff00 */
[----:B------:R-:W-:Y:S01]  /*6240*/  PRMT R182, R53, 0x5410, R56 ;  /* 0x0000541035b67816 */ /* 0x000fe20000000038 */
[----:B------:R-:W-:Y:S01]  /*6250*/  IMAD.MOV.U32 R53, RZ, RZ, R41 ;  /* 0x000000ffff357224 */ /* 0x000fe200078e0029 */
[----:B------:R-:W-:Y:S01]  /*6260*/  PRMT R181, R181, 0x5410, R52 ;  /* 0x00005410b5b57816 */ /* 0x000fe20000000034 */
[----:B------:R-:W-:Y:S01]  /*6270*/  IMAD.MOV.U32 R56, RZ, RZ, R44 ;  /* 0x000000ffff387224 */ /* 0x000fe200078e002c */
[----:B------:R-:W-:Y:S02]  /*6280*/  MOV R52, R43 ;  /* 0x0000002b00347202 */ /* 0x000fe40000000f00 */
[----:B------:R-:W-:Y:S02]  /*6290*/  CS2R R62, SRZ ;  /* 0x00000000003e7805 */ /* 0x000fe4000001ff00 */
[----:B------:R-:W-:-:S02]  /*62a0*/  PRMT R160, R53, 0x7610, R160 ;  /* 0x0000761035a07816 */ /* 0x000fc400000000a0 */
[----:B------:R-:W-:Y:S02]  /*62b0*/  CS2R R60, SRZ ;  /* 0x00000000003c7805 */ /* 0x000fe4000001ff00 */
[----:B------:R-:W-:Y:S01]  /*62c0*/  PRMT R162, R52, 0x7610, R162 ;  /* 0x0000761034a27816 */ /* 0x000fe200000000a2 */
[----:B------:R-:W-:Y:S01]  /*62d0*/  IMAD.MOV.U32 R52, RZ, RZ, R46 ;  /* 0x000000ffff347224 */ /* 0x000fe200078e002e */
[----:B------:R-:W-:Y:S02]  /*62e0*/  MOV R53, R47 ;  /* 0x0000002f00357202 */ /* 0x000fe40000000f00 */
[----:B------:R-:W-:Y:S02]  /*62f0*/  CS2R R66, SRZ ;  /* 0x0000000000427805 */ /* 0x000fe4000001ff00 */
[----:B------:R-:W-:Y:S01]  /*6300*/  PRMT R176, R56, 0x7610, R176 ;  /* 0x0000761038b07816 */ /* 0x000fe200000000b0 */
[----:B------:R-:W-:Y:S01]  /*6310*/  IMAD.MOV.U32 R56, RZ, RZ, R48 ;  /* 0x000000ffff387224 */ /* 0x000fe200078e0030 */
[----:B------:R-:W-:Y:S01]  /*6320*/  PRMT R177, R53, 0x7610, R177 ;  /* 0x0000761035b17816 */ /* 0x000fe200000000b1 */
[----:B------:R-:W-:Y:S01]  /*6330*/  IMAD.MOV.U32 R53, RZ, RZ, R50 ;  /* 0x000000ffff357224 */ /* 0x000fe200078e0032 */
[----:B------:R-:W-:Y:S01]  /*6340*/  PRMT R175, R52, 0x7610, R175 ;  /* 0x0000761034af7816 */ /* 0x000fe200000000af */
[----:B------:R-:W-:Y:S01]  /*6350*/  IMAD.MOV.U32 R52, RZ, RZ, R45 ;  /* 0x000000ffff347224 */ /* 0x000fe200078e002d */
[----:B------:R-:W-:-:S02]  /*6360*/  PRMT R163, R56, 0x7610, R163 ;  /* 0x0000761038a37816 */ /* 0x000fc400000000a3 */
[----:B------:R-:W-:Y:S02]  /*6370*/  CS2R R56, SRZ ;  /* 0x0000000000387805 */ /* 0x000fe4000001ff00 */
[----:B------:R-:W-:Y:S01]  /*6380*/  PRMT R183, R53, 0x7610, R183 ;  /* 0x0000761035b77816 */ /* 0x000fe200000000b7 */
[----:B------:R-:W-:Y:S01]  /*6390*/  IMAD.MOV.U32 R53, RZ, RZ, R49 ;  /* 0x000000ffff357224 */ /* 0x000fe200078e0031 */
[----:B------:R-:W-:Y:S02]  /*63a0*/  PRMT R181, R52, 0x7610, R181 ;  /* 0x0000761034b57816 */ /* 0x000fe400000000b5 */
[----:B------:R-:W-:Y:S02]  /*63b0*/  CS2R R64, SRZ ;  /* 0x0000000000407805 */ /* 0x000fe4000001ff00 */
[----:B------:R-:W-:Y:S02]  /*63c0*/  MOV R52, R51 ;  /* 0x0000003300347202 */ /* 0x000fe40000000f00 */
[----:B------:R-:W-:-:S02]  /*63d0*/  PRMT R159, R53, 0x7610, R159 ;  /* 0x00007610359f7816 */ /* 0x000fc4000000009f */
[----:B------:R-:W-:Y:S02]  /*63e0*/  PRMT R161, R52, 0x7610, R161 ;  /* 0x0000761034a17816 */ /* 0x000fe400000000a1 */
[----:B------:R-:W-:Y:S01]  /*63f0*/  CS2R R52, SRZ ;  /* 0x0000000000347805 */ /* 0x000fe2000001ff00 */
        /* <DEDUP_REMOVED lines=9> */
[----:B------:R-:W-:Y:S02]  /*6490*/  CS2R R64, SRZ ;  /* 0x0000000000407805 */ /* 0x000fe4000001ff00 */
[----:B------:R-:W-:Y:S02]  /*64a0*/  CS2R R62, SRZ ;  /* 0x00000000003e7805 */ /* 0x000fe4000001ff00 */
[----:B------:R-:W-:Y:S02]  /*64b0*/  IADD3.X R53, R21, R114, R34, P2, P4 ;  /* 0x0000007215357210 */ /* 0x000fe400017e8422 */
[----:B------:R-:W-:Y:S02]  /*64c0*/  CS2R R60, SRZ ;  /* 0x00000000003c7805 */ /* 0x000fe4000001ff00 */
[----:B------:R-:W-:Y:S01]  /*64d0*/  LEA R68, P4, R54, UR4, 0x1 ;  /* 0x0000000436447c11 */ /* 0x000fe2000f8808ff */
[----:B------:R-:W-:Y:S01]  /*64e0*/  ULDC.64 UR8, c[0x0][0x208] ;  /* 0x0000820000087ab9 */ /* 0x000fe20000000a00 */
[----:B------:R-:W-:-:S02]  /*64f0*/  LEA R70, P2, R52, UR6, 0x1 ;  /* 0x0000000634467c11 */ /* 0x000fc4000f8408ff */
[----:B------:R-:W-:Y:S02]  /*6500*/  LEA.HI.X R69, R54, UR5, R55, 0x1, P4 ;  /* 0x0000000536457c11 */ /* 0x000fe4000a0f0c37 */
[----:B------:R-:W-:Y:S02]  /*6510*/  CS2R R54, SRZ ;  /* 0x0000000000367805 */ /* 0x000fe4000001ff00 */
[----:B------:R-:W-:Y:S02]  /*6520*/  LEA.HI.X R71, R52, UR7, R53, 0x1, P2 ;  /* 0x0000000734477c11 */ /* 0x000fe400090f0c35 */
[----:B------:R-:W-:Y:S02]  /*6530*/  CS2R R52, SRZ ;  /* 0x0000000000347805 */ /* 0x000fe4000001ff00 */
[-C--:B------:R-:W-:Y:S02]  /*6540*/  ISETP.GE.AND P4, PT, R16, R115.reuse, PT ;  /* 0x000000731000720c */ /* 0x080fe40003f86270 */
[----:B------:R-:W-:-:S11]  /*6550*/  ISETP.GE.AND P2, PT, R213, R115, PT ;  /* 0x00000073d500720c */ /* 0x000fd60003f46270 */
[----:B------:R0:W5:Y:S04]  /*6560*/  @!P4 LDG.E.128 R56, desc[UR8][R68.64] ;  /* 0x000000084438c981 */ /* 0x000168000c1e1d00 */
[----:B------:R0:W5:Y:S04]  /*6570*/  @!P2 LDG.E.128 R52, desc[UR8][R68.64+0x80] ;  /* 0x000080084434a981 */ /* 0x000168000c1e1d00 */
[----:B------:R0:W5:Y:S04]  /*6580*/  @!P4 LDG.E.128 R64, desc[UR8][R70.64] ;  /* 0x000000084640c981 */ /* 0x000168000c1e1d00 */
[----:B------:R0:W5:Y:S02]  /*6590*/  @!P2 LDG.E.128 R60, desc[UR8][R70.64+0x80] ;  /* 0x00008008463ca981 */ /* 0x000164000c1e1d00 */
.L_x_716:
[----:B------:R-:W-:Y:S05]  /*65a0*/  BSYNC B1 ;  /* 0x0000000000017941 */ /* 0x000fea0003800000 */
.L_x_715:
[----:B0-----:R-:W-:Y:S01]  /*65b0*/  IADD3 R68, R212, 0x40, RZ ;  /* 0x00000040d4447810 */ /* 0x001fe20007ffe0ff */
[----:B------:R-:W-:Y:S01]  /*65c0*/  BSSY B1, `(.L_x_717) ;  /* 0x0000020000017945 */ /* 0x000fe20003800000 */
[----:B------:R-:W-:Y:S02]  /*65d0*/  CS2R R70, SRZ ;  /* 0x0000000000467805 */ /* 0x000fe4000001ff00 */
[----:B------:R-:W-:Y:S02]  /*65e0*/  CS2R R74, SRZ ;  /* 0x00000000004a7805 */ /* 0x000fe4000001ff00 */
[----:B------:R-:W-:Y:S02]  /*65f0*/  ISETP.GE.AND P4, PT, R68, R3, PT ;  /* 0x000000034400720c */ /* 0x000fe40003f86270 */
[----:B------:R-:W-:Y:S02]  /*6600*/  CS2R R68, SRZ ;  /* 0x0000000000447805 */ /* 0x000fe4000001ff00 */
[----:B------:R-:W-:-:S02]  /*6610*/  CS2R R72, SRZ ;  /* 0x0000000000487805 */ /* 0x000fc4000001ff00 */
[----:B------:R-:W-:Y:S02]  /*6620*/  CS2R R78, SRZ ;  /* 0x00000000004e7805 */ /* 0x000fe4000001ff00 */
[----:B------:R-:W-:Y:S02]  /*6630*/  CS2R R76, SRZ ;  /* 0x00000000004c7805 */ /* 0x000fe4000001ff00 */
[----:B------:R-:W-:Y:S02]  /*6640*/  CS2R R82, SRZ ;  /* 0x0000000000527805 */ /* 0x000fe4000001ff00 */
[----:B------:R-:W-:Y:S01]  /*6650*/  CS2R R80, SRZ ;  /* 0x0000000000507805 */ /* 0x000fe2000001ff00 */
[----:B------:R-:W-:Y:S06]  /*6660*/  @P4 BRA `(.L_x_718) ;  /* 0x0000000000544947 */ /* 0x000fec0003800000 */
[----:B------:R-:W-:Y:S01]  /*6670*/  IADD3 R86, P2, P6, R108, R27, R86 ;  /* 0x0000001b6c567210 */ /* 0x000fe20007e5e056 */
[----:B------:R-:W-:Y:S01]  /*6680*/  ULDC.64 UR4, c[0x0][0x3e8] ;  /* 0x0000fa0000047ab9 */ /* 0x000fe20000000a00 */
[----:B------:R-:W-:Y:S01]  /*6690*/  ULDC.64 UR6, c[0x0][0x400] ;  /* 0x0001000000067ab9 */ /* 0x000fe20000000a00 */
[----:B------:R-:W-:Y:S01]  /*66a0*/  ULDC.64 UR8, c[0x0][0x208] ;  /* 0x0000820000087ab9 */ /* 0x000fe20000000a00 */
[----:B------:R-:W-:Y:S02]  /*66b0*/  IADD3.X R71, R15, R29, R0, P2, P6 ;  /* 0x0000001d0f477210 */ /* 0x000fe400017ec400 */
[----:B------:R-:W-:-:S04]  /*66c0*/  IADD3 R0, P2, P6, R102, R31, R84 ;  /* 0x0000001f66007210 */ /* 0x000fc80007e5e054 */
[----:B------:R-:W-:Y:S02]  /*66d0*/  IADD3.X R69, R21, R33, R114, P2, P6 ;  /* 0x0000002115457210 */ /* 0x000fe400017ec472 */
[----:B------:R-:W-:-:S04]  /*66e0*/  LEA R84, P2, R86, UR4, 0x1 ;  /* 0x0000000456547c11 */ /* 0x000fc8000f8408ff */
[----:B------:R-:W-:Y:S02]  /*66f0*/  LEA.HI.X R85, R86, UR5, R71, 0x1, P2 ;  /* 0x0000000556557c11 */ /* 0x000fe400090f0c47 */
[----:B------:R-:W-:-:S04]  /*6700*/  LEA R86, P2, R0, UR6, 0x1 ;  /* 0x0000000600567c11 */ /* 0x000fc8000f8408ff */
[----:B------:R-:W-:Y:S02]  /*6710*/  LEA.HI.X R87, R0, UR7, R69, 0x1, P2 ;  /* 0x0000000700577c11 */ /* 0x000fe400090f0c45 */
[----:B------:R-:W-:Y:S02]  /*6720*/  ISETP.GE.AND P2, PT, R16, R115, PT ;  /* 0x000000731000720c */ /* 0x000fe40003f46270 */
[----:B------:R-:W-:Y:S02]  /*6730*/  CS2R R70, SRZ ;  /* 0x0000000000467805 */ /* 0x000fe4000001ff00 */
[----:B------:R-:W-:Y:S02]  /*6740*/  CS2R R68, SRZ ;  /* 0x0000000000447805 */ /* 0x000fe4000001ff00 */
[----:B------:R-:W-:Y:S02]  /*6750*/  CS2R R78, SRZ ;  /* 0x00000000004e7805 */ /* 0x000fe4000001ff00 */
[----:B------:R-:W-:-:S05]  /*6760*/  CS2R R76, SRZ ;  /* 0x00000000004c7805 */ /* 0x000fca000001ff00 */
[----:B------:R0:W5:Y:S04]  /*6770*/  @!P2 LDG.E.128 R72, desc[UR8][R84.64] ;  /* 0x000000085448a981 */ /* 0x000168000c1e1d00 */
[----:B------:R0:W5:Y:S01]  /*6780*/  @!P2 LDG.E.128 R80, desc[UR8][R86.64] ;  /* 0x000000085650a981 */ /* 0x000162000c1e1d00 */
[----:B------:R-:W-:-:S13]  /*6790*/  ISETP.GE.AND P2, PT, R213, R115, PT ;  /* 0x00000073d500720c */ /* 0x000fda0003f46270 */
[----:B------:R0:W5:Y:S04]  /*67a0*/  @!P2 LDG.E.128 R68, desc[UR8][R84.64+0x80] ;  /* 0x000080085444a981 */ /* 0x000168000c1e1d00 */
[----:B------:R0:W5:Y:S02]  /*67b0*/  @!P2 LDG.E.128 R76, desc[UR8][R86.64+0x80] ;  /* 0x00008008564ca981 */ /* 0x000164000c1e1d00 */
.L_x_718:
[----:B------:R-:W-:Y:S05]  /*67c0*/  BSYNC B1 ;  /* 0x0000000000017941 */ /* 0x000fea0003800000 */
.L_x_717:
[----:B-----5:R-:W-:Y:S01]  /*67d0*/  IMAD.MOV.U32 R0, RZ, RZ, R54 ;  /* 0x000000ffff007224 */ /* 0x020fe200078e0036 */
[----:B0-----:R-:W-:Y:S01]  /*67e0*/  MOV R86, R53 ;  /* 0x0000003500567202 */ /* 0x001fe20000000f00 */
[----:B------:R-:W-:Y:S01]  /*67f0*/  IMAD.MOV.U32 R84, RZ, RZ, R55 ;  /* 0x000000ffff547224 */ /* 0x000fe200078e0037 */
[----:B------:R-:W-:Y:S01]  /*6800*/  ISETP.NE.AND P2, PT, R220, 0x3, PT ;  /* 0x00000003dc00780c */ /* 0x000fe20003f45270 */
[----:B------:R-:W-:-:S03]  /*6810*/  IMAD.MOV.U32 R85, RZ, RZ, R52 ;  /* 0x000000ffff557224 */ /* 0x000fc600078e0034 */
[----:B------:R-:W-:Y:S01]  /*6820*/  PRMT R168, R84, 0x5410, R0 ;  /* 0x0000541054a87816 */ /* 0x000fe20000000000 */
[----:B------:R-:W-:Y:S01]  /*6830*/  IMAD.MOV.U32 R0, RZ, RZ, R58 ;  /* 0x000000ffff007224 */ /* 0x000fe200078e003a */
[----:B------:R-:W-:Y:S01]  /*6840*/  PRMT R167, R86, 0x5410, R85 ;  /* 0x0000541056a77816 */ /* 0x000fe20000000055 */
[----:B------:R-:W-:Y:S01]  /*6850*/  IMAD.MOV.U32 R84, RZ, RZ, R59 ;  /* 0x000000ffff547224 */ /* 0x000fe200078e003b */
[----:B------:R-:W-:Y:S01]  /*6860*/  MOV R86, R57 ;  /* 0x0000003900567202 */ /* 0x000fe20000000f00 */
[----:B------:R-:W-:Y:S01]  /*6870*/  IMAD.MOV.U32 R85, RZ, RZ, R56 ;  /* 0x000000ffff557224 */ /* 0x000fe200078e0038 */
[----:B------:R-:W-:Y:S01]  /*6880*/  PRMT R172, R172, 0x5410, R0 ;  /* 0x00005410acac7816 */ /* 0x000fe20000000000 */
[----:B------:R-:W-:Y:S01]  /*6890*/  IMAD.MOV.U32 R0, RZ, RZ, R62 ;  /* 0x000000ffff007224 */ /* 0x000fe200078e003e */
[----:B------:R-:W-:Y:S02]  /*68a0*/  PRMT R173, R86, 0x7610, R173 ;  /* 0x0000761056ad7816 */ /* 0x000fe400000000ad */
        /* <DEDUP_REMOVED lines=35> */
[----:B------:R-:W-:Y:S02]  /*6ae0*/  PRMT R165, R86, 0x5410, R85 ;  /* 0x0000541056a57816 */ /* 0x000fe40000000055 */
[----:B------:R-:W-:Y:S01]  /*6af0*/  PRMT R166, R84, 0x5410, R0 ;  /* 0x0000541054a67816 */ /* 0x000fe20000000000 */
[----:B------:R-:W-:Y:S06]  /*6b00*/  @!P2 BRA `(.L_x_719) ;  /* 0x000000000004a947 */ /* 0x000fec0003800000 */
[----:B------:R-:W-:Y:S01]  /*6b10*/  BPT.TRAP 0x1 ;  /* 0x000000040000795c */ /* 0x000fe20000300000 */
.L_x_719:
[----:B------:R-:W-:Y:S01]  /*6b20*/  IMAD R0, R19, 0x8, R18 ;  /* 0x0000000813007824 */ /* 0x000fe200078e0212 */
[----:B------:R-:W-:Y:S01]  /*6b30*/  SHF.L.U32 R114, R217, 0x1f, RZ ;  /* 0x0000001fd9727819 */ /* 0x000fe200000006ff */
[----:B------:R-:W0:Y:S01]  /*6b40*/  LDC R145, c[0x0][0x2f4] ;  /* 0x0000bd00ff917b82 */ /* 0x000e220000000800 */
[----:B------:R-:W-:Y:S02]  /*6b50*/  BSSY B1, `(.L_x_720) ;  /* 0x0000004000017945 */ /* 0x000fe40003800000 */
[----:B------:R-:W1:Y:S05]  /*6b60*/  SYNCS.PHASECHK.TRANS64.TRYWAIT P6, [R0+URZ+0x38890], R114 ;  /* 0x03889072000075a7 */ /* 0x000e6a00080c017f */
[----:B------:R-:W2:Y:S01]  /*6b70*/  LDC.64 R122, c[0x0][0x300] ;  /* 0x0000c000ff7a7b82 */ /* 0x000ea20000000a00 */
[----:B-1----:R-:W-:Y:S05]  /*6b80*/  @!P6 BRA `(.L_x_721) ;  /* 0x0000021000d8e947 */ /* 0x002fea0003800000 */
.L_x_1049:
[----:B------:R-:W-:Y:S05]  /*6b90*/  BSYNC B1 ;  /* 0x0000000000017941 */ /* 0x000fea0003800000 */
.L_x_720:
[----:B------:R-:W-:Y:S01]  /*6ba0*/  BSSY B1, `(.L_x_722) ;  /* 0x0000112000017945 */ /* 0x000fe20003800000 */
[----:B0-----:R-:W-:Y:S02]  /*6bb0*/  IMAD.IADD R148, R145, 0x1, -R118 ;  /* 0x0000000191947824 */ /* 0x001fe400078e0a76 */
[----:B------:R-:W-:Y:S01]  /*6bc0*/  IMAD.MOV.U32 R125, RZ, RZ, R88 ;  /* 0x000000ffff7d7224 */ /* 0x000fe200078e0058 */
[----:B------:R-:W-:Y:S06]  /*6bd0*/  @P5 BRA `(.L_x_723) ;  /* 0x0000001000385947 */ /* 0x000fec0003800000 */
[----:B------:R-:W-:Y:S01]  /*6be0*/  ISETP.NE.AND P5, PT, R26, RZ, PT ;  /* 0x000000ff1a00720c */ /* 0x000fe20003fa5270 */
[-C--:B--2---:R-:W-:Y:S01]  /*6bf0*/  IMAD.WIDE.U32 R134, R212, R122.reuse, R124 ;  /* 0x0000007ad4867225 */ /* 0x084fe200078e007c */
[----:B------:R-:W-:Y:S01]  /*6c00*/  SHF.R.S32.HI R84, RZ, 0x1f, R212 ;  /* 0x0000001fff547819 */ /* 0x000fe200000114d4 */
[----:B------:R-:W-:Y:S04]  /*6c10*/  BSSY B2, `(.L_x_724) ;  /* 0x0000087000027945 */ /* 0x000fe80003800000 */
[----:B------:R-:W-:-:S04]  /*6c20*/  IMAD R84, R84, R122, RZ ;  /* 0x0000007a54547224 */ /* 0x000fc800078e02ff */
[----:B------:R-:W-:-:S05]  /*6c30*/  IMAD R84, R212, R123, R84 ;  /* 0x0000007bd4547224 */ /* 0x000fca00078e0254 */
[----:B------:R-:W-:Y:S01]  /*6c40*/  IADD3 R155, R84, R135, RZ ;  /* 0x00000087549b7210 */ /* 0x000fe20007ffe0ff */
[----:B------:R-:W-:Y:S06]  /*6c50*/  @!P5 BRA `(.L_x_725) ;  /* 0x000000080008d947 */ /* 0x000fec0003800000 */
[----:B------:R-:W-:Y:S01]  /*6c60*/  SEL R84, R118, R148, !P0 ;  /* 0x0000009476547207 */ /* 0x000fe20004000000 */
[----:B------:R-:W-:Y:S01]  /*6c70*/  IMAD.SHL.U32 R91, R212, 0x40, RZ ;  /* 0x00000040d45b7824 */ /* 0x000fe200078e00ff */
[----:B------:R-:W-:Y:S01]  /*6c80*/  IADD3 R88, P5, P6, R96, R134, R13 ;  /* 0x0000008660587210 */ /* 0x000fe20007ebe00d */
[----:B------:R-:W-:Y:S01]  /*6c90*/  BSSY B3, `(.L_x_726) ;  /* 0x000007b000037945 */ /* 0x000fe20003800000 */
[----:B------:R-:W-:Y:S02]  /*6ca0*/  SHF.R.S32.HI R85, RZ, 0x1f, R84 ;  /* 0x0000001fff557819 */ /* 0x000fe40000011454 */
[----:B------:R-:W-:Y:S02]  /*6cb0*/  IADD3.X R89, R92, R155, R7, P5, P6 ;  /* 0x0000009b5c597210 */ /* 0x000fe40002fec407 */
[----:B------:R-:W-:Y:S02]  /*6cc0*/  LEA.HI R84, R85, R84, RZ, 0x4 ;  /* 0x0000005455547211 */ /* 0x000fe400078f20ff */
[----:B------:R-:W-:-:S02]  /*6cd0*/  P2R R90, PR, RZ, 0x2 ;  /* 0x00000002ff5a7803 */ /* 0x000fc40000000000 */
[----:B------:R-:W-:-:S05]  /*6ce0*/  LEA.HI.SX32 R84, R84, R14, 0x1c ;  /* 0x0000000e54547211 */ /* 0x000fca00078fe2ff */
[----:B------:R-:W-:-:S05]  /*6cf0*/  IMAD.SHL.U32 R85, R84, 0x8, RZ ;  /* 0x0000000854557824 */ /* 0x000fca00078e00ff */
[----:B------:R-:W-:-:S13]  /*6d00*/  ISETP.GE.AND P5, PT, R85, R145, PT ;  /* 0x000000915500720c */ /* 0x000fda0003fa6270 */
[--C-:B------:R-:W-:Y:S02]  /*6d10*/  @!P5 SHF.R.S32.HI R87, RZ, 0x1f, R85.reuse ;  /* 0x0000001fff57d819 */ /* 0x100fe40000011455 */
[----:B------:R-:W-:Y:S02]  /*6d20*/  @!P5 IADD3 R86, P1, P6, R96, R134, R85 ;  /* 0x000000866056d210 */ /* 0x000fe40007e3e055 */
[----:B------:R-:W-:Y:S02]  /*6d30*/  LOP3.LUT R85, R85, 0x38, RZ, 0xc0, !PT ;  /* 0x0000003855557812 */ /* 0x000fe400078ec0ff */
[----:B------:R-:W-:Y:S02]  /*6d40*/  @!P5 IADD3.X R87, R92, R155, R87, P1, P6 ;  /* 0x0000009b5c57d210 */ /* 0x000fe40000fec457 */
[----:B------:R-:W-:Y:S02]  /*6d50*/  LEA R136, P6, R88, R116, 0x1 ;  /* 0x0000007458887211 */ /* 0x000fe400078c08ff */
[----:B------:R-:W-:-:S02]  /*6d60*/  LOP3.LUT R85, R85, 0x1c0, R91, 0xf8, !PT ;  /* 0x000001c055557812 */ /* 0x000fc400078ef85b */
[----:B------:R-:W-:Y:S02]  /*6d70*/  LEA.HI.X R137, R88, R117, R89, 0x1, P6 ;  /* 0x0000007558897211 */ /* 0x000fe400030f0c59 */
[C---:B------:R-:W-:Y:S02]  /*6d80*/  @!P5 LEA R138, P6, R86.reuse, R116, 0x1 ;  /* 0x00000074568ad211 */ /* 0x040fe400078c08ff */
[----:B------:R-:W-:Y:S02]  /*6d90*/  LOP3.LUT R85, R85, R231, RZ, 0x3c, !PT ;  /* 0x000000e755557212 */ /* 0x000fe400078e3cff */
[----:B------:R-:W-:Y:S02]  /*6da0*/  @!P5 LEA.HI.X R139, R86, R117, R87, 0x1, P6 ;  /* 0x00000075568bd211 */ /* 0x000fe400030f0c57 */
[----:B------:R-:W-:Y:S02]  /*6db0*/  SHF.R.S32.HI R86, RZ, 0x1f, R84 ;  /* 0x0000001fff567819 */ /* 0x000fe40000011454 */
[----:B------:R-:W-:-:S02]  /*6dc0*/  ISETP.NE.AND P1, PT, R90, RZ, PT ;  /* 0x000000ff5a00720c */ /* 0x000fc40003f25270 */
[----:B------:R-:W-:Y:S01]  /*6dd0*/  LEA.HI R86, R86, R84, RZ, 0x3 ;  /* 0x0000005456567211 */ /* 0x000fe200078f18ff */
[----:B------:R-:W-:Y:S01]  /*6de0*/  IMAD R84, R19, 0x5000, R143 ;  /* 0x0000500013547824 */ /* 0x000fe200078e028f */
[----:B------:R-:W-:Y:S02]  /*6df0*/  ISETP.GE.AND P6, PT, R16, R115, PT ;  /* 0x000000731000720c */ /* 0x000fe40003fc6270 */
[----:B------:R-:W-:Y:S02]  /*6e00*/  SHF.R.S32.HI R86, RZ, 0x3, R86 ;  /* 0x00000003ff567819 */ /* 0x000fe40000011456 */
[----:B------:R-:W-:-:S03]  /*6e10*/  LEA R84, R84, R18, 0x1 ;  /* 0x0000001254547211 */ /* 0x000fc600078e08ff */
[----:B------:R-:W-:-:S04]  /*6e20*/  IMAD R86, R86, 0x1400, R230 ;  /* 0x0000140056567824 */ /* 0x000fc800078e02e6 */
[----:B------:R-:W-:-:S04]  /*6e30*/  IMAD.IADD R85, R86, 0x1, R85 ;  /* 0x0000000156557824 */ /* 0x000fc800078e0255 */
[----:B------:R-:W-:Y:S02]  /*6e40*/  IMAD R88, R19, 0x5000, R85 ;  /* 0x0000500013587824 */ /* 0x000fe400078e0255 */
[----:B------:R-:W0:Y:S02]  /*6e50*/  LDS.128 R84, [R84+0x24400] ;  /* 0x0244000054547984 */ /* 0x000e240000000c00 */
[----:B------:R-:W-:-:S06]  /*6e60*/  IMAD R88, R88, 0x2, R18 ;  /* 0x0000000258587824 */ /* 0x000fcc00078e0212 */
[----:B------:R-:W2:Y:S01]  /*6e70*/  LDS.128 R88, [R88+0x24400] ;  /* 0x0244000058587984 */ /* 0x000ea20000000c00 */
[----:B------:R-:W-:Y:S05]  /*6e80*/  @P6 BRA `(.L_x_727) ;  /* 0x00000004006c6947 */ /* 0x000fea0003800000 */
[----:B--2---:R-:W-:Y:S01]  /*6e90*/  IMAD.MOV.U32 R158, RZ, RZ, R89 ;  /* 0x000000ffff9e7224 */ /* 0x004fe200078e0059 */
[----:B------:R-:W-:Y:S01]  /*6ea0*/  SHF.R.U64 R48, R48, 0x10, R49 ;  /* 0x0000001030307819 */ /* 0x000fe20000001231 */
[----:B0-----:R-:W-:Y:S01]  /*6eb0*/  IMAD.MOV.U32 R89, RZ, RZ, R85 ;  /* 0x000000ffff597224 */ /* 0x001fe200078e0055 */
[----:B------:R-:W-:Y:S01]  /*6ec0*/  SHF.R.U64 R40, R40, 0x10, R41 ;  /* 0x0000001028287819 */ /* 0x000fe20000001229 */
[----:B------:R-:W-:Y:S01]  /*6ed0*/  HADD2.F32 R159, -RZ, R159.H0_H0 ;  /* 0x2000009fff9f7230 */ /* 0x000fe20000004100 */
[----:B------:R-:W-:Y:S01]  /*6ee0*/  SHF.R.U64 R50, R50, 0x10, R51 ;  /* 0x0000001032327819 */ /* 0x000fe20000001233 */
[----:B------:R-:W-:Y:S01]  /*6ef0*/  HADD2.F32 R156, -RZ, R158.H0_H0 ;  /* 0x2000009eff9c7230 */ /* 0x000fe20000004100 */
[----:B------:R-:W-:Y:S01]  /*6f00*/  SHF.R.U64 R42, R42, 0x10, R43 ;  /* 0x000000102a2a7819 */ /* 0x000fe2000000122b */
[----:B------:R-:W-:Y:S02]  /*6f10*/  HADD2.F32 R157, -RZ, R89.H0_H0 ;  /* 0x20000059ff9d7230 */ /* 0x000fe40000004100 */
[----:B------:R-:W-:-:S02]  /*6f20*/  HADD2.F32 R85, -RZ, R160.H0_H0 ;  /* 0x200000a0ff557230 */ /* 0x000fc40000004100 */
[CC--:B------:R-:W-:Y:S01]  /*6f30*/  FMUL.FTZ R160, R156.reuse, R159.reuse ;  /* 0x0000009f9ca07220 */ /* 0x0c0fe20000410000 */
[----:B------:R-:W-:Y:S02]  /*6f40*/  HADD2.F32 R89, -RZ, R89.H1_H1 ;  /* 0x30000059ff597230 */ /* 0x000fe40000004100 */
[C---:B------:R-:W-:Y:S01]  /*6f50*/  FMUL.FTZ R159, R157.reuse, R159 ;  /* 0x0000009f9d9f7220 */ /* 0x040fe20000410000 */
[----:B------:R-:W-:Y:S02]  /*6f60*/  HADD2.F32 R161, -RZ, R161.H0_H0 ;  /* 0x200000a1ffa17230 */ /* 0x000fe40000004100 */
[-C--:B------:R-:W-:Y:S01]  /*6f70*/  FFMA.FTZ R157, R157, R85.reuse, -R160 ;  /* 0x000000559d9d7223 */ /* 0x080fe200000108a0 */
[----:B------:R-:W-:Y:S02]  /*6f80*/  HADD2.F32 R163, -RZ, R163.H0_H0 ;  /* 0x200000a3ffa37230 */ /* 0x000fe40000004100 */
[----:B------:R-:W-:Y:S01]  /*6f90*/  FFMA.FTZ R156, R156, R85, R159 ;  /* 0x000000559c9c7223 */ /* 0x000fe2000001009f */
[----:B------:R-:W-:Y:S01]  /*6fa0*/  SHF.R.U32.HI R159, RZ, 0x10, R49 ;  /* 0x00000010ff9f7819 */ /* 0x000fe20000011631 */
[----:B------:R-:W-:Y:S01]  /*6fb0*/  HADD2.F32 R85, -RZ, R158.H1_H1 ;  /* 0x3000009eff557230 */ /* 0x000fe20000004100 */
[----:B------:R-:W-:Y:S01]  /*6fc0*/  SHF.R.U32.HI R158, RZ, 0x10, R41 ;  /* 0x00000010ff9e7819 */ /* 0x000fe20000011629 */
[----:B------:R-:W-:-:S02]  /*6fd0*/  HADD2.F32 R49, -RZ, R88.H0_H0 ;  /* 0x20000058ff317230 */ /* 0x000fc40000004100 */
[----:B------:R-:W-:Y:S02]  /*6fe0*/  HADD2.F32 R159, -RZ, R159.H0_H0 ;  /* 0x2000009fff9f7230 */ /* 0x000fe40000004100 */
[----:B------:R-:W-:Y:S02]  /*6ff0*/  HADD2.F32 R158, -RZ, R158.H0_H0 ;  /* 0x2000009eff9e7230 */ /* 0x000fe40000004100 */
[----:B------:R-:W-:Y:S02]  /*7000*/  HADD2.F32 R48, -RZ, R48.H0_H0 ;  /* 0x20000030ff307230 */ /* 0x000fe40000004100 */
[-C--:B------:R-:W-:Y:S01]  /*7010*/  FMUL.FTZ R160, R85, R159.reuse ;  /* 0x0000009f55a07220 */ /* 0x080fe20000410000 */
[C---:B------:R-:W-:Y:S01]  /*7020*/  FMUL.FTZ R159, R89.reuse, R159 ;  /* 0x0000009f599f7220 */ /* 0x040fe20000410000 */
[----:B------:R-:W-:Y:S02]  /*7030*/  HADD2.F32 R88, -RZ, R88.H1_H1 ;  /* 0x30000058ff587230 */ /* 0x000fe40000004100 */
[-C--:B------:R-:W-:Y:S01]  /*7040*/  FFMA.FTZ R89, R89, R158.reuse, -R160 ;  /* 0x0000009e59597223 */ /* 0x080fe200000108a0 */
[----:B------:R-:W-:Y:S01]  /*7050*/  FFMA.FTZ R85, R85, R158, R159 ;  /* 0x0000009e55557223 */ /* 0x000fe2000001009f */
[----:B------:R-:W-:Y:S01]  /*7060*/  MOV R158, R91 ;  /* 0x0000005b009e7202 */ /* 0x000fe20000000f00 */
[----:B------:R-:W-:-:S02]  /*7070*/  HADD2.F32 R91, -RZ, R87.H0_H0 ;  /* 0x20000057ff5b7230 */ /* 0x000fc40000004100 */
[----:B------:R-:W-:Y:S01]  /*7080*/  FMUL.FTZ R41, R88, R48 ;  /* 0x0000003058297220 */ /* 0x000fe20000410000 */
[----:B------:R-:W-:Y:S01]  /*7090*/  HADD2.F32 R160, -RZ, R162.H0_H0 ;  /* 0x200000a2ffa07230 */ /* 0x000fe20000004100 */
[----:B------:R-:W-:Y:S01]  /*70a0*/  F2FP.F16.F32.PACK_AB R89, R89, R157 ;  /* 0x0000009d5959723e */ /* 0x000fe200000000ff */
[--C-:B------:R-:W-:Y:S01]  /*70b0*/  HADD2.F32 R159, -RZ, R158.reuse.H0_H0 ;  /* 0x2000009eff9f7230 */ /* 0x100fe20000004100 */
[----:B------:R-:W-:Y:S01]  /*70c0*/  F2FP.F16.F32.PACK_AB R156, R85, R156 ;  /* 0x0000009c559c723e */ /* 0x000fe200000000ff */
[----:B------:R-:W-:Y:S02]  /*70d0*/  HADD2.F32 R158, -RZ, R158.H1_H1 ;  /* 0x3000009eff9e7230 */ /* 0x000fe40000004100 */
[----:B------:R-:W-:Y:S02]  /*70e0*/  HADD2.F32 R87, -RZ, R87.H1_H1 ;  /* 0x30000057ff577230 */ /* 0x000fe40000004100 */
[-C--:B------:R-:W-:Y:S01]  /*70f0*/  FMUL.FTZ R162, R159, R161.reuse ;  /* 0x000000a19fa27220 */ /* 0x080fe20000410000 */
[----:B------:R-:W-:Y:S01]  /*7100*/  FMUL.FTZ R161, R91, R161 ;  /* 0x000000a15ba17220 */ /* 0x000fe20000410000 */
[----:B------:R-:W-:-:S02]  /*7110*/  HADD2.F32 R40, -RZ, R40.H0_H0 ;  /* 0x20000028ff287230 */ /* 0x000fc40000004100 */
[-C--:B------:R-:W-:Y:S01]  /*7120*/  FFMA.FTZ R91, R91, R160.reuse, -R162 ;  /* 0x000000a05b5b7223 */ /* 0x080fe200000108a2 */
[----:B------:R-:W-:Y:S01]  /*7130*/  FFMA.FTZ R161, R159, R160, R161 ;  /* 0x000000a09fa17223 */ /* 0x000fe200000100a1 */
[----:B------:R-:W-:Y:S01]  /*7140*/  SHF.R.U32.HI R159, RZ, 0x10, R51 ;  /* 0x00000010ff9f7819 */ /* 0x000fe20000011633 */
[----:B------:R-:W-:Y:S01]  /*7150*/  HADD2.F32 R51, -RZ, R86.H0_H0 ;  /* 0x20000056ff337230 */ /* 0x000fe20000004100 */
[----:B------:R-:W-:Y:S01]  /*7160*/  SHF.R.U32.HI R160, RZ, 0x10, R43 ;  /* 0x00000010ffa07819 */ /* 0x000fe2000001162b */
[----:B------:R-:W-:Y:S02]  /*7170*/  HADD2.F32 R50, -RZ, R50.H0_H0 ;  /* 0x20000032ff327230 */ /* 0x000fe40000004100 */
[----:B------:R-:W-:Y:S02]  /*7180*/  HADD2.F32 R159, -RZ, R159.H0_H0 ;  /* 0x2000009fff9f7230 */ /* 0x000fe40000004100 */
[----:B------:R-:W-:Y:S02]  /*7190*/  HADD2.F32 R160, -RZ, R160.H0_H0 ;  /* 0x200000a0ffa07230 */ /* 0x000fe40000004100 */
[----:B------:R-:W-:-:S02]  /*71a0*/  HADD2.F32 R86, -RZ, R86.H1_H1 ;  /* 0x30000056ff567230 */ /* 0x000fc40000004100 */
[CC--:B------:R-:W-:Y:S01]  /*71b0*/  FMUL.FTZ R162, R158.reuse, R159.reuse ;  /* 0x0000009f9ea27220 */ /* 0x0c0fe20000410000 */
[C---:B------:R-:W-:Y:S01]  /*71c0*/  FMUL.FTZ R159, R87.reuse, R159 ;  /* 0x0000009f579f7220 */ /* 0x040fe20000410000 */
[----:B------:R-:W-:Y:S02]  /*71d0*/  HADD2.F32 R42, -RZ, R42.H0_H0 ;  /* 0x2000002aff2a7230 */ /* 0x000fe40000004100 */
[-C--:B------:R-:W-:Y:S01]  /*71e0*/  FFMA.FTZ R162, R87, R160.reuse, -R162 ;  /* 0x000000a057a27223 */ /* 0x080fe200000108a2 */
[----:B------:R-:W-:Y:S01]  /*71f0*/  FFMA.FTZ R159, R158, R160, R159 ;  /* 0x000000a09e9f7223 */ /* 0x000fe2000001009f */
[--C-:B------:R-:W-:Y:S02]  /*7200*/  HADD2.F32 R158, -RZ, R84.reuse.H0_H0 ;  /* 0x20000054ff9e7230 */ /* 0x100fe40000004100 */
[----:B------:R-:W-:Y:S01]  /*7210*/  FMUL.FTZ R160, R49, R163 ;  /* 0x000000a331a07220 */ /* 0x000fe20000410000 */
[----:B------:R-:W-:Y:S01]  /*7220*/  HADD2.F32 R84, -RZ, R84.H1_H1 ;  /* 0x30000054ff547230 */ /* 0x000fe20000004100 */
[----:B------:R-:W-:Y:S01]  /*7230*/  F2FP.F16.F32.PACK_AB R91, R162, R91 ;  /* 0x0000005ba25b723e */ /* 0x000fe200000000ff */
[----:B------:R-:W-:-:S02]  /*7240*/  HADD2.F32 R87, -RZ, R182.H1_H1 ;  /* 0x300000b6ff577230 */ /* 0x000fc40000004100 */
[----:B------:R-:W-:Y:S01]  /*7250*/  FMUL.FTZ R163, R158, R163 ;  /* 0x000000a39ea37220 */ /* 0x000fe20000410000 */
[----:B------:R-:W-:Y:S01]  /*7260*/  F2FP.F16.F32.PACK_AB R159, R159, R161 ;  /* 0x000000a19f9f723e */ /* 0x000fe200000000ff */
[C---:B------:R-:W-:Y:S01]  /*7270*/  FMUL.FTZ R48, R84.reuse, R48 ;  /* 0x0000003054307220 */ /* 0x040fe20000410000 */
[-C--:B------:R-:W-:Y:S01]  /*7280*/  FFMA.FTZ R41, R84, R40.reuse, -R41 ;  /* 0x0000002854297223 */ /* 0x080fe20000010829 */
[-C--:B------:R-:W-:Y:S01]  /*7290*/  FFMA.FTZ R160, R158, R87.reuse, -R160 ;  /* 0x000000579ea07223 */ /* 0x080fe200000108a0 */
[----:B------:R-:W-:Y:S01]  /*72a0*/  FFMA.FTZ R163, R49, R87, R163 ;  /* 0x0000005731a37223 */ /* 0x000fe200000100a3 */
[----:B------:R-:W-:Y:S01]  /*72b0*/  FFMA.FTZ R48, R88, R40, R48 ;  /* 0x0000002858307223 */ /* 0x000fe20000010030 */
[----:B------:R-:W-:Y:S02]  /*72c0*/  HADD2.F32 R87, -RZ, R183.H0_H0 ;  /* 0x200000b7ff577230 */ /* 0x000fe40000004100 */
[----:B------:R-:W-:Y:S01]  /*72d0*/  HADD2.F32 R40, -RZ, R90.H0_H0 ;  /* 0x2000005aff287230 */ /* 0x000fe20000004100 */
[----:B------:R-:W-:Y:S01]  /*72e0*/  F2FP.F16.F32.PACK_AB R41, R41, R160 ;  /* 0x000000a02929723e */ /* 0x000fe200000000ff */
[----:B------:R-:W-:Y:S01]  /*72f0*/  HADD2.F32 R49, -RZ, R182.H0_H0 ;  /* 0x200000b6ff317230 */ /* 0x000fe20000004100 */
[----:B------:R-:W-:Y:S01]  /*7300*/  F2FP.F16.F32.PACK_AB R48, R48, R163 ;  /* 0x000000a33030723e */ /* 0x000fe200000000ff */
[----:B------:R-:W-:-:S02]  /*7310*/  HADD2.F32 R90, -RZ, R90.H1_H1 ;  /* 0x3000005aff5a7230 */ /* 0x000fc40000004100 */
[CC--:B------:R-:W-:Y:S01]  /*7320*/  FMUL.FTZ R84, R40.reuse, R87.reuse ;  /* 0x0000005728547220 */ /* 0x0c0fe20000410000 */
[C---:B------:R-:W-:Y:S01]  /*7330*/  FMUL.FTZ R87, R51.reuse, R87 ;  /* 0x0000005733577220 */ /* 0x040fe20000410000 */
[----:B------:R-:W-:Y:S01]  /*7340*/  IMAD.MOV.U32 R85, RZ, RZ, R89 ;  /* 0x000000ffff557224 */ /* 0x000fe200078e0059 */
[----:B------:R-:W-:Y:S01]  /*7350*/  MOV R89, R156 ;  /* 0x0000009c00597202 */ /* 0x000fe20000000f00 */
[-C--:B------:R-:W-:Y:S01]  /*7360*/  FFMA.FTZ R84, R51, R49.reuse, -R84 ;  /* 0x0000003133547223 */ /* 0x080fe20000010854 */
[----:B------:R-:W-:Y:S01]  /*7370*/  FFMA.FTZ R87, R40, R49, R87 ;  /* 0x0000003128577223 */ /* 0x000fe20000010057 */
[-C--:B------:R-:W-:Y:S01]  /*7380*/  FMUL.FTZ R40, R90, R50.reuse ;  /* 0x000000325a287220 */ /* 0x080fe20000410000 */
[C---:B------:R-:W-:Y:S01]  /*7390*/  FMUL.FTZ R50, R86.reuse, R50 ;  /* 0x0000003256327220 */ /* 0x040fe20000410000 */
[----:B------:R-:W-:Y:S02]  /*73a0*/  IMAD.MOV.U32 R88, RZ, RZ, R48 ;  /* 0x000000ffff587224 */ /* 0x000fe400078e0030 */
[-C--:B------:R-:W-:Y:S01]  /*73b0*/  FFMA.FTZ R40, R86, R42.reuse, -R40 ;  /* 0x0000002a56287223 */ /* 0x080fe20000010828 */
[----:B------:R-:W-:-:S04]  /*73c0*/  FFMA.FTZ R50, R90, R42, R50 ;  /* 0x0000002a5a327223 */ /* 0x000fc80000010032 */
[----:B------:R-:W-:Y:S01]  /*73d0*/  F2FP.F16.F32.PACK_AB R40, R40, R84 ;  /* 0x000000542828723e */ /* 0x000fe200000000ff */
[----:B------:R-:W-:Y:S01]  /*73e0*/  IMAD.MOV.U32 R84, RZ, RZ, R41 ;  /* 0x000000ffff547224 */ /* 0x000fe200078e0029 */
[----:B------:R-:W-:Y:S01]  /*73f0*/  F2FP.F16.F32.PACK_AB R50, R50, R87 ;  /* 0x000000573232723e */ /* 0x000fe200000000ff */
[----:B------:R-:W-:Y:S01]  /*7400*/  IMAD.MOV.U32 R87, RZ, RZ, R91 ;  /* 0x000000ffff577224 */ /* 0x000fe200078e005b */
[----:B------:R-:W-:Y:S01]  /*7410*/  MOV R91, R159 ;  /* 0x0000009f005b7202 */ /* 0x000fe20000000f00 */
[----:B------:R-:W-:Y:S02]  /*7420*/  IMAD.MOV.U32 R86, RZ, RZ, R40 ;  /* 0x000000ffff567224 */ /* 0x000fe400078e0028 */
[----:B------:R-:W-:-:S07]  /*7430*/  IMAD.MOV.U32 R90, RZ, RZ, R50 ;  /* 0x000000ffff5a7224 */ /* 0x000fce00078e0032 */
.L_x_727:
[----:B------:R-:W-:Y:S05]  /*7440*/  BSYNC B3 ;  /* 0x0000000000037941 */ /* 0x000fea0003800000 */
.L_x_726:
[----:B------:R-:W-:Y:S02]  /*7450*/  ULDC.64 UR4, c[0x0][0x208] ;  /* 0x0000820000047ab9 */ /* 0x000fe40000000a00 */
[----:B0-----:R0:W-:Y:S04]  /*7460*/  STG.E.128 desc[UR4][R136.64], R84 ;  /* 0x0000005488007986 */ /* 0x0011e8000c101d04 */
[----:B--2---:R0:W-:Y:S02]  /*7470*/  @!P5 STG.E.128 desc[UR4][R138.64], R88 ;  /* 0x000000588a00d986 */ /* 0x0041e4000c101d04 */
.L_x_725:
[----:B------:R-:W-:Y:S05]  /*7480*/  BSYNC B2 ;  /* 0x0000000000027941 */ /* 0x000fea0003800000 */
.L_x_724:
[----:B------:R-:W-:-:S13]  /*7490*/  ISETP.NE.AND P5, PT, R10, RZ, PT ;  /* 0x000000ff0a00720c */ /* 0x000fda0003fa5270 */
[----:B------:R-:W-:Y:S05]  /*74a0*/  @!P5 BRA `(.L_x_723) ;  /* 0x000000080004d947 */ /* 0x000fea0003800000 */
        /* <DEDUP_REMOVED lines=15> */
[----:B0-----:R-:W-:Y:S02]  /*75a0*/  LEA R84, P6, R43, R116, 0x1 ;  /* 0x000000742b547211 */ /* 0x001fe400078c08ff */
[----:B------:R-:W-:-:S02]  /*75b0*/  LOP3.LUT R40, R40, 0x1c0, R50, 0xf8, !PT ;  /* 0x000001c028287812 */ /* 0x000fc400078ef832 */
[----:B------:R-:W-:Y:S02]  /*75c0*/  LEA.HI.X R85, R43, R117, R42, 0x1, P6 ;  /* 0x000000752b557211 */ /* 0x000fe400030f0c2a */
[----:B------:R-:W-:Y:S02]  /*75d0*/  SHF.R.S32.HI R42, RZ, 0x1f, R41 ;  /* 0x0000001fff2a7819 */ /* 0x000fe40000011429 */
[----:B------:R-:W-:Y:S02]  /*75e0*/  LOP3.LUT R40, R40, R231, RZ, 0x3c, !PT ;  /* 0x000000e728287212 */ /* 0x000fe400078e3cff */
[----:B------:R-:W-:Y:S02]  /*75f0*/  LEA.HI R42, R42, R41, RZ, 0x3 ;  /* 0x000000292a2a7211 */ /* 0x000fe400078f18ff */
[----:B------:R-:W-:Y:S02]  /*7600*/  ISETP.NE.AND P0, PT, R48, RZ, PT ;  /* 0x000000ff3000720c */ /* 0x000fe40003f05270 */
[----:B------:R-:W-:-:S02]  /*7610*/  SHF.R.S32.HI R42, RZ, 0x3, R42 ;  /* 0x00000003ff2a7819 */ /* 0x000fc4000001142a */
[----:B------:R-:W-:-:S03]  /*7620*/  @!P5 LEA R86, P6, R134, R116, 0x1 ;  /* 0x000000748656d211 */ /* 0x000fc600078c08ff */
[----:B------:R-:W-:Y:S01]  /*7630*/  IMAD R42, R42, 0x1400, R230 ;  /* 0x000014002a2a7824 */ /* 0x000fe200078e02e6 */
[----:B------:R-:W-:Y:S02]  /*7640*/  @!P5 LEA.HI.X R87, R134, R117, R155, 0x1, P6 ;  /* 0x000000758657d211 */ /* 0x000fe400030f0c9b */
[----:B------:R-:W-:Y:S01]  /*7650*/  ISETP.GE.AND P6, PT, R213, R115, PT ;  /* 0x00000073d500720c */ /* 0x000fe20003fc6270 */
[----:B------:R-:W-:Y:S02]  /*7660*/  IMAD.IADD R42, R42, 0x1, R40 ;  /* 0x000000012a2a7824 */ /* 0x000fe400078e0228 */
[C---:B------:R-:W-:Y:S02]  /*7670*/  IMAD R40, R19.reuse, 0x5000, R142 ;  /* 0x0000500013287824 */ /* 0x040fe400078e028e */
[----:B------:R-:W-:-:S03]  /*7680*/  IMAD R48, R19, 0x5000, R42 ;  /* 0x0000500013307824 */ /* 0x000fc600078e022a */
[----:B------:R-:W-:Y:S01]  /*7690*/  LEA R40, R40, R18, 0x1 ;  /* 0x0000001228287211 */ /* 0x000fe200078e08ff */
[----:B------:R-:W-:-:S05]  /*76a0*/  IMAD R48, R48, 0x2, R18 ;  /* 0x0000000230307824 */ /* 0x000fca00078e0212 */
[----:B------:R-:W0:Y:S04]  /*76b0*/  LDS.128 R40, [R40+0x24400] ;  /* 0x0244000028287984 */ /* 0x000e280000000c00 */
[----:B------:R-:W2:Y:S01]  /*76c0*/  LDS.128 R48, [R48+0x24400] ;  /* 0x0244000030307984 */ /* 0x000ea20000000c00 */
[----:B------:R-:W-:Y:S05]  /*76d0*/  @P6 BRA `(.L_x_729) ;  /* 0x0000000400686947 */ /* 0x000fea0003800000 */
[--C-:B------:R-:W-:Y:S01]  /*76e0*/  SHF.R.U64 R36, R36, 0x10, R37.reuse ;  /* 0x0000001024247819 */ /* 0x100fe20000001225 */
[----:B------:R-:W-:Y:S01]  /*76f0*/  HADD2.F32 R89, -RZ, R181.H1_H1 ;  /* 0x300000b5ff597230 */ /* 0x000fe20000004100 */
[----:B------:R-:W-:Y:S02]  /*7700*/  SHF.R.U32.HI R88, RZ, 0x10, R37 ;  /* 0x00000010ff587819 */ /* 0x000fe40000011625 */
[--C-:B------:R-:W-:Y:S02]  /*7710*/  SHF.R.U64 R37, R44, 0x10, R45.reuse ;  /* 0x000000102c257819 */ /* 0x100fe4000000122d */
[----:B------:R-:W-:Y:S01]  /*7720*/  SHF.R.U32.HI R44, RZ, 0x10, R45 ;  /* 0x00000010ff2c7819 */ /* 0x000fe2000001162d */
[----:B------:R-:W-:Y:S01]  /*7730*/  HADD2.F32 R134, -RZ, R88.H0_H0 ;  /* 0x20000058ff867230 */ /* 0x000fe20000004100 */
[--C-:B------:R-:W-:Y:S01]  /*7740*/  SHF.R.U64 R45, R46, 0x10, R47.reuse ;  /* 0x000000102e2d7819 */ /* 0x100fe2000000122f */
[----:B------:R-:W-:Y:S01]  /*7750*/  HADD2.F32 R37, -RZ, R37.H0_H0 ;  /* 0x20000025ff257230 */ /* 0x000fe20000004100 */
[----:B------:R-:W-:Y:S01]  /*7760*/  SHF.R.U32.HI R46, RZ, 0x10, R47 ;  /* 0x00000010ff2e7819 */ /* 0x000fe2000001162f */
[----:B--2---:R-:W-:Y:S01]  /*7770*/  IMAD.MOV.U32 R47, RZ, RZ, R49 ;  /* 0x000000ffff2f7224 */ /* 0x004fe200078e0031 */
[----:B------:R-:W-:Y:S01]  /*7780*/  SHF.R.U64 R38, R38, 0x10, R39 ;  /* 0x0000001026267819 */ /* 0x000fe20000001227 */
[----:B------:R-:W-:Y:S01]  /*7790*/  IMAD.MOV.U32 R49, RZ, RZ, R51 ;  /* 0x000000ffff317224 */ /* 0x000fe200078e0033 */
[----:B------:R-:W-:Y:S01]  /*77a0*/  MOV R51, R50 ;  /* 0x0000003200337202 */ /* 0x000fe20000000f00 */
[----:B------:R-:W-:Y:S01]  /*77b0*/  HADD2.F32 R50, -RZ, R181.H0_H0 ;  /* 0x200000b5ff327230 */ /* 0x000fe20000004100 */
[----:B------:R-:W-:Y:S01]  /*77c0*/  SHF.R.U32.HI R39, RZ, 0x10, R39 ;  /* 0x00000010ff277819 */ /* 0x000fe20000011627 */
[----:B------:R-:W-:-:S02]  /*77d0*/  HADD2.F32 R90, -RZ, R47.H0_H0 ;  /* 0x2000002fff5a7230 */ /* 0x000fc40000004100 */
[----:B------:R-:W-:Y:S02]  /*77e0*/  HADD2.F32 R91, -RZ, R47.H1_H1 ;  /* 0x3000002fff5b7230 */ /* 0x000fe40000004100 */
[--C-:B0-----:R-:W-:Y:S02]  /*77f0*/  HADD2.F32 R47, -RZ, R41.reuse.H0_H0 ;  /* 0x20000029ff2f7230 */ /* 0x101fe40000004100 */
[-C--:B------:R-:W-:Y:S01]  /*7800*/  FMUL.FTZ R88, R90, R50.reuse ;  /* 0x000000325a587220 */ /* 0x080fe20000410000 */
[----:B------:R-:W-:Y:S02]  /*7810*/  HADD2.F32 R44, -RZ, R44.H0_H0 ;  /* 0x2000002cff2c7230 */ /* 0x000fe40000004100 */
[----:B------:R-:W-:Y:S02]  /*7820*/  HADD2.F32 R41, -RZ, R41.H1_H1 ;  /* 0x30000029ff297230 */ /* 0x000fe40000004100 */
[C---:B------:R-:W-:Y:S01]  /*7830*/  FMUL.FTZ R135, R47.reuse, R50 ;  /* 0x000000322f877220 */ /* 0x040fe20000410000 */
[----:B------:R-:W-:Y:S01]  /*7840*/  FFMA.FTZ R88, R47, R89, -R88 ;  /* 0x000000592f587223 */ /* 0x000fe20000010858 */
[----:B------:R-:W-:Y:S01]  /*7850*/  FMUL.FTZ R50, R91, R44 ;  /* 0x0000002c5b327220 */ /* 0x000fe20000410000 */
[----:B------:R-:W-:-:S02]  /*7860*/  HADD2.F32 R46, -RZ, R46.H0_H0 ;  /* 0x2000002eff2e7230 */ /* 0x000fc40000004100 */
[----:B------:R-:W-:Y:S01]  /*7870*/  FFMA.FTZ R135, R90, R89, R135 ;  /* 0x000000595a877223 */ /* 0x000fe20000010087 */
[C---:B------:R-:W-:Y:S01]  /*7880*/  FMUL.FTZ R44, R41.reuse, R44 ;  /* 0x0000002c292c7220 */ /* 0x040fe20000410000 */
[-C--:B------:R-:W-:Y:S01]  /*7890*/  FFMA.FTZ R50, R41, R134.reuse, -R50 ;  /* 0x0000008629327223 */ /* 0x080fe20000010832 */
[--C-:B------:R-:W-:Y:S02]  /*78a0*/  HADD2.F32 R89, -RZ, R49.reuse.H0_H0 ;  /* 0x20000031ff597230 */ /* 0x100fe40000004100 */
[----:B------:R-:W-:Y:S02]  /*78b0*/  HADD2.F32 R90, -RZ, R49.H1_H1 ;  /* 0x30000031ff5a7230 */ /* 0x000fe40000004100 */
[----:B------:R-:W-:Y:S01]  /*78c0*/  FFMA.FTZ R44, R91, R134, R44 ;  /* 0x000000865b2c7223 */ /* 0x000fe2000001002c */
[----:B------:R-:W-:Y:S01]  /*78d0*/  HADD2.F32 R41, -RZ, R177.H0_H0 ;  /* 0x200000b1ff297230 */ /* 0x000fe20000004100 */
[----:B------:R-:W-:Y:S01]  /*78e0*/  F2FP.F16.F32.PACK_AB R50, R50, R88 ;  /* 0x000000583232723e */ /* 0x000fe200000000ff */
[----:B------:R-:W-:-:S02]  /*78f0*/  HADD2.F32 R49, -RZ, R43.H0_H0 ;  /* 0x2000002bff317230 */ /* 0x000fc40000004100 */
[----:B------:R-:W-:Y:S02]  /*7900*/  HADD2.F32 R91, -RZ, R39.H0_H0 ;  /* 0x20000027ff5b7230 */ /* 0x000fe40000004100 */
[-C--:B------:R-:W-:Y:S01]  /*7910*/  FMUL.FTZ R39, R89, R41.reuse ;  /* 0x0000002959277220 */ /* 0x080fe20000410000 */
[----:B------:R-:W-:Y:S02]  /*7920*/  HADD2.F32 R47, -RZ, R177.H1_H1 ;  /* 0x300000b1ff2f7230 */ /* 0x000fe40000004100 */
[C---:B------:R-:W-:Y:S01]  /*7930*/  FMUL.FTZ R134, R49.reuse, R41 ;  /* 0x0000002931867220 */ /* 0x040fe20000410000 */
[----:B------:R-:W-:Y:S02]  /*7940*/  HADD2.F32 R43, -RZ, R43.H1_H1 ;  /* 0x3000002bff2b7230 */ /* 0x000fe40000004100 */
[-C--:B------:R-:W-:Y:S01]  /*7950*/  FMUL.FTZ R41, R90, R46.reuse ;  /* 0x0000002e5a297220 */ /* 0x080fe20000410000 */
[----:B------:R-:W-:Y:S02]  /*7960*/  HADD2.F32 R45, -RZ, R45.H0_H0 ;  /* 0x2000002dff2d7230 */ /* 0x000fe40000004100 */
[-C--:B------:R-:W-:Y:S01]  /*7970*/  FFMA.FTZ R39, R49, R47.reuse, -R39 ;  /* 0x0000002f31277223 */ /* 0x080fe20000010827 */
[----:B------:R-:W-:Y:S01]  /*7980*/  FFMA.FTZ R134, R89, R47, R134 ;  /* 0x0000002f59867223 */ /* 0x000fe20000010086 */
[C---:B------:R-:W-:Y:S01]  /*7990*/  FMUL.FTZ R46, R43.reuse, R46 ;  /* 0x0000002e2b2e7220 */ /* 0x040fe20000410000 */
[----:B------:R-:W-:Y:S01]  /*79a0*/  FFMA.FTZ R41, R43, R91, -R41 ;  /* 0x0000005b2b297223 */ /* 0x000fe20000010829 */
[----:B------:R-:W-:Y:S01]  /*79b0*/  HADD2.F32 R43, -RZ, R176.H0_H0 ;  /* 0x200000b0ff2b7230 */ /* 0x000fe20000004100 */
[----:B------:R-:W-:Y:S01]  /*79c0*/  F2FP.F16.F32.PACK_AB R44, R44, R135 ;  /* 0x000000872c2c723e */ /* 0x000fe200000000ff */
[----:B------:R-:W-:-:S02]  /*79d0*/  HADD2.F32 R89, -RZ, R48.H0_H0 ;  /* 0x20000030ff597230 */ /* 0x000fc40000004100 */
[----:B------:R-:W-:Y:S01]  /*79e0*/  FFMA.FTZ R46, R90, R91, R46 ;  /* 0x0000005b5a2e7223 */ /* 0x000fe2000001002e */
[----:B------:R-:W-:Y:S01]  /*79f0*/  HADD2.F32 R49, -RZ, R40.H0_H0 ;  /* 0x20000028ff317230 */ /* 0x000fe20000004100 */
[----:B------:R-:W-:Y:S01]  /*7a00*/  F2FP.F16.F32.PACK_AB R39, R41, R39 ;  /* 0x000000272927723e */ /* 0x000fe200000000ff */
[----:B------:R-:W-:Y:S02]  /*7a10*/  HADD2.F32 R48, -RZ, R48.H1_H1 ;  /* 0x30000030ff307230 */ /* 0x000fe40000004100 */
[----:B------:R-:W-:Y:S02]  /*7a20*/  HADD2.F32 R40, -RZ, R40.H1_H1 ;  /* 0x30000028ff287230 */ /* 0x000fe40000004100 */
[-C--:B------:R-:W-:Y:S01]  /*7a30*/  FMUL.FTZ R91, R49, R43.reuse ;  /* 0x0000002b315b7220 */ /* 0x080fe20000410000 */
[----:B------:R-:W-:Y:S02]  /*7a40*/  HADD2.F32 R90, -RZ, R36.H0_H0 ;  /* 0x20000024ff5a7230 */ /* 0x000fe40000004100 */
[----:B------:R-:W-:Y:S01]  /*7a50*/  FMUL.FTZ R36, R89, R43 ;  /* 0x0000002b59247220 */ /* 0x000fe20000410000 */
[----:B------:R-:W-:-:S02]  /*7a60*/  HADD2.F32 R47, -RZ, R176.H1_H1 ;  /* 0x300000b0ff2f7230 */ /* 0x000fc40000004100 */
[-C--:B------:R-:W-:Y:S01]  /*7a70*/  FMUL.FTZ R43, R48, R37.reuse ;  /* 0x00000025302b7220 */ /* 0x080fe20000410000 */
[----:B------:R-:W-:Y:S01]  /*7a80*/  FMUL.FTZ R37, R40, R37 ;  /* 0x0000002528257220 */ /* 0x000fe20000410000 */
[----:B------:R-:W-:Y:S01]  /*7a90*/  F2FP.F16.F32.PACK_AB R46, R46, R134 ;  /* 0x000000862e2e723e */ /* 0x000fe200000000ff */
[----:B------:R-:W-:Y:S02]  /*7aa0*/  IMAD.MOV.U32 R41, RZ, RZ, R50 ;  /* 0x000000ffff297224 */ /* 0x000fe400078e0032 */
[-C--:B------:R-:W-:Y:S01]  /*7ab0*/  FFMA.FTZ R36, R49, R47.reuse, -R36 ;  /* 0x0000002f31247223 */ /* 0x080fe20000010824 */
[----:B------:R-:W-:Y:S01]  /*7ac0*/  FFMA.FTZ R91, R89, R47, R91 ;  /* 0x0000002f595b7223 */ /* 0x000fe2000001005b */
[-C--:B------:R-:W-:Y:S01]  /*7ad0*/  FFMA.FTZ R48, R48, R90.reuse, R37 ;  /* 0x0000005a30307223 */ /* 0x080fe20000010025 */
[----:B------:R-:W-:Y:S02]  /*7ae0*/  HADD2.F32 R37, -RZ, R175.H0_H0 ;  /* 0x200000afff257230 */ /* 0x000fe40000004100 */
[----:B------:R-:W-:Y:S01]  /*7af0*/  FFMA.FTZ R43, R40, R90, -R43 ;  /* 0x0000005a282b7223 */ /* 0x000fe2000001082b */
[----:B------:R-:W-:-:S02]  /*7b00*/  HADD2.F32 R49, -RZ, R51.H0_H0 ;  /* 0x20000033ff317230 */ /* 0x000fc40000004100 */
[--C-:B------:R-:W-:Y:S01]  /*7b10*/  HADD2.F32 R47, -RZ, R42.reuse.H0_H0 ;  /* 0x2000002aff2f7230 */ /* 0x100fe20000004100 */
[----:B------:R-:W-:Y:S01]  /*7b20*/  F2FP.F16.F32.PACK_AB R48, R48, R91 ;  /* 0x0000005b3030723e */ /* 0x000fe200000000ff */
[----:B------:R-:W-:Y:S01]  /*7b30*/  HADD2.F32 R51, -RZ, R51.H1_H1 ;  /* 0x30000033ff337230 */ /* 0x000fe20000004100 */
[----:B------:R-:W-:Y:S01]  /*7b40*/  F2FP.F16.F32.PACK_AB R36, R43, R36 ;  /* 0x000000242b24723e */ /* 0x000fe200000000ff */
[----:B------:R-:W-:Y:S02]  /*7b50*/  HADD2.F32 R42, -RZ, R42.H1_H1 ;  /* 0x3000002aff2a7230 */ /* 0x000fe40000004100 */
[-C--:B------:R-:W-:Y:S01]  /*7b60*/  FMUL.FTZ R90, R47, R37.reuse ;  /* 0x000000252f5a7220 */ /* 0x080fe20000410000 */
[----:B------:R-:W-:Y:S02]  /*7b70*/  HADD2.F32 R89, -RZ, R38.H0_H0 ;  /* 0x20000026ff597230 */ /* 0x000fe40000004100 */
[----:B------:R-:W-:Y:S01]  /*7b80*/  FMUL.FTZ R38, R49, R37 ;  /* 0x0000002531267220 */ /* 0x000fe20000410000 */
[----:B------:R-:W-:-:S02]  /*7b90*/  HADD2.F32 R40, -RZ, R175.H1_H1 ;  /* 0x300000afff287230 */ /* 0x000fc40000004100 */
[-C--:B------:R-:W-:Y:S01]  /*7ba0*/  FMUL.FTZ R37, R51, R45.reuse ;  /* 0x0000002d33257220 */ /* 0x080fe20000410000 */
[C---:B------:R-:W-:Y:S01]  /*7bb0*/  FMUL.FTZ R45, R42.reuse, R45 ;  /* 0x0000002d2a2d7220 */ /* 0x040fe20000410000 */
[----:B------:R-:W-:Y:S02]  /*7bc0*/  IMAD.MOV.U32 R43, RZ, RZ, R39 ;  /* 0x000000ffff2b7224 */ /* 0x000fe400078e0027 */
[-C--:B------:R-:W-:Y:S01]  /*7bd0*/  FFMA.FTZ R90, R49, R40.reuse, R90 ;  /* 0x00000028315a7223 */ /* 0x080fe2000001005a */
[-C--:B------:R-:W-:Y:S01]  /*7be0*/  FFMA.FTZ R45, R51, R89.reuse, R45 ;  /* 0x00000059332d7223 */ /* 0x080fe2000001002d */
[----:B------:R-:W-:Y:S01]  /*7bf0*/  FFMA.FTZ R38, R47, R40, -R38 ;  /* 0x000000282f267223 */ /* 0x000fe20000010826 */
[----:B------:R-:W-:Y:S01]  /*7c00*/  FFMA.FTZ R37, R42, R89, -R37 ;  /* 0x000000592a257223 */ /* 0x000fe20000010825 */
[----:B------:R-:W-:Y:S02]  /*7c10*/  IMAD.MOV.U32 R40, RZ, RZ, R36 ;  /* 0x000000ffff287224 */ /* 0x000fe400078e0024 */
[----:B------:R-:W-:Y:S01]  /*7c20*/  F2FP.F16.F32.PACK_AB R45, R45, R90 ;  /* 0x0000005a2d2d723e */ /* 0x000fe200000000ff */
[----:B------:R-:W-:Y:S01]  /*7c30*/  IMAD.MOV.U32 R49, RZ, RZ, R44 ;  /* 0x000000ffff317224 */ /* 0x000fe200078e002c */
[----:B------:R-:W-:Y:S01]  /*7c40*/  F2FP.F16.F32.PACK_AB R37, R37, R38 ;  /* 0x000000262525723e */ /* 0x000fe200000000ff */
[----:B------:R-:W-:-:S02]  /*7c50*/  IMAD.MOV.U32 R51, RZ, RZ, R46 ;  /* 0x000000ffff337224 */ /* 0x000fc400078e002e */
[----:B------:R-:W-:Y:S01]  /*7c60*/  IMAD.MOV.U32 R50, RZ, RZ, R45 ;  /* 0x000000ffff327224 */ /* 0x000fe200078e002d */
[----:B------:R-:W-:-:S07]  /*7c70*/  MOV R42, R37 ;  /* 0x00000025002a7202 */ /* 0x000fce0000000f00 */
.L_x_729:
[----:B------:R-:W-:Y:S05]  /*7c80*/  BSYNC B2 ;  /* 0x0000000000027941 */ /* 0x000fea0003800000 */
.L_x_728:
[----:B------:R-:W-:Y:S02]  /*7c90*/  ULDC.64 UR4, c[0x0][0x208] ;  /* 0x0000820000047ab9 */ /* 0x000fe40000000a00 */
[----:B0-----:R3:W-:Y:S04]  /*7ca0*/  STG.E.128 desc[UR4][R84.64], R40 ;  /* 0x0000002854007986 */ /* 0x0017e8000c101d04 */
[----:B--2---:R3:W-:Y:S02]  /*7cb0*/  @!P5 STG.E.128 desc[UR4][R86.64], R48 ;  /* 0x000000305600d986 */ /* 0x0047e4000c101d04 */
.L_x_723:
[----:B------:R-:W-:Y:S05]  /*7cc0*/  BSYNC B1 ;  /* 0x0000000000017941 */ /* 0x000fea0003800000 */
.L_x_722:
[----:B------:R-:W-:Y:S04]  /*7cd0*/  BSSY B1, `(.L_x_730) ;  /* 0x00000fc000017945 */ /* 0x000fe80003800000 */
[----:B------:R-:W-:Y:S05]  /*7ce0*/  @P3 BRA `(.L_x_731) ;  /* 0x0000000c00e83947 */ /* 0x000fea0003800000 */
[----:B------:R-:W-:Y:S01]  /*7cf0*/  ISETP.NE.AND P3, PT, R26, RZ, PT ;  /* 0x000000ff1a00720c */ /* 0x000fe20003f65270 */
[-C--:B--2---:R-:W-:Y:S01]  /*7d00*/  IMAD R36, R147, R122.reuse, RZ ;  /* 0x0000007a93247224 */ /* 0x084fe200078e02ff */
[----:B------:R-:W-:Y:S01]  /*7d10*/  IADD3 R37, R212, 0x20, RZ ;  /* 0x00000020d4257810 */ /* 0x000fe20007ffe0ff */
[----:B------:R-:W-:Y:S04]  /*7d20*/  BSSY B2, `(.L_x_732) ;  /* 0x000007d000027945 */ /* 0x000fe80003800000 */
[----:B------:R-:W-:-:S04]  /*7d30*/  IMAD.WIDE.U32 R44, R37, R122, R124 ;  /* 0x0000007a252c7225 */ /* 0x000fc800078e007c */
[----:B------:R-:W-:-:S04]  /*7d40*/  IMAD R37, R37, R123, R36 ;  /* 0x0000007b25257224 */ /* 0x000fc800078e0224 */
[----:B---3--:R-:W-:Y:S01]  /*7d50*/  IMAD.IADD R50, R45, 0x1, R37 ;  /* 0x000000012d327824 */ /* 0x008fe200078e0225 */
[----:B------:R-:W-:Y:S06]  /*7d60*/  @!P3 BRA `(.L_x_733) ;  /* 0x0000000400e0b947 */ /* 0x000fec0003800000 */
[----:B------:R-:W-:Y:S01]  /*7d70*/  SEL R36, R118, R148, !P0 ;  /* 0x0000009476247207 */ /* 0x000fe20004000000 */
[----:B------:R-:W-:Y:S01]  /*7d80*/  BSSY B3, `(.L_x_734) ;  /* 0x0000073000037945 */ /* 0x000fe20003800000 */
[----:B------:R-:W-:Y:S02]  /*7d90*/  IADD3 R38, P3, P5, R96, R44, R13 ;  /* 0x0000002c60267210 */ /* 0x000fe40007d7e00d */
[----:B------:R-:W-:Y:S02]  /*7da0*/  SHF.R.S32.HI R37, RZ, 0x1f, R36 ;  /* 0x0000001fff257819 */ /* 0x000fe40000011424 */
[----:B------:R-:W-:Y:S02]  /*7db0*/  IADD3.X R40, R92, R50, R7, P3, P5 ;  /* 0x000000325c287210 */ /* 0x000fe40001fea407 */
[----:B------:R-:W-:Y:S02]  /*7dc0*/  LEA.HI R37, R37, R36, RZ, 0x4 ;  /* 0x0000002425257211 */ /* 0x000fe400078f20ff */
[----:B------:R-:W-:-:S02]  /*7dd0*/  SHF.R.U32.HI R46, RZ, 0x3, R225 ;  /* 0x00000003ff2e7819 */ /* 0x000fc400000116e1 */
[----:B------:R-:W-:-:S04]  /*7de0*/  LEA.HI.SX32 R41, R37, R14, 0x1c ;  /* 0x0000000e25297211 */ /* 0x000fc800078fe2ff */
[----:B------:R-:W-:Y:S01]  /*7df0*/  SHF.R.S32.HI R42, RZ, 0x1f, R41 ;  /* 0x0000001fff2a7819 */ /* 0x000fe20000011429 */
[----:B------:R-:W-:-:S03]  /*7e00*/  IMAD.SHL.U32 R39, R41, 0x8, RZ ;  /* 0x0000000829277824 */ /* 0x000fc600078e00ff */
[----:B------:R-:W-:Y:S02]  /*7e10*/  LEA.HI R42, R42, R41, RZ, 0x3 ;  /* 0x000000292a2a7211 */ /* 0x000fe400078f18ff */
[----:B------:R-:W-:Y:S02]  /*7e20*/  ISETP.GE.AND P3, PT, R39, R145, PT ;  /* 0x000000912700720c */ /* 0x000fe40003f66270 */
[----:B------:R-:W-:-:S05]  /*7e30*/  SHF.R.S32.HI R41, RZ, 0x3, R42 ;  /* 0x00000003ff297819 */ /* 0x000fca000001142a */
[----:B------:R-:W-:-:S06]  /*7e40*/  IMAD R41, R41, 0x1400, R228 ;  /* 0x0000140029297824 */ /* 0x000fcc00078e02e4 */
[--C-:B------:R-:W-:Y:S02]  /*7e50*/  @!P3 SHF.R.S32.HI R43, RZ, 0x1f, R39.reuse ;  /* 0x0000001fff2bb819 */ /* 0x100fe40000011427 */
[--C-:B------:R-:W-:Y:S02]  /*7e60*/  @!P3 IADD3 R37, P5, P6, R96, R44, R39.reuse ;  /* 0x0000002c6025b210 */ /* 0x100fe40007ebe027 */
[----:B------:R-:W-:Y:S02]  /*7e70*/  LOP3.LUT R39, R225, 0x38, R39, 0xf8, !PT ;  /* 0x00000038e1277812 */ /* 0x000fe400078ef827 */
[----:B------:R-:W-:Y:S02]  /*7e80*/  @!P3 IADD3.X R36, R92, R50, R43, P5, P6 ;  /* 0x000000325c24b210 */ /* 0x000fe40002fec42b */
[----:B------:R-:W-:Y:S02]  /*7e90*/  LOP3.LUT R42, R39, R46, RZ, 0x3c, !PT ;  /* 0x0000002e272a7212 */ /* 0x000fe400078e3cff */
[----:B------:R-:W-:-:S03]  /*7ea0*/  LEA R46, P5, R38, R116, 0x1 ;  /* 0x00000074262e7211 */ /* 0x000fc600078a08ff */
[----:B------:R-:W-:Y:S01]  /*7eb0*/  IMAD.IADD R42, R41, 0x1, R42 ;  /* 0x00000001292a7824 */ /* 0x000fe200078e022a */
[----:B------:R-:W-:Y:S01]  /*7ec0*/  LEA.HI.X R47, R38, R117, R40, 0x1, P5 ;  /* 0x00000075262f7211 */ /* 0x000fe200028f0c28 */
[----:B------:R-:W-:Y:S01]  /*7ed0*/  IMAD R41, R19, 0x5000, R141 ;  /* 0x0000500013297824 */ /* 0x000fe200078e028d */
[----:B------:R-:W-:Y:S01]  /*7ee0*/  @!P3 LEA R48, P5, R37, R116, 0x1 ;  /* 0x000000742530b211 */ /* 0x000fe200078a08ff */
[----:B------:R-:W-:-:S03]  /*7ef0*/  IMAD R39, R19, 0x5000, R42 ;  /* 0x0000500013277824 */ /* 0x000fc600078e022a */
[----:B------:R-:W-:Y:S01]  /*7f00*/  LEA R38, R41, R18, 0x1 ;  /* 0x0000001229267211 */ /* 0x000fe200078e08ff */
[----:B------:R-:W-:Y:S01]  /*7f10*/  IMAD R40, R39, 0x2, R18 ;  /* 0x0000000227287824 */ /* 0x000fe200078e0212 */
[----:B------:R-:W-:Y:S02]  /*7f20*/  @!P3 LEA.HI.X R49, R37, R117, R36, 0x1, P5 ;  /* 0x000000752531b211 */ /* 0x000fe400028f0c24 */
[----:B------:R-:W-:Y:S02]  /*7f30*/  ISETP.GE.AND P5, PT, R16, R115, PT ;  /* 0x000000731000720c */ /* 0x000fe40003fa6270 */
[----:B------:R-:W2:Y:S04]  /*7f40*/  LDS.128 R36, [R38+0x24400] ;  /* 0x0244000026247984 */ /* 0x000ea80000000c00 */
[----:B------:R-:W3:Y:S07]  /*7f50*/  LDS.128 R40, [R40+0x24400] ;  /* 0x0244000028287984 */ /* 0x000eee0000000c00 */
[----:B------:R-:W-:Y:S05]  /*7f60*/  @P5 BRA `(.L_x_735) ;  /* 0x0000000400505947 */ /* 0x000fea0003800000 */
[--C-:B------:R-:W-:Y:S01]  /*7f70*/  SHF.R.U64 R51, R56, 0x10, R57.reuse ;  /* 0x0000001038337819 */ /* 0x100fe20000001239 */
[--C-:B0--3--:R-:W-:Y:S01]  /*7f80*/  HADD2.F32 R85, -RZ, R41.reuse.H0_H0 ;  /* 0x20000029ff557230 */ /* 0x109fe20000004100 */
[----:B------:R-:W-:Y:S01]  /*7f90*/  SHF.R.U32.HI R57, RZ, 0x10, R57 ;  /* 0x00000010ff397819 */ /* 0x000fe20000011639 */
[----:B------:R-:W-:Y:S01]  /*7fa0*/  HADD2.F32 R86, -RZ, R41.H1_H1 ;  /* 0x30000029ff567230 */ /* 0x000fe20000004100 */
[--C-:B------:R-:W-:Y:S01]  /*7fb0*/  SHF.R.U64 R56, R64, 0x10, R65.reuse ;  /* 0x0000001040387819 */ /* 0x100fe20000001241 */
[----:B------:R-:W-:Y:S01]  /*7fc0*/  HADD2.F32 R84, -RZ, R174.H0_H0 ;  /* 0x200000aeff547230 */ /* 0x000fe20000004100 */
[----:B------:R-:W-:Y:S01]  /*7fd0*/  SHF.R.U32.HI R64, RZ, 0x10, R65 ;  /* 0x00000010ff407819 */ /* 0x000fe20000011641 */
[----:B--2---:R-:W-:Y:S01]  /*7fe0*/  HADD2.F32 R41, -RZ, R37.H0_H0 ;  /* 0x20000025ff297230 */ /* 0x004fe20000004100 */
[--C-:B------:R-:W-:Y:S01]  /*7ff0*/  SHF.R.U64 R65, R66, 0x10, R67.reuse ;  /* 0x0000001042417819 */ /* 0x100fe20000001243 */
[----:B------:R-:W-:Y:S01]  /*8000*/  HADD2.F32 R87, -RZ, R57.H0_H0 ;  /* 0x20000039ff577230 */ /* 0x000fe20000004100 */
[----:B------:R-:W-:Y:S01]  /*8010*/  SHF.R.U32.HI R66, RZ, 0x10, R67 ;  /* 0x00000010ff427819 */ /* 0x000fe20000011643 */
[----:B------:R-:W-:-:S02]  /*8020*/  HADD2.F32 R67, -RZ, R173.H0_H0 ;  /* 0x200000adff437230 */ /* 0x000fc40000004100 */
[-C--:B------:R-:W-:Y:S01]  /*8030*/  FMUL.FTZ R57, R85, R84.reuse ;  /* 0x0000005455397220 */ /* 0x080fe20000410000 */
[----:B------:R-:W-:Y:S02]  /*8040*/  HADD2.F32 R64, -RZ, R64.H0_H0 ;  /* 0x20000040ff407230 */ /* 0x000fe40000004100 */
[C---:B------:R-:W-:Y:S01]  /*8050*/  FMUL.FTZ R88, R41.reuse, R84 ;  /* 0x0000005429587220 */ /* 0x040fe20000410000 */
[----:B------:R-:W-:Y:S01]  /*8060*/  HADD2.F32 R37, -RZ, R37.H1_H1 ;  /* 0x30000025ff257230 */ /* 0x000fe20000004100 */
[----:B------:R-:W-:Y:S01]  /*8070*/  SHF.R.U64 R58, R58, 0x10, R59 ;  /* 0x000000103a3a7819 */ /* 0x000fe2000000123b */
[-C--:B------:R-:W-:Y:S01]  /*8080*/  FFMA.FTZ R57, R41, R67.reuse, -R57 ;  /* 0x0000004329397223 */ /* 0x080fe20000010839 */
[----:B------:R-:W-:Y:S01]  /*8090*/  SHF.R.U32.HI R59, RZ, 0x10, R59 ;  /* 0x00000010ff3b7819 */ /* 0x000fe2000001163b */
[----:B------:R-:W-:Y:S01]  /*80a0*/  FFMA.FTZ R88, R85, R67, R88 ;  /* 0x0000004355587223 */ /* 0x000fe20000010058 */
[----:B------:R-:W-:Y:S01]  /*80b0*/  FMUL.FTZ R84, R86, R64 ;  /* 0x0000004056547220 */ /* 0x000fe20000410000 */
[----:B------:R-:W-:-:S02]  /*80c0*/  HADD2.F32 R173, -RZ, R173.H1_H1 ;  /* 0x300000adffad7230 */ /* 0x000fc40000004100 */
[C---:B------:R-:W-:Y:S01]  /*80d0*/  FMUL.FTZ R64, R37.reuse, R64 ;  /* 0x0000004025407220 */ /* 0x040fe20000410000 */
[--C-:B------:R-:W-:Y:S02]  /*80e0*/  HADD2.F32 R41, -RZ, R43.reuse.H0_H0 ;  /* 0x2000002bff297230 */ /* 0x100fe40000004100 */
[-C--:B------:R-:W-:Y:S01]  /*80f0*/  FFMA.FTZ R84, R37, R87.reuse, -R84 ;  /* 0x0000005725547223 */ /* 0x080fe20000010854 */
[----:B------:R-:W-:Y:S02]  /*8100*/  HADD2.F32 R67, -RZ, R43.H1_H1 ;  /* 0x3000002bff437230 */ /* 0x000fe40000004100 */
[----:B------:R-:W-:Y:S01]  /*8110*/  FFMA.FTZ R64, R86, R87, R64 ;  /* 0x0000005756407223 */ /* 0x000fe20000010040 */
[----:B------:R-:W-:Y:S02]  /*8120*/  HADD2.F32 R43, -RZ, R39.H0_H0 ;  /* 0x20000027ff2b7230 */ /* 0x000fe40000004100 */
[----:B------:R-:W-:Y:S01]  /*8130*/  HADD2.F32 R66, -RZ, R66.H0_H0 ;  /* 0x20000042ff427230 */ /* 0x000fe20000004100 */
[----:B------:R-:W-:Y:S01]  /*8140*/  F2FP.F16.F32.PACK_AB R57, R84, R57 ;  /* 0x000000395439723e */ /* 0x000fe200000000ff */
[----:B------:R-:W-:-:S02]  /*8150*/  HADD2.F32 R85, -RZ, R59.H0_H0 ;  /* 0x2000003bff557230 */ /* 0x000fc40000004100 */
[-C--:B------:R-:W-:Y:S01]  /*8160*/  FMUL.FTZ R59, R41, R173.reuse ;  /* 0x000000ad293b7220 */ /* 0x080fe20000410000 */
[----:B------:R-:W-:Y:S02]  /*8170*/  HADD2.F32 R37, -RZ, R171.H1_H1 ;  /* 0x300000abff257230 */ /* 0x000fe40000004100 */
[----:B------:R-:W-:Y:S01]  /*8180*/  FMUL.FTZ R173, R43, R173 ;  /* 0x000000ad2bad7220 */ /* 0x000fe20000410000 */
        /* <DEDUP_REMOVED lines=11> */
[----:B------:R-:W-:Y:S02]  /*8240*/  HADD2.F32 R39, -RZ, R36.H0_H0 ;  /* 0x20000024ff277230 */ /* 0x000fe40000004100 */
[----:B------:R-:W-:Y:S02]  /*8250*/  HADD2.F32 R40, -RZ, R40.H1_H1 ;  /* 0x30000028ff287230 */ /* 0x000fe40000004100 */
[-C--:B------:R-:W-:Y:S01]  /*8260*/  FMUL.FTZ R43, R41, R37.reuse ;  /* 0x00000025292b7220 */ /* 0x080fe20000410000 */
[----:B------:R-:W-:Y:S02]  /*8270*/  HADD2.F32 R171, -RZ, R171.H0_H0 ;  /* 0x200000abffab7230 */ /* 0x000fe40000004100 */
[----:B------:R-:W-:Y:S01]  /*8280*/  FMUL.FTZ R67, R39, R37 ;  /* 0x0000002527437220 */ /* 0x000fe20000410000 */
[----:B------:R-:W-:Y:S02]  /*8290*/  HADD2.F32 R36, -RZ, R36.H1_H1 ;  /* 0x30000024ff247230 */ /* 0x000fe40000004100 */
[----:B------:R-:W-:Y:S01]  /*82a0*/  FMUL.FTZ R37, R40, R56 ;  /* 0x0000003828257220 */ /* 0x000fe20000410000 */
[----:B------:R-:W-:-:S02]  /*82b0*/  HADD2.F32 R51, -RZ, R51.H0_H0 ;  /* 0x20000033ff337230 */ /* 0x000fc40000004100 */
[----:B------:R-:W-:Y:S01]  /*82c0*/  FFMA.FTZ R43, R39, R171, -R43 ;  /* 0x000000ab272b7223 */ /* 0x000fe2000001082b */
[----:B------:R-:W-:Y:S02]  /*82d0*/  HADD2.F32 R39, -RZ, R42.H0_H0 ;  /* 0x2000002aff277230 */ /* 0x000fe40000004100 */
[C---:B------:R-:W-:Y:S01]  /*82e0*/  FMUL.FTZ R56, R36.reuse, R56 ;  /* 0x0000003824387220 */ /* 0x040fe20000410000 */
[----:B------:R-:W-:Y:S02]  /*82f0*/  HADD2.F32 R174, -RZ, R174.H1_H1 ;  /* 0x300000aeffae7230 */ /* 0x000fe40000004100 */
[----:B------:R-:W-:Y:S01]  /*8300*/  FFMA.FTZ R37, R36, R51, -R37 ;  /* 0x0000003324257223 */ /* 0x000fe20000010825 */
[----:B------:R-:W-:Y:S02]  /*8310*/  HADD2.F32 R65, -RZ, R65.H0_H0 ;  /* 0x20000041ff417230 */ /* 0x000fe40000004100 */
[----:B------:R-:W-:Y:S01]  /*8320*/  FFMA.FTZ R67, R41, R171, R67 ;  /* 0x000000ab29437223 */ /* 0x000fe20000010043 */
[----:B------:R-:W-:-:S02]  /*8330*/  HADD2.F32 R36, -RZ, R38.H0_H0 ;  /* 0x20000026ff247230 */ /* 0x000fc40000004100 */
[----:B------:R-:W-:Y:S01]  /*8340*/  FFMA.FTZ R56, R40, R51, R56 ;  /* 0x0000003328387223 */ /* 0x000fe20000010038 */
[----:B------:R-:W-:Y:S02]  /*8350*/  HADD2.F32 R42, -RZ, R42.H1_H1 ;  /* 0x3000002aff2a7230 */ /* 0x000fe40000004100 */
[-C--:B------:R-:W-:Y:S01]  /*8360*/  FMUL.FTZ R40, R39, R174.reuse ;  /* 0x000000ae27287220 */ /* 0x080fe20000410000 */
[----:B------:R-:W-:Y:S02]  /*8370*/  HADD2.F32 R38, -RZ, R38.H1_H1 ;  /* 0x30000026ff267230 */ /* 0x000fe40000004100 */
[----:B------:R-:W-:Y:S01]  /*8380*/  FMUL.FTZ R174, R36, R174 ;  /* 0x000000ae24ae7220 */ /* 0x000fe20000410000 */
[----:B------:R-:W-:Y:S02]  /*8390*/  HADD2.F32 R172, -RZ, R172.H1_H1 ;  /* 0x300000acffac7230 */ /* 0x000fe40000004100 */
[----:B------:R-:W-:Y:S01]  /*83a0*/  FMUL.FTZ R41, R42, R65 ;  /* 0x000000412a297220 */ /* 0x000fe20000410000 */
[----:B------:R-:W-:-:S02]  /*83b0*/  HADD2.F32 R58, -RZ, R58.H0_H0 ;  /* 0x2000003aff3a7230 */ /* 0x000fc40000004100 */
[----:B------:R-:W-:Y:S01]  /*83c0*/  FMUL.FTZ R65, R38, R65 ;  /* 0x0000004126417220 */ /* 0x000fe20000410000 */
[----:B------:R-:W-:Y:S01]  /*83d0*/  F2FP.F16.F32.PACK_AB R66, R66, R173 ;  /* 0x000000ad4242723e */ /* 0x000fe200000000ff */
[-C--:B------:R-:W-:Y:S01]  /*83e0*/  FFMA.FTZ R40, R36, R172.reuse, -R40 ;  /* 0x000000ac24287223 */ /* 0x080fe20000010828 */
[----:B------:R-:W-:Y:S01]  /*83f0*/  FFMA.FTZ R174, R39, R172, R174 ;  /* 0x000000ac27ae7223 */ /* 0x000fe200000100ae */
[-C--:B------:R-:W-:Y:S01]  /*8400*/  FFMA.FTZ R41, R38, R58.reuse, -R41 ;  /* 0x0000003a26297223 */ /* 0x080fe20000010829 */
[----:B------:R-:W-:Y:S01]  /*8410*/  FFMA.FTZ R65, R42, R58, R65 ;  /* 0x0000003a2a417223 */ /* 0x000fe20000010041 */
[----:B------:R-:W-:Y:S02]  /*8420*/  F2FP.F16.F32.PACK_AB R67, R56, R67 ;  /* 0x000000433843723e */ /* 0x000fe400000000ff */
[----:B------:R-:W-:Y:S01]  /*8430*/  F2FP.F16.F32.PACK_AB R36, R37, R43 ;  /* 0x0000002b2524723e */ /* 0x000fe200000000ff */
[----:B------:R-:W-:Y:S01]  /*8440*/  IMAD.MOV.U32 R37, RZ, RZ, R57 ;  /* 0x000000ffff257224 */ /* 0x000fe200078e0039 */
[----:B------:R-:W-:Y:S01]  /*8450*/  F2FP.F16.F32.PACK_AB R38, R41, R40 ;  /* 0x000000282926723e */ /* 0x000fe200000000ff */
[----:B------:R-:W-:Y:S01]  /*8460*/  IMAD.MOV.U32 R40, RZ, RZ, R67 ;  /* 0x000000ffff287224 */ /* 0x000fe200078e0043 */
[----:B------:R-:W-:Y:S01]  /*8470*/  F2FP.F16.F32.PACK_AB R39, R86, R59 ;  /* 0x0000003b5627723e */ /* 0x000fe200000000ff */
[----:B------:R-:W-:Y:S01]  /*8480*/  IMAD.MOV.U32 R43, RZ, RZ, R66 ;  /* 0x000000ffff2b7224 */ /* 0x000fe200078e0042 */
[----:B------:R-:W-:-:S02]  /*8490*/  F2FP.F16.F32.PACK_AB R42, R65, R174 ;  /* 0x000000ae412a723e */ /* 0x000fc400000000ff */
[----:B------:R-:W-:-:S07]  /*84a0*/  MOV R41, R64 ;  /* 0x0000004000297202 */ /* 0x000fce0000000f00 */
.L_x_735:
[----:B------:R-:W-:Y:S05]  /*84b0*/  BSYNC B3 ;  /* 0x0000000000037941 */ /* 0x000fea0003800000 */
.L_x_734:
[----:B------:R-:W-:Y:S02]  /*84c0*/  ULDC.64 UR4, c[0x0][0x208] ;  /* 0x0000820000047ab9 */ /* 0x000fe40000000a00 */
[----:B--2---:R2:W-:Y:S04]  /*84d0*/  STG.E.128 desc[UR4][R46.64], R36 ;  /* 0x000000242e007986 */ /* 0x0045e8000c101d04 */
[----:B---3--:R2:W-:Y:S02]  /*84e0*/  @!P3 STG.E.128 desc[UR4][R48.64], R40 ;  /* 0x000000283000b986 */ /* 0x0085e4000c101d04 */
.L_x_733:
[----:B------:R-:W-:Y:S05]  /*84f0*/  BSYNC B2 ;  /* 0x0000000000027941 */ /* 0x000fea0003800000 */
.L_x_732:
[----:B------:R-:W-:-:S13]  /*8500*/  ISETP.NE.AND P3, PT, R10, RZ, PT ;  /* 0x000000ff0a00720c */ /* 0x000fda0003f65270 */
[----:B------:R-:W-:Y:S05]  /*8510*/  @!P3 BRA `(.L_x_731) ;  /* 0x0000000400dcb947 */ /* 0x000fea0003800000 */
[----:B--2---:R-:W-:Y:S01]  /*8520*/  SEL R36, R118, R148, !P1 ;  /* 0x0000009476247207 */ /* 0x004fe20004800000 */
        /* <DEDUP_REMOVED lines=21> */
[C---:B------:R-:W-:Y:S01]  /*8680*/  IMAD R37, R19.reuse, 0x5000, R140 ;  /* 0x0000500013257824 */ /* 0x040fe200078e028c */
        /* <DEDUP_REMOVED lines=10> */
[----:B------:R-:W-:Y:S01]  /*8730*/  HADD2.F32 R64, -RZ, R170.H1_H1 ;  /* 0x300000aaff407230 */ /* 0x000fe20000004100 */
[----:B------:R-:W-:Y:S01]  /*8740*/  SHF.R.U32.HI R52, RZ, 0x10, R53 ;  /* 0x00000010ff347819 */ /* 0x000fe20000011635 */
[----:B---3--:R-:W-:Y:S01]  /*8750*/  IMAD.MOV.U32 R53, RZ, RZ, R41 ;  /* 0x000000ffff357224 */ /* 0x008fe200078e0029 */
[----:B------:R-:W-:Y:S01]  /*8760*/  SHF.R.U64 R49, R60, 0x10, R61 ;  /* 0x000000103c317819 */ /* 0x000fe2000000123d */
[----:B--2---:R-:W-:Y:S01]  /*8770*/  IMAD.MOV.U32 R41, RZ, RZ, R39 ;  /* 0x000000ffff297224 */ /* 0x004fe200078e0027 */
[----:B------:R-:W-:Y:S01]  /*8780*/  SHF.R.U32.HI R60, RZ, 0x10, R61 ;  /* 0x00000010ff3c7819 */ /* 0x000fe2000001163d */
[----:B------:R-:W-:Y:S01]  /*8790*/  HADD2.F32 R39, -RZ, R37.H0_H0 ;  /* 0x20000025ff277230 */ /* 0x000fe20000004100 */
[--C-:B------:R-:W-:Y:S01]  /*87a0*/  SHF.R.U64 R50, R54, 0x10, R55.reuse ;  /* 0x0000001036327819 */ /* 0x100fe20000001237 */
[--C-:B------:R-:W-:Y:S01]  /*87b0*/  HADD2.F32 R56, -RZ, R53.reuse.H1_H1 ;  /* 0x30000035ff387230 */ /* 0x100fe20000004100 */
[----:B------:R-:W-:Y:S01]  /*87c0*/  SHF.R.U32.HI R54, RZ, 0x10, R55 ;  /* 0x00000010ff367819 */ /* 0x000fe20000011637 */
[----:B------:R-:W-:Y:S01]  /*87d0*/  HADD2.F32 R55, -RZ, R53.H0_H0 ;  /* 0x20000035ff377230 */ /* 0x000fe20000004100 */
[--C-:B------:R-:W-:Y:S01]  /*87e0*/  SHF.R.U64 R51, R62, 0x10, R63.reuse ;  /* 0x000000103e337819 */ /* 0x100fe2000000123f */
[----:B------:R-:W-:Y:S01]  /*87f0*/  HADD2.F32 R60, -RZ, R60.H0_H0 ;  /* 0x2000003cff3c7230 */ /* 0x000fe20000004100 */
[----:B------:R-:W-:Y:S01]  /*8800*/  SHF.R.U32.HI R62, RZ, 0x10, R63 ;  /* 0x00000010ff3e7819 */ /* 0x000fe2000001163f */
[----:B------:R-:W-:-:S02]  /*8810*/  HADD2.F32 R58, -RZ, R167.H0_H0 ;  /* 0x200000a7ff3a7230 */ /* 0x000fc40000004100 */
[----:B------:R-:W-:Y:S02]  /*8820*/  HADD2.F32 R57, -RZ, R52.H0_H0 ;  /* 0x20000034ff397230 */ /* 0x000fe40000004100 */
[-C--:B------:R-:W-:Y:S01]  /*8830*/  FMUL.FTZ R52, R55, R64.reuse ;  /* 0x0000004037347220 */ /* 0x080fe20000410000 */
[----:B------:R-:W-:Y:S02]  /*8840*/  HADD2.F32 R53, -RZ, R37.H1_H1 ;  /* 0x30000025ff357230 */ /* 0x000fe40000004100 */
[C---:B------:R-:W-:Y:S01]  /*8850*/  FMUL.FTZ R64, R39.reuse, R64 ;  /* 0x0000004027407220 */ /* 0x040fe20000410000 */
[----:B------:R-:W-:Y:S01]  /*8860*/  FMUL.FTZ R66, R56, R60 ;  /* 0x0000003c38427220 */ /* 0x000fe20000410000 */
[----:B------:R-:W-:Y:S01]  /*8870*/  FFMA.FTZ R37, R39, R58, -R52 ;  /* 0x0000003a27257223 */ /* 0x000fe20000010834 */
[----:B------:R-:W-:Y:S02]  /*8880*/  HADD2.F32 R62, -RZ, R62.H0_H0 ;  /* 0x2000003eff3e7230 */ /* 0x000fe40000004100 */
[----:B------:R-:W-:Y:S01]  /*8890*/  FMUL.FTZ R59, R53, R60 ;  /* 0x0000003c353b7220 */ /* 0x000fe20000410000 */
[----:B------:R-:W-:Y:S01]  /*88a0*/  FFMA.FTZ R39, R55, R58, R64 ;  /* 0x0000003a37277223 */ /* 0x000fe20000010040 */
[----:B------:R-:W-:Y:S01]  /*88b0*/  FFMA.FTZ R52, R53, R57, -R66 ;  /* 0x0000003935347223 */ /* 0x000fe20000010842 */
[----:B------:R-:W-:-:S02]  /*88c0*/  HADD2.F32 R64, -RZ, R169.H1_H1 ;  /* 0x300000a9ff407230 */ /* 0x000fc40000004100 */
[----:B------:R-:W-:Y:S01]  /*88d0*/  FFMA.FTZ R56, R56, R57, R59 ;  /* 0x0000003938387223 */ /* 0x000fe2000001003b */
[--C-:B------:R-:W-:Y:S02]  /*88e0*/  HADD2.F32 R55, -RZ, R43.reuse.H0_H0 ;  /* 0x2000002bff377230 */ /* 0x100fe40000004100 */
[----:B------:R-:W-:Y:S01]  /*88f0*/  HADD2.F32 R58, -RZ, R43.H1_H1 ;  /* 0x3000002bff3a7230 */ /* 0x000fe20000004100 */
[----:B------:R-:W-:Y:S01]  /*8900*/  F2FP.F16.F32.PACK_AB R37, R52, R37 ;  /* 0x000000253425723e */ /* 0x000fe200000000ff */
[--C-:B------:R-:W-:Y:S02]  /*8910*/  HADD2.F32 R43, -RZ, R41.reuse.H0_H0 ;  /* 0x20000029ff2b7230 */ /* 0x100fe40000004100 */
[----:B------:R-:W-:Y:S02]  /*8920*/  HADD2.F32 R53, -RZ, R41.H1_H1 ;  /* 0x30000029ff357230 */ /* 0x000fe40000004100 */
[----:B------:R-:W-:Y:S01]  /*8930*/  FMUL.FTZ R66, R58, R62 ;  /* 0x0000003e3a427220 */ /* 0x000fe20000410000 */
[----:B------:R-:W-:-:S02]  /*8940*/  HADD2.F32 R60, -RZ, R168.H0_H0 ;  /* 0x200000a8ff3c7230 */ /* 0x000fc40000004100 */
[----:B------:R-:W-:Y:S02]  /*8950*/  HADD2.F32 R57, -RZ, R54.H0_H0 ;  /* 0x20000036ff397230 */ /* 0x000fe40000004100 */
[-C--:B------:R-:W-:Y:S01]  /*8960*/  FMUL.FTZ R54, R55, R64.reuse ;  /* 0x0000004037367220 */ /* 0x080fe20000410000 */
[----:B------:R-:W-:Y:S01]  /*8970*/  FMUL.FTZ R64, R43, R64 ;  /* 0x000000402b407220 */ /* 0x000fe20000410000 */
[----:B------:R-:W-:Y:S01]  /*8980*/  FMUL.FTZ R59, R53, R62 ;  /* 0x0000003e353b7220 */ /* 0x000fe20000410000 */
[----:B------:R-:W-:Y:S02]  /*8990*/  HADD2.F32 R62, -RZ, R49.H0_H0 ;  /* 0x20000031ff3e7230 */ /* 0x000fe40000004100 */
[-C--:B------:R-:W-:Y:S01]  /*89a0*/  FFMA.FTZ R41, R43, R60.reuse, -R54 ;  /* 0x0000003c2b297223 */ /* 0x080fe20000010836 */
[----:B------:R-:W-:Y:S01]  /*89b0*/  FFMA.FTZ R43, R55, R60, R64 ;  /* 0x0000003c372b7223 */ /* 0x000fe20000010040 */
[-C--:B------:R-:W-:Y:S01]  /*89c0*/  FFMA.FTZ R54, R53, R57.reuse, -R66 ;  /* 0x0000003935367223 */ /* 0x080fe20000010842 */
[----:B------:R-:W-:Y:S01]  /*89d0*/  FFMA.FTZ R58, R58, R57, R59 ;  /* 0x000000393a3a7223 */ /* 0x000fe2000001003b */
[----:B------:R-:W-:-:S02]  /*89e0*/  HADD2.F32 R170, -RZ, R170.H0_H0 ;  /* 0x200000aaffaa7230 */ /* 0x000fc40000004100 */
[----:B------:R-:W-:Y:S01]  /*89f0*/  HADD2.F32 R49, -RZ, R36.H0_H0 ;  /* 0x20000024ff317230 */ /* 0x000fe20000004100 */
[----:B------:R-:W-:Y:S01]  /*8a00*/  F2FP.F16.F32.PACK_AB R54, R54, R41 ;  /* 0x000000293636723e */ /* 0x000fe200000000ff */
[--C-:B------:R-:W-:Y:S01]  /*8a10*/  HADD2.F32 R55, -RZ, R40.reuse.H0_H0 ;  /* 0x20000028ff377230 */ /* 0x100fe20000004100 */
[----:B------:R-:W-:Y:S01]  /*8a20*/  F2FP.F16.F32.PACK_AB R41, R56, R39 ;  /* 0x000000273829723e */ /* 0x000fe200000000ff */
[----:B------:R-:W-:Y:S02]  /*8a30*/  HADD2.F32 R57, -RZ, R40.H1_H1 ;  /* 0x30000028ff397230 */ /* 0x000fe40000004100 */
[-C--:B------:R-:W-:Y:S01]  /*8a40*/  FMUL.FTZ R40, R49, R170.reuse ;  /* 0x000000aa31287220 */ /* 0x080fe20000410000 */
[----:B------:R-:W-:Y:S02]  /*8a50*/  HADD2.F32 R53, -RZ, R36.H1_H1 ;  /* 0x30000024ff357230 */ /* 0x000fe40000004100 */
[----:B------:R-:W-:Y:S01]  /*8a60*/  FMUL.FTZ R36, R55, R170 ;  /* 0x000000aa37247220 */ /* 0x000fe20000410000 */
[----:B------:R-:W-:-:S02]  /*8a70*/  HADD2.F32 R60, -RZ, R167.H1_H1 ;  /* 0x300000a7ff3c7230 */ /* 0x000fc40000004100 */
[-C--:B------:R-:W-:Y:S01]  /*8a80*/  FMUL.FTZ R64, R57, R62.reuse ;  /* 0x0000003e39407220 */ /* 0x080fe20000410000 */
[----:B------:R-:W-:Y:S02]  /*8a90*/  HADD2.F32 R48, -RZ, R48.H0_H0 ;  /* 0x20000030ff307230 */ /* 0x000fe40000004100 */
[----:B------:R-:W-:Y:S01]  /*8aa0*/  FMUL.FTZ R62, R53, R62 ;  /* 0x0000003e353e7220 */ /* 0x000fe20000410000 */
[----:B------:R-:W-:Y:S02]  /*8ab0*/  HADD2.F32 R169, -RZ, R169.H0_H0 ;  /* 0x200000a9ffa97230 */ /* 0x000fe40000004100 */
[-C--:B------:R-:W-:Y:S01]  /*8ac0*/  FFMA.FTZ R40, R55, R60.reuse, R40 ;  /* 0x0000003c37287223 */ /* 0x080fe20000010028 */
[----:B------:R-:W-:Y:S01]  /*8ad0*/  FFMA.FTZ R36, R49, R60, -R36 ;  /* 0x0000003c31247223 */ /* 0x000fe20000010824 */
[----:B------:R-:W-:Y:S02]  /*8ae0*/  HADD2.F32 R55, -RZ, R51.H0_H0 ;  /* 0x20000033ff377230 */ /* 0x000fe40000004100 */
[-C--:B------:R-:W-:Y:S01]  /*8af0*/  FFMA.FTZ R49, R53, R48.reuse, -R64 ;  /* 0x0000003035317223 */ /* 0x080fe20000010840 */
[----:B------:R-:W-:Y:S01]  /*8b00*/  FFMA.FTZ R57, R57, R48, R62 ;  /* 0x0000003039397223 */ /* 0x000fe2000001003e */
[----:B------:R-:W-:Y:S01]  /*8b10*/  HADD2.F32 R51, -RZ, R42.H0_H0 ;  /* 0x2000002aff337230 */ /* 0x000fe20000004100 */
[----:B------:R-:W-:Y:S01]  /*8b20*/  F2FP.F16.F32.PACK_AB R43, R58, R43 ;  /* 0x0000002b3a2b723e */ /* 0x000fe200000000ff */
[----:B------:R-:W-:Y:S01]  /*8b30*/  HADD2.F32 R48, -RZ, R38.H0_H0 ;  /* 0x20000026ff307230 */ /* 0x000fe20000004100 */
[----:B------:R-:W-:Y:S01]  /*8b40*/  F2FP.F16.F32.PACK_AB R36, R49, R36 ;  /* 0x000000243124723e */ /* 0x000fe200000000ff */
[----:B------:R-:W-:-:S02]  /*8b50*/  HADD2.F32 R42, -RZ, R42.H1_H1 ;  /* 0x3000002aff2a7230 */ /* 0x000fc40000004100 */
[----:B------:R-:W-:Y:S01]  /*8b60*/  FMUL.FTZ R59, R51, R169 ;  /* 0x000000a9333b7220 */ /* 0x000fe20000410000 */
[----:B------:R-:W-:Y:S01]  /*8b70*/  HADD2.F32 R38, -RZ, R38.H1_H1 ;  /* 0x30000026ff267230 */ /* 0x000fe20000004100 */
[----:B------:R-:W-:Y:S01]  /*8b80*/  F2FP.F16.F32.PACK_AB R40, R57, R40 ;  /* 0x000000283928723e */ /* 0x000fe200000000ff */
[----:B------:R-:W-:Y:S02]  /*8b90*/  HADD2.F32 R168, -RZ, R168.H1_H1 ;  /* 0x300000a8ffa87230 */ /* 0x000fe40000004100 */
[----:B------:R-:W-:Y:S01]  /*8ba0*/  FMUL.FTZ R61, R42, R55 ;  /* 0x000000372a3d7220 */ /* 0x000fe20000410000 */
[----:B------:R-:W-:Y:S02]  /*8bb0*/  HADD2.F32 R53, -RZ, R50.H0_H0 ;  /* 0x20000032ff357230 */ /* 0x000fe40000004100 */
[----:B------:R-:W-:Y:S01]  /*8bc0*/  FMUL.FTZ R50, R48, R169 ;  /* 0x000000a930327220 */ /* 0x000fe20000410000 */
[----:B------:R-:W-:Y:S01]  /*8bd0*/  FMUL.FTZ R55, R38, R55 ;  /* 0x0000003726377220 */ /* 0x000fe20000410000 */
[----:B------:R-:W-:Y:S01]  /*8be0*/  FFMA.FTZ R59, R48, R168, -R59 ;  /* 0x000000a8303b7223 */ /* 0x000fe2000001083b */
[----:B------:R-:W-:Y:S01]  /*8bf0*/  MOV R39, R54 ;  /* 0x0000003600277202 */ /* 0x000fe20000000f00 */
[----:B------:R-:W-:Y:S01]  /*8c00*/  FFMA.FTZ R50, R51, R168, R50 ;  /* 0x000000a833327223 */ /* 0x000fe20000010032 */
[-C--:B------:R-:W-:Y:S01]  /*8c10*/  FFMA.FTZ R38, R38, R53.reuse, -R61 ;  /* 0x0000003526267223 */ /* 0x080fe2000001083d */
[----:B------:R-:W-:-:S04]  /*8c20*/  FFMA.FTZ R55, R42, R53, R55 ;  /* 0x000000352a377223 */ /* 0x000fc80000010037 */
[----:B------:R-:W-:Y:S02]  /*8c30*/  F2FP.F16.F32.PACK_AB R38, R38, R59 ;  /* 0x0000003b2626723e */ /* 0x000fe400000000ff */
[----:B------:R-:W-:-:S07]  /*8c40*/  F2FP.F16.F32.PACK_AB R42, R55, R50 ;  /* 0x00000032372a723e */ /* 0x000fce00000000ff */
.L_x_737:
[----:B------:R-:W-:Y:S05]  /*8c50*/  BSYNC B2 ;  /* 0x0000000000027941 */ /* 0x000fea0003800000 */
.L_x_736:
[----:B------:R-:W-:Y:S02]  /*8c60*/  ULDC.64 UR4, c[0x0][0x208] ;  /* 0x0000820000047ab9 */ /* 0x000fe40000000a00 */
[----:B--2---:R4:W-:Y:S04]  /*8c70*/  STG.E.128 desc[UR4][R44.64], R36 ;  /* 0x000000242c007986 */ /* 0x0049e8000c101d04 */
[----:B---3--:R4:W-:Y:S02]  /*8c80*/  @!P3 STG.E.128 desc[UR4][R46.64], R40 ;  /* 0x000000282e00b986 */ /* 0x0089e4000c101d04 */
.L_x_731:
[----:B------:R-:W-:Y:S05]  /*8c90*/  BSYNC B1 ;  /* 0x0000000000017941 */ /* 0x000fea0003800000 */
.L_x_730:
[----:B--2-4-:R-:W-:Y:S02]  /*8ca0*/  VIADD R37, R212, 0x40 ;  /* 0x00000040d4257836 */ /* 0x014fe40000000000 */
[-C--:B------:R-:W-:Y:S02]  /*8cb0*/  IMAD R36, R146, R122.reuse, RZ ;  /* 0x0000007a92247224 */ /* 0x080fe400078e02ff */
[----:B------:R-:W-:-:S04]  /*8cc0*/  IMAD.WIDE.U32 R124, R37, R122, R124 ;  /* 0x0000007a257c7225 */ /* 0x000fc800078e007c */
[----:B---3--:R-:W-:Y:S01]  /*8cd0*/  IMAD R49, R37, R123, R36 ;  /* 0x0000007b25317224 */ /* 0x008fe200078e0224 */
[----:B------:R-:W-:Y:S06]  /*8ce0*/  @P4 BRA `(.L_x_698) ;  /* 0x0000001000f04947 */ /* 0x000fec0003800000 */
[----:B------:R-:W-:Y:S01]  /*8cf0*/  ISETP.NE.AND P3, PT, R26, RZ, PT ;  /* 0x000000ff1a00720c */ /* 0x000fe20003f65270 */
[----:B------:R-:W-:Y:S01]  /*8d00*/  BSSY B1, `(.L_x_738) ;  /* 0x000007e000017945 */ /* 0x000fe20003800000 */
[----:B------:R-:W-:-:S11]  /*8d10*/  IMAD.IADD R49, R125, 0x1, R49 ;  /* 0x000000017d317824 */ /* 0x000fd600078e0231 */
[----:B------:R-:W-:Y:S05]  /*8d20*/  @!P3 BRA `(.L_x_739) ;  /* 0x0000000400ecb947 */ /* 0x000fea0003800000 */
[----:B------:R-:W-:Y:S01]  /*8d30*/  SEL R36, R118, R148, !P0 ;  /* 0x0000009476247207 */ /* 0x000fe20004000000 */
[----:B------:R-:W-:Y:S01]  /*8d40*/  BSSY B2, `(.L_x_740) ;  /* 0x0000076000027945 */ /* 0x000fe20003800000 */
[----:B------:R-:W-:Y:S02]  /*8d50*/  SHF.R.U32.HI R39, RZ, 0x3, R226 ;  /* 0x00000003ff277819 */ /* 0x000fe400000116e2 */
[----:B------:R-:W-:Y:S02]  /*8d60*/  SHF.R.S32.HI R37, RZ, 0x1f, R36 ;  /* 0x0000001fff257819 */ /* 0x000fe40000011424 */
[----:B------:R-:W-:Y:S02]  /*8d70*/  IADD3 R38, P4, P5, R96, R124, R13 ;  /* 0x0000007c60267210 */ /* 0x000fe40007d9e00d */
[----:B------:R-:W-:-:S04]  /*8d80*/  LEA.HI R37, R37, R36, RZ, 0x4 ;  /* 0x0000002425257211 */ /* 0x000fc800078f20ff */
[----:B------:R-:W-:-:S04]  /*8d90*/  LEA.HI.SX32 R37, R37, R14, 0x1c ;  /* 0x0000000e25257211 */ /* 0x000fc800078fe2ff */
[----:B------:R-:W-:Y:S01]  /*8da0*/  SHF.R.S32.HI R36, RZ, 0x1f, R37 ;  /* 0x0000001fff247819 */ /* 0x000fe20000011425 */
[----:B------:R-:W-:-:S03]  /*8db0*/  IMAD.SHL.U32 R47, R37, 0x8, RZ ;  /* 0x00000008252f7824 */ /* 0x000fc600078e00ff */
[----:B------:R-:W-:Y:S02]  /*8dc0*/  LEA.HI R36, R36, R37, RZ, 0x3 ;  /* 0x0000002524247211 */ /* 0x000fe400078f18ff */
[----:B------:R-:W-:Y:S02]  /*8dd0*/  ISETP.GE.AND P3, PT, R47, R145, PT ;  /* 0x000000912f00720c */ /* 0x000fe40003f66270 */
[----:B------:R-:W-:Y:S02]  /*8de0*/  SHF.R.S32.HI R40, RZ, 0x3, R36 ;  /* 0x00000003ff287819 */ /* 0x000fe40000011424 */
[----:B------:R-:W-:-:S03]  /*8df0*/  LOP3.LUT R36, R226, 0x38, R47, 0xf8, !PT ;  /* 0x00000038e2247812 */ /* 0x000fc600078ef82f */
[----:B------:R-:W-:Y:S01]  /*8e00*/  IMAD R37, R40, 0x1400, R229 ;  /* 0x0000140028257824 */ /* 0x000fe200078e02e5 */
[----:B------:R-:W-:Y:S02]  /*8e10*/  LOP3.LUT R36, R36, R39, RZ, 0x3c, !PT ;  /* 0x0000002724247212 */ /* 0x000fe400078e3cff */
[----:B------:R-:W-:Y:S02]  /*8e20*/  IADD3.X R39, R92, R49, R7, P4, P5 ;  /* 0x000000315c277210 */ /* 0x000fe400027ea407 */
[----:B------:R-:W-:Y:S01]  /*8e30*/  IADD3 R36, R37, R36, RZ ;  /* 0x0000002425247210 */ /* 0x000fe20007ffe0ff */
[----:B------:R-:W-:Y:S01]  /*8e40*/  IMAD R37, R19, 0x5000, R133 ;  /* 0x0000500013257824 */ /* 0x000fe200078e0285 */
[C---:B------:R-:W-:Y:S02]  /*8e50*/  LEA R44, P4, R38.reuse, R116, 0x1 ;  /* 0x00000074262c7211 */ /* 0x040fe400078808ff */
[----:B------:R-:W-:Y:S01]  /*8e60*/  @!P3 SHF.R.S32.HI R48, RZ, 0x1f, R47 ;  /* 0x0000001fff30b819 */ /* 0x000fe2000001142f */
[----:B------:R-:W-:Y:S01]  /*8e70*/  IMAD R37, R37, 0x2, R18 ;  /* 0x0000000225257824 */ /* 0x000fe200078e0212 */
[----:B------:R-:W-:Y:S01]  /*8e80*/  LEA.HI.X R45, R38, R117, R39, 0x1, P4 ;  /* 0x00000075262d7211 */ /* 0x000fe200020f0c27 */
[----:B------:R-:W-:Y:S01]  /*8e90*/  IMAD R39, R19, 0x5000, R36 ;  /* 0x0000500013277824 */ /* 0x000fe200078e0224 */
[----:B------:R-:W-:-:S03]  /*8ea0*/  @!P3 IADD3 R47, P4, P5, R96, R124, R47 ;  /* 0x0000007c602fb210 */ /* 0x000fc60007d9e02f */
[----:B------:R-:W-:Y:S01]  /*8eb0*/  IMAD R40, R39, 0x2, R18 ;  /* 0x0000000227287824 */ /* 0x000fe200078e0212 */
[----:B------:R-:W-:Y:S01]  /*8ec0*/  @!P3 IADD3.X R48, R92, R49, R48, P4, P5 ;  /* 0x000000315c30b210 */ /* 0x000fe200027ea430 */
[----:B------:R-:W2:Y:S01]  /*8ed0*/  LDS.128 R36, [R37+0x24400] ;  /* 0x0244000025247984 */ /* 0x000ea20000000c00 */
[----:B------:R-:W-:Y:S02]  /*8ee0*/  ISETP.GE.AND P5, PT, R16, R115, PT ;  /* 0x000000731000720c */ /* 0x000fe40003fa6270 */
[C---:B------:R-:W-:Y:S01]  /*8ef0*/  @!P3 LEA R46, P4, R47.reuse, R116, 0x1 ;  /* 0x000000742f2eb211 */ /* 0x040fe200078808ff */
[----:B------:R-:W3:Y:S03]  /*8f00*/  LDS.128 R40, [R40+0x24400] ;  /* 0x0244000028287984 */ /* 0x000ee60000000c00 */
[----:B------:R-:W-:-:S07]  /*8f10*/  @!P3 LEA.HI.X R47, R47, R117, R48, 0x1, P4 ;  /* 0x000000752f2fb211 */ /* 0x000fce00020f0c30 */
[----:B------:R-:W-:Y:S05]  /*8f20*/  @P5 BRA `(.L_x_741) ;  /* 0x00000004005c5947 */ /* 0x000fea0003800000 */
[----:B--2---:R-:W-:Y:S01]  /*8f30*/  IMAD.MOV.U32 R53, RZ, RZ, R36 ;  /* 0x000000ffff357224 */ /* 0x004fe200078e0024 */
[----:B---3--:R-:W-:Y:S01]  /*8f40*/  MOV R36, R41 ;  /* 0x0000002900247202 */ /* 0x008fe20000000f00 */
[----:B------:R-:W-:Y:S01]  /*8f50*/  IMAD.MOV.U32 R54, RZ, RZ, R40 ;  /* 0x000000ffff367224 */ /* 0x000fe200078e0028 */
[----:B------:R-:W-:Y:S01]  /*8f60*/  SHF.R.U32.HI R58, RZ, 0x10, R81 ;  /* 0x00000010ff3a7819 */ /* 0x000fe20000011651 */
[----:B------:R-:W-:Y:S01]  /*8f70*/  IMAD.MOV.U32 R55, RZ, RZ, R43 ;  /* 0x000000ffff377224 */ /* 0x000fe200078e002b */
[----:B------:R-:W-:Y:S01]  /*8f80*/  SHF.R.U32.HI R56, RZ, 0x10, R73 ;  /* 0x00000010ff387819 */ /* 0x000fe20000011649 */
[----:B------:R-:W-:Y:S01]  /*8f90*/  HADD2.F32 R59, -RZ, R166.H1_H1 ;  /* 0x300000a6ff3b7230 */ /* 0x000fe20000004100 */
[--C-:B------:R-:W-:Y:S01]  /*8fa0*/  SHF.R.U64 R51, R82, 0x10, R83.reuse ;  /* 0x0000001052337819 */ /* 0x100fe20000001253 */
[--C-:B------:R-:W-:Y:S01]  /*8fb0*/  HADD2.F32 R40, -RZ, R36.reuse.H0_H0 ;  /* 0x20000024ff287230 */ /* 0x100fe20000004100 */
[----:B------:R-:W-:Y:S01]  /*8fc0*/  SHF.R.U32.HI R82, RZ, 0x10, R83 ;  /* 0x00000010ff527819 */ /* 0x000fe20000011653 */
[----:B------:R-:W-:Y:S01]  /*8fd0*/  HADD2.F32 R43, -RZ, R36.H1_H1 ;  /* 0x30000024ff2b7230 */ /* 0x000fe20000004100 */
[----:B------:R-:W-:Y:S01]  /*8fe0*/  SHF.R.U64 R48, R74, 0x10, R75 ;  /* 0x000000104a307819 */ /* 0x000fe2000000124b */
[----:B------:R-:W-:Y:S01]  /*8ff0*/  IMAD.MOV.U32 R41, RZ, RZ, R39 ;  /* 0x000000ffff297224 */ /* 0x000fe200078e0027 */
[----:B------:R-:W-:Y:S01]  /*9000*/  SHF.R.U32.HI R74, RZ, 0x10, R75 ;  /* 0x00000010ff4a7819 */ /* 0x000fe2000001164b */
[--C-:B------:R-:W-:Y:S01]  /*9010*/  HADD2.F32 R36, -RZ, R37.reuse.H0_H0 ;  /* 0x20000025ff247230 */ /* 0x100fe20000004100 */
[----:B------:R-:W-:Y:S01]  /*9020*/  SHF.R.U64 R52, R80, 0x10, R81 ;  /* 0x0000001050347819 */ /* 0x000fe20000001251 */
[----:B------:R-:W-:Y:S01]  /*9030*/  HADD2.F32 R58, -RZ, R58.H0_H0 ;  /* 0x2000003aff3a7230 */ /* 0x000fe20000004100 */
[----:B------:R-:W-:Y:S01]  /*9040*/  SHF.R.U64 R50, R72, 0x10, R73 ;  /* 0x0000001048327819 */ /* 0x000fe20000001249 */
[----:B------:R-:W-:-:S02]  /*9050*/  HADD2.F32 R39, -RZ, R37.H1_H1 ;  /* 0x30000025ff277230 */ /* 0x000fc40000004100 */
[-C--:B------:R-:W-:Y:S01]  /*9060*/  FMUL.FTZ R37, R40, R59.reuse ;  /* 0x0000003b28257220 */ /* 0x080fe20000410000 */
[----:B------:R-:W-:Y:S02]  /*9070*/  HADD2.F32 R57, -RZ, R164.H1_H1 ;  /* 0x300000a4ff397230 */ /* 0x000fe40000004100 */
[C---:B------:R-:W-:Y:S01]  /*9080*/  FMUL.FTZ R59, R36.reuse, R59 ;  /* 0x0000003b243b7220 */ /* 0x040fe20000410000 */
[----:B------:R-:W-:Y:S02]  /*9090*/  HADD2.F32 R56, -RZ, R56.H0_H0 ;  /* 0x20000038ff387230 */ /* 0x000fe40000004100 */
[-C--:B------:R-:W-:Y:S01]  /*90a0*/  FMUL.FTZ R60, R43, R58.reuse ;  /* 0x0000003a2b3c7220 */ /* 0x080fe20000410000 */
[C---:B------:R-:W-:Y:S01]  /*90b0*/  FMUL.FTZ R58, R39.reuse, R58 ;  /* 0x0000003a273a7220 */ /* 0x040fe20000410000 */
[-C--:B------:R-:W-:Y:S01]  /*90c0*/  FFMA.FTZ R36, R36, R57.reuse, -R37 ;  /* 0x0000003924247223 */ /* 0x080fe20000010825 */
[----:B------:R-:W-:Y:S01]  /*90d0*/  FFMA.FTZ R37, R40, R57, R59 ;  /* 0x0000003928257223 */ /* 0x000fe2000001003b */
[-C--:B------:R-:W-:Y:S01]  /*90e0*/  FFMA.FTZ R39, R39, R56.reuse, -R60 ;  /* 0x0000003827277223 */ /* 0x080fe2000001083c */
[----:B------:R-:W-:Y:S01]  /*90f0*/  FFMA.FTZ R40, R43, R56, R58 ;  /* 0x000000382b287223 */ /* 0x000fe2000001003a */
[----:B------:R-:W-:-:S02]  /*9100*/  HADD2.F32 R59, -RZ, R165.H1_H1 ;  /* 0x300000a5ff3b7230 */ /* 0x000fc40000004100 */
[--C-:B------:R-:W-:Y:S01]  /*9110*/  HADD2.F32 R56, -RZ, R55.reuse.H0_H0 ;  /* 0x20000037ff387230 */ /* 0x100fe20000004100 */
[----:B------:R-:W-:Y:S01]  /*9120*/  F2FP.F16.F32.PACK_AB R39, R39, R36 ;  /* 0x000000242727723e */ /* 0x000fe200000000ff */
[----:B------:R-:W-:Y:S02]  /*9130*/  HADD2.F32 R57, -RZ, R55.H1_H1 ;  /* 0x30000037ff397230 */ /* 0x000fe40000004100 */
[--C-:B------:R-:W-:Y:S02]  /*9140*/  HADD2.F32 R43, -RZ, R41.reuse.H0_H0 ;  /* 0x20000029ff2b7230 */ /* 0x100fe40000004100 */
[-C--:B------:R-:W-:Y:S01]  /*9150*/  FMUL.FTZ R62, R56, R59.reuse ;  /* 0x0000003b383e7220 */ /* 0x080fe20000410000 */
[----:B------:R-:W-:Y:S02]  /*9160*/  HADD2.F32 R60, -RZ, R82.H0_H0 ;  /* 0x20000052ff3c7230 */ /* 0x000fe40000004100 */
[----:B------:R-:W-:Y:S02]  /*9170*/  HADD2.F32 R58, -RZ, R154.H1_H1 ;  /* 0x3000009aff3a7230 */ /* 0x000fe40000004100 */
[----:B------:R-:W-:Y:S01]  /*9180*/  FMUL.FTZ R59, R43, R59 ;  /* 0x0000003b2b3b7220 */ /* 0x000fe20000410000 */
[----:B------:R-:W-:-:S02]  /*9190*/  HADD2.F32 R55, -RZ, R41.H1_H1 ;  /* 0x30000029ff377230 */ /* 0x000fc40000004100 */
[----:B------:R-:W-:Y:S01]  /*91a0*/  FMUL.FTZ R64, R57, R60 ;  /* 0x0000003c39407220 */ /* 0x000fe20000410000 */
[----:B------:R-:W-:Y:S02]  /*91b0*/  HADD2.F32 R74, -RZ, R74.H0_H0 ;  /* 0x2000004aff4a7230 */ /* 0x000fe40000004100 */
[-C--:B------:R-:W-:Y:S01]  /*91c0*/  FFMA.FTZ R41, R43, R58.reuse, -R62 ;  /* 0x0000003a2b297223 */ /* 0x080fe2000001083e */
[----:B------:R-:W-:Y:S01]  /*91d0*/  FFMA.FTZ R43, R56, R58, R59 ;  /* 0x0000003a382b7223 */ /* 0x000fe2000001003b */
[C---:B------:R-:W-:Y:S01]  /*91e0*/  FMUL.FTZ R60, R55.reuse, R60 ;  /* 0x0000003c373c7220 */ /* 0x040fe20000410000 */
[----:B------:R-:W-:Y:S02]  /*91f0*/  HADD2.F32 R166, -RZ, R166.H0_H0 ;  /* 0x200000a6ffa67230 */ /* 0x000fe40000004100 */
[-C--:B------:R-:W-:Y:S01]  /*9200*/  FFMA.FTZ R64, R55, R74.reuse, -R64 ;  /* 0x0000004a37407223 */ /* 0x080fe20000010840 */
[----:B------:R-:W-:Y:S02]  /*9210*/  HADD2.F32 R56, -RZ, R52.H0_H0 ;  /* 0x20000034ff387230 */ /* 0x000fe40000004100 */
[----:B------:R-:W-:Y:S01]  /*9220*/  FFMA.FTZ R60, R57, R74, R60 ;  /* 0x0000004a393c7223 */ /* 0x000fe2000001003c */
[----:B------:R-:W-:-:S02]  /*9230*/  HADD2.F32 R55, -RZ, R54.H0_H0 ;  /* 0x20000036ff377230 */ /* 0x000fc40000004100 */
[--C-:B------:R-:W-:Y:S01]  /*9240*/  HADD2.F32 R52, -RZ, R53.reuse.H0_H0 ;  /* 0x20000035ff347230 */ /* 0x100fe20000004100 */
[----:B------:R-:W-:Y:S01]  /*9250*/  F2FP.F16.F32.PACK_AB R64, R64, R41 ;  /* 0x000000294040723e */ /* 0x000fe200000000ff */
[----:B------:R-:W-:Y:S02]  /*9260*/  HADD2.F32 R54, -RZ, R54.H1_H1 ;  /* 0x30000036ff367230 */ /* 0x000fe40000004100 */
[-C--:B------:R-:W-:Y:S01]  /*9270*/  FMUL.FTZ R57, R55, R166.reuse ;  /* 0x000000a637397220 */ /* 0x080fe20000410000 */
[----:B------:R-:W-:Y:S02]  /*9280*/  HADD2.F32 R53, -RZ, R53.H1_H1 ;  /* 0x30000035ff357230 */ /* 0x000fe40000004100 */
[----:B------:R-:W-:Y:S01]  /*9290*/  FMUL.FTZ R166, R52, R166 ;  /* 0x000000a634a67220 */ /* 0x000fe20000410000 */
[----:B------:R-:W-:Y:S02]  /*92a0*/  HADD2.F32 R164, -RZ, R164.H0_H0 ;  /* 0x200000a4ffa47230 */ /* 0x000fe40000004100 */
[----:B------:R-:W-:Y:S01]  /*92b0*/  FMUL.FTZ R58, R54, R56 ;  /* 0x00000038363a7220 */ /* 0x000fe20000410000 */
[----:B------:R-:W-:-:S02]  /*92c0*/  HADD2.F32 R50, -RZ, R50.H0_H0 ;  /* 0x20000032ff327230 */ /* 0x000fc40000004100 */
[----:B------:R-:W-:Y:S01]  /*92d0*/  FMUL.FTZ R59, R53, R56 ;  /* 0x00000038353b7220 */ /* 0x000fe20000410000 */
[----:B------:R-:W-:Y:S02]  /*92e0*/  HADD2.F32 R165, -RZ, R165.H0_H0 ;  /* 0x200000a5ffa57230 */ /* 0x000fe40000004100 */
[----:B------:R-:W-:Y:S01]  /*92f0*/  FFMA.FTZ R166, R55, R164, R166 ;  /* 0x000000a437a67223 */ /* 0x000fe200000100a6 */
[----:B------:R-:W-:Y:S02]  /*9300*/  HADD2.F32 R55, -RZ, R51.H0_H0 ;  /* 0x20000033ff377230 */ /* 0x000fe40000004100 */
[-C--:B------:R-:W-:Y:S01]  /*9310*/  FFMA.FTZ R58, R53, R50.reuse, -R58 ;  /* 0x00000032353a7223 */ /* 0x080fe2000001083a */
[----:B------:R-:W-:Y:S01]  /*9320*/  FFMA.FTZ R59, R54, R50, R59 ;  /* 0x00000032363b7223 */ /* 0x000fe2000001003b */
[----:B------:R-:W-:Y:S02]  /*9330*/  HADD2.F32 R51, -RZ, R42.H0_H0 ;  /* 0x2000002aff337230 */ /* 0x000fe40000004100 */
[----:B------:R-:W-:Y:S01]  /*9340*/  FFMA.FTZ R57, R52, R164, -R57 ;  /* 0x000000a434397223 */ /* 0x000fe20000010839 */
[----:B------:R-:W-:Y:S01]  /*9350*/  HADD2.F32 R50, -RZ, R38.H0_H0 ;  /* 0x20000026ff327230 */ /* 0x000fe20000004100 */
[----:B------:R-:W-:Y:S01]  /*9360*/  F2FP.F16.F32.PACK_AB R41, R40, R37 ;  /* 0x000000252829723e */ /* 0x000fe200000000ff */
[----:B------:R-:W-:-:S02]  /*9370*/  HADD2.F32 R42, -RZ, R42.H1_H1 ;  /* 0x3000002aff2a7230 */ /* 0x000fc40000004100 */
[C---:B------:R-:W-:Y:S01]  /*9380*/  FMUL.FTZ R61, R51.reuse, R165 ;  /* 0x000000a5333d7220 */ /* 0x040fe20000410000 */
[----:B------:R-:W-:Y:S01]  /*9390*/  HADD2.F32 R38, -RZ, R38.H1_H1 ;  /* 0x30000026ff267230 */ /* 0x000fe20000004100 */
[----:B------:R-:W-:Y:S01]  /*93a0*/  MOV R37, R39 ;  /* 0x0000002700257202 */ /* 0x000fe20000000f00 */
[----:B------:R-:W-:Y:S02]  /*93b0*/  HADD2.F32 R154, -RZ, R154.H0_H0 ;  /* 0x2000009aff9a7230 */ /* 0x000fe40000004100 */
[----:B------:R-:W-:Y:S01]  /*93c0*/  FMUL.FTZ R63, R42, R55 ;  /* 0x000000372a3f7220 */ /* 0x000fe20000410000 */
[----:B------:R-:W-:Y:S02]  /*93d0*/  HADD2.F32 R53, -RZ, R48.H0_H0 ;  /* 0x20000030ff357230 */ /* 0x000fe40000004100 */
[----:B------:R-:W-:Y:S01]  /*93e0*/  FMUL.FTZ R48, R50, R165 ;  /* 0x000000a532307220 */ /* 0x000fe20000410000 */
[----:B------:R-:W-:Y:S01]  /*93f0*/  FMUL.FTZ R55, R38, R55 ;  /* 0x0000003726377220 */ /* 0x000fe20000410000 */
[-C--:B------:R-:W-:Y:S01]  /*9400*/  FFMA.FTZ R61, R50, R154.reuse, -R61 ;  /* 0x0000009a323d7223 */ /* 0x080fe2000001083d */
[----:B------:R-:W-:Y:S01]  /*9410*/  F2FP.F16.F32.PACK_AB R43, R60, R43 ;  /* 0x0000002b3c2b723e */ /* 0x000fe200000000ff */
[----:B------:R-:W-:Y:S01]  /*9420*/  FFMA.FTZ R48, R51, R154, R48 ;  /* 0x0000009a33307223 */ /* 0x000fe20000010030 */
[-C--:B------:R-:W-:Y:S01]  /*9430*/  FFMA.FTZ R38, R38, R53.reuse, -R63 ;  /* 0x0000003526267223 */ /* 0x080fe2000001083f */
[----:B------:R-:W-:Y:S01]  /*9440*/  FFMA.FTZ R55, R42, R53, R55 ;  /* 0x000000352a377223 */ /* 0x000fe20000010037 */
[----:B------:R-:W-:Y:S01]  /*9450*/  F2FP.F16.F32.PACK_AB R36, R58, R57 ;  /* 0x000000393a24723e */ /* 0x000fe200000000ff */
[----:B------:R-:W-:Y:S01]  /*9460*/  IMAD.MOV.U32 R39, RZ, RZ, R64 ;  /* 0x000000ffff277224 */ /* 0x000fe200078e0040 */
[----:B------:R-:W-:-:S02]  /*9470*/  F2FP.F16.F32.PACK_AB R40, R59, R166 ;  /* 0x000000a63b28723e */ /* 0x000fc400000000ff */
[----:B------:R-:W-:Y:S02]  /*9480*/  F2FP.F16.F32.PACK_AB R38, R38, R61 ;  /* 0x0000003d2626723e */ /* 0x000fe400000000ff */
[----:B------:R-:W-:-:S07]  /*9490*/  F2FP.F16.F32.PACK_AB R42, R55, R48 ;  /* 0x00000030372a723e */ /* 0x000fce00000000ff */
.L_x_741:
[----:B------:R-:W-:Y:S05]  /*94a0*/  BSYNC B2 ;  /* 0x0000000000027941 */ /* 0x000fea0003800000 */
.L_x_740:
[----:B------:R-:W-:Y:S02]  /*94b0*/  ULDC.64 UR4, c[0x0][0x208] ;  /* 0x0000820000047ab9 */ /* 0x000fe40000000a00 */
[----:B--2---:R2:W-:Y:S04]  /*94c0*/  STG.E.128 desc[UR4][R44.64], R36 ;  /* 0x000000242c007986 */ /* 0x0045e8000c101d04 */
[----:B---3--:R2:W-:Y:S02]  /*94d0*/  @!P3 STG.E.128 desc[UR4][R46.64], R40 ;  /* 0x000000282e00b986 */ /* 0x0085e4000c101d04 */
.L_x_739:
[----:B------:R-:W-:Y:S05]  /*94e0*/  BSYNC B1 ;  /* 0x0000000000017941 */ /* 0x000fea0003800000 */
.L_x_738:
[----:B------:R-:W-:-:S13]  /*94f0*/  ISETP.NE.AND P3, PT, R10, RZ, PT ;  /* 0x000000ff0a00720c */ /* 0x000fda0003f65270 */
[----:B------:R-:W-:Y:S05]  /*9500*/  @!P3 BRA `(.L_x_698) ;  /* 0x0000000800e8b947 */ /* 0x000fea0003800000 */
[----:B------:R-:W-:Y:S01]  /*9510*/  SEL R148, R118, R148, !P1 ;  /* 0x0000009476947207 */ /* 0x000fe20004800000 */
[----:B------:R-:W-:Y:S01]  /*9520*/  BSSY B1, `(.L_x_742) ;  /* 0x000006e000017945 */ /* 0x000fe20003800000 */
[----:B--2---:R-:W-:Y:S02]  /*9530*/  SHF.R.U32.HI R39, RZ, 0x3, R226 ;  /* 0x00000003ff277819 */ /* 0x004fe400000116e2 */
[----:B------:R-:W-:Y:S02]  /*9540*/  SHF.R.S32.HI R37, RZ, 0x1f, R148 ;  /* 0x0000001fff257819 */ /* 0x000fe40000011494 */
[----:B------:R-:W-:Y:S02]  /*9550*/  IADD3 R45, P3, P4, R96, R124, R11 ;  /* 0x0000007c602d7210 */ /* 0x000fe40007c7e00b */
[----:B------:R-:W-:Y:S02]  /*9560*/  LEA.HI R37, R37, R148, RZ, 0x4 ;  /* 0x0000009425257211 */ /* 0x000fe400078f20ff */
[----:B------:R-:W-:-:S02]  /*9570*/  IADD3.X R46, R92, R49, R6, P3, P4 ;  /* 0x000000315c2e7210 */ /* 0x000fc40001fe8406 */
[----:B------:R-:W-:Y:S02]  /*9580*/  LEA.HI.SX32 R37, R37, R12, 0x1c ;  /* 0x0000000c25257211 */ /* 0x000fe400078fe2ff */
[----:B------:R-:W-:Y:S02]  /*9590*/  ISETP.GE.AND P4, PT, R213, R115, PT ;  /* 0x00000073d500720c */ /* 0x000fe40003f86270 */
[----:B------:R-:W-:Y:S01]  /*95a0*/  SHF.R.S32.HI R36, RZ, 0x1f, R37 ;  /* 0x0000001fff247819 */ /* 0x000fe20000011425 */
[----:B------:R-:W-:Y:S01]  /*95b0*/  IMAD.SHL.U32 R47, R37, 0x8, RZ ;  /* 0x00000008252f7824 */ /* 0x000fe200078e00ff */
[C---:B------:R-:W-:Y:S02]  /*95c0*/  LEA R44, P3, R45.reuse, R116, 0x1 ;  /* 0x000000742d2c7211 */ /* 0x040fe400078608ff */
[----:B------:R-:W-:Y:S02]  /*95d0*/  LEA.HI R36, R36, R37, RZ, 0x3 ;  /* 0x0000002524247211 */ /* 0x000fe400078f18ff */
[----:B------:R-:W-:-:S02]  /*95e0*/  LEA.HI.X R45, R45, R117, R46, 0x1, P3 ;  /* 0x000000752d2d7211 */ /* 0x000fc400018f0c2e */
[----:B------:R-:W-:Y:S02]  /*95f0*/  SHF.R.S32.HI R38, RZ, 0x3, R36 ;  /* 0x00000003ff267819 */ /* 0x000fe40000011424 */
[----:B------:R-:W-:-:S03]  /*9600*/  LOP3.LUT R36, R226, 0x38, R47, 0xf8, !PT ;  /* 0x00000038e2247812 */ /* 0x000fc600078ef82f */
[----:B------:R-:W-:Y:S01]  /*9610*/  IMAD R37, R38, 0x1400, R229 ;  /* 0x0000140026257824 */ /* 0x000fe200078e02e5 */
[----:B------:R-:W-:-:S05]  /*9620*/  LOP3.LUT R36, R36, R39, RZ, 0x3c, !PT ;  /* 0x0000002724247212 */ /* 0x000fca00078e3cff */
[----:B------:R-:W-:Y:S02]  /*9630*/  IMAD.IADD R36, R37, 0x1, R36 ;  /* 0x0000000125247824 */ /* 0x000fe400078e0224 */
[C---:B------:R-:W-:Y:S02]  /*9640*/  IMAD R37, R19.reuse, 0x5000, R132 ;  /* 0x0000500013257824 */ /* 0x040fe400078e0284 */
[----:B------:R-:W-:-:S03]  /*9650*/  IMAD R39, R19, 0x5000, R36 ;  /* 0x0000500013277824 */ /* 0x000fc600078e0224 */
[----:B------:R-:W-:Y:S01]  /*9660*/  LEA R37, R37, R18, 0x1 ;  /* 0x0000001225257211 */ /* 0x000fe200078e08ff */
[----:B------:R-:W-:-:S05]  /*9670*/  IMAD R40, R39, 0x2, R18 ;  /* 0x0000000227287824 */ /* 0x000fca00078e0212 */
[----:B------:R-:W2:Y:S04]  /*9680*/  LDS.128 R36, [R37+0x24400] ;  /* 0x0244000025247984 */ /* 0x000ea80000000c00 */
[----:B------:R-:W3:Y:S01]  /*9690*/  LDS.128 R40, [R40+0x24400] ;  /* 0x0244000028287984 */ /* 0x000ee20000000c00 */
[----:B------:R-:W-:Y:S05]  /*96a0*/  @P4 BRA `(.L_x_743) ;  /* 0x0000000400544947 */ /* 0x000fea0003800000 */
[----:B------:R-:W-:Y:S01]  /*96b0*/  SHF.R.U32.HI R58, RZ, 0x10, R77 ;  /* 0x00000010ff3a7819 */ /* 0x000fe2000001164d */
[----:B---3--:R-:W-:Y:S01]  /*96c0*/  IMAD.MOV.U32 R53, RZ, RZ, R43 ;  /* 0x000000ffff357224 */ /* 0x008fe200078e002b */
[----:B------:R-:W-:Y:S01]  /*96d0*/  SHF.R.U32.HI R56, RZ, 0x10, R69 ;  /* 0x00000010ff387819 */ /* 0x000fe20000011645 */
[----:B------:R-:W-:Y:S01]  /*96e0*/  IMAD.MOV.U32 R52, RZ, RZ, R40 ;  /* 0x000000ffff347224 */ /* 0x000fe200078e0028 */
[----:B--2---:R-:W-:Y:S01]  /*96f0*/  MOV R40, R39 ;  /* 0x0000002700287202 */ /* 0x004fe20000000f00 */
[--C-:B------:R-:W-:Y:S01]  /*9700*/  HADD2.F32 R43, -RZ, R41.reuse.H0_H0 ;  /* 0x20000029ff2b7230 */ /* 0x100fe20000004100 */
[--C-:B------:R-:W-:Y:S01]  /*9710*/  SHF.R.U64 R48, R78, 0x10, R79.reuse ;  /* 0x000000104e307819 */ /* 0x100fe2000000124f */
[----:B------:R-:W-:Y:S01]  /*9720*/  HADD2.F32 R41, -RZ, R41.H1_H1 ;  /* 0x30000029ff297230 */ /* 0x000fe20000004100 */
[----:B------:R-:W-:Y:S01]  /*9730*/  SHF.R.U32.HI R78, RZ, 0x10, R79 ;  /* 0x00000010ff4e7819 */ /* 0x000fe2000001164f */
[----:B------:R-:W-:Y:S01]  /*9740*/  HADD2.F32 R58, -RZ, R58.H0_H0 ;  /* 0x2000003aff3a7230 */ /* 0x000fe20000004100 */
[--C-:B------:R-:W-:Y:S01]  /*9750*/  SHF.R.U64 R46, R70, 0x10, R71.reuse ;  /* 0x00000010462e7819 */ /* 0x100fe20000001247 */
[----:B------:R-:W-:Y:S01]  /*9760*/  HADD2.F32 R39, -RZ, R37.H1_H1 ;  /* 0x30000025ff277230 */ /* 0x000fe20000004100 */
[----:B------:R-:W-:Y:S01]  /*9770*/  SHF.R.U32.HI R70, RZ, 0x10, R71 ;  /* 0x00000010ff467819 */ /* 0x000fe20000011647 */
[----:B------:R-:W-:-:S02]  /*9780*/  IMAD.MOV.U32 R51, RZ, RZ, R36 ;  /* 0x000000ffff337224 */ /* 0x000fc400078e0024 */
[-C--:B------:R-:W-:Y:S01]  /*9790*/  FMUL.FTZ R62, R41, R58.reuse ;  /* 0x0000003a293e7220 */ /* 0x080fe20000410000 */
[----:B------:R-:W-:Y:S02]  /*97a0*/  HADD2.F32 R55, -RZ, R153.H1_H1 ;  /* 0x30000099ff377230 */ /* 0x000fe40000004100 */
[----:B------:R-:W-:Y:S01]  /*97b0*/  FMUL.FTZ R58, R39, R58 ;  /* 0x0000003a273a7220 */ /* 0x000fe20000410000 */
[----:B------:R-:W-:Y:S01]  /*97c0*/  HADD2.F32 R56, -RZ, R56.H0_H0 ;  /* 0x20000038ff387230 */ /* 0x000fe20000004100 */
[----:B------:R-:W-:Y:S01]  /*97d0*/  SHF.R.U64 R63, R76, 0x10, R77 ;  /* 0x000000104c3f7819 */ /* 0x000fe2000000124d */
[----:B------:R-:W-:Y:S02]  /*97e0*/  HADD2.F32 R36, -RZ, R37.H0_H0 ;  /* 0x20000025ff247230 */ /* 0x000fe40000004100 */
[----:B------:R-:W-:Y:S01]  /*97f0*/  FMUL.FTZ R37, R43, R55 ;  /* 0x000000372b257220 */ /* 0x000fe20000410000 */
[----:B------:R-:W-:Y:S02]  /*9800*/  HADD2.F32 R54, -RZ, R151.H1_H1 ;  /* 0x30000097ff367230 */ /* 0x000fe40000004100 */
[----:B------:R-:W-:Y:S01]  /*9810*/  FFMA.FTZ R58, R41, R56, R58 ;  /* 0x00000038293a7223 */ /* 0x000fe2000001003a */
[----:B------:R-:W-:-:S02]  /*9820*/  HADD2.F32 R41, -RZ, R53.H0_H0 ;  /* 0x20000035ff297230 */ /* 0x000fc40000004100 */
[C---:B------:R-:W-:Y:S01]  /*9830*/  FMUL.FTZ R60, R36.reuse, R55 ;  /* 0x00000037243c7220 */ /* 0x040fe20000410000 */
[----:B------:R-:W-:Y:S01]  /*9840*/  FFMA.FTZ R57, R39, R56, -R62 ;  /* 0x0000003827397223 */ /* 0x000fe2000001083e */
[----:B------:R-:W-:Y:S02]  /*9850*/  HADD2.F32 R53, -RZ, R53.H1_H1 ;  /* 0x30000035ff357230 */ /* 0x000fe40000004100 */
[-C--:B------:R-:W-:Y:S01]  /*9860*/  FFMA.FTZ R36, R36, R54.reuse, -R37 ;  /* 0x0000003624247223 */ /* 0x080fe20000010825 */
[----:B------:R-:W-:Y:S02]  /*9870*/  HADD2.F32 R55, -RZ, R78.H0_H0 ;  /* 0x2000004eff377230 */ /* 0x000fe40000004100 */
[----:B------:R-:W-:Y:S01]  /*9880*/  FFMA.FTZ R37, R43, R54, R60 ;  /* 0x000000362b257223 */ /* 0x000fe2000001003c */
[----:B------:R-:W-:Y:S01]  /*9890*/  HADD2.F32 R56, -RZ, R152.H1_H1 ;  /* 0x30000098ff387230 */ /* 0x000fe20000004100 */
[----:B------:R-:W-:Y:S01]  /*98a0*/  SHF.R.U64 R50, R68, 0x10, R69 ;  /* 0x0000001044327819 */ /* 0x000fe20000001245 */
[----:B------:R-:W-:-:S02]  /*98b0*/  HADD2.F32 R39, -RZ, R40.H0_H0 ;  /* 0x20000028ff277230 */ /* 0x000fc40000004100 */
[-C--:B------:R-:W-:Y:S01]  /*98c0*/  FMUL.FTZ R61, R53, R55.reuse ;  /* 0x00000037353d7220 */ /* 0x080fe20000410000 */
        /* <DEDUP_REMOVED lines=9> */
[-C--:B------:R-:W-:Y:S01]  /*9960*/  FFMA.FTZ R60, R39, R54.reuse, -R60 ;  /* 0x00000036273c7223 */ /* 0x080fe2000001083c */
[----:B------:R-:W-:Y:S02]  /*9970*/  HADD2.F32 R39, -RZ, R51.H0_H0 ;  /* 0x20000033ff277230 */ /* 0x000fe40000004100 */
[----:B------:R-:W-:Y:S01]  /*9980*/  FFMA.FTZ R59, R41, R54, R56 ;  /* 0x00000036293b7223 */ /* 0x000fe20000010038 */
[----:B------:R-:W-:Y:S02]  /*9990*/  HADD2.F32 R151, -RZ, R151.H0_H0 ;  /* 0x20000097ff977230 */ /* 0x000fe40000004100 */
[----:B------:R-:W-:Y:S01]  /*99a0*/  FMUL.FTZ R54, R40, R153 ;  /* 0x0000009928367220 */ /* 0x000fe20000410000 */
[----:B------:R-:W-:-:S02]  /*99b0*/  HADD2.F32 R41, -RZ, R63.H0_H0 ;  /* 0x2000003fff297230 */ /* 0x000fc40000004100 */
[----:B------:R-:W-:Y:S01]  /*99c0*/  FMUL.FTZ R153, R39, R153 ;  /* 0x0000009927997220 */ /* 0x000fe20000410000 */
[----:B------:R-:W-:Y:S02]  /*99d0*/  HADD2.F32 R52, -RZ, R52.H1_H1 ;  /* 0x30000034ff347230 */ /* 0x000fe40000004100 */
[----:B------:R-:W-:Y:S01]  /*99e0*/  FFMA.FTZ R62, R53, R43, R62 ;  /* 0x0000002b353e7223 */ /* 0x000fe2000001003e */
[----:B------:R-:W-:Y:S02]  /*99f0*/  HADD2.F32 R51, -RZ, R51.H1_H1 ;  /* 0x30000033ff337230 */ /* 0x000fe40000004100 */
[----:B------:R-:W-:Y:S01]  /*9a00*/  FFMA.FTZ R153, R40, R151, R153 ;  /* 0x0000009728997223 */ /* 0x000fe20000010099 */
[----:B------:R-:W-:Y:S02]  /*9a10*/  HADD2.F32 R50, -RZ, R50.H0_H0 ;  /* 0x20000032ff327230 */ /* 0x000fe40000004100 */
[----:B------:R-:W-:Y:S01]  /*9a20*/  FMUL.FTZ R56, R52, R41 ;  /* 0x0000002934387220 */ /* 0x000fe20000410000 */
[----:B------:R-:W-:Y:S01]  /*9a30*/  FFMA.FTZ R54, R39, R151, -R54 ;  /* 0x0000009727367223 */ /* 0x000fe20000010836 */
[----:B------:R-:W-:-:S02]  /*9a40*/  HADD2.F32 R40, -RZ, R42.H0_H0 ;  /* 0x2000002aff287230 */ /* 0x000fc40000004100 */
[C---:B------:R-:W-:Y:S01]  /*9a50*/  FMUL.FTZ R41, R51.reuse, R41 ;  /* 0x0000002933297220 */ /* 0x040fe20000410000 */
[----:B------:R-:W-:Y:S02]  /*9a60*/  HADD2.F32 R43, -RZ, R48.H0_H0 ;  /* 0x20000030ff2b7230 */ /* 0x000fe40000004100 */
[-C--:B------:R-:W-:Y:S01]  /*9a70*/  FFMA.FTZ R51, R51, R50.reuse, -R56 ;  /* 0x0000003233337223 */ /* 0x080fe20000010838 */
[----:B------:R-:W-:Y:S02]  /*9a80*/  HADD2.F32 R39, -RZ, R38.H0_H0 ;  /* 0x20000026ff277230 */ /* 0x000fe40000004100 */
[----:B------:R-:W-:Y:S01]  /*9a90*/  FFMA.FTZ R50, R52, R50, R41 ;  /* 0x0000003234327223 */ /* 0x000fe20000010029 */
[----:B------:R-:W-:Y:S01]  /*9aa0*/  HADD2.F32 R42, -RZ, R42.H1_H1 ;  /* 0x3000002aff2a7230 */ /* 0x000fe20000004100 */
[----:B------:R-:W-:Y:S01]  /*9ab0*/  F2FP.F16.F32.PACK_AB R57, R57, R36 ;  /* 0x000000243939723e */ /* 0x000fe200000000ff */
[----:B------:R-:W-:Y:S01]  /*9ac0*/  HADD2.F32 R152, -RZ, R152.H0_H0 ;  /* 0x20000098ff987230 */ /* 0x000fe20000004100 */
[----:B------:R-:W-:Y:S01]  /*9ad0*/  F2FP.F16.F32.PACK_AB R36, R51, R54 ;  /* 0x000000363324723e */ /* 0x000fe200000000ff */
[----:B------:R-:W-:-:S02]  /*9ae0*/  HADD2.F32 R38, -RZ, R38.H1_H1 ;  /* 0x30000026ff267230 */ /* 0x000fc40000004100 */
[-C--:B------:R-:W-:Y:S01]  /*9af0*/  FMUL.FTZ R55, R42, R43.reuse ;  /* 0x0000002b2a377220 */ /* 0x080fe20000410000 */
[----:B------:R-:W-:Y:S02]  /*9b00*/  HADD2.F32 R150, -RZ, R150.H0_H0 ;  /* 0x20000096ff967230 */ /* 0x000fe40000004100 */
[CC--:B------:R-:W-:Y:S01]  /*9b10*/  FMUL.FTZ R53, R39.reuse, R152.reuse ;  /* 0x0000009827357220 */ /* 0x0c0fe20000410000 */
[----:B------:R-:W-:Y:S02]  /*9b20*/  HADD2.F32 R41, -RZ, R46.H0_H0 ;  /* 0x2000002eff297230 */ /* 0x000fe40000004100 */
[----:B------:R-:W-:Y:S01]  /*9b30*/  FMUL.FTZ R46, R40, R152 ;  /* 0x00000098282e7220 */ /* 0x000fe20000410000 */
[----:B------:R-:W-:Y:S01]  /*9b40*/  FMUL.FTZ R43, R38, R43 ;  /* 0x0000002b262b7220 */ /* 0x000fe20000410000 */
[-C--:B------:R-:W-:Y:S01]  /*9b50*/  FFMA.FTZ R53, R40, R150.reuse, R53 ;  /* 0x0000009628357223 */ /* 0x080fe20000010035 */
[----:B------:R-:W-:Y:S01]  /*9b60*/  F2FP.F16.F32.PACK_AB R40, R50, R153 ;  /* 0x000000993228723e */ /* 0x000fe200000000ff */
[----:B------:R-:W-:Y:S01]  /*9b70*/  FFMA.FTZ R46, R39, R150, -R46 ;  /* 0x00000096272e7223 */ /* 0x000fe2000001082e */
[-C--:B------:R-:W-:Y:S01]  /*9b80*/  FFMA.FTZ R55, R38, R41.reuse, -R55 ;  /* 0x0000002926377223 */ /* 0x080fe20000010837 */
[----:B------:R-:W-:Y:S01]  /*9b90*/  FFMA.FTZ R42, R42, R41, R43 ;  /* 0x000000292a2a7223 */ /* 0x000fe2000001002b */
[----:B------:R-:W-:Y:S01]  /*9ba0*/  F2FP.F16.F32.PACK_AB R41, R58, R37 ;  /* 0x000000253a29723e */ /* 0x000fe200000000ff */
[----:B------:R-:W-:Y:S01]  /*9bb0*/  IMAD.MOV.U32 R37, RZ, RZ, R57 ;  /* 0x000000ffff257224 */ /* 0x000fe200078e0039 */
[----:B------:R-:W-:-:S02]  /*9bc0*/  F2FP.F16.F32.PACK_AB R39, R61, R60 ;  /* 0x0000003c3d27723e */ /* 0x000fc400000000ff */
[----:B------:R-:W-:Y:S02]  /*9bd0*/  F2FP.F16.F32.PACK_AB R43, R62, R59 ;  /* 0x0000003b3e2b723e */ /* 0x000fe400000000ff */
[----:B------:R-:W-:Y:S02]  /*9be0*/  F2FP.F16.F32.PACK_AB R38, R55, R46 ;  /* 0x0000002e3726723e */ /* 0x000fe400000000ff */
[----:B------:R-:W-:-:S07]  /*9bf0*/  F2FP.F16.F32.PACK_AB R42, R42, R53 ;  /* 0x000000352a2a723e */ /* 0x000fce00000000ff */
.L_x_743:
[----:B------:R-:W-:Y:S05]  /*9c00*/  BSYNC B1 ;  /* 0x0000000000017941 */ /* 0x000fea0003800000 */
.L_x_742:
[----:B------:R-:W-:Y:S01]  /*9c10*/  ISETP.GE.AND P3, PT, R47, R145, PT ;  /* 0x000000912f00720c */ /* 0x000fe20003f66270 */
[----:B------:R-:W-:Y:S02]  /*9c20*/  ULDC.64 UR4, c[0x0][0x208] ;  /* 0x0000820000047ab9 */ /* 0x000fe40000000a00 */
[----:B--2---:R2:W-:Y:S10]  /*9c30*/  STG.E.128 desc[UR4][R44.64], R36 ;  /* 0x000000242c007986 */ /* 0x0045f4000c101d04 */
[----:B------:R-:W-:Y:S05]  /*9c40*/  @P3 BRA `(.L_x_698) ;  /* 0x0000000400183947 */ /* 0x000fea0003800000 */
[--C-:B------:R-:W-:Y:S01]  /*9c50*/  IADD3 R124, P3, P4, R96, R124, R47.reuse ;  /* 0x0000007c607c7210 */ /* 0x100fe20007c7e02f */
[----:B------:R-:W-:Y:S01]  /*9c60*/  ULDC.64 UR4, c[0x0][0x208] ;  /* 0x0000820000047ab9 */ /* 0x000fe20000000a00 */
[----:B------:R-:W-:-:S04]  /*9c70*/  SHF.R.S32.HI R47, RZ, 0x1f, R47 ;  /* 0x0000001fff2f7819 */ /* 0x000fc8000001142f */
[----:B------:R-:W-:Y:S02]  /*9c80*/  IADD3.X R49, R92, R49, R47, P3, P4 ;  /* 0x000000315c317210 */ /* 0x000fe40001fe842f */
[----:B------:R-:W-:-:S04]  /*9c90*/  LEA R116, P3, R124, R116, 0x1 ;  /* 0x000000747c747211 */ /* 0x000fc800078608ff */
[----:B------:R-:W-:-:S05]  /*9ca0*/  LEA.HI.X R117, R124, R117, R49, 0x1, P3 ;  /* 0x000000757c757211 */ /* 0x000fca00018f0c31 */
[----:B---3--:R3:W-:Y:S01]  /*9cb0*/  STG.E.128 desc[UR4][R116.64], R40 ;  /* 0x0000002874007986 */ /* 0x0087e2000c101d04 */
[----:B------:R-:W-:Y:S05]  /*9cc0*/  BRA `(.L_x_698) ;  /* 0x0000000000f87947 */ /* 0x000fea0003800000 */
.L_x_655:
[----:B------:R-:W-:-:S13]  /*9cd0*/  ISETP.NE.AND P2, PT, R220, 0x3, PT ;  /* 0x00000003dc00780c */ /* 0x000fda0003f45270 */
[----:B------:R-:W-:Y:S05]  /*9ce0*/  @!P2 BRA `(.L_x_744) ;  /* 0x000000000004a947 */ /* 0x000fea0003800000 */
[----:B------:R-:W-:Y:S01]  /*9cf0*/  BPT.TRAP 0x1 ;  /* 0x000000040000795c */ /* 0x000fe20000300000 */
.L_x_744:
[----:B------:R-:W-:Y:S01]  /*9d00*/  IMAD R0, R19, 0x8, R18 ;  /* 0x0000000813007824 */ /* 0x000fe200078e0212 */
[----:B------:R-:W-:Y:S01]  /*9d10*/  SHF.L.U32 R114, R217, 0x1f, RZ ;  /* 0x0000001fd9727819 */ /* 0x000fe200000006ff */
[----:B------:R-:W-:Y:S01]  /*9d20*/  IMAD R3, R24, -0x50, R2 ;  /* 0xffffffb018037824 */ /* 0x000fe200078e0202 */
[----:B------:R-:W-:Y:S02]  /*9d30*/  BSSY B1, `(.L_x_745) ;  /* 0x0000005000017945 */ /* 0x000fe40003800000 */
[----:B------:R-:W1:Y:S02]  /*9d40*/  SYNCS.PHASECHK.TRANS64.TRYWAIT P3, [R0+URZ+0x38890], R114 ;  /* 0x03889072000075a7 */ /* 0x000e64000806017f */
[----:B------:R-:W-:-:S04]  /*9d50*/  VIMNMX R3, R3, 0x50, PT ;  /* 0x0000005003037848 */ /* 0x000fc80003fe0100 */
[----:B------:R-:W-:Y:S01]  /*9d60*/  ISETP.GE.AND P4, PT, R212, R3, PT ;  /* 0x00000003d400720c */ /* 0x000fe20003f86270 */
[----:B-1----:R-:W-:-:S12]  /*9d70*/  @!P3 BRA `(.L_x_746) ;  /* 0x000001e00070b947 */ /* 0x002fd80003800000 */
.L_x_1050:
[----:B------:R-:W-:Y:S05]  /*9d80*/  BSYNC B1 ;  /* 0x0000000000017941 */ /* 0x000fea0003800000 */
.L_x_745:
[----:B------:R-:W-:Y:S04]  /*9d90*/  BSSY B1, `(.L_x_747) ;  /* 0x000000f000017945 */ /* 0x000fe80003800000 */
[----:B------:R-:W-:Y:S05]  /*9da0*/  @P4 BRA `(.L_x_748) ;  /* 0x0000000000344947 */ /* 0x000fea0003800000 */
[----:B------:R-:W-:Y:S01]  /*9db0*/  ISETP.NE.AND P5, PT, R26, RZ, PT ;  /* 0x000000ff1a00720c */ /* 0x000fe20003fa5270 */
[----:B------:R-:W-:Y:S01]  /*9dc0*/  ULDC.64 UR4, c[0x0][0x208] ;  /* 0x0000820000047ab9 */ /* 0x000fe20000000a00 */
[----:B------:R-:W-:Y:S02]  /*9dd0*/  ISETP.NE.AND P4, PT, R10, RZ, PT ;  /* 0x000000ff0a00720c */ /* 0x000fe40003f85270 */
[----:B------:R-:W-:-:S09]  /*9de0*/  ISETP.NE.AND P3, PT, R9, RZ, PT ;  /* 0x000000ff0900720c */ /* 0x000fd20003f65270 */
[----:B0-----:R-:W0:Y:S04]  /*9df0*/  @P5 LDS.128 R36, [R4+0x24400] ;  /* 0x0244000004245984 */ /* 0x001e280000000c00 */
[----:B------:R-:W2:Y:S04]  /*9e00*/  @P3 LDS.128 R40, [R4+0x29400] ;  /* 0x0294000004283984 */ /* 0x000ea80000000c00 */
[----:B0-----:R-:W-:Y:S01]  /*9e10*/  @P5 STG.E.128 desc[UR4][R56.64], R36 ;  /* 0x0000002438005986 */ /* 0x001fe2000c101d04 */
[----:B------:R-:W-:-:S03]  /*9e20*/  ISETP.NE.AND P5, PT, R8, RZ, PT ;  /* 0x000000ff0800720c */ /* 0x000fc60003fa5270 */
[----:B------:R-:W0:Y:S04]  /*9e30*/  @P4 LDS.128 R36, [R4+0x26c00] ;  /* 0x026c000004244984 */ /* 0x000e280000000c00 */
[----:B--2---:R-:W-:Y:S06]  /*9e40*/  @P3 STG.E.128 desc[UR4][R56.64+0x100], R40 ;  /* 0x0001002838003986 */ /* 0x004fec000c101d04 */
[----:B------:R-:W2:Y:S04]  /*9e50*/  @P5 LDS.128 R44, [R4+0x2bc00] ;  /* 0x02bc0000042c5984 */ /* 0x000ea80000000c00 */
[----:B0-----:R3:W-:Y:S04]  /*9e60*/  @P4 STG.E.128 desc[UR4][R56.64+0x80], R36 ;  /* 0x0000802438004986 */ /* 0x0017e8000c101d04 */
[----:B--2---:R3:W-:Y:S02]  /*9e70*/  @P5 STG.E.128 desc[UR4][R56.64+0x180], R44 ;  /* 0x0001802c38005986 */ /* 0x0047e4000c101d04 */
.L_x_748:
[----:B------:R-:W-:Y:S05]  /*9e80*/  BSYNC B1 ;  /* 0x0000000000017941 */ /* 0x000fea0003800000 */
.L_x_747:
[----:B---3--:R-:W-:Y:S01]  /*9e90*/  IADD3 R36, R212, 0x20, RZ ;  /* 0x00000020d4247810 */ /* 0x008fe20007ffe0ff */
[----:B------:R-:W-:Y:S03]  /*9ea0*/  BSSY B1, `(.L_x_749) ;  /* 0x0000010000017945 */ /* 0x000fe60003800000 */
[----:B------:R-:W-:-:S13]  /*9eb0*/  ISETP.GE.AND P3, PT, R36, R3, PT ;  /* 0x000000032400720c */ /* 0x000fda0003f66270 */
        /* <DEDUP_REMOVED lines=14> */
.L_x_750:
[----:B------:R-:W-:Y:S05]  /*9fa0*/  BSYNC B1 ;  /* 0x0000000000017941 */ /* 0x000fea0003800000 */
.L_x_749:
[----:B---3--:R-:W-:-:S05]  /*9fb0*/  VIADD R36, R212, 0x40 ;  /* 0x00000040d4247836 */ /* 0x008fca0000000000 */
        /* <DEDUP_REMOVED lines=15> */
.L_x_698:
[----:B------:R-:W-:Y:S05]  /*a0b0*/  BSYNC B0 ;  /* 0x0000000000007941 */ /* 0x000fea0003800000 */
.L_x_654:
[----:B-1234-:R-:W1:Y:S01]  /*a0c0*/  S2R R36, SR_TID.X ;  /* 0x0000000000247919 */ /* 0x01ee620000002100 */
[----:B------:R-:W-:Y:S01]  /*a0d0*/  @!PT LDS RZ, [RZ] ;  /* 0x00000000fffff984 */ /* 0x000fe20000000800 */
[----:B------:R-:W-:Y:S01]  /*a0e0*/  @!PT LDS RZ, [RZ] ;  /* 0x00000000fffff984 */ /* 0x000fe20000000800 */
[----:B------:R-:W-:Y:S01]  /*a0f0*/  @!PT LDS RZ, [RZ] ;  /* 0x00000000fffff984 */ /* 0x000fe20000000800 */
[----:B------:R-:W-:Y:S01]  /*a100*/  @!PT LDS RZ, [RZ] ;  /* 0x00000000fffff984 */ /* 0x000fe20000000800 */
[----:B------:R2:W-:Y:S06]  /*a110*/  MEMBAR.ALL.CTA ;  /* 0x0000000000007992 */ /* 0x0005ec0000008000 */
[----:B--2---:R-:W2:Y:S01]  /*a120*/  FENCE.VIEW.ASYNC.S ;  /* 0x00000000000073c6 */ /* 0x004ea20000000000 */
[----:B------:R-:W-:Y:S05]  /*a130*/  WARPSYNC.ALL ;  /* 0x0000000000007948 */ /* 0x000fea0003800000 */
[----:B------:R-:W-:Y:S01]  /*a140*/  BSSY B0, `(.L_x_751) ;  /* 0x0000009000007945 */ /* 0x000fe20003800000 */
[----:B-1----:R-:W-:Y:S01]  /*a150*/  LOP3.LUT R36, R36, 0x7f, RZ, 0xc0, !PT ;  /* 0x0000007f24247812 */ /* 0x002fe200078ec0ff */
[----:B--2---:R1:W-:Y:S03]  /*a160*/  BAR.SYNC.DEFER_BLOCKING R149, 0x80 ;  /* 0x000200950000751d */ /* 0x0043e60000010000 */
[----:B------:R-:W-:-:S13]  /*a170*/  ISETP.NE.AND P3, PT, R36, RZ, PT ;  /* 0x000000ff2400720c */ /* 0x000fda0003f65270 */
[----:B------:R-:W-:-:S05]  /*a180*/  @!P3 VIADD R36, R0, 0x388a0 ;  /* 0x000388a00024b836 */ /* 0x000fca0000000000 */
[----:B------:R-:W-:-:S04]  /*a190*/  @!P3 PRMT R36, RZ, 0x654, R36 ;  /* 0x00000654ff24b816 */ /* 0x000fc80000000024 */
[----:B------:R1:W-:Y:S01]  /*a1a0*/  @!P3 SYNCS.ARRIVE.TRANS64.RED.A1T0 RZ, [R36+URZ], RZ ;  /* 0x000000ff24ffb9a7 */ /* 0x0003e2000810043f */
[----:B------:R-:W-:Y:S05]  /*a1b0*/  @!P2 BRA `(.L_x_752) ;  /* 0x000000000004a947 */ /* 0x000fea0003800000 */
[----:B------:R-:W-:Y:S01]  /*a1c0*/  BPT.TRAP 0x1 ;  /* 0x000000040000795c */ /* 0x000fe20000300000 */
.L_x_752:
[----:B------:R-:W-:Y:S05]  /*a1d0*/  BSYNC B0 ;  /* 0x0000000000007941 */ /* 0x000fea0003800000 */
.L_x_751:
[----:B------:R-:W2:Y:S01]  /*a1e0*/  SYNCS.PHASECHK.TRANS64.TRYWAIT P2, [R0+URZ+0x388b0], R114 ;  /* 0x0388b072000075a7 */ /* 0x000ea2000804017f */
[----:B------:R-:W-:Y:S01]  /*a1f0*/  ULDC UR60, c[0x0][0x2f4] ;  /* 0x0000bd00003c7ab9 */ /* 0x000fe20000000800 */
[----:B------:R-:W-:Y:S01]  /*a200*/  ULDC.64 UR56, c[0x0][0x328] ;  /* 0x0000ca0000387ab9 */ /* 0x000fe20000000a00 */
[----:B------:R-:W-:Y:S01]  /*a210*/  ULDC.64 UR58, c[0x0][0x318] ;  /* 0x0000c600003a7ab9 */ /* 0x000fe20000000a00 */
[----:B------:R-:W-:Y:S01]  /*a220*/  BSSY B0, `(.L_x_753) ;  /* 0x0000004000007945 */ /* 0x000fe20003800000 */
[----:B------:R-:W-:Y:S01]  /*a230*/  ISETP.GE.AND P4, PT, R212, R3, PT ;  /* 0x00000003d400720c */ /* 0x000fe20003f86270 */
[----:B------:R-:W-:Y:S02]  /*a240*/  IMAD.WIDE R48, R24, 0x50, R112 ;  /* 0x0000005018307825 */ /* 0x000fe400078e0270 */
[----:B--2---:R-:W-:Y:S10]  /*a250*/  @!P2 BRA `(.L_x_754) ;  /* 0x000001dc004ca947 */ /* 0x004ff40003800000 */
.L_x_1051:
[----:B------:R-:W-:Y:S05]  /*a260*/  BSYNC B0 ;  /* 0x0000000000007941 */ /* 0x000fea0003800000 */
.L_x_753:
[----:B------:R-:W-:Y:S04]  /*a270*/  BSSY B0, `(.L_x_755) ;  /* 0x0000017000007945 */ /* 0x000fe80003800000 */
[----:B------:R-:W-:Y:S05]  /*a280*/  @P4 BRA `(.L_x_756) ;  /* 0x0000000000544947 */ /* 0x000fea0003800000 */
[----:B------:R-:W-:Y:S01]  /*a290*/  ISETP.GE.AND P5, PT, R16, UR60, PT ;  /* 0x0000003c10007c0c */ /* 0x000fe2000bfa6270 */
[----:B------:R-:W-:Y:S01]  /*a2a0*/  IMAD R43, R49, UR56, RZ ;  /* 0x00000038312b7c24 */ /* 0x000fe2000f8e02ff */
[----:B------:R-:W-:Y:S01]  /*a2b0*/  MOV R41, R5 ;  /* 0x0000000500297202 */ /* 0x000fe20000000f00 */
[----:B------:R-:W-:Y:S01]  /*a2c0*/  IMAD.MOV.U32 R40, RZ, RZ, R94 ;  /* 0x000000ffff287224 */ /* 0x000fe200078e005e */
[----:B------:R-:W-:Y:S01]  /*a2d0*/  ULDC.64 UR4, c[0x0][0x208] ;  /* 0x0000820000047ab9 */ /* 0x000fe20000000a00 */
[C---:B------:R-:W-:Y:S01]  /*a2e0*/  IMAD R43, R48.reuse, UR57, R43 ;  /* 0x00000039302b7c24 */ /* 0x040fe2000f8e022b */
[----:B------:R-:W-:Y:S01]  /*a2f0*/  ISETP.GE.AND P4, PT, R213, UR60, PT ;  /* 0x0000003cd5007c0c */ /* 0x000fe2000bf86270 */
[----:B------:R-:W-:-:S04]  /*a300*/  IMAD.WIDE.U32 R40, R48, UR56, R40 ;  /* 0x0000003830287c25 */ /* 0x000fc8000f8e0028 */
[----:B------:R-:W-:Y:S01]  /*a310*/  IMAD.IADD R41, R41, 0x1, R43 ;  /* 0x0000000129297824 */ /* 0x000fe200078e022b */
[C---:B------:R-:W-:Y:S01]  /*a320*/  LEA R50, P2, R40.reuse, UR58, 0x1 ;  /* 0x0000003a28327c11 */ /* 0x040fe2000f8408ff */
[----:B01----:R-:W0:Y:S03]  /*a330*/  @!P5 LDS.128 R36, [R4+0x400] ;  /* 0x000400000424d984 */ /* 0x003e260000000c00 */
[----:B------:R-:W-:Y:S02]  /*a340*/  LEA.HI.X R51, R40, UR59, R41, 0x1, P2 ;  /* 0x0000003b28337c11 */ /* 0x000fe400090f0c29 */
[----:B------:R-:W-:-:S13]  /*a350*/  ISETP.GE.AND P2, PT, R218, UR60, PT ;  /* 0x0000003cda007c0c */ /* 0x000fda000bf46270 */
[----:B------:R-:W1:Y:S04]  /*a360*/  @!P2 LDS.128 R40, [R4+0x5400] ;  /* 0x005400000428a984 */ /* 0x000e680000000c00 */
[----:B0-----:R-:W-:Y:S01]  /*a370*/  @!P5 STG.E.128 desc[UR4][R50.64], R36 ;  /* 0x000000243200d986 */ /* 0x001fe2000c101d04 */
[----:B------:R-:W-:-:S03]  /*a380*/  ISETP.GE.AND P5, PT, R219, UR60, PT ;  /* 0x0000003cdb007c0c */ /* 0x000fc6000bfa6270 */
[----:B------:R-:W0:Y:S10]  /*a390*/  @!P4 LDS.128 R36, [R4+0x2c00] ;  /* 0x002c00000424c984 */ /* 0x000e340000000c00 */
[----:B------:R-:W3:Y:S04]  /*a3a0*/  @!P5 LDS.128 R44, [R4+0x7c00] ;  /* 0x007c0000042cd984 */ /* 0x000ee80000000c00 */
[----:B-1----:R4:W-:Y:S04]  /*a3b0*/  @!P2 STG.E.128 desc[UR4][R50.64+0x100], R40 ;  /* 0x000100283200a986 */ /* 0x0029e8000c101d04 */
[----:B0-----:R4:W-:Y:S04]  /*a3c0*/  @!P4 STG.E.128 desc[UR4][R50.64+0x80], R36 ;  /* 0x000080243200c986 */ /* 0x0019e8000c101d04 */
[----:B---3--:R4:W-:Y:S02]  /*a3d0*/  @!P5 STG.E.128 desc[UR4][R50.64+0x180], R44 ;  /* 0x0001802c3200d986 */ /* 0x0089e4000c101d04 */
.L_x_756:
[----:B------:R-:W-:Y:S05]  /*a3e0*/  BSYNC B0 ;  /* 0x0000000000007941 */ /* 0x000fea0003800000 */
.L_x_755:
[----:B-1--4-:R-:W-:Y:S01]  /*a3f0*/  VIADD R36, R212, 0x20 ;  /* 0x00000020d4247836 */ /* 0x012fe20000000000 */
[----:B------:R-:W-:Y:S04]  /*a400*/  BSSY B0, `(.L_x_757) ;  /* 0x000001a000007945 */ /* 0x000fe80003800000 */
[----:B------:R-:W-:-:S13]  /*a410*/  ISETP.GE.AND P2, PT, R36, R3, PT ;  /* 0x000000032400720c */ /* 0x000fda0003f46270 */
[----:B------:R-:W-:Y:S05]  /*a420*/  @P2 BRA `(.L_x_758) ;  /* 0x00000000005c2947 */ /* 0x000fea0003800000 */
[----:B------:R-:W-:Y:S01]  /*a430*/  ISETP.GE.AND P2, PT, R16, UR60, PT ;  /* 0x0000003c10007c0c */ /* 0x000fe2000bf46270 */
[----:B------:R-:W-:Y:S01]  /*a440*/  IMAD.MOV.U32 R41, RZ, RZ, R5 ;  /* 0x000000ffff297224 */ /* 0x000fe200078e0005 */
[----:B------:R-:W-:Y:S01]  /*a450*/  IADD3 R43, P4, R48, 0x20, RZ ;  /* 0x00000020302b7810 */ /* 0x000fe20007f9e0ff */
[----:B------:R-:W-:Y:S01]  /*a460*/  ULDC.64 UR4, c[0x0][0x208] ;  /* 0x0000820000047ab9 */ /* 0x000fe20000000a00 */
[----:B------:R-:W-:-:S03]  /*a470*/  ISETP.GE.AND P5, PT, R213, UR60, PT ;  /* 0x0000003cd5007c0c */ /* 0x000fc6000bfa6270 */
[----:B------:R-:W-:-:S04]  /*a480*/  IMAD.X R40, RZ, RZ, R49, P4 ;  /* 0x000000ffff287224 */ /* 0x000fc800020e0631 */
[----:B------:R-:W-:Y:S01]  /*a490*/  IMAD R42, R40, UR56, RZ ;  /* 0x00000038282a7c24 */ /* 0x000fe2000f8e02ff */
[----:B------:R-:W-:Y:S01]  /*a4a0*/  MOV R40, R94 ;  /* 0x0000005e00287202 */ /* 0x000fe20000000f00 */
[----:B0-----:R-:W0:Y:S04]  /*a4b0*/  @!P2 LDS.128 R36, [R4+0x1400] ;  /* 0x001400000424a984 */ /* 0x001e280000000c00 */
[----:B------:R-:W-:-:S04]  /*a4c0*/  IMAD.WIDE.U32 R40, R43, UR56, R40 ;  /* 0x000000382b287c25 */ /* 0x000fc8000f8e0028 */
[----:B------:R-:W-:Y:S01]  /*a4d0*/  IMAD R43, R43, UR57, R42 ;  /* 0x000000392b2b7c24 */ /* 0x000fe2000f8e022a */
[----:B------:R-:W-:-:S03]  /*a4e0*/  LEA R50, P4, R40, UR58, 0x1 ;  /* 0x0000003a28327c11 */ /* 0x000fc6000f8808ff */
[----:B------:R-:W-:-:S05]  /*a4f0*/  IMAD.IADD R41, R41, 0x1, R43 ;  /* 0x0000000129297824 */ /* 0x000fca00078e022b */
        /* <DEDUP_REMOVED lines=10> */
.L_x_758:
[----:B------:R-:W-:Y:S05]  /*a5a0*/  BSYNC B0 ;  /* 0x0000000000007941 */ /* 0x000fea0003800000 */
.L_x_757:
[----:B-1----:R-:W-:Y:S01]  /*a5b0*/  VIADD R36, R212, 0x40 ;  /* 0x00000040d4247836 */ /* 0x002fe20000000000 */
[----:B------:R-:W-:Y:S04]  /*a5c0*/  BSSY B0, `(.L_x_759) ;  /* 0x000001a000007945 */ /* 0x000fe80003800000 */
[----:B------:R-:W-:-:S13]  /*a5d0*/  ISETP.GE.AND P2, PT, R36, R3, PT ;  /* 0x000000032400720c */ /* 0x000fda0003f46270 */
[----:B------:R-:W-:Y:S05]  /*a5e0*/  @P2 BRA `(.L_x_760) ;  /* 0x00000000005c2947 */ /* 0x000fea0003800000 */
[----:B------:R-:W-:Y:S01]  /*a5f0*/  ISETP.GE.AND P2, PT, R16, UR60, PT ;  /* 0x0000003c10007c0c */ /* 0x000fe2000bf46270 */
[----:B------:R-:W-:Y:S01]  /*a600*/  IMAD.MOV.U32 R40, RZ, RZ, R94 ;  /* 0x000000ffff287224 */ /* 0x000fe200078e005e */
[----:B------:R-:W-:Y:S01]  /*a610*/  IADD3 R3, P4, R48, 0x40, RZ ;  /* 0x0000004030037810 */ /* 0x000fe20007f9e0ff */
[----:B------:R-:W-:Y:S01]  /*a620*/  IMAD.MOV.U32 R41, RZ, RZ, R5 ;  /* 0x000000ffff297224 */ /* 0x000fe200078e0005 */
[----:B------:R-:W-:Y:S01]  /*a630*/  ULDC.64 UR4, c[0x0][0x208] ;  /* 0x0000820000047ab9 */ /* 0x000fe20000000a00 */
[----:B------:R-:W-:Y:S02]  /*a640*/  ISETP.GE.AND P5, PT, R213, UR60, PT ;  /* 0x0000003cd5007c0c */ /* 0x000fe4000bfa6270 */
[----:B------:R-:W-:Y:S01]  /*a650*/  IADD3.X R48, RZ, R49, RZ, P4, !PT ;  /* 0x00000031ff307210 */ /* 0x000fe200027fe4ff */
[----:B------:R-:W-:-:S04]  /*a660*/  IMAD.WIDE.U32 R40, R3, UR56, R40 ;  /* 0x0000003803287c25 */ /* 0x000fc8000f8e0028 */
[----:B------:R-:W-:Y:S01]  /*a670*/  IMAD R48, R48, UR56, RZ ;  /* 0x0000003830307c24 */ /* 0x000fe2000f8e02ff */
[----:B0-----:R-:W0:Y:S03]  /*a680*/  @!P2 LDS.128 R36, [R4+0x2400] ;  /* 0x002400000424a984 */ /* 0x001e260000000c00 */
[----:B------:R-:W-:Y:S01]  /*a690*/  IMAD R3, R3, UR57, R48 ;  /* 0x0000003903037c24 */ /* 0x000fe2000f8e0230 */
[----:B------:R-:W-:-:S03]  /*a6a0*/  LEA R48, P4, R40, UR58, 0x1 ;  /* 0x0000003a28307c11 */ /* 0x000fc6000f8808ff */
[----:B------:R-:W-:-:S05]  /*a6b0*/  IMAD.IADD R3, R41, 0x1, R3 ;  /* 0x0000000129037824 */ /* 0x000fca00078e0203 */
[----:B------:R-:W-:Y:S02]  /*a6c0*/  LEA.HI.X R49, R40, UR59, R3, 0x1, P4 ;  /* 0x0000003b28317c11 */ /* 0x000fe4000a0f0c03 */
[----:B------:R-:W-:Y:S01]  /*a6d0*/  ISETP.GE.AND P4, PT, R218, UR60, PT ;  /* 0x0000003cda007c0c */ /* 0x000fe2000bf86270 */
[----:B------:R-:W1:Y:S04]  /*a6e0*/  @!P5 LDS.128 R40, [R4+0x4c00] ;  /* 0x004c00000428d984 */ /* 0x000e680000000c00 */
[----:B0-----:R-:W-:Y:S01]  /*a6f0*/  @!P2 STG.E.128 desc[UR4][R48.64], R36 ;  /* 0x000000243000a986 */ /* 0x001fe2000c101d04 */
[----:B------:R-:W-:-:S07]  /*a700*/  ISETP.GE.AND P2, PT, R219, UR60, PT ;  /* 0x0000003cdb007c0c */ /* 0x000fce000bf46270 */
[----:B------:R-:W0:Y:S06]  /*a710*/  @!P4 LDS.128 R36, [R4+0x7400] ;  /* 0x007400000424c984 */ /* 0x000e2c0000000c00 */
[----:B------:R-:W3:Y:S04]  /*a720*/  @!P2 LDS.128 R44, [R4+0x9c00] ;  /* 0x009c0000042ca984 */ /* 0x000ee80000000c00 */
[----:B-1----:R1:W-:Y:S04]  /*a730*/  @!P5 STG.E.128 desc[UR4][R48.64+0x80], R40 ;  /* 0x000080283000d986 */ /* 0x0023e8000c101d04 */
[----:B0-----:R1:W-:Y:S04]  /*a740*/  @!P4 STG.E.128 desc[UR4][R48.64+0x100], R36 ;  /* 0x000100243000c986 */ /* 0x0013e8000c101d04 */
[----:B---3--:R1:W-:Y:S02]  /*a750*/  @!P2 STG.E.128 desc[UR4][R48.64+0x180], R44 ;  /* 0x0001802c3000a986 */ /* 0x0083e4000c101d04 */
.L_x_760:
[----:B------:R-:W-:Y:S05]  /*a760*/  BSYNC B0 ;  /* 0x0000000000007941 */ /* 0x000fea0003800000 */
.L_x_759:
[----:B------:R-:W3:Y:S01]  /*a770*/  LDL R3, [R1+0x20] ;  /* 0x0000200001037983 */ /* 0x000ee20000100800 */
[----:B0-2---:R-:W-:Y:S01]  /*a780*/  @!P3 IADD3 R0, R0, 0x388c0, RZ ;  /* 0x000388c00000b810 */ /* 0x005fe20007ffe0ff */
[----:B------:R-:W-:Y:S01]  /*a790*/  VIADD R19, R19, 0x1 ;  /* 0x0000000113137836 */ /* 0x000fe20000000000 */
[----:B------:R-:W-:Y:S01]  /*a7a0*/  PLOP3.LUT P2, PT, PT, PT, PT, 0x8, 0x0 ;  /* 0x000000000000781c */ /* 0x000fe20003f4e170 */
[----:B------:R-:W-:Y:S01]  /*a7b0*/  @!PT LDS RZ, [RZ] ;  /* 0x00000000fffff984 */ /* 0x000fe20000000800 */
[----:B------:R-:W-:Y:S01]  /*a7c0*/  @!PT LDS RZ, [RZ] ;  /* 0x00000000fffff984 */ /* 0x000fe20000000800 */
[----:B------:R-:W-:Y:S01]  /*a7d0*/  @!PT LDS RZ, [RZ] ;  /* 0x00000000fffff984 */ /* 0x000fe20000000800 */
[----:B------:R-:W-:Y:S01]  /*a7e0*/  @!PT LDS RZ, [RZ] ;  /* 0x00000000fffff984 */ /* 0x000fe20000000800 */
[----:B------:R0:W-:Y:S06]  /*a7f0*/  MEMBAR.ALL.CTA ;  /* 0x0000000000007992 */ /* 0x0001ec0000008000 */
[----:B0-----:R-:W0:Y:S01]  /*a800*/  FENCE.VIEW.ASYNC.S ;  /* 0x00000000000073c6 */ /* 0x001e220000000000 */
[----:B------:R-:W-:Y:S01]  /*a810*/  @!P3 PRMT R0, RZ, 0x654, R0 ;  /* 0x00000654ff00b816 */ /* 0x000fe20000000000 */
[----:B0-----:R0:W-:Y:S06]  /*a820*/  BAR.SYNC.DEFER_BLOCKING R149, 0x80 ;  /* 0x000200950000751d */ /* 0x0011ec0000010000 */
[----:B------:R2:W-:Y:S01]  /*a830*/  @!P3 SYNCS.ARRIVE.TRANS64.RED.A1T0 RZ, [R0+URZ], RZ ;  /* 0x000000ff00ffb9a7 */ /* 0x0005e2000810043f */
[----:B------:R-:W-:-:S04]  /*a840*/  ISETP.NE.AND P3, PT, R19, 0x2, PT ;  /* 0x000000021300780c */ /* 0x000fc80003f65270 */
[----:B------:R-:W-:Y:S02]  /*a850*/  SEL R19, R19, RZ, P3 ;  /* 0x000000ff13137207 */ /* 0x000fe40001800000 */
[----:B--2---:R-:W-:-:S04]  /*a860*/  SEL R0, RZ, 0x1, P3 ;  /* 0x00000001ff007807 */ /* 0x004fc80001800000 */
[----:B------:R-:W-:Y:S02]  /*a870*/  LOP3.LUT R217, R217, R0, RZ, 0x3c, !PT ;  /* 0x00000000d9d97212 */ /* 0x000fe400078e3cff */
[----:B---3--:R-:W-:-:S13]  /*a880*/  LOP3.LUT P4, RZ, R3, 0x2, RZ, 0xc0, !PT ;  /* 0x0000000203ff7812 */ /* 0x008fda000788c0ff */
[----:B0-----:R-:W-:Y:S05]  /*a890*/  @P4 BRA `(.L_x_761) ;  /* 0xffffff7c00a44947 */ /* 0x001fea000383ffff */
.L_x_649:
[----:B------:R-:W-:Y:S01]  /*a8a0*/  BSSY B0, `(.L_x_762) ;  /* 0x0000049000007945 */ /* 0x000fe20003800000 */
[----:B------:R-:W-:Y:S02]  /*a8b0*/  ISETP.GE.AND P1, PT, R179, 0x1, PT ;  /* 0x00000001b300780c */ /* 0x000fe40003f26270 */
[----:B------:R-:W-:Y:S02]  /*a8c0*/  CS2R R2, SRZ ;  /* 0x0000000000027805 */ /* 0x000fe4000001ff00 */
[----:B------:R-:W-:Y:S01]  /*a8d0*/  PLOP3.LUT P0, PT, PT, PT, PT, 0x80, 0x0 ;  /* 0x000000000000781c */ /* 0x000fe20003f0f070 */
[----:B------:R-:W-:Y:S01]  /*a8e0*/  IMAD.MOV.U32 R0, RZ, RZ, RZ ;  /* 0x000000ffff007224 */ /* 0x000fe200078e00ff */
        /* <DEDUP_REMOVED lines=24> */
[----:B-1----:R-:W-:Y:S02]  /*aa70*/  CS2R R48, SRZ ;  /* 0x0000000000307805 */ /* 0x002fe4000001ff00 */
        /* <DEDUP_REMOVED lines=16> */
[----:B------:R-:W-:Y:S02]  /*ab80*/  MOV R86, RZ ;  /* 0x000000ff00567202 */ /* 0x000fe40000000f00 */
        /* <DEDUP_REMOVED lines=16> */
[----:B------:R-:W-:Y:S01]  /*ac90*/  CS2R R10, SRZ ;  /* 0x00000000000a7805 */ /* 0x000fe2000001ff00 */
[----:B------:R-:W-:Y:S01]  /*aca0*/  IMAD.MOV.U32 R43, RZ, RZ, RZ ;  /* 0x000000ffff2b7224 */ /* 0x000fe200078e00ff */
[----:B------:R-:W-:Y:S02]  /*acb0*/  CS2R R8, SRZ ;  /* 0x0000000000087805 */ /* 0x000fe4000001ff00 */
[----:B------:R-:W-:Y:S01]  /*acc0*/  CS2R R40, SRZ ;  /* 0x0000000000287805 */ /* 0x000fe2000001ff00 */
[----:B------:R-:W-:Y:S01]  /*acd0*/  IMAD.MOV.U32 R7, RZ, RZ, RZ ;  /* 0x000000ffff077224 */ /* 0x000fe200078e00ff */
[----:B------:R-:W-:-:S02]  /*ace0*/  CS2R R4, SRZ ;  /* 0x0000000000047805 */ /* 0x000fc4000001ff00 */
[----:B------:R-:W-:Y:S01]  /*acf0*/  CS2R R28, SRZ ;  /* 0x00000000001c7805 */ /* 0x000fe2000001ff00 */
[----:B------:R-:W-:Y:S06]  /*ad00*/  @P2 BRA `(.L_x_763) ;  /* 0x0000000000082947 */ /* 0x000fec0003800000 */
[----:B------:R-:W0:Y:S02]  /*ad10*/  FENCE.VIEW.ASYNC.G ;  /* 0x00000000000073c6 */ /* 0x000e240000000100 */
[----:B0-----:R-:W-:Y:S06]  /*ad20*/  BAR.ARV 0xc, 0x180 ;  /* 0x0306000000007b1d */ /* 0x001fec0000002000 */
.L_x_763:
[----:B------:R-:W-:Y:S05]  /*ad30*/  BSYNC B0 ;  /* 0x0000000000007941 */ /* 0x000fea0003800000 */
.L_x_762:
[----:B------:R-:W-:Y:S01]  /*ad40*/  CS2R R24, SRZ ;  /* 0x0000000000187805 */ /* 0x000fe2000001ff00 */
[----:B------:R-:W-:Y:S06]  /*ad50*/  @!P1 BRA `(.L_x_764) ;  /* 0x0000011800409947 */ /* 0x000fec0003800000 */
[----:B------:R-:W0:Y:S02]  /*ad60*/  S2R R6, SR_TID.X ;  /* 0x0000000000067919 */ /* 0x000e240000002100 */
[----:B0-----:R-:W-:-:S04]  /*ad70*/  IADD3 R6, R6, -0x80, RZ ;  /* 0xffffff8006067810 */ /* 0x001fc80007ffe0ff */
[----:B------:R-:W-:-:S04]  /*ad80*/  SHF.R.S32.HI R20, RZ, 0x1f, R6 ;  /* 0x0000001fff147819 */ /* 0x000fc80000011406 */
[----:B------:R-:W-:Y:S02]  /*ad90*/  LEA.HI R20, R20, R6, RZ, 0x7 ;  /* 0x0000000614147211 */ /* 0x000fe400078f38ff */
[----:B------:R-:W2:Y:S02]  /*ada0*/  LDL R6, [R1+0x60] ;  /* 0x0000600001067983 */ /* 0x000ea40000100800 */
[----:B------:R-:W-:-:S05]  /*adb0*/  SHF.R.S32.HI R20, RZ, 0x7, R20 ;  /* 0x00000007ff147819 */ /* 0x000fca0000011414 */
[----:B------:R-:W0:Y:S02]  /*adc0*/  SHFL.IDX PT, R0, R20, RZ, 0x1f ;  /* 0x00001fff14007589 */ /* 0x000e2400000e0000 */
[----:B0-----:R-:W-:-:S04]  /*add0*/  LEA.HI R2, R0, R0, RZ, 0x1 ;  /* 0x0000000000027211 */ /* 0x001fc800078f08ff */
[----:B------:R-:W-:-:S05]  /*ade0*/  LOP3.LUT R3, R2, 0x1e, RZ, 0xc0, !PT ;  /* 0x0000001e02037812 */ /* 0x000fca00078ec0ff */
[----:B------:R-:W-:Y:S01]  /*adf0*/  IMAD.IADD R3, R0, 0x1, -R3 ;  /* 0x0000000100037824 */ /* 0x000fe200078e0a03 */
[----:B--2---:R-:W-:-:S03]  /*ae00*/  LOP3.LUT P0, RZ, R6, 0x9f, RZ, 0xc0, !PT ;  /* 0x0000009f06ff7812 */ /* 0x004fc6000780c0ff */
[----:B------:R-:W-:-:S05]  /*ae10*/  IMAD R3, R3, 0x2000, R6 ;  /* 0x0000200003037824 */ /* 0x000fca00078e0206 */
[----:B------:R-:W-:-:S04]  /*ae20*/  SHF.R.U32.HI R2, RZ, 0x4, R3 ;  /* 0x00000004ff027819 */ /* 0x000fc80000011603 */
[----:B------:R-:W-:Y:S01]  /*ae30*/  LOP3.LUT R2, R2, 0x3fff, RZ, 0xc0, !PT ;  /* 0x00003fff02027812 */ /* 0x000fe200078ec0ff */
[----:B------:R-:W-:Y:S06]  /*ae40*/  @!P0 BRA `(.L_x_765) ;  /* 0x0000000000408947 */ /* 0x000fec0003800000 */
[----:B------:R-:W-:Y:S01]  /*ae50*/  MOV R0, 0x0 ;  /* 0x0000000000007802 */ /* 0x000fe20000000f00 */
[----:B------:R-:W-:Y:S01]  /*ae60*/  ULDC.64 UR4, c[0x4][0xa8] ;  /* 0x01002a0000047ab9 */ /* 0x000fe20000000a00 */
[----:B------:R-:W-:Y:S01]  /*ae70*/  ULDC.64 UR6, c[0x4][0xb0] ;  /* 0x01002c0000067ab9 */ /* 0x000fe20000000a00 */
[----:B------:R-:W-:Y:S01]  /*ae80*/  IMAD.U32 R4, RZ, RZ, UR4 ;  /* 0x00000004ff047e24 */ /* 0x000fe2000f8e00ff */
[----:B------:R0:W1:Y:S01]  /*ae90*/  LDC.64 R14, c[0x4][R0] ;  /* 0x01000000000e7b82 */ /* 0x0000620000000a00 */
[----:B------:R-:W-:Y:S01]  /*aea0*/  MOV R5, UR5 ;  /* 0x0000000500057c02 */ /* 0x000fe20008000f00 */
[----:B------:R-:W-:Y:S01]  /*aeb0*/  ULDC.64 UR4, c[0x4][0x28] ;  /* 0x01000a0000047ab9 */ /* 0x000fe20000000a00 */
[----:B------:R-:W-:Y:S01]  /*aec0*/  IMAD.U32 R6, RZ, RZ, UR6 ;  /* 0x00000006ff067e24 */ /* 0x000fe2000f8e00ff */
[----:B------:R-:W-:Y:S01]  /*aed0*/  MOV R11, UR5 ;  /* 0x00000005000b7c02 */ /* 0x000fe20008000f00 */
[----:B------:R-:W-:Y:S01]  /*aee0*/  IMAD.U32 R7, RZ, RZ, UR7 ;  /* 0x00000007ff077e24 */ /* 0x000fe2000f8e00ff */
[----:B------:R-:W-:Y:S01]  /*aef0*/  MOV R13, RZ ;  /* 0x000000ff000d7202 */ /* 0x000fe20000000f00 */
[----:B------:R-:W-:-:S02]  /*af00*/  IMAD.U32 R10, RZ, RZ, UR4 ;  /* 0x00000004ff0a7e24 */ /* 0x000fc4000f8e00ff */
[----:B------:R-:W-:Y:S02]  /*af10*/  IMAD.MOV.U32 R8, RZ, RZ, 0x70 ;  /* 0x00000070ff087424 */ /* 0x000fe400078e00ff */
[----:B0-----:R-:W-:-:S07]  /*af20*/  IMAD.MOV.U32 R12, RZ, RZ, 0x1 ;  /* 0x00000001ff0c7424 */ /* 0x001fce00078e00ff */
[----:B------:R-:W-:-:S07]  /*af30*/  LEPC R20, `(.L_x_765) ;  /* 0x000000001014794e */ /* 0x000fce0000000000 */
[----:B-1---5:R-:W-:Y:S05]  /*af40*/  CALL.ABS.NOINC R14 ;  /* 0x000000000e007343 */ /* 0x022fea0003c00000 */
.L_x_765:
[----:B------:R-:W-:Y:S02]  /*af50*/  ULDC UR4, c[0x0][0x3f4] ;  /* 0x0000fd0000047ab9 */ /* 0x000fe40000000800 */
[----:B------:R-:W-:-:S13]  /*af60*/  ISETP.LT.AND P0, PT, RZ, UR4, PT ;  /* 0x00000004ff007c0c */ /* 0x000fda000bf01270 */
[----:B------:R-:W-:Y:S05]  /*af70*/  @P0 BRA `(.L_x_766) ;  /* 0x00000000003c0947 */ /* 0x000fea0003800000 */
[----:B------:R-:W-:-:S04]  /*af80*/  LEA.HI R0, R237, R237, RZ, 0x1 ;  /* 0x000000eded007211 */ /* 0x000fc800078f08ff */
[----:B------:R-:W-:-:S05]  /*af90*/  LOP3.LUT R0, R0, 0xfffffffe, RZ, 0xc0, !PT ;  /* 0xfffffffe00007812 */ /* 0x000fca00078ec0ff */
[----:B------:R-:W-:-:S05]  /*afa0*/  IMAD.IADD R0, R237, 0x1, -R0 ;  /* 0x00000001ed007824 */ /* 0x000fca00078e0a00 */
[----:B------:R-:W-:-:S04]  /*afb0*/  SHF.L.U32 R3, R0, 0x1f, RZ ;  /* 0x0000001f00037819 */ /* 0x000fc800000006ff */
[----:B------:R0:W1:Y:S03]  /*afc0*/  SYNCS.PHASECHK.TRANS64.TRYWAIT P0, [R18+URZ+0x38800], R3 ;  /* 0x03880003120075a7 */ /* 0x000066000800017f */
[----:B-1----:R-:W-:Y:S05]  /*afd0*/  @!P0 NANOSLEEP.SYNCS 0x989680 ;  /* 0x009896800000895d */ /* 0x002fea0003900000 */
[----:B------:R-:W1:Y:S01]  /*afe0*/  @!P0 SYNCS.PHASECHK.TRANS64 P0, [R18+URZ+0x38800], R3 ;  /* 0x03880003120085a7 */ /* 0x000e62000800007f */
[----:B------:R-:W-:Y:S04]  /*aff0*/  BSSY B0, `(.L_x_767) ;  /* 0x0000006000007945 */ /* 0x000fe80003800000 */
[----:B-1----:R-:W-:Y:S05]  /*b000*/  @P0 BRA `(.L_x_768) ;  /* 0x0000000000100947 */ /* 0x002fea0003800000 */
.L_x_769:
[----:B-1----:R1:W2:Y:S02]  /*b010*/  SYNCS.PHASECHK.TRANS64.TRYWAIT P0, [R18+URZ+0x38800], R3 ;  /* 0x03880003120075a7 */ /* 0x0022a4000800017f */
[----:B--2---:R-:W-:Y:S05]  /*b020*/  @!P0 NANOSLEEP.SYNCS 0x989680 ;  /* 0x009896800000895d */ /* 0x004fea0003900000 */
[----:B------:R-:W2:Y:S02]  /*b030*/  @!P0 SYNCS.PHASECHK.TRANS64 P0, [R18+URZ+0x38800], R3 ;  /* 0x03880003120085a7 */ /* 0x000ea4000800007f */
[----:B--2---:R-:W-:Y:S05]  /*b040*/  @!P0 BRA `(.L_x_769) ;  /* 0xfffffffc00f08947 */ /* 0x004fea000383ffff */
.L_x_768:
[----:B------:R-:W-:Y:S05]  /*b050*/  BSYNC B0 ;  /* 0x0000000000007941 */ /* 0x000fea0003800000 */
.L_x_767:
[----:B------:R-:W-:Y:S05]  /*b060*/  BRA `(.L_x_770) ;  /* 0x0000006800f47947 */ /* 0x000fea0003800000 */
.L_x_766:
[----:B------:R-:W2:Y:S01]  /*b070*/  LDL R29, [R1+0x60] ;  /* 0x00006000011d7983 */ /* 0x000ea20000100800 */
[----:B-----5:R-:W-:Y:S01]  /*b080*/  SHF.R.S32.HI R0, RZ, 0x1f, R144 ;  /* 0x0000001fff007819 */ /* 0x020fe20000011490 */
[----:B------:R-:W-:Y:S01]  /*b090*/  ULDC.64 UR4, c[0x0][0x3f8] ;  /* 0x0000fe0000047ab9 */ /* 0x000fe20000000a00 */
[----:B------:R-:W-:Y:S01]  /*b0a0*/  ULDC.64 UR6, c[0x0][0x408] ;  /* 0x0001020000067ab9 */ /* 0x000fe20000000a00 */
[----:B------:R-:W-:-:S04]  /*b0b0*/  IMAD.WIDE.U32 R4, R144, UR4, RZ ;  /* 0x0000000490047c25 */ /* 0x000fc8000f8e00ff */
[C---:B------:R-:W-:Y:S02]  /*b0c0*/  IMAD R3, R0.reuse, UR4, RZ ;  /* 0x0000000400037c24 */ /* 0x040fe4000f8e02ff */
[----:B------:R-:W-:Y:S02]  /*b0d0*/  IMAD R7, R0, UR6, RZ ;  /* 0x0000000600077c24 */ /* 0x000fe4000f8e02ff */
[C---:B------:R-:W-:Y:S01]  /*b0e0*/  IMAD R3, R144.reuse, UR5, R3 ;  /* 0x0000000590037c24 */ /* 0x040fe2000f8e0203 */
[----:B------:R-:W-:Y:S01]  /*b0f0*/  ULDC.64 UR4, c[0x0][0x3e8] ;  /* 0x0000fa0000047ab9 */ /* 0x000fe20000000a00 */
[----:B------:R-:W-:Y:S01]  /*b100*/  IMAD R7, R144, UR7, R7 ;  /* 0x0000000790077c24 */ /* 0x000fe2000f8e0207 */
[----:B------:R-:W-:Y:S01]  /*b110*/  LEA R24, P1, R4, UR4, 0x1 ;  /* 0x0000000404187c11 */ /* 0x000fe2000f8208ff */
[----:B------:R-:W-:Y:S01]  /*b120*/  IMAD.WIDE.U32 R26, R144, UR6, RZ ;  /* 0x00000006901a7c25 */ /* 0x000fe2000f8e00ff */
[----:B------:R-:W-:-:S03]  /*b130*/  ULDC.64 UR6, c[0x0][0x400] ;  /* 0x0001000000067ab9 */ /* 0x000fc60000000a00 */
[----:B------:R-:W-:Y:S01]  /*b140*/  IMAD.IADD R25, R3, 0x1, R5 ;  /* 0x0000000103197824 */ /* 0x000fe200078e0205 */
[----:B------:R-:W-:Y:S02]  /*b150*/  LEA R28, P2, R26, UR6, 0x1 ;  /* 0x000000061a1c7c11 */ /* 0x000fe4000f8408ff */
[----:B------:R-:W-:Y:S02]  /*b160*/  IADD3 R3, R7, R27, RZ ;  /* 0x0000001b07037210 */ /* 0x000fe40007ffe0ff */
[----:B------:R-:W-:Y:S02]  /*b170*/  LEA.HI.X R25, R4, UR5, R25, 0x1, P1 ;  /* 0x0000000504197c11 */ /* 0x000fe400088f0c19 */
[----:B------:R-:W-:Y:S02]  /*b180*/  LEA.HI.X R26, R26, UR7, R3, 0x1, P2 ;  /* 0x000000071a1a7c11 */ /* 0x000fe400090f0c03 */
[----:B--2---:R-:W-:-:S13]  /*b190*/  LOP3.LUT P0, RZ, R29, 0x3ff, RZ, 0xc0, !PT ;  /* 0x000003ff1dff7812 */ /* 0x004fda000780c0ff */
        /* <DEDUP_REMOVED lines=8> */
[----:B------:R-:W-:Y:S01]  /*b220*/  MOV R6, UR6 ;  /* 0x0000000600067c02 */ /* 0x000fe20008000f00 */
[----:B------:R-:W-:Y:S01]  /*b230*/  IMAD.U32 R7, RZ, RZ, UR7 ;  /* 0x00000007ff077e24 */ /* 0x000fe2000f8e00ff */
[----:B------:R-:W-:Y:S01]  /*b240*/  MOV R11, UR5 ;  /* 0x00000005000b7c02 */ /* 0x000fe20008000f00 */
[----:B------:R-:W-:Y:S01]  /*b250*/  IMAD.U32 R10, RZ, RZ, UR4 ;  /* 0x00000004ff0a7e24 */ /* 0x000fe2000f8e00ff */
[----:B------:R-:W-:Y:S01]  /*b260*/  MOV R13, RZ ;  /* 0x000000ff000d7202 */ /* 0x000fe20000000f00 */
[----:B------:R-:W-:-:S02]  /*b270*/  IMAD.MOV.U32 R8, RZ, RZ, 0x70 ;  /* 0x00000070ff087424 */ /* 0x000fc400078e00ff */
[----:B0-----:R-:W-:-:S07]  /*b280*/  IMAD.MOV.U32 R12, RZ, RZ, 0x1 ;  /* 0x00000001ff0c7424 */ /* 0x001fce00078e00ff */
[----:B------:R-:W-:-:S07]  /*b290*/  LEPC R20, `(.L_x_771) ;  /* 0x000000001014794e */ /* 0x000fce0000000000 */
[----:B-1----:R-:W-:Y:S05]  /*b2a0*/  CALL.ABS.NOINC R14 ;  /* 0x000000000e007343 */ /* 0x002fea0003c00000 */
.L_x_771:
[----:B------:R-:W-:Y:S01]  /*b2b0*/  ULDC.U8 UR4, c[0x0][0x410] ;  /* 0x0001040000047ab9 */ /* 0x000fe20000000000 */
[----:B------:R-:W-:Y:S01]  /*b2c0*/  BSSY B0, `(.L_x_772) ;  /* 0x000068f000007945 */ /* 0x000fe20003800000 */
[----:B------:R-:W-:Y:S01]  /*b2d0*/  ISETP.NE.AND P0, PT, RZ, UR4, PT ;  /* 0x00000004ff007c0c */ /* 0x000fe2000bf05270 */
[----:B------:R-:W-:Y:S02]  /*b2e0*/  IMAD R0, R232, 0x2, R29 ;  /* 0x00000002e8007824 */ /* 0x000fe400078e021d */
[----:B------:R-:W-:-:S10]  /*b2f0*/  IMAD R8, R121, 0x80, R212 ;  /* 0x0000008079087824 */ /* 0x000fd400078e02d4 */
[----:B------:R-:W-:Y:S05]  /*b300*/  @!P0 BRA `(.L_x_773) ;  /* 0x0000003000b08947 */ /* 0x000fea0003800000 */
[----:B------:R-:W-:-:S03]  /*b310*/  UMOV UR4, 0xffffffff ;  /* 0xffffffff00047882 */ /* 0x000fc60000000000 */
[----:B------:R-:W-:Y:S05]  /*b320*/  BRA.DIV UR4, `(.L_x_774) ;  /* 0x000001ce042c7947 */ /* 0x000fea000b800000 */
[----:B------:R0:W1:Y:S04]  /*b330*/  SHFL.IDX PT, R3, R25, RZ, 0x181f ;  /* 0x00181fff19037589 */ /* 0x00006800000e0000 */
[----:B------:R0:W2:Y:S04]  /*b340*/  SHFL.IDX PT, R4, R24, RZ, 0x181f ;  /* 0x00181fff18047589 */ /* 0x0000a800000e0000 */
[----:B------:R0:W3:Y:S04]  /*b350*/  SHFL.IDX PT, R5, R26, RZ, 0x181f ;  /* 0x00181fff1a057589 */ /* 0x0000e800000e0000 */
[----:B------:R0:W4:Y:S02]  /*b360*/  SHFL.IDX PT, R14, R28, RZ, 0x181f ;  /* 0x00181fff1c0e7589 */ /* 0x00012400000e0000 */
.L_x_1057:
[----:B------:R-:W-:Y:S01]  /*b370*/  ULDC UR4, c[0x0][0x448] ;  /* 0x0001120000047ab9 */ /* 0x000fe20000000800 */
[----:B------:R-:W-:Y:S01]  /*b380*/  BSSY B1, `(.L_x_775) ;  /* 0x000003d000017945 */ /* 0x000fe20003800000 */
[----:B------:R-:W-:Y:S01]  /*b390*/  IMAD R44, R178, UR4, RZ ;  /* 0x00000004b22c7c24 */ /* 0x000fe2000f8e02ff */
[----:B------:R-:W-:Y:S02]  /*b3a0*/  CS2R R6, SRZ ;  /* 0x0000000000067805 */ /* 0x000fe4000001ff00 */
[----:B------:R-:W-:Y:S02]  /*b3b0*/  CS2R R10, SRZ ;  /* 0x00000000000a7805 */ /* 0x000fe4000001ff00 */
[----:B------:R-:W-:Y:S02]  /*b3c0*/  CS2R R12, SRZ ;  /* 0x00000000000c7805 */ /* 0x000fe4000001ff00 */
[----:B------:R-:W-:Y:S02]  /*b3d0*/  CS2R R20, SRZ ;  /* 0x0000000000147805 */ /* 0x000fe4000001ff00 */
[----:B------:R-:W-:Y:S01]  /*b3e0*/  ISETP.GE.AND P0, PT, R8, R44, PT ;  /* 0x0000002c0800720c */ /* 0x000fe20003f06270 */
[----:B------:R-:W-:Y:S01]  /*b3f0*/  IMAD R44, R121, -0x80, R44 ;  /* 0xffffff80792c7824 */ /* 0x000fe200078e022c */
[----:B------:R-:W-:-:S02]  /*b400*/  CS2R R8, SRZ ;  /* 0x0000000000087805 */ /* 0x000fc4000001ff00 */
[----:B0-----:R-:W-:Y:S02]  /*b410*/  CS2R R24, SRZ ;  /* 0x0000000000187805 */ /* 0x001fe4000001ff00 */
[----:B------:R-:W-:Y:S02]  /*b420*/  CS2R R26, SRZ ;  /* 0x00000000001a7805 */ /* 0x000fe4000001ff00 */
[----:B------:R-:W-:-:S05]  /*b430*/  CS2R R28, SRZ ;  /* 0x00000000001c7805 */ /* 0x000fca000001ff00 */
[----:B------:R-:W-:Y:S05]  /*b440*/  @P0 BRA `(.L_x_776) ;  /* 0x0000000000c00947 */ /* 0x000fea0003800000 */
[----:B------:R-:W-:Y:S01]  /*b450*/  ULDC UR4, c[0x0][0x3f4] ;  /* 0x0000fd0000047ab9 */ /* 0x000fe20000000800 */
[----:B------:R-:W-:Y:S01]  /*b460*/  IMAD.SHL.U32 R39, R214, 0x2, RZ ;  /* 0x00000002d6277824 */ /* 0x000fe200078e00ff */
[----:B------:R-:W-:Y:S01]  /*b470*/  ISETP.GE.AND P2, PT, R215, UR4, PT ;  /* 0x00000004d7007c0c */ /* 0x000fe2000bf46270 */
[----:B------:R-:W-:Y:S01]  /*b480*/  IMAD.SHL.U32 R43, R216, 0x2, RZ ;  /* 0x00000002d82b7824 */ /* 0x000fe200078e00ff */
[----:B------:R-:W-:Y:S02]  /*b490*/  ISETP.GE.AND P1, PT, R214, UR4, PT ;  /* 0x00000004d6007c0c */ /* 0x000fe4000bf26270 */
[----:B------:R-:W-:Y:S02]  /*b4a0*/  CS2R R20, SRZ ;  /* 0x0000000000147805 */ /* 0x000fe4000001ff00 */
[----:B------:R-:W-:Y:S02]  /*b4b0*/  ISETP.GE.AND P0, PT, R216, UR4, PT ;  /* 0x00000004d8007c0c */ /* 0x000fe4000bf06270 */
[----:B------:R-:W-:-:S02]  /*b4c0*/  CS2R R6, SRZ ;  /* 0x0000000000067805 */ /* 0x000fc4000001ff00 */
[----:B------:R-:W-:Y:S02]  /*b4d0*/  ISETP.GE.AND P3, PT, R22, UR4, PT ;  /* 0x0000000416007c0c */ /* 0x000fe4000bf66270 */
[----:B------:R-:W-:Y:S02]  /*b4e0*/  CS2R R24, SRZ ;  /* 0x0000000000187805 */ /* 0x000fe4000001ff00 */
[----:B------:R-:W-:Y:S01]  /*b4f0*/  SHF.R.S32.HI R8, RZ, 0x1f, R215 ;  /* 0x0000001fff087819 */ /* 0x000fe200000114d7 */
[----:B------:R-:W-:Y:S01]  /*b500*/  ULDC.64 UR6, c[0x0][0x208] ;  /* 0x0000820000067ab9 */ /* 0x000fe20000000a00 */
[C---:B------:R-:W-:Y:S02]  /*b510*/  SHF.L.U32 R35, R215.reuse, 0x1, RZ ;  /* 0x00000001d7237819 */ /* 0x040fe400000006ff */
[----:B------:R-:W-:Y:S02]  /*b520*/  SHF.R.S32.HI R11, RZ, 0x1f, R214 ;  /* 0x0000001fff0b7819 */ /* 0x000fe400000114d6 */
[----:B------:R-:W-:-:S02]  /*b530*/  SHF.L.U64.HI R8, R215, 0x1, R8 ;  /* 0x00000001d7087819 */ /* 0x000fc40000010208 */
[----:B------:R-:W-:Y:S02]  /*b540*/  SHF.L.U64.HI R12, R214, 0x1, R11 ;  /* 0x00000001d60c7819 */ /* 0x000fe4000001020b */
[----:B----4-:R-:W-:Y:S02]  /*b550*/  @!P2 IADD3 R34, P6, R14, R35, RZ ;  /* 0x000000230e22a210 */ /* 0x010fe40007fde0ff */
[C---:B--2---:R-:W-:Y:S02]  /*b560*/  @!P1 IADD3 R36, P5, R4.reuse, R39, RZ ;  /* 0x0000002704249210 */ /* 0x044fe40007fbe0ff */
[----:B------:R-:W-:Y:S01]  /*b570*/  @!P2 IADD3 R32, P4, R4, R35, RZ ;  /* 0x000000230420a210 */ /* 0x000fe20007f9e0ff */
[----:B---3--:R-:W-:Y:S01]  /*b580*/  @!P2 IMAD.X R35, R5, 0x1, R8, P6 ;  /* 0x000000010523a824 */ /* 0x008fe200030e0608 */
[----:B------:R-:W-:Y:S01]  /*b590*/  SHF.R.S32.HI R9, RZ, 0x1f, R216 ;  /* 0x0000001fff097819 */ /* 0x000fe200000114d8 */
[C---:B-1----:R-:W-:Y:S01]  /*b5a0*/  @!P1 IMAD.X R37, R3.reuse, 0x1, R12, P5 ;  /* 0x0000000103259824 */ /* 0x042fe200028e060c */
[----:B------:R-:W-:-:S02]  /*b5b0*/  @!P2 IADD3.X R33, R3, R8, RZ, P4, !PT ;  /* 0x000000080321a210 */ /* 0x000fc400027fe4ff */
[----:B------:R-:W-:Y:S01]  /*b5c0*/  SHF.L.U64.HI R10, R216, 0x1, R9 ;  /* 0x00000001d80a7819 */ /* 0x000fe20000010209 */
[----:B------:R-:W-:Y:S01]  /*b5d0*/  @!P3 IMAD.MOV.U32 R9, RZ, RZ, R3 ;  /* 0x000000ffff09b224 */ /* 0x000fe200078e0003 */
[-C--:B------:R-:W-:Y:S02]  /*b5e0*/  @!P0 IADD3 R40, P6, R4, R43.reuse, RZ ;  /* 0x0000002b04288210 */ /* 0x080fe40007fde0ff */
[----:B------:R-:W-:Y:S02]  /*b5f0*/  CS2R R26, SRZ ;  /* 0x00000000001a7805 */ /* 0x000fe4000001ff00 */
[C---:B------:R-:W-:Y:S02]  /*b600*/  @!P0 IADD3 R42, P5, R14.reuse, R43, RZ ;  /* 0x0000002b0e2a8210 */ /* 0x040fe40007fbe0ff */
[----:B------:R-:W-:Y:S02]  /*b610*/  CS2R R28, SRZ ;  /* 0x00000000001c7805 */ /* 0x000fe4000001ff00 */
[----:B------:R-:W-:Y:S01]  /*b620*/  @!P3 MOV R8, R4 ;  /* 0x000000040008b202 */ /* 0x000fe20000000f00 */
[----:B------:R-:W-:Y:S01]  /*b630*/  @!P3 IMAD.MOV.U32 R4, RZ, RZ, R14 ;  /* 0x000000ffff04b224 */ /* 0x000fe200078e000e */
[----:B------:R-:W-:Y:S01]  /*b640*/  @!P1 IADD3 R38, P4, R14, R39, RZ ;  /* 0x000000270e269210 */ /* 0x000fe20007f9e0ff */
[----:B------:R-:W-:Y:S01]  /*b650*/  @!P0 IMAD.X R41, R3, 0x1, R10, P6 ;  /* 0x0000000103298824 */ /* 0x000fe200030e060a */
[----:B------:R0:W5:Y:S01]  /*b660*/  @!P2 LD.E.64 R24, desc[UR6][R32.64] ;  /* 0x000000062018a980 */ /* 0x000162000c101b00 */
[----:B------:R-:W-:Y:S01]  /*b670*/  @!P3 IMAD.WIDE R14, R22, 0x2, R8 ;  /* 0x00000002160eb825 */ /* 0x000fe200078e0208 */
[----:B------:R-:W-:-:S02]  /*b680*/  @!P1 IADD3.X R39, R5, R12, RZ, P4, !PT ;  /* 0x0000000c05279210 */ /* 0x000fc400027fe4ff */
[----:B------:R-:W-:Y:S02]  /*b690*/  CS2R R12, SRZ ;  /* 0x00000000000c7805 */ /* 0x000fe4000001ff00 */
[----:B------:R-:W-:Y:S01]  /*b6a0*/  CS2R R8, SRZ ;  /* 0x0000000000087805 */ /* 0x000fe2000001ff00 */
[----:B------:R-:W-:Y:S01]  /*b6b0*/  @!P0 IMAD.X R43, R5, 0x1, R10, P5 ;  /* 0x00000001052b8824 */ /* 0x000fe200028e060a */
[----:B------:R-:W-:Y:S01]  /*b6c0*/  CS2R R10, SRZ ;  /* 0x00000000000a7805 */ /* 0x000fe2000001ff00 */
[----:B------:R-:W-:Y:S01]  /*b6d0*/  @!P3 IMAD.WIDE R30, R22, 0x2, R4 ;  /* 0x00000002161eb825 */ /* 0x000fe200078e0204 */
[----:B------:R0:W5:Y:S04]  /*b6e0*/  @!P3 LD.E.64 R20, desc[UR6][R14.64] ;  /* 0x000000060e14b980 */ /* 0x000168000c101b00 */
[----:B------:R0:W5:Y:S04]  /*b6f0*/  @!P3 LD.E.64 R6, desc[UR6][R30.64] ;  /* 0x000000061e06b980 */ /* 0x000168000c101b00 */
[----:B------:R0:W5:Y:S04]  /*b700*/  @!P2 LD.E.64 R10, desc[UR6][R34.64] ;  /* 0x00000006220aa980 */ /* 0x000168000c101b00 */
[----:B------:R0:W5:Y:S04]  /*b710*/  @!P1 LD.E.64 R26, desc[UR6][R36.64] ;  /* 0x00000006241a9980 */ /* 0x000168000c101b00 */
[----:B------:R0:W5:Y:S04]  /*b720*/  @!P1 LD.E.64 R12, desc[UR6][R38.64] ;  /* 0x00000006260c9980 */ /* 0x000168000c101b00 */
[----:B------:R0:W5:Y:S04]  /*b730*/  @!P0 LD.E.64 R28, desc[UR6][R40.64] ;  /* 0x00000006281c8980 */ /* 0x000168000c101b00 */
[----:B------:R0:W5:Y:S02]  /*b740*/  @!P0 LD.E.64 R8, desc[UR6][R42.64] ;  /* 0x000000062a088980 */ /* 0x000164000c101b00 */
.L_x_776:
[----:B------:R-:W-:Y:S05]  /*b750*/  BSYNC B1 ;  /* 0x0000000000017941 */ /* 0x000fea0003800000 */
.L_x_775:
[----:B-1----:R-:W-:Y:S01]  /*b760*/  LEA.HI R3, R237, R237, RZ, 0x1 ;  /* 0x000000eded037211 */ /* 0x002fe200078f08ff */
[----:B0----5:R-:W-:Y:S01]  /*b770*/  IMAD.MOV.U32 R30, RZ, RZ, R21 ;  /* 0x000000ffff1e7224 */ /* 0x021fe200078e0015 */
[----:B------:R-:W-:Y:S01]  /*b780*/  MOV R32, R28 ;  /* 0x0000001c00207202 */ /* 0x000fe20000000f00 */
[----:B------:R-:W-:Y:S01]  /*b790*/  IMAD.MOV.U32 R31, RZ, RZ, R27 ;  /* 0x000000ffff1f7224 */ /* 0x000fe200078e001b */
[----:B--2---:R-:W-:Y:S01]  /*b7a0*/  LOP3.LUT R4, R3, 0xfffffffe, RZ, 0xc0, !PT ;  /* 0xfffffffe03047812 */ /* 0x004fe200078ec0ff */
[--C-:B------:R-:W-:Y:S01]  /*b7b0*/  IMAD.MOV.U32 R33, RZ, RZ, R29.reuse ;  /* 0x000000ffff217224 */ /* 0x100fe200078e001d */
[----:B------:R-:W-:Y:S01]  /*b7c0*/  SHF.R.U64 R40, R28, 0x10, R29 ;  /* 0x000000101c287819 */ /* 0x000fe2000000121d */
[----:B------:R-:W-:Y:S01]  /*b7d0*/  IMAD.MOV.U32 R28, RZ, RZ, R6 ;  /* 0x000000ffff1c7224 */ /* 0x000fe200078e0006 */
[----:B------:R-:W-:Y:S01]  /*b7e0*/  MOV R3, R7 ;  /* 0x0000000700037202 */ /* 0x000fe20000000f00 */
[----:B------:R-:W-:Y:S01]  /*b7f0*/  IMAD.IADD R4, R237, 0x1, -R4 ;  /* 0x00000001ed047824 */ /* 0x000fe200078e0a04 */
[--C-:B------:R-:W-:Y:S01]  /*b800*/  SHF.R.U64 R34, R20, 0x10, R21.reuse ;  /* 0x0000001014227819 */ /* 0x100fe20000001215 */
[----:B----4-:R-:W-:Y:S01]  /*b810*/  IMAD.MOV.U32 R14, RZ, RZ, R12 ;  /* 0x000000ffff0e7224 */ /* 0x010fe200078e000c */
[----:B------:R-:W-:Y:S01]  /*b820*/  SHF.R.U32.HI R35, RZ, 0x10, R21 ;  /* 0x00000010ff237819 */ /* 0x000fe20000011615 */
[----:B------:R-:W-:Y:S01]  /*b830*/  BSSY B1, `(.L_x_777) ;  /* 0x000002b000017945 */ /* 0x000fe20003800000 */
[----:B---3--:R-:W-:Y:S01]  /*b840*/  SHF.L.U32 R5, R4, 0x1f, RZ ;  /* 0x0000001f04057819 */ /* 0x008fe200000006ff */
[----:B------:R-:W-:Y:S01]  /*b850*/  IMAD.MOV.U32 R4, RZ, RZ, R13 ;  /* 0x000000ffff047224 */ /* 0x000fe200078e000d */
[----:B------:R-:W-:Y:S01]  /*b860*/  MOV R15, R20 ;  /* 0x00000014000f7202 */ /* 0x000fe20000000f00 */
[----:B------:R-:W-:Y:S01]  /*b870*/  IMAD.MOV.U32 R20, RZ, RZ, R24 ;  /* 0x000000ffff147224 */ /* 0x000fe200078e0018 */
[----:B------:R-:W0:Y:S01]  /*b880*/  SYNCS.PHASECHK.TRANS64.TRYWAIT P0, [R18+URZ+0x38800], R5 ;  /* 0x03880005120075a7 */ /* 0x000e22000800017f */
[----:B------:R-:W-:-:S02]  /*b890*/  MOV R21, R25 ;  /* 0x0000001900157202 */ /* 0x000fc40000000f00 */
[--C-:B------:R-:W-:Y:S01]  /*b8a0*/  SHF.R.U64 R36, R24, 0x10, R25.reuse ;  /* 0x0000001018247819 */ /* 0x100fe20000001219 */
[----:B------:R-:W-:Y:S01]  /*b8b0*/  IMAD.MOV.U32 R24, RZ, RZ, R10 ;  /* 0x000000ffff187224 */ /* 0x000fe200078e000a */
[----:B------:R-:W-:Y:S01]  /*b8c0*/  SHF.R.U32.HI R37, RZ, 0x10, R25 ;  /* 0x00000010ff257819 */ /* 0x000fe20000011619 */
[----:B------:R-:W-:Y:S01]  /*b8d0*/  IMAD.MOV.U32 R25, RZ, RZ, R26 ;  /* 0x000000ffff197224 */ /* 0x000fe200078e001a */
[--C-:B------:R-:W-:Y:S02]  /*b8e0*/  SHF.R.U64 R41, R6, 0x10, R7.reuse ;  /* 0x0000001006297819 */ /* 0x100fe40000001207 */
[----:B------:R-:W-:Y:S01]  /*b8f0*/  SHF.R.U32.HI R42, RZ, 0x10, R7 ;  /* 0x00000010ff2a7819 */ /* 0x000fe20000011607 */
[----:B------:R-:W-:Y:S01]  /*b900*/  IMAD.MOV.U32 R7, RZ, RZ, R9 ;  /* 0x000000ffff077224 */ /* 0x000fe200078e0009 */
[----:B------:R-:W-:Y:S02]  /*b910*/  SHF.R.U32.HI R29, RZ, 0x10, R29 ;  /* 0x00000010ff1d7819 */ /* 0x000fe4000001161d */
[----:B------:R-:W-:-:S02]  /*b920*/  MOV R6, R11 ;  /* 0x0000000b00067202 */ /* 0x000fc40000000f00 */
[----:B------:R-:W-:Y:S02]  /*b930*/  SHF.R.U64 R43, R10, 0x10, R11 ;  /* 0x000000100a2b7819 */ /* 0x000fe4000000120b */
[----:B------:R-:W-:Y:S02]  /*b940*/  PRMT R28, R28, 0x5410, R3 ;  /* 0x000054101c1c7816 */ /* 0x000fe40000000003 */
[--C-:B------:R-:W-:Y:S02]  /*b950*/  SHF.R.U64 R38, R26, 0x10, R27.reuse ;  /* 0x000000101a267819 */ /* 0x100fe4000000121b */
[----:B------:R-:W-:Y:S02]  /*b960*/  SHF.R.U32.HI R39, RZ, 0x10, R27 ;  /* 0x00000010ff277819 */ /* 0x000fe4000001161b */
[----:B------:R-:W-:Y:S02]  /*b970*/  SHF.R.U32.HI R11, RZ, 0x10, R11 ;  /* 0x00000010ff0b7819 */ /* 0x000fe4000001160b */
[----:B------:R-:W-:-:S02]  /*b980*/  SHF.R.U64 R45, R12, 0x10, R13 ;  /* 0x000000100c2d7819 */ /* 0x000fc4000000120d */
[----:B------:R-:W-:Y:S02]  /*b990*/  SHF.R.U32.HI R46, RZ, 0x10, R13 ;  /* 0x00000010ff2e7819 */ /* 0x000fe4000001160d */
[----:B------:R-:W-:Y:S02]  /*b9a0*/  MOV R10, R8 ;  /* 0x00000008000a7202 */ /* 0x000fe40000000f00 */
[----:B------:R-:W-:Y:S02]  /*b9b0*/  VIMNMX R3, R44, 0x80, PT ;  /* 0x000000802c037848 */ /* 0x000fe40003fe0100 */
[--C-:B------:R-:W-:Y:S02]  /*b9c0*/  SHF.R.U64 R47, R8, 0x10, R9.reuse ;  /* 0x00000010082f7819 */ /* 0x100fe40000001209 */
[----:B------:R-:W-:Y:S02]  /*b9d0*/  SHF.R.U32.HI R48, RZ, 0x10, R9 ;  /* 0x00000010ff307819 */ /* 0x000fe40000011609 */
[----:B------:R-:W-:-:S02]  /*b9e0*/  PRMT R26, R15, 0x5410, R30 ;  /* 0x000054100f1a7816 */ /* 0x000fc4000000001e */
[----:B------:R-:W-:Y:S02]  /*b9f0*/  PRMT R20, R20, 0x5410, R21 ;  /* 0x0000541014147816 */ /* 0x000fe40000000015 */
[----:B------:R-:W-:Y:S02]  /*ba00*/  PRMT R12, R25, 0x5410, R31 ;  /* 0x00005410190c7816 */ /* 0x000fe4000000001f */
[----:B------:R-:W-:Y:S02]  /*ba10*/  PRMT R9, R40, 0x5410, R29 ;  /* 0x0000541028097816 */ /* 0x000fe4000000001d */
[----:B------:R-:W-:Y:S02]  /*ba20*/  PRMT R27, R34, 0x5410, R35 ;  /* 0x00005410221b7816 */ /* 0x000fe40000000023 */
[----:B------:R-:W-:Y:S02]  /*ba30*/  PRMT R21, R36, 0x5410, R37 ;  /* 0x0000541024157816 */ /* 0x000fe40000000025 */
[----:B------:R-:W-:-:S02]  /*ba40*/  PRMT R13, R38, 0x5410, R39 ;  /* 0x00005410260d7816 */ /* 0x000fc40000000027 */
[----:B------:R-:W-:Y:S02]  /*ba50*/  PRMT R8, R32, 0x5410, R33 ;  /* 0x0000541020087816 */ /* 0x000fe40000000021 */
[----:B------:R-:W-:Y:S02]  /*ba60*/  PRMT R29, R41, 0x5410, R42 ;  /* 0x00005410291d7816 */ /* 0x000fe4000000002a */
[----:B------:R-:W-:Y:S02]  /*ba70*/  PRMT R24, R24, 0x5410, R6 ;  /* 0x0000541018187816 */ /* 0x000fe40000000006 */
[----:B------:R-:W-:Y:S02]  /*ba80*/  PRMT R25, R43, 0x5410, R11 ;  /* 0x000054102b197816 */ /* 0x000fe4000000000b */
[----:B------:R-:W-:Y:S02]  /*ba90*/  ISETP.GE.AND P1, PT, R212, R3, PT ;  /* 0x00000003d400720c */ /* 0x000fe40003f26270 */
[----:B------:R-:W-:-:S02]  /*baa0*/  PRMT R14, R14, 0x5410, R4 ;  /* 0x000054100e0e7816 */ /* 0x000fc40000000004 */
[----:B------:R-:W-:Y:S02]  /*bab0*/  PRMT R15, R45, 0x5410, R46 ;  /* 0x000054102d0f7816 */ /* 0x000fe4000000002e */
[----:B------:R-:W-:Y:S01]  /*bac0*/  PRMT R10, R10, 0x5410, R7 ;  /* 0x000054100a0a7816 */ /* 0x000fe20000000007 */
[----:B0-----:R-:W-:Y:S06]  /*bad0*/  @!P0 BRA `(.L_x_778) ;  /* 0x000001c400b08947 */ /* 0x001fec0003800000 */
.L_x_1058:
[----:B------:R-:W-:Y:S05]  /*bae0*/  BSYNC B1 ;  /* 0x0000000000017941 */ /* 0x000fea0003800000 */
.L_x_777:
[----:B------:R-:W-:Y:S01]  /*baf0*/  BSSY B1, `(.L_x_779) ;  /* 0x00000aa000017945 */ /* 0x000fe20003800000 */
[----:B------:R-:W-:-:S03]  /*bb00*/  PRMT R11, R47, 0x5410, R48 ;  /* 0x000054102f0b7816 */ /* 0x000fc60000000030 */
[----:B------:R-:W-:Y:S05]  /*bb10*/  @P1 BRA `(.L_x_780) ;  /* 0x00000008009c1947 */ /* 0x000fea0003800000 */
[----:B0-----:R-:W0:Y:S01]  /*bb20*/  LDC R5, c[0x0][0x3f4] ;  /* 0x0000fd00ff057b82 */ /* 0x001e220000000800 */
[----:B------:R-:W-:Y:S01]  /*bb30*/  BSSY B2, `(.L_x_781) ;  /* 0x000002c000027945 */ /* 0x000fe20003800000 */
[-C--:B0-----:R-:W-:Y:S02]  /*bb40*/  ISETP.GE.AND P0, PT, R22, R5.reuse, PT ;  /* 0x000000051600720c */ /* 0x081fe40003f06270 */
[-C--:B------:R-:W-:Y:S02]  /*bb50*/  ISETP.GE.AND P1, PT, R215, R5.reuse, PT ;  /* 0x00000005d700720c */ /* 0x080fe40003f26270 */
[-C--:B------:R-:W-:Y:S02]  /*bb60*/  ISETP.GE.AND P2, PT, R214, R5.reuse, PT ;  /* 0x00000005d600720c */ /* 0x080fe40003f46270 */
[----:B------:R-:W-:-:S07]  /*bb70*/  ISETP.GE.AND P3, PT, R216, R5, PT ;  /* 0x00000005d800720c */ /* 0x000fce0003f66270 */
[----:B------:R-:W-:Y:S06]  /*bb80*/  @P0 BRA `(.L_x_782) ;  /* 0x0000000000980947 */ /* 0x000fec0003800000 */
[----:B------:R-:W0:Y:S01]  /*bb90*/  LDS.128 R4, [R0] ;  /* 0x0000000000047984 */ /* 0x000e220000000c00 */
[----:B------:R-:W-:Y:S02]  /*bba0*/  HADD2.F32 R37, -RZ, R28.H0_H0 ;  /* 0x2000001cff257230 */ /* 0x000fe40000004100 */
[----:B------:R-:W-:Y:S02]  /*bbb0*/  HADD2.F32 R35, -RZ, R26.H0_H0 ;  /* 0x2000001aff237230 */ /* 0x000fe40000004100 */
[----:B------:R-:W-:Y:S02]  /*bbc0*/  HADD2.F32 R34, -RZ, R27.H0_H0 ;  /* 0x2000001bff227230 */ /* 0x000fe40000004100 */
[----:B------:R-:W-:Y:S02]  /*bbd0*/  HADD2.F32 R36, -RZ, R29.H0_H0 ;  /* 0x2000001dff247230 */ /* 0x000fe40000004100 */
[--C-:B0-----:R-:W-:Y:S02]  /*bbe0*/  HADD2.F32 R30, -RZ, R4.reuse.H0_H0 ;  /* 0x20000004ff1e7230 */ /* 0x101fe40000004100 */
[----:B------:R-:W-:-:S02]  /*bbf0*/  HADD2.F32 R4, -RZ, R4.H1_H1 ;  /* 0x30000004ff047230 */ /* 0x000fc40000004100 */
[--C-:B------:R-:W-:Y:S02]  /*bc00*/  HADD2.F32 R31, -RZ, R5.reuse.H0_H0 ;  /* 0x20000005ff1f7230 */ /* 0x100fe40000004100 */
[----:B------:R-:W-:Y:S02]  /*bc10*/  HADD2.F32 R5, -RZ, R5.H1_H1 ;  /* 0x30000005ff057230 */ /* 0x000fe40000004100 */
[C---:B------:R-:W-:Y:S01]  /*bc20*/  FMUL.FTZ R39, R4.reuse, R37 ;  /* 0x0000002504277220 */ /* 0x040fe20000410000 */
[-C--:B------:R-:W-:Y:S01]  /*bc30*/  FMUL.FTZ R4, R4, R35.reuse ;  /* 0x0000002304047220 */ /* 0x080fe20000410000 */
[--C-:B------:R-:W-:Y:S02]  /*bc40*/  HADD2.F32 R32, -RZ, R6.reuse.H0_H0 ;  /* 0x20000006ff207230 */ /* 0x100fe40000004100 */
[----:B------:R-:W-:Y:S02]  /*bc50*/  HADD2.F32 R33, -RZ, R7.H0_H0 ;  /* 0x20000007ff217230 */ /* 0x000fe40000004100 */
[C---:B------:R-:W-:Y:S01]  /*bc60*/  FMUL.FTZ R40, R5.reuse, R36 ;  /* 0x0000002405287220 */ /* 0x040fe20000410000 */
[C---:B------:R-:W-:Y:S01]  /*bc70*/  FFMA.FTZ R39, R30.reuse, R35, -R39 ;  /* 0x000000231e277223 */ /* 0x040fe20000010827 */
[----:B------:R-:W-:Y:S01]  /*bc80*/  FFMA.FTZ R38, R30, R37, R4 ;  /* 0x000000251e267223 */ /* 0x000fe20000010004 */
[----:B------:R-:W-:Y:S01]  /*bc90*/  FMUL.FTZ R42, R5, R34 ;  /* 0x00000022052a7220 */ /* 0x000fe20000410000 */
[----:B------:R-:W-:-:S02]  /*bca0*/  HADD2.F32 R6, -RZ, R6.H1_H1 ;  /* 0x30000006ff067230 */ /* 0x000fc40000004100 */
[C---:B------:R-:W-:Y:S01]  /*bcb0*/  FFMA.FTZ R40, R31.reuse, R34, -R40 ;  /* 0x000000221f287223 */ /* 0x040fe20000010828 */
[----:B------:R-:W-:Y:S02]  /*bcc0*/  HADD2.F32 R7, -RZ, R7.H1_H1 ;  /* 0x30000007ff077230 */ /* 0x000fe40000004100 */
[----:B------:R-:W-:Y:S01]  /*bcd0*/  FFMA.FTZ R31, R31, R36, R42 ;  /* 0x000000241f1f7223 */ /* 0x000fe2000001002a */
[----:B------:R-:W-:Y:S02]  /*bce0*/  HADD2.F32 R35, -RZ, R28.H1_H1 ;  /* 0x3000001cff237230 */ /* 0x000fe40000004100 */
[----:B------:R-:W-:Y:S02]  /*bcf0*/  HADD2.F32 R5, -RZ, R26.H1_H1 ;  /* 0x3000001aff057230 */ /* 0x000fe40000004100 */
[----:B------:R-:W-:Y:S02]  /*bd00*/  HADD2.F32 R30, -RZ, R29.H1_H1 ;  /* 0x3000001dff1e7230 */ /* 0x000fe40000004100 */
[----:B------:R-:W-:Y:S01]  /*bd10*/  FMUL.FTZ R37, R6, R35 ;  /* 0x0000002306257220 */ /* 0x000fe20000410000 */
[----:B------:R-:W-:-:S02]  /*bd20*/  HADD2.F32 R4, -RZ, R27.H1_H1 ;  /* 0x3000001bff047230 */ /* 0x000fc40000004100 */
[-C--:B------:R-:W-:Y:S01]  /*bd30*/  FMUL.FTZ R34, R6, R5.reuse ;  /* 0x0000000506227220 */ /* 0x080fe20000410000 */
[C---:B------:R-:W-:Y:S01]  /*bd40*/  FMUL.FTZ R36, R7.reuse, R30 ;  /* 0x0000001e07247220 */ /* 0x040fe20000410000 */
[C---:B------:R-:W-:Y:S01]  /*bd50*/  FFMA.FTZ R6, R32.reuse, R5, -R37 ;  /* 0x0000000520067223 */ /* 0x040fe20000010825 */
[-C--:B------:R-:W-:Y:S01]  /*bd60*/  FMUL.FTZ R41, R7, R4.reuse ;  /* 0x0000000407297220 */ /* 0x080fe20000410000 */
[----:B------:R-:W-:Y:S01]  /*bd70*/  FFMA.FTZ R35, R32, R35, R34 ;  /* 0x0000002320237223 */ /* 0x000fe20000010022 */
[C---:B------:R-:W-:Y:S01]  /*bd80*/  FFMA.FTZ R7, R33.reuse, R4, -R36 ;  /* 0x0000000421077223 */ /* 0x040fe20000010824 */
[----:B------:R-:W-:Y:S01]  /*bd90*/  F2FP.F16.F32.PACK_AB R4, R38, R39 ;  /* 0x000000272604723e */ /* 0x000fe200000000ff */
[----:B------:R-:W-:Y:S01]  /*bda0*/  FFMA.FTZ R30, R33, R30, R41 ;  /* 0x0000001e211e7223 */ /* 0x000fe20000010029 */
[----:B------:R-:W-:Y:S02]  /*bdb0*/  F2FP.F16.F32.PACK_AB R5, R31, R40 ;  /* 0x000000281f05723e */ /* 0x000fe400000000ff */
[----:B------:R-:W-:-:S02]  /*bdc0*/  F2FP.F16.F32.PACK_AB R6, R35, R6 ;  /* 0x000000062306723e */ /* 0x000fc400000000ff */
[----:B------:R-:W-:-:S05]  /*bdd0*/  F2FP.F16.F32.PACK_AB R7, R30, R7 ;  /* 0x000000071e07723e */ /* 0x000fca00000000ff */
[----:B------:R0:W-:Y:S02]  /*bde0*/  STS.128 [R0], R4 ;  /* 0x0000000400007388 */ /* 0x0001e40000000c00 */
.L_x_782:
[----:B------:R-:W-:Y:S05]  /*bdf0*/  BSYNC B2 ;  /* 0x0000000000027941 */ /* 0x000fea0003800000 */
.L_x_781:
[----:B------:R-:W-:Y:S04]  /*be00*/  BSSY B2, `(.L_x_783) ;  /* 0x0000028000027945 */ /* 0x000fe80003800000 */
[----:B------:R-:W-:Y:S05]  /*be10*/  @P1 BRA `(.L_x_784) ;  /* 0x0000000000981947 */ /* 0x000fea0003800000 */
[----:B0-----:R-:W0:Y:S01]  /*be20*/  LDS.128 R4, [R0+0x4000] ;  /* 0x0040000000047984 */ /* 0x001e220000000c00 */
        /* <DEDUP_REMOVED lines=36> */
[----:B------:R1:W-:Y:S02]  /*c070*/  STS.128 [R0+0x4000], R4 ;  /* 0x0040000400007388 */ /* 0x0003e40000000c00 */
.L_x_784:
[----:B------:R-:W-:Y:S05]  /*c080*/  BSYNC B2 ;  /* 0x0000000000027941 */ /* 0x000fea0003800000 */
.L_x_783:
[----:B------:R-:W-:Y:S04]  /*c090*/  BSSY B2, `(.L_x_785) ;  /* 0x0000028000027945 */ /* 0x000fe80003800000 */
[----:B------:R-:W-:Y:S05]  /*c0a0*/  @P2 BRA `(.L_x_786) ;  /* 0x0000000000982947 */ /* 0x000fea0003800000 */
[----:B01----:R-:W0:Y:S01]  /*c0b0*/  LDS.128 R4, [R0+0x8000] ;  /* 0x0080000000047984 */ /* 0x003e220000000c00 */
        /* <DEDUP_REMOVED lines=37> */
.L_x_786:
[----:B------:R-:W-:Y:S05]  /*c310*/  BSYNC B2 ;  /* 0x0000000000027941 */ /* 0x000fea0003800000 */
.L_x_785:
[----:B------:R-:W-:Y:S05]  /*c320*/  @P3 BRA `(.L_x_780) ;  /* 0x0000000000983947 */ /* 0x000fea0003800000 */
[----:B012---:R-:W0:Y:S01]  /*c330*/  LDS.128 R4, [R0+0xc000] ;  /* 0x00c0000000047984 */ /* 0x007e220000000c00 */
        /* <DEDUP_REMOVED lines=37> */
.L_x_780:
[----:B------:R-:W-:Y:S05]  /*c590*/  BSYNC B1 ;  /* 0x0000000000017941 */ /* 0x000fea0003800000 */
.L_x_779:
[----:B0123--:R-:W-:Y:S01]  /*c5a0*/  VIADD R4, R212, 0x20 ;  /* 0x00000020d4047836 */ /* 0x00ffe20000000000 */
[----:B------:R-:W-:Y:S04]  /*c5b0*/  BSSY B1, `(.L_x_787) ;  /* 0x00000aa000017945 */ /* 0x000fe80003800000 */
[----:B------:R-:W-:-:S13]  /*c5c0*/  ISETP.GE.AND P0, PT, R4, R3, PT ;  /* 0x000000030400720c */ /* 0x000fda0003f06270 */
[----:B------:R-:W-:Y:S05]  /*c5d0*/  @P0 BRA `(.L_x_788) ;  /* 0x00000008009c0947 */ /* 0x000fea0003800000 */
[----:B------:R-:W0:Y:S01]  /*c5e0*/  LDC R5, c[0x0][0x3f4] ;  /* 0x0000fd00ff057b82 */ /* 0x000e220000000800 */
[----:B------:R-:W-:Y:S01]  /*c5f0*/  BSSY B2, `(.L_x_789) ;  /* 0x000002c000027945 */ /* 0x000fe20003800000 */
[-C--:B0-----:R-:W-:Y:S02]  /*c600*/  ISETP.GE.AND P0, PT, R22, R5.reuse, PT ;  /* 0x000000051600720c */ /* 0x081fe40003f06270 */
[-C--:B------:R-:W-:Y:S02]  /*c610*/  ISETP.GE.AND P1, PT, R215, R5.reuse, PT ;  /* 0x00000005d700720c */ /* 0x080fe40003f26270 */
[-C--:B------:R-:W-:Y:S02]  /*c620*/  ISETP.GE.AND P2, PT, R214, R5.reuse, PT ;  /* 0x00000005d600720c */ /* 0x080fe40003f46270 */
[----:B------:R-:W-:-:S07]  /*c630*/  ISETP.GE.AND P3, PT, R216, R5, PT ;  /* 0x00000005d800720c */ /* 0x000fce0003f66270 */
[----:B------:R-:W-:Y:S06]  /*c640*/  @P0 BRA `(.L_x_790) ;  /* 0x0000000000980947 */ /* 0x000fec0003800000 */
[----:B------:R-:W0:Y:S01]  /*c650*/  LDS.128 R4, [R0+0x1000] ;  /* 0x0010000000047984 */ /* 0x000e220000000c00 */
[----:B------:R-:W-:Y:S02]  /*c660*/  HADD2.F32 R36, -RZ, R26.H0_H0 ;  /* 0x2000001aff247230 */ /* 0x000fe40000004100 */
[--C-:B------:R-:W-:Y:S02]  /*c670*/  HADD2.F32 R38, -RZ, R28.reuse.H0_H0 ;  /* 0x2000001cff267230 */ /* 0x100fe40000004100 */
[----:B------:R-:W-:Y:S02]  /*c680*/  HADD2.F32 R41, -RZ, R29.H0_H0 ;  /* 0x2000001dff297230 */ /* 0x000fe40000004100 */
[----:B------:R-:W-:Y:S02]  /*c690*/  HADD2.F32 R39, -RZ, R27.H0_H0 ;  /* 0x2000001bff277230 */ /* 0x000fe40000004100 */
[----:B------:R-:W-:Y:S02]  /*c6a0*/  HADD2.F32 R40, -RZ, R28.H1_H1 ;  /* 0x3000001cff287230 */ /* 0x000fe40000004100 */
[----:B------:R-:W-:-:S02]  /*c6b0*/  HADD2.F32 R43, -RZ, R29.H1_H1 ;  /* 0x3000001dff2b7230 */ /* 0x000fc40000004100 */
[--C-:B0-----:R-:W-:Y:S02]  /*c6c0*/  HADD2.F32 R30, -RZ, R4.reuse.H0_H0 ;  /* 0x20000004ff1e7230 */ /* 0x101fe40000004100 */
[----:B------:R-:W-:Y:S02]  /*c6d0*/  HADD2.F32 R4, -RZ, R4.H1_H1 ;  /* 0x30000004ff047230 */ /* 0x000fe40000004100 */
[--C-:B------:R-:W-:Y:S02]  /*c6e0*/  HADD2.F32 R31, -RZ, R5.reuse.H0_H0 ;  /* 0x20000005ff1f7230 */ /* 0x100fe40000004100 */
[----:B------:R-:W-:Y:S02]  /*c6f0*/  HADD2.F32 R5, -RZ, R5.H1_H1 ;  /* 0x30000005ff057230 */ /* 0x000fe40000004100 */
[-C--:B------:R-:W-:Y:S01]  /*c700*/  FMUL.FTZ R35, R38, R4.reuse ;  /* 0x0000000426237220 */ /* 0x080fe20000410000 */
[----:B------:R-:W-:Y:S01]  /*c710*/  FMUL.FTZ R37, R36, R4 ;  /* 0x0000000424257220 */ /* 0x000fe20000410000 */
[----:B------:R-:W-:-:S02]  /*c720*/  HADD2.F32 R32, -RZ, R6.H0_H0 ;  /* 0x20000006ff207230 */ /* 0x000fc40000004100 */
[-C--:B------:R-:W-:Y:S01]  /*c730*/  FMUL.FTZ R34, R41, R5.reuse ;  /* 0x0000000529227220 */ /* 0x080fe20000410000 */
[-C--:B------:R-:W-:Y:S01]  /*c740*/  FFMA.FTZ R4, R36, R30.reuse, -R35 ;  /* 0x0000001e24047223 */ /* 0x080fe20000010823 */
[----:B------:R-:W-:Y:S01]  /*c750*/  FFMA.FTZ R37, R38, R30, R37 ;  /* 0x0000001e26257223 */ /* 0x000fe20000010025 */
[C---:B------:R-:W-:Y:S01]  /*c760*/  FMUL.FTZ R30, R39.reuse, R5 ;  /* 0x00000005271e7220 */ /* 0x040fe20000410000 */
[--C-:B------:R-:W-:Y:S02]  /*c770*/  HADD2.F32 R33, -RZ, R7.reuse.H0_H0 ;  /* 0x20000007ff217230 */ /* 0x100fe40000004100 */
[-C--:B------:R-:W-:Y:S01]  /*c780*/  FFMA.FTZ R5, R39, R31.reuse, -R34 ;  /* 0x0000001f27057223 */ /* 0x080fe20000010822 */
[----:B------:R-:W-:Y:S02]  /*c790*/  HADD2.F32 R6, -RZ, R6.H1_H1 ;  /* 0x30000006ff067230 */ /* 0x000fe40000004100 */
[----:B------:R-:W-:Y:S01]  /*c7a0*/  FFMA.FTZ R30, R41, R31, R30 ;  /* 0x0000001f291e7223 */ /* 0x000fe2000001001e */
[----:B------:R-:W-:Y:S01]  /*c7b0*/  HADD2.F32 R7, -RZ, R7.H1_H1 ;  /* 0x30000007ff077230 */ /* 0x000fe20000004100 */
[----:B------:R-:W-:Y:S01]  /*c7c0*/  F2FP.F16.F32.PACK_AB R4, R37, R4 ;  /* 0x000000042504723e */ /* 0x000fe200000000ff */
[----:B------:R-:W-:-:S02]  /*c7d0*/  HADD2.F32 R38, -RZ, R26.H1_H1 ;  /* 0x3000001aff267230 */ /* 0x000fc40000004100 */
[-C--:B------:R-:W-:Y:S01]  /*c7e0*/  FMUL.FTZ R31, R40, R6.reuse ;  /* 0x00000006281f7220 */ /* 0x080fe20000410000 */
[----:B------:R-:W-:Y:S02]  /*c7f0*/  HADD2.F32 R39, -RZ, R27.H1_H1 ;  /* 0x3000001bff277230 */ /* 0x000fe40000004100 */
[----:B------:R-:W-:Y:S01]  /*c800*/  FMUL.FTZ R34, R43, R7 ;  /* 0x000000072b227220 */ /* 0x000fe20000410000 */
[----:B------:R-:W-:Y:S01]  /*c810*/  F2FP.F16.F32.PACK_AB R5, R30, R5 ;  /* 0x000000051e05723e */ /* 0x000fe200000000ff */
[C---:B------:R-:W-:Y:S01]  /*c820*/  FMUL.FTZ R35, R38.reuse, R6 ;  /* 0x0000000626237220 */ /* 0x040fe20000410000 */
[-C--:B------:R-:W-:Y:S01]  /*c830*/  FFMA.FTZ R6, R38, R32.reuse, -R31 ;  /* 0x0000002026067223 */ /* 0x080fe2000001081f */
[C---:B------:R-:W-:Y:S01]  /*c840*/  FMUL.FTZ R36, R39.reuse, R7 ;  /* 0x0000000727247220 */ /* 0x040fe20000410000 */
[-C--:B------:R-:W-:Y:S01]  /*c850*/  FFMA.FTZ R7, R39, R33.reuse, -R34 ;  /* 0x0000002127077223 */ /* 0x080fe20000010822 */
[----:B------:R-:W-:Y:S02]  /*c860*/  FFMA.FTZ R35, R40, R32, R35 ;  /* 0x0000002028237223 */ /* 0x000fe40000010023 */
[----:B------:R-:W-:-:S03]  /*c870*/  FFMA.FTZ R36, R43, R33, R36 ;  /* 0x000000212b247223 */ /* 0x000fc60000010024 */
[----:B------:R-:W-:Y:S02]  /*c880*/  F2FP.F16.F32.PACK_AB R6, R35, R6 ;  /* 0x000000062306723e */ /* 0x000fe400000000ff */
[----:B------:R-:W-:-:S05]  /*c890*/  F2FP.F16.F32.PACK_AB R7, R36, R7 ;  /* 0x000000072407723e */ /* 0x000fca00000000ff */
[----:B------:R0:W-:Y:S02]  /*c8a0*/  STS.128 [R0+0x1000], R4 ;  /* 0x0010000400007388 */ /* 0x0001e40000000c00 */
.L_x_790:
[----:B------:R-:W-:Y:S05]  /*c8b0*/  BSYNC B2 ;  /* 0x0000000000027941 */ /* 0x000fea0003800000 */
.L_x_789:
[----:B------:R-:W-:Y:S04]  /*c8c0*/  BSSY B2, `(.L_x_791) ;  /* 0x0000028000027945 */ /* 0x000fe80003800000 */
[----:B------:R-:W-:Y:S05]  /*c8d0*/  @P1 BRA `(.L_x_792) ;  /* 0x0000000000981947 */ /* 0x000fea0003800000 */
[----:B0-----:R-:W0:Y:S01]  /*c8e0*/  LDS.128 R4, [R0+0x5000] ;  /* 0x0050000000047984 */ /* 0x001e220000000c00 */
        /* <DEDUP_REMOVED lines=37> */
.L_x_792:
[----:B------:R-:W-:Y:S05]  /*cb40*/  BSYNC B2 ;  /* 0x0000000000027941 */ /* 0x000fea0003800000 */
.L_x_791:
[----:B------:R-:W-:Y:S04]  /*cb50*/  BSSY B2, `(.L_x_793) ;  /* 0x0000028000027945 */ /* 0x000fe80003800000 */
[----:B------:R-:W-:Y:S05]  /*cb60*/  @P2 BRA `(.L_x_794) ;  /* 0x0000000000982947 */ /* 0x000fea0003800000 */
[----:B01----:R-:W0:Y:S01]  /*cb70*/  LDS.128 R4, [R0+0x9000] ;  /* 0x0090000000047984 */ /* 0x003e220000000c00 */
        /* <DEDUP_REMOVED lines=37> */
.L_x_794:
[----:B------:R-:W-:Y:S05]  /*cdd0*/  BSYNC B2 ;  /* 0x0000000000027941 */ /* 0x000fea0003800000 */
.L_x_793:
[----:B------:R-:W-:Y:S05]  /*cde0*/  @P3 BRA `(.L_x_788) ;  /* 0x0000000000983947 */ /* 0x000fea0003800000 */
[----:B012---:R-:W0:Y:S01]  /*cdf0*/  LDS.128 R4, [R0+0xd000] ;  /* 0x00d0000000047984 */ /* 0x007e220000000c00 */
        /* <DEDUP_REMOVED lines=37> */
.L_x_788:
[----:B------:R-:W-:Y:S05]  /*d050*/  BSYNC B1 ;  /* 0x0000000000017941 */ /* 0x000fea0003800000 */
.L_x_787:
[----:B0123--:R-:W-:Y:S01]  /*d060*/  IADD3 R4, R212, 0x40, RZ ;  /* 0x00000040d4047810 */ /* 0x00ffe20007ffe0ff */
[----:B------:R-:W-:Y:S03]  /*d070*/  BSSY B1, `(.L_x_795) ;  /* 0x00000aa000017945 */ /* 0x000fe60003800000 */
        /* <DEDUP_REMOVED lines=47> */
.L_x_798:
[----:B------:R-:W-:Y:S05]  /*d370*/  BSYNC B2 ;  /* 0x0000000000027941 */ /* 0x000fea0003800000 */
.L_x_797:
        /* <DEDUP_REMOVED lines=40> */
.L_x_800:
[----:B------:R-:W-:Y:S05]  /*d600*/  BSYNC B2 ;  /* 0x0000000000027941 */ /* 0x000fea0003800000 */
.L_x_799:
        /* <DEDUP_REMOVED lines=40> */
.L_x_802:
[----:B------:R-:W-:Y:S05]  /*d890*/  BSYNC B2 ;  /* 0x0000000000027941 */ /* 0x000fea0003800000 */
.L_x_801:
        /* <DEDUP_REMOVED lines=39> */
.L_x_796:
[----:B------:R-:W-:Y:S05]  /*db10*/  BSYNC B1 ;  /* 0x0000000000017941 */ /* 0x000fea0003800000 */
.L_x_795:
[----:B0123--:R-:W-:-:S05]  /*db20*/  VIADD R4, R212, 0x60 ;  /* 0x00000060d4047836 */ /* 0x00ffca0000000000 */
        /* <DEDUP_REMOVED lines=18> */
[-C--:B------:R-:W-:Y:S01]  /*dc50*/  FMUL.FTZ R34, R37, R4.reuse ;  /* 0x0000000425227220 */ /* 0x080fe20000410000 */
[C---:B------:R-:W-:Y:S01]  /*dc60*/  FMUL.FTZ R36, R35.reuse, R4 ;  /* 0x0000000423247220 */ /* 0x040fe20000410000 */
[----:B------:R-:W-:Y:S02]  /*dc70*/  HADD2.F32 R31, -RZ, R6.H0_H0 ;  /* 0x20000006ff1f7230 */ /* 0x000fe40000004100 */
[----:B------:R-:W-:Y:S01]  /*dc80*/  FMUL.FTZ R33, R40, R5 ;  /* 0x0000000528217220 */ /* 0x000fe20000410000 */
[----:B------:R-:W-:Y:S01]  /*dc90*/  FFMA.FTZ R4, R35, R3, -R34 ;  /* 0x0000000323047223 */ /* 0x000fe20000010822 */
[----:B------:R-:W-:-:S02]  /*dca0*/  HADD2.F32 R32, -RZ, R7.H0_H0 ;  /* 0x20000007ff207230 */ /* 0x000fc40000004100 */
[----:B------:R-:W-:Y:S01]  /*dcb0*/  FFMA.FTZ R3, R37, R3, R36 ;  /* 0x0000000325037223 */ /* 0x000fe20000010024 */
[C---:B------:R-:W-:Y:S01]  /*dcc0*/  FMUL.FTZ R35, R38.reuse, R5 ;  /* 0x0000000526237220 */ /* 0x040fe20000410000 */
[----:B------:R-:W-:Y:S02]  /*dcd0*/  HADD2.F32 R6, -RZ, R6.H1_H1 ;  /* 0x30000006ff067230 */ /* 0x000fe40000004100 */
[-C--:B------:R-:W-:Y:S01]  /*dce0*/  FFMA.FTZ R5, R38, R30.reuse, -R33 ;  /* 0x0000001e26057223 */ /* 0x080fe20000010821 */
[----:B------:R-:W-:Y:S02]  /*dcf0*/  HADD2.F32 R7, -RZ, R7.H1_H1 ;  /* 0x30000007ff077230 */ /* 0x000fe40000004100 */
[----:B------:R-:W-:Y:S01]  /*dd00*/  FFMA.FTZ R30, R40, R30, R35 ;  /* 0x0000001e281e7223 */ /* 0x000fe20000010023 */
[----:B------:R-:W-:Y:S01]  /*dd10*/  HADD2.F32 R37, -RZ, R28.H1_H1 ;  /* 0x3000001cff257230 */ /* 0x000fe20000004100 */
[----:B------:R-:W-:Y:S01]  /*dd20*/  F2FP.F16.F32.PACK_AB R4, R3, R4 ;  /* 0x000000040304723e */ /* 0x000fe200000000ff */
[----:B------:R-:W-:-:S02]  /*dd30*/  HADD2.F32 R36, -RZ, R29.H1_H1 ;  /* 0x3000001dff247230 */ /* 0x000fc40000004100 */
[----:B------:R-:W-:Y:S02]  /*dd40*/  HADD2.F32 R33, -RZ, R26.H1_H1 ;  /* 0x3000001aff217230 */ /* 0x000fe40000004100 */
[-C--:B------:R-:W-:Y:S01]  /*dd50*/  FMUL.FTZ R26, R37, R6.reuse ;  /* 0x00000006251a7220 */ /* 0x080fe20000410000 */
[----:B------:R-:W-:Y:S02]  /*dd60*/  HADD2.F32 R34, -RZ, R27.H1_H1 ;  /* 0x3000001bff227230 */ /* 0x000fe40000004100 */
[----:B------:R-:W-:Y:S01]  /*dd70*/  FMUL.FTZ R27, R36, R7 ;  /* 0x00000007241b7220 */ /* 0x000fe20000410000 */
[----:B------:R-:W-:Y:S01]  /*dd80*/  F2FP.F16.F32.PACK_AB R5, R30, R5 ;  /* 0x000000051e05723e */ /* 0x000fe200000000ff */
[C---:B------:R-:W-:Y:S01]  /*dd90*/  FMUL.FTZ R28, R33.reuse, R6 ;  /* 0x00000006211c7220 */ /* 0x040fe20000410000 */
[----:B------:R-:W-:Y:S01]  /*dda0*/  FFMA.FTZ R6, R33, R31, -R26 ;  /* 0x0000001f21067223 */ /* 0x000fe2000001081a */
[C---:B------:R-:W-:Y:S01]  /*ddb0*/  FMUL.FTZ R29, R34.reuse, R7 ;  /* 0x00000007221d7220 */ /* 0x040fe20000410000 */
[----:B------:R-:W-:Y:S01]  /*ddc0*/  FFMA.FTZ R7, R34, R32, -R27 ;  /* 0x0000002022077223 */ /* 0x000fe2000001081b */
[----:B------:R-:W-:-:S02]  /*ddd0*/  FFMA.FTZ R31, R37, R31, R28 ;  /* 0x0000001f251f7223 */ /* 0x000fc4000001001c */
[----:B------:R-:W-:-:S03]  /*dde0*/  FFMA.FTZ R32, R36, R32, R29 ;  /* 0x0000002024207223 */ /* 0x000fc6000001001d */
[----:B------:R-:W-:Y:S02]  /*ddf0*/  F2FP.F16.F32.PACK_AB R6, R31, R6 ;  /* 0x000000061f06723e */ /* 0x000fe400000000ff */
[----:B------:R-:W-:-:S05]  /*de00*/  F2FP.F16.F32.PACK_AB R7, R32, R7 ;  /* 0x000000072007723e */ /* 0x000fca00000000ff */
[----:B------:R0:W-:Y:S02]  /*de10*/  STS.128 [R0+0x3000], R4 ;  /* 0x0030000400007388 */ /* 0x0001e40000000c00 */
.L_x_805:
[----:B------:R-:W-:Y:S05]  /*de20*/  BSYNC B1 ;  /* 0x0000000000017941 */ /* 0x000fea0003800000 */
.L_x_804:
        /* <DEDUP_REMOVED lines=40> */
.L_x_807:
[----:B------:R-:W-:Y:S05]  /*e0b0*/  BSYNC B1 ;  /* 0x0000000000017941 */ /* 0x000fea0003800000 */
.L_x_806:
        /* <DEDUP_REMOVED lines=40> */
.L_x_809:
[----:B------:R-:W-:Y:S05]  /*e340*/  BSYNC B1 ;  /* 0x0000000000017941 */ /* 0x000fea0003800000 */
.L_x_808:
        /* <DEDUP_REMOVED lines=38> */
[----:B------:R3:W-:Y:S01]  /*e5b0*/  STS.128 [R0+0xf000], R4 ;  /* 0x00f0000400007388 */ /* 0x0007e20000000c00 */
[----:B------:R-:W-:Y:S05]  /*e5c0*/  BRA `(.L_x_803) ;  /* 0x0000003400787947 */ /* 0x000fea0003800000 */
.L_x_773:
[----:B------:R-:W-:-:S03]  /*e5d0*/  UMOV UR4, 0xffffffff ;  /* 0xffffffff00047882 */ /* 0x000fc60000000000 */
[----:B------:R-:W-:Y:S05]  /*e5e0*/  BRA.DIV UR4, `(.L_x_810) ;  /* 0x0000019e04007947 */ /* 0x000fea000b800000 */
[----:B------:R0:W1:Y:S04]  /*e5f0*/  SHFL.IDX PT, R3, R25, RZ, 0x181f ;  /* 0x00181fff19037589 */ /* 0x00006800000e0000 */
[----:B------:R0:W2:Y:S04]  /*e600*/  SHFL.IDX PT, R20, R24, RZ, 0x181f ;  /* 0x00181fff18147589 */ /* 0x0000a800000e0000 */
[----:B------:R0:W3:Y:S04]  /*e610*/  SHFL.IDX PT, R21, R26, RZ, 0x181f ;  /* 0x00181fff1a157589 */ /* 0x0000e800000e0000 */
[----:B------:R-:W4:Y:S02]  /*e620*/  SHFL.IDX PT, R28, R28, RZ, 0x181f ;  /* 0x00181fff1c1c7589 */ /* 0x000f2400000e0000 */
.L_x_1064:
        /* <DEDUP_REMOVED lines=10> */
[----:B------:R-:W-:Y:S02]  /*e6d0*/  CS2R R14, SRZ ;  /* 0x00000000000e7805 */ /* 0x000fe4000001ff00 */
[----:B0-----:R-:W-:Y:S02]  /*e6e0*/  CS2R R24, SRZ ;  /* 0x0000000000187805 */ /* 0x001fe4000001ff00 */
[----:B------:R-:W-:-:S05]  /*e6f0*/  CS2R R26, SRZ ;  /* 0x00000000001a7805 */ /* 0x000fca000001ff00 */
[----:B------:R-:W-:Y:S05]  /*e700*/  @P0 BRA `(.L_x_812) ;  /* 0x0000000000700947 */ /* 0x000fea0003800000 */
[----:B------:R-:W-:Y:S01]  /*e710*/  ULDC UR4, c[0x0][0x3f4] ;  /* 0x0000fd0000047ab9 */ /* 0x000fe20000000800 */
[----:B--2---:R-:W-:Y:S01]  /*e720*/  IMAD.MOV.U32 R4, RZ, RZ, R20 ;  /* 0x000000ffff047224 */ /* 0x004fe200078e0014 */
[----:B------:R-:W-:Y:S02]  /*e730*/  ISETP.GE.AND P2, PT, R16, UR4, PT ;  /* 0x0000000410007c0c */ /* 0x000fe4000bf46270 */
[----:B------:R-:W-:Y:S02]  /*e740*/  CS2R R24, SRZ ;  /* 0x0000000000187805 */ /* 0x000fe4000001ff00 */
[----:B------:R-:W-:Y:S02]  /*e750*/  ISETP.GE.AND P3, PT, R213, UR4, PT ;  /* 0x00000004d5007c0c */ /* 0x000fe4000bf66270 */
[----:B------:R-:W-:Y:S02]  /*e760*/  CS2R R26, SRZ ;  /* 0x00000000001a7805 */ /* 0x000fe4000001ff00 */
[----:B-1----:R-:W-:Y:S01]  /*e770*/  MOV R5, R3 ;  /* 0x0000000300057202 */ /* 0x002fe20000000f00 */
[----:B------:R-:W-:Y:S01]  /*e780*/  ULDC.64 UR6, c[0x0][0x208] ;  /* 0x0000820000067ab9 */ /* 0x000fe20000000a00 */
[----:B---3--:R-:W-:-:S03]  /*e790*/  MOV R29, R21 ;  /* 0x00000015001d7202 */ /* 0x008fc60000000f00 */
[C---:B------:R-:W-:Y:S01]  /*e7a0*/  @!P2 IMAD.SHL.U32 R9, R16.reuse, 0x2, RZ ;  /* 0x000000021009a824 */ /* 0x040fe200078e00ff */
[----:B------:R-:W-:-:S03]  /*e7b0*/  @!P2 SHF.L.U64.HI R6, R16, 0x1, R17 ;  /* 0x000000011006a819 */ /* 0x000fc60000010211 */
[----:B------:R-:W-:Y:S01]  /*e7c0*/  @!P3 IMAD.SHL.U32 R7, R236, 0x8, RZ ;  /* 0x00000008ec07b824 */ /* 0x000fe200078e00ff */
[----:B------:R-:W-:-:S03]  /*e7d0*/  @!P2 IADD3 R32, P0, R20, R9, RZ ;  /* 0x000000091420a210 */ /* 0x000fc60007f1e0ff */
[C---:B------:R-:W-:Y:S01]  /*e7e0*/  @!P3 IMAD.WIDE R30, R7.reuse, 0x2, R4 ;  /* 0x00000002071eb825 */ /* 0x040fe200078e0204 */
[----:B----4-:R-:W-:Y:S02]  /*e7f0*/  @!P2 IADD3 R20, P1, R28, R9, RZ ;  /* 0x000000091c14a210 */ /* 0x010fe40007f3e0ff */
[----:B------:R-:W-:Y:S02]  /*e800*/  CS2R R8, SRZ ;  /* 0x0000000000087805 */ /* 0x000fe4000001ff00 */
[----:B------:R-:W-:Y:S01]  /*e810*/  CS2R R10, SRZ ;  /* 0x00000000000a7805 */ /* 0x000fe2000001ff00 */
[----:B------:R-:W-:Y:S01]  /*e820*/  @!P3 IMAD.WIDE R28, R7, 0x2, R28 ;  /* 0x00000002071cb825 */ /* 0x000fe200078e021c */
[----:B------:R-:W-:Y:S02]  /*e830*/  CS2R R12, SRZ ;  /* 0x00000000000c7805 */ /* 0x000fe4000001ff00 */
[----:B------:R-:W-:Y:S02]  /*e840*/  CS2R R14, SRZ ;  /* 0x00000000000e7805 */ /* 0x000fe4000001ff00 */
[----:B------:R-:W-:Y:S01]  /*e850*/  CS2R R4, SRZ ;  /* 0x0000000000047805 */ /* 0x000fe2000001ff00 */
[--C-:B------:R-:W-:Y:S01]  /*e860*/  @!P2 IMAD.X R33, R3, 0x1, R6.reuse, P0 ;  /* 0x000000010321a824 */ /* 0x100fe200000e0606 */
[----:B------:R0:W5:Y:S01]  /*e870*/  @!P3 LD.E.128 R24, desc[UR6][R30.64] ;  /* 0x000000061e18b980 */ /* 0x000162000c101d00 */
[----:B------:R-:W-:Y:S01]  /*e880*/  @!P2 IMAD.X R21, R21, 0x1, R6, P1 ;  /* 0x000000011515a824 */ /* 0x000fe200008e0606 */
[----:B------:R-:W-:-:S02]  /*e890*/  CS2R R6, SRZ ;  /* 0x0000000000067805 */ /* 0x000fc4000001ff00 */
[----:B------:R0:W5:Y:S04]  /*e8a0*/  @!P3 LD.E.128 R8, desc[UR6][R28.64] ;  /* 0x000000061c08b980 */ /* 0x000168000c101d00 */
[----:B------:R0:W5:Y:S04]  /*e8b0*/  @!P2 LD.E.128 R12, desc[UR6][R32.64] ;  /* 0x00000006200ca980 */ /* 0x000168000c101d00 */
[----:B------:R0:W5:Y:S02]  /*e8c0*/  @!P2 LD.E.128 R4, desc[UR6][R20.64] ;  /* 0x000000061404a980 */ /* 0x000164000c101d00 */
.L_x_812:
[----:B------:R-:W-:Y:S05]  /*e8d0*/  BSYNC B1 ;  /* 0x0000000000017941 */ /* 0x000fea0003800000 */
.L_x_811:
[----:B-1----:R-:W-:Y:S01]  /*e8e0*/  LEA.HI R3, R237, R237, RZ, 0x1 ;  /* 0x000000eded037211 */ /* 0x002fe200078f08ff */
[----:B0----5:R-:W-:Y:S01]  /*e8f0*/  IMAD.MOV.U32 R30, RZ, RZ, R4 ;  /* 0x000000ffff1e7224 */ /* 0x021fe200078e0004 */
[----:B---3--:R-:W-:Y:S01]  /*e900*/  MOV R21, R12 ;  /* 0x0000000c00157202 */ /* 0x008fe20000000f00 */
[--C-:B----4-:R-:W-:Y:S01]  /*e910*/  IMAD.MOV.U32 R28, RZ, RZ, R13.reuse ;  /* 0x000000ffff1c7224 */ /* 0x110fe200078e000d */
[----:B------:R-:W-:Y:S01]  /*e920*/  SHF.R.U64 R33, R12, 0x10, R13 ;  /* 0x000000100c217819 */ /* 0x000fe2000000120d */
[----:B------:R-:W-:Y:S01]  /*e930*/  IMAD.MOV.U32 R31, RZ, RZ, R27 ;  /* 0x000000ffff1f7224 */ /* 0x000fe200078e001b */
[----:B------:R-:W-:Y:S01]  /*e940*/  LOP3.LUT R12, R3, 0xfffffffe, RZ, 0xc0, !PT ;  /* 0xfffffffe030c7812 */ /* 0x000fe200078ec0ff */
[----:B------:R-:W-:Y:S01]  /*e950*/  IMAD.MOV.U32 R32, RZ, RZ, R6 ;  /* 0x000000ffff207224 */ /* 0x000fe200078e0006 */
[----:B------:R-:W-:Y:S01]  /*e960*/  MOV R3, R5 ;  /* 0x0000000500037202 */ /* 0x000fe20000000f00 */
[----:B--2---:R-:W-:Y:S01]  /*e970*/  IMAD.MOV.U32 R20, RZ, RZ, R8 ;  /* 0x000000ffff147224 */ /* 0x004fe200078e0008 */
[--C-:B------:R-:W-:Y:S01]  /*e980*/  SHF.R.U64 R42, R4, 0x10, R5.reuse ;  /* 0x00000010042a7819 */ /* 0x100fe20000001205 */
[----:B------:R-:W-:Y:S01]  /*e990*/  BSSY B1, `(.L_x_813) ;  /* 0x000002d000017945 */ /* 0x000fe20003800000 */
[----:B------:R-:W-:Y:S01]  /*e9a0*/  SHF.R.U32.HI R43, RZ, 0x10, R5 ;  /* 0x00000010ff2b7819 */ /* 0x000fe20000011605 */
[----:B------:R-:W-:Y:S01]  /*e9b0*/  IMAD.IADD R5, R237, 0x1, -R12 ;  /* 0x00000001ed057824 */ /* 0x000fe200078e0a0c */
[----:B------:R-:W-:Y:S01]  /*e9c0*/  SHF.R.U32.HI R35, RZ, 0x10, R13 ;  /* 0x00000010ff237819 */ /* 0x000fe2000001160d */
[----:B------:R-:W-:Y:S01]  /*e9d0*/  IMAD.MOV.U32 R13, RZ, RZ, R14 ;  /* 0x000000ffff0d7224 */ /* 0x000fe200078e000e */
[----:B------:R-:W-:-:S02]  /*e9e0*/  MOV R29, R15 ;  /* 0x0000000f001d7202 */ /* 0x000fc40000000f00 */
[----:B------:R-:W-:Y:S02]  /*e9f0*/  SHF.L.U32 R5, R5, 0x1f, RZ ;  /* 0x0000001f05057819 */ /* 0x000fe400000006ff */
[--C-:B------:R-:W-:Y:S01]  /*ea00*/  SHF.R.U64 R36, R14, 0x10, R15.reuse ;  /* 0x000000100e247819 */ /* 0x100fe2000000120f */
[----:B------:R-:W-:Y:S01]  /*ea10*/  IMAD.MOV.U32 R14, RZ, RZ, R24 ;  /* 0x000000ffff0e7224 */ /* 0x000fe200078e0018 */
[----:B------:R-:W0:Y:S01]  /*ea20*/  SYNCS.PHASECHK.TRANS64.TRYWAIT P0, [R18+URZ+0x38800], R5 ;  /* 0x03880005120075a7 */ /* 0x000e22000800017f */
[----:B------:R-:W-:Y:S01]  /*ea30*/  SHF.R.U32.HI R37, RZ, 0x10, R15 ;  /* 0x00000010ff257819 */ /* 0x000fe2000001160f */
[--C-:B------:R-:W-:Y:S01]  /*ea40*/  IMAD.MOV.U32 R15, RZ, RZ, R25.reuse ;  /* 0x000000ffff0f7224 */ /* 0x100fe200078e0019 */
[--C-:B------:R-:W-:Y:S02]  /*ea50*/  SHF.R.U64 R38, R24, 0x10, R25.reuse ;  /* 0x0000001018267819 */ /* 0x100fe40000001219 */
[----:B------:R-:W-:Y:S02]  /*ea60*/  SHF.R.U32.HI R39, RZ, 0x10, R25 ;  /* 0x00000010ff277819 */ /* 0x000fe40000011619 */
[----:B------:R-:W-:-:S02]  /*ea70*/  MOV R4, R7 ;  /* 0x0000000700047202 */ /* 0x000fc40000000f00 */
[----:B------:R-:W-:Y:S01]  /*ea80*/  SHF.R.U64 R44, R6, 0x10, R7 ;  /* 0x00000010062c7819 */ /* 0x000fe20000001207 */
[----:B------:R-:W-:Y:S01]  /*ea90*/  IMAD.MOV.U32 R6, RZ, RZ, R9 ;  /* 0x000000ffff067224 */ /* 0x000fe200078e0009 */
[----:B------:R-:W-:Y:S01]  /*eaa0*/  SHF.R.U32.HI R45, RZ, 0x10, R7 ;  /* 0x00000010ff2d7819 */ /* 0x000fe20000011607 */
[----:B------:R-:W-:Y:S01]  /*eab0*/  IMAD.MOV.U32 R7, RZ, RZ, R11 ;  /* 0x000000ffff077224 */ /* 0x000fe200078e000b */
[----:B------:R-:W-:Y:S02]  /*eac0*/  MOV R25, R26 ;  /* 0x0000001a00197202 */ /* 0x000fe40000000f00 */
[----:B------:R-:W-:Y:S02]  /*ead0*/  SHF.R.U64 R8, R8, 0x10, R9 ;  /* 0x0000001008087819 */ /* 0x000fe40000001209 */
[----:B------:R-:W-:Y:S02]  /*eae0*/  PRMT R30, R30, 0x5410, R3 ;  /* 0x000054101e1e7816 */ /* 0x000fe40000000003 */
[----:B------:R-:W-:-:S02]  /*eaf0*/  SHF.R.U64 R40, R26, 0x10, R27 ;  /* 0x000000101a287819 */ /* 0x000fc4000000121b */
[----:B------:R-:W-:Y:S02]  /*eb00*/  SHF.R.U32.HI R41, RZ, 0x10, R27 ;  /* 0x00000010ff297819 */ /* 0x000fe4000001161b */
[----:B------:R-:W-:Y:S02]  /*eb10*/  SHF.R.U32.HI R9, RZ, 0x10, R9 ;  /* 0x00000010ff097819 */ /* 0x000fe40000011609 */
[----:B------:R-:W-:Y:S02]  /*eb20*/  MOV R24, R10 ;  /* 0x0000000a00187202 */ /* 0x000fe40000000f00 */
[----:B------:R-:W-:Y:S02]  /*eb30*/  VIMNMX R3, R34, 0x80, PT ;  /* 0x0000008022037848 */ /* 0x000fe40003fe0100 */
[----:B------:R-:W-:Y:S02]  /*eb40*/  PRMT R26, R21, 0x5410, R28 ;  /* 0x00005410151a7816 */ /* 0x000fe4000000001c */
[----:B------:R-:W-:-:S02]  /*eb50*/  PRMT R12, R14, 0x5410, R15 ;  /* 0x000054100e0c7816 */ /* 0x000fc4000000000f */
[----:B------:R-:W-:Y:S02]  /*eb60*/  SHF.R.U64 R10, R10, 0x10, R11 ;  /* 0x000000100a0a7819 */ /* 0x000fe4000000120b */
[----:B------:R-:W-:Y:S02]  /*eb70*/  PRMT R27, R33, 0x5410, R35 ;  /* 0x00005410211b7816 */ /* 0x000fe40000000023 */
[----:B------:R-:W-:Y:S02]  /*eb80*/  PRMT R28, R13, 0x5410, R29 ;  /* 0x000054100d1c7816 */ /* 0x000fe4000000001d */
[----:B------:R-:W-:Y:S02]  /*eb90*/  PRMT R14, R25, 0x5410, R31 ;  /* 0x00005410190e7816 */ /* 0x000fe4000000001f */
[----:B------:R-:W-:Y:S02]  /*eba0*/  SHF.R.U32.HI R11, RZ, 0x10, R11 ;  /* 0x00000010ff0b7819 */ /* 0x000fe4000001160b */
[----:B------:R-:W-:-:S02]  /*ebb0*/  PRMT R29, R36, 0x5410, R37 ;  /* 0x00005410241d7816 */ /* 0x000fc40000000025 */
[----:B------:R-:W-:Y:S02]  /*ebc0*/  PRMT R13, R38, 0x5410, R39 ;  /* 0x00005410260d7816 */ /* 0x000fe40000000027 */
[----:B------:R-:W-:Y:S02]  /*ebd0*/  PRMT R15, R40, 0x5410, R41 ;  /* 0x00005410280f7816 */ /* 0x000fe40000000029 */
[----:B------:R-:W-:Y:S02]  /*ebe0*/  PRMT R31, R42, 0x5410, R43 ;  /* 0x000054102a1f7816 */ /* 0x000fe4000000002b */
[----:B------:R-:W-:Y:S02]  /*ebf0*/  PRMT R32, R32, 0x5410, R4 ;  /* 0x0000541020207816 */ /* 0x000fe40000000004 */
[----:B------:R-:W-:Y:S02]  /*ec00*/  PRMT R33, R44, 0x5410, R45 ;  /* 0x000054102c217816 */ /* 0x000fe4000000002d */
[----:B------:R-:W-:-:S02]  /*ec10*/  ISETP.GE.AND P1, PT, R212, R3, PT ;  /* 0x00000003d400720c */ /* 0x000fc40003f26270 */
[----:B------:R-:W-:Y:S02]  /*ec20*/  PRMT R20, R20, 0x5410, R6 ;  /* 0x0000541014147816 */ /* 0x000fe40000000006 */
[----:B------:R-:W-:Y:S02]  /*ec30*/  PRMT R21, R8, 0x5410, R9 ;  /* 0x0000541008157816 */ /* 0x000fe40000000009 */
[----:B------:R-:W-:Y:S01]  /*ec40*/  PRMT R24, R24, 0x5410, R7 ;  /* 0x0000541018187816 */ /* 0x000fe20000000007 */
[----:B0-----:R-:W-:Y:S06]  /*ec50*/  @!P0 BRA `(.L_x_814) ;  /* 0x0000019400d88947 */ /* 0x001fec0003800000 */
.L_x_1065:
[----:B------:R-:W-:Y:S05]  /*ec60*/  BSYNC B1 ;  /* 0x0000000000017941 */ /* 0x000fea0003800000 */
.L_x_813:
[----:B------:R-:W-:Y:S01]  /*ec70*/  BSSY B1, `(.L_x_815) ;  /* 0x00000ba000017945 */ /* 0x000fe20003800000 */
[----:B------:R-:W-:-:S03]  /*ec80*/  PRMT R25, R10, 0x5410, R11 ;  /* 0x000054100a197816 */ /* 0x000fc6000000000b */
[----:B------:R-:W-:Y:S05]  /*ec90*/  @P1 BRA `(.L_x_816) ;  /* 0x0000000800dc1947 */ /* 0x000fea0003800000 */
[----:B------:R-:W1:Y:S01]  /*eca0*/  LDC R51, c[0x0][0x3f4] ;  /* 0x0000fd00ff337b82 */ /* 0x000e620000000800 */
[----:B------:R-:W-:Y:S01]  /*ecb0*/  BSSY B2, `(.L_x_817) ;  /* 0x000005c000027945 */ /* 0x000fe20003800000 */
[----:B------:R-:W-:Y:S01]  /*ecc0*/  IMAD.SHL.U32 R53, R212, 0x40, RZ ;  /* 0x00000040d4357824 */ /* 0x000fe200078e00ff */
[-C--:B-1----:R-:W-:Y:S02]  /*ecd0*/  ISETP.GE.AND P0, PT, R16, R51.reuse, PT ;  /* 0x000000331000720c */ /* 0x082fe40003f06270 */
[----:B------:R-:W-:-:S11]  /*ece0*/  ISETP.GE.AND P1, PT, R213, R51, PT ;  /* 0x00000033d500720c */ /* 0x000fd60003f26270 */
[----:B------:R-:W-:Y:S05]  /*ecf0*/  @P0 BRA `(.L_x_818) ;  /* 0x00000004005c0947 */ /* 0x000fea0003800000 */
[----:B------:R-:W-:Y:S01]  /*ed00*/  LEA.HI R4, R51, R235, RZ, 0x1d ;  /* 0x000000eb33047211 */ /* 0x000fe200078fe8ff */
[----:B------:R-:W-:Y:S02]  /*ed10*/  HADD2.F32 R44, -RZ, R26.H0_H0 ;  /* 0x2000001aff2c7230 */ /* 0x000fe40000004100 */
[--C-:B------:R-:W-:Y:S01]  /*ed20*/  HADD2.F32 R46, -RZ, R30.reuse.H0_H0 ;  /* 0x2000001eff2e7230 */ /* 0x100fe20000004100 */
[----:B------:R-:W-:Y:S01]  /*ed30*/  SHF.R.S32.HI R7, RZ, 0x1f, R4 ;  /* 0x0000001fff077819 */ /* 0x000fe20000011404 */
[----:B------:R-:W-:Y:S01]  /*ed40*/  HADD2.F32 R43, -RZ, R31.H0_H0 ;  /* 0x2000001fff2b7230 */ /* 0x000fe20000004100 */
[----:B0-----:R-:W-:Y:S01]  /*ed50*/  SHF.L.U32 R5, R4, 0x3, RZ ;  /* 0x0000000304057819 */ /* 0x001fe200000006ff */
[----:B------:R-:W-:Y:S01]  /*ed60*/  HADD2.F32 R45, -RZ, R30.H1_H1 ;  /* 0x3000001eff2d7230 */ /* 0x000fe20000004100 */
[----:B------:R-:W-:Y:S02]  /*ed70*/  LEA.HI R7, R7, R4, RZ, 0x3 ;  /* 0x0000000407077211 */ /* 0x000fe400078f18ff */
[----:B------:R-:W-:-:S03]  /*ed80*/  LOP3.LUT R5, R5, 0x38, RZ, 0xc0, !PT ;  /* 0x0000003805057812 */ /* 0x000fc600078ec0ff */
[----:B------:R-:W-:Y:S01]  /*ed90*/  IMAD.SHL.U32 R7, R7, 0x400, RZ ;  /* 0x0000040007077824 */ /* 0x000fe200078e00ff */
[----:B------:R-:W-:-:S04]  /*eda0*/  LOP3.LUT R4, R5, 0x1c0, R53, 0xf8, !PT ;  /* 0x000001c005047812 */ /* 0x000fc800078ef835 */
[----:B------:R-:W-:Y:S02]  /*edb0*/  LOP3.LUT R8, R4, R231, RZ, 0x3c, !PT ;  /* 0x000000e704087212 */ /* 0x000fe400078e3cff */
[----:B------:R-:W-:Y:S02]  /*edc0*/  LOP3.LUT R9, R7, 0x7fffe000, RZ, 0xc0, !PT ;  /* 0x7fffe00007097812 */ /* 0x000fe400078ec0ff */
[----:B------:R-:W0:Y:S02]  /*edd0*/  LDS.128 R4, [R0] ;  /* 0x0000000000047984 */ /* 0x000e240000000c00 */
[----:B------:R-:W-:-:S05]  /*ede0*/  IADD3 R9, R8, R9, R230 ;  /* 0x0000000908097210 */ /* 0x000fca0007ffe0e6 */
[----:B------:R-:W-:-:S05]  /*edf0*/  IMAD R34, R9, 0x2, R18 ;  /* 0x0000000209227824 */ /* 0x000fca00078e0212 */
[----:B------:R-:W1:Y:S01]  /*ee00*/  LDS.128 R8, [R34+0x14400] ;  /* 0x0144000022087984 */ /* 0x000e620000000c00 */
[--C-:B0-----:R-:W-:Y:S02]  /*ee10*/  HADD2.F32 R35, -RZ, R4.reuse.H0_H0 ;  /* 0x20000004ff237230 */ /* 0x101fe40000004100 */
[----:B------:R-:W-:Y:S02]  /*ee20*/  HADD2.F32 R4, -RZ, R4.H1_H1 ;  /* 0x30000004ff047230 */ /* 0x000fe40000004100 */
[--C-:B------:R-:W-:Y:S02]  /*ee30*/  HADD2.F32 R36, -RZ, R5.reuse.H0_H0 ;  /* 0x20000005ff247230 */ /* 0x100fe40000004100 */
[----:B------:R-:W-:Y:S02]  /*ee40*/  HADD2.F32 R5, -RZ, R5.H1_H1 ;  /* 0x30000005ff057230 */ /* 0x000fe40000004100 */
[--C-:B------:R-:W-:Y:S02]  /*ee50*/  HADD2.F32 R37, -RZ, R6.reuse.H0_H0 ;  /* 0x20000006ff257230 */ /* 0x100fe40000004100 */
[----:B------:R-:W-:-:S02]  /*ee60*/  HADD2.F32 R6, -RZ, R6.H1_H1 ;  /* 0x30000006ff067230 */ /* 0x000fc40000004100 */
[--C-:B-1----:R-:W-:Y:S02]  /*ee70*/  HADD2.F32 R39, -RZ, R8.reuse.H0_H0 ;  /* 0x20000008ff277230 */ /* 0x102fe40000004100 */
[----:B------:R-:W-:Y:S02]  /*ee80*/  HADD2.F32 R8, -RZ, R8.H1_H1 ;  /* 0x30000008ff087230 */ /* 0x000fe40000004100 */
[----:B------:R-:W-:Y:S02]  /*ee90*/  HADD2.F32 R40, -RZ, R9.H0_H0 ;  /* 0x20000009ff287230 */ /* 0x000fe40000004100 */
[C---:B------:R-:W-:Y:S01]  /*eea0*/  FMUL.FTZ R48, R39.reuse, R46 ;  /* 0x0000002e27307220 */ /* 0x040fe20000410000 */
[-C--:B------:R-:W-:Y:S01]  /*eeb0*/  FMUL.FTZ R50, R39, R44.reuse ;  /* 0x0000002c27327220 */ /* 0x080fe20000410000 */
[----:B------:R-:W-:Y:S02]  /*eec0*/  HADD2.F32 R39, -RZ, R27.H0_H0 ;  /* 0x2000001bff277230 */ /* 0x000fe40000004100 */
[----:B------:R-:W-:Y:S01]  /*eed0*/  FMUL.FTZ R47, R8, R43 ;  /* 0x0000002b082f7220 */ /* 0x000fe20000410000 */
[C---:B------:R-:W-:Y:S01]  /*eee0*/  FFMA.FTZ R48, R35.reuse, R44, -R48 ;  /* 0x0000002c23307223 */ /* 0x040fe20000010830 */
[----:B------:R-:W-:Y:S01]  /*eef0*/  FFMA.FTZ R50, R35, R46, R50 ;  /* 0x0000002e23327223 */ /* 0x000fe20000010032 */
[----:B------:R-:W-:-:S02]  /*ef00*/  HADD2.F32 R35, -RZ, R26.H1_H1 ;  /* 0x3000001aff237230 */ /* 0x000fc40000004100 */
[-C--:B------:R-:W-:Y:S01]  /*ef10*/  FMUL.FTZ R49, R8, R39.reuse ;  /* 0x0000002708317220 */ /* 0x080fe20000410000 */
[----:B------:R-:W-:Y:S01]  /*ef20*/  FFMA.FTZ R47, R4, R39, -R47 ;  /* 0x00000027042f7223 */ /* 0x000fe2000001082f */
[C---:B------:R-:W-:Y:S01]  /*ef30*/  FMUL.FTZ R39, R40.reuse, R45 ;  /* 0x0000002d28277220 */ /* 0x040fe20000410000 */
[----:B------:R-:W-:Y:S02]  /*ef40*/  HADD2.F32 R9, -RZ, R9.H1_H1 ;  /* 0x30000009ff097230 */ /* 0x000fe40000004100 */
[----:B------:R-:W-:Y:S01]  /*ef50*/  FMUL.FTZ R40, R40, R35 ;  /* 0x0000002328287220 */ /* 0x000fe20000410000 */
[----:B------:R-:W-:Y:S02]  /*ef60*/  HADD2.F32 R44, -RZ, R31.H1_H1 ;  /* 0x3000001fff2c7230 */ /* 0x000fe40000004100 */
[----:B------:R-:W-:Y:S01]  /*ef70*/  FFMA.FTZ R49, R4, R43, R49 ;  /* 0x0000002b04317223 */ /* 0x000fe20000010031 */
[----:B------:R-:W-:Y:S02]  /*ef80*/  HADD2.F32 R4, -RZ, R27.H1_H1 ;  /* 0x3000001bff047230 */ /* 0x000fe40000004100 */
[C---:B------:R-:W-:Y:S01]  /*ef90*/  FFMA.FTZ R39, R36.reuse, R35, -R39 ;  /* 0x0000002324277223 */ /* 0x040fe20000010827 */
[----:B------:R-:W-:Y:S01]  /*efa0*/  FFMA.FTZ R40, R36, R45, R40 ;  /* 0x0000002d24287223 */ /* 0x000fe20000010028 */
[----:B------:R-:W-:-:S02]  /*efb0*/  HADD2.F32 R41, -RZ, R10.H0_H0 ;  /* 0x2000000aff297230 */ /* 0x000fc40000004100 */
[C---:B------:R-:W-:Y:S01]  /*efc0*/  FMUL.FTZ R46, R9.reuse, R44 ;  /* 0x0000002c092e7220 */ /* 0x040fe20000410000 */
[----:B------:R-:W-:Y:S02]  /*efd0*/  HADD2.F32 R8, -RZ, R28.H0_H0 ;  /* 0x2000001cff087230 */ /* 0x000fe40000004100 */
[-C--:B------:R-:W-:Y:S01]  /*efe0*/  FMUL.FTZ R52, R9, R4.reuse ;  /* 0x0000000409347220 */ /* 0x080fe20000410000 */
[----:B------:R-:W-:Y:S02]  /*eff0*/  HADD2.F32 R36, -RZ, R32.H0_H0 ;  /* 0x20000020ff247230 */ /* 0x000fe40000004100 */
[----:B------:R-:W-:Y:S01]  /*f000*/  FFMA.FTZ R46, R5, R4, -R46 ;  /* 0x00000004052e7223 */ /* 0x000fe2000001082e */
[----:B------:R-:W-:Y:S02]  /*f010*/  HADD2.F32 R10, -RZ, R10.H1_H1 ;  /* 0x3000000aff0a7230 */ /* 0x000fe40000004100 */
[----:B------:R-:W-:Y:S01]  /*f020*/  FMUL.FTZ R45, R41, R8 ;  /* 0x00000008292d7220 */ /* 0x000fe20000410000 */
[----:B------:R-:W-:-:S02]  /*f030*/  HADD2.F32 R35, -RZ, R33.H0_H0 ;  /* 0x20000021ff237230 */ /* 0x000fc40000004100 */
[----:B------:R-:W-:Y:S01]  /*f040*/  FMUL.FTZ R4, R41, R36 ;  /* 0x0000002429047220 */ /* 0x000fe20000410000 */
[----:B------:R-:W-:Y:S02]  /*f050*/  HADD2.F32 R9, -RZ, R29.H0_H0 ;  /* 0x2000001dff097230 */ /* 0x000fe40000004100 */
[----:B------:R-:W-:Y:S01]  /*f060*/  FFMA.FTZ R41, R5, R44, R52 ;  /* 0x0000002c05297223 */ /* 0x000fe20000010034 */
[C---:B------:R-:W-:Y:S01]  /*f070*/  FFMA.FTZ R45, R37.reuse, R36, R45 ;  /* 0x00000024252d7223 */ /* 0x040fe2000001002d */
[C---:B------:R-:W-:Y:S01]  /*f080*/  FMUL.FTZ R5, R10.reuse, R35 ;  /* 0x000000230a057220 */ /* 0x040fe20000410000 */
[----:B------:R-:W-:Y:S01]  /*f090*/  FFMA.FTZ R43, R37, R8, -R4 ;  /* 0x00000008252b7223 */ /* 0x000fe20000010804 */
[-C--:B------:R-:W-:Y:S01]  /*f0a0*/  FMUL.FTZ R37, R10, R9.reuse ;  /* 0x000000090a257220 */ /* 0x080fe20000410000 */
[----:B------:R-:W-:Y:S02]  /*f0b0*/  HADD2.F32 R42, -RZ, R11.H0_H0 ;  /* 0x2000000bff2a7230 */ /* 0x000fe40000004100 */
[----:B------:R-:W-:Y:S01]  /*f0c0*/  FFMA.FTZ R10, R6, R9, -R5 ;  /* 0x00000009060a7223 */ /* 0x000fe20000010805 */
[----:B------:R-:W-:-:S02]  /*f0d0*/  HADD2.F32 R9, -RZ, R32.H1_H1 ;  /* 0x30000020ff097230 */ /* 0x000fc40000004100 */
[----:B------:R-:W-:Y:S01]  /*f0e0*/  FFMA.FTZ R36, R6, R35, R37 ;  /* 0x0000002306247223 */ /* 0x000fe20000010025 */
[----:B------:R-:W-:Y:S02]  /*f0f0*/  HADD2.F32 R5, -RZ, R28.H1_H1 ;  /* 0x3000001cff057230 */ /* 0x000fe40000004100 */
[----:B------:R-:W-:Y:S02]  /*f100*/  HADD2.F32 R11, -RZ, R11.H1_H1 ;  /* 0x3000000bff0b7230 */ /* 0x000fe40000004100 */
[C---:B------:R-:W-:Y:S01]  /*f110*/  FMUL.FTZ R35, R42.reuse, R9 ;  /* 0x000000092a237220 */ /* 0x040fe20000410000 */
[----:B------:R-:W-:Y:S02]  /*f120*/  HADD2.F32 R8, -RZ, R33.H1_H1 ;  /* 0x30000021ff087230 */ /* 0x000fe40000004100 */
[----:B------:R-:W-:Y:S01]  /*f130*/  FMUL.FTZ R42, R42, R5 ;  /* 0x000000052a2a7220 */ /* 0x000fe20000410000 */
[----:B------:R-:W-:Y:S02]  /*f140*/  HADD2.F32 R4, -RZ, R29.H1_H1 ;  /* 0x3000001dff047230 */ /* 0x000fe40000004100 */
[----:B------:R-:W-:-:S02]  /*f150*/  HADD2.F32 R38, -RZ, R7.H0_H0 ;  /* 0x20000007ff267230 */ /* 0x000fc40000004100 */
[C---:B------:R-:W-:Y:S01]  /*f160*/  FMUL.FTZ R6, R11.reuse, R8 ;  /* 0x000000080b067220 */ /* 0x040fe20000410000 */
[----:B------:R-:W-:Y:S02]  /*f170*/  HADD2.F32 R7, -RZ, R7.H1_H1 ;  /* 0x30000007ff077230 */ /* 0x000fe40000004100 */
[-C--:B------:R-:W-:Y:S01]  /*f180*/  FMUL.FTZ R37, R11, R4.reuse ;  /* 0x000000040b257220 */ /* 0x080fe20000410000 */
[C---:B------:R-:W-:Y:S01]  /*f190*/  FFMA.FTZ R35, R38.reuse, R5, -R35 ;  /* 0x0000000526237223 */ /* 0x040fe20000010823 */
[----:B------:R-:W-:Y:S01]  /*f1a0*/  FFMA.FTZ R11, R38, R9, R42 ;  /* 0x00000009260b7223 */ /* 0x000fe2000001002a */
[C---:B------:R-:W-:Y:S01]  /*f1b0*/  FFMA.FTZ R38, R7.reuse, R4, -R6 ;  /* 0x0000000407267223 */ /* 0x040fe20000010806 */
[----:B------:R-:W-:Y:S01]  /*f1c0*/  FFMA.FTZ R42, R7, R8, R37 ;  /* 0x00000008072a7223 */ /* 0x000fe20000010025 */
[----:B------:R-:W-:Y:S02]  /*f1d0*/  F2FP.F16.F32.PACK_AB R4, R47, R48 ;  /* 0x000000302f04723e */ /* 0x000fe400000000ff */
[----:B------:R-:W-:-:S02]  /*f1e0*/  F2FP.F16.F32.PACK_AB R5, R46, R39 ;  /* 0x000000272e05723e */ /* 0x000fc400000000ff */
[----:B------:R-:W-:Y:S02]  /*f1f0*/  F2FP.F16.F32.PACK_AB R6, R10, R43 ;  /* 0x0000002b0a06723e */ /* 0x000fe400000000ff */
[----:B------:R-:W-:Y:S02]  /*f200*/  F2FP.F16.F32.PACK_AB R7, R38, R35 ;  /* 0x000000232607723e */ /* 0x000fe400000000ff */
[----:B------:R-:W-:Y:S02]  /*f210*/  F2FP.F16.F32.PACK_AB R8, R49, R50 ;  /* 0x000000323108723e */ /* 0x000fe400000000ff */
[----:B------:R-:W-:Y:S01]  /*f220*/  F2FP.F16.F32.PACK_AB R9, R41, R40 ;  /* 0x000000282909723e */ /* 0x000fe200000000ff */
[----:B------:R1:W-:Y:S01]  /*f230*/  STS.128 [R0], R4 ;  /* 0x0000000400007388 */ /* 0x0003e20000000c00 */
[----:B------:R-:W-:Y:S02]  /*f240*/  F2FP.F16.F32.PACK_AB R10, R36, R45 ;  /* 0x0000002d240a723e */ /* 0x000fe400000000ff */
[----:B------:R-:W-:-:S05]  /*f250*/  F2FP.F16.F32.PACK_AB R11, R42, R11 ;  /* 0x0000000b2a0b723e */ /* 0x000fca00000000ff */
[----:B------:R1:W-:Y:S02]  /*f260*/  STS.128 [R34+0x14400], R8 ;  /* 0x0144000822007388 */ /* 0x0003e40000000c00 */
.L_x_818:
[----:B------:R-:W-:Y:S05]  /*f270*/  BSYNC B2 ;  /* 0x0000000000027941 */ /* 0x000fea0003800000 */
.L_x_817:
[----:B------:R-:W-:Y:S05]  /*f280*/  @P1 BRA `(.L_x_816) ;  /* 0x0000000400601947 */ /* 0x000fea0003800000 */
[----:B------:R-:W2:Y:S01]  /*f290*/  LDL R50, [R1+0x7c] ;  /* 0x00007c0001327983 */ /* 0x000ea20000100800 */
[----:B-1----:R-:W-:Y:S01]  /*f2a0*/  LEA.HI R0, R51, R236, RZ, 0x1d ;  /* 0x000000ec33007211 */ /* 0x002fe200078fe8ff */
[----:B------:R-:W-:Y:S02]  /*f2b0*/  HADD2.F32 R45, -RZ, R20.H0_H0 ;  /* 0x20000014ff2d7230 */ /* 0x000fe40000004100 */
[----:B------:R-:W-:Y:S01]  /*f2c0*/  HADD2.F32 R43, -RZ, R12.H0_H0 ;  /* 0x2000000cff2b7230 */ /* 0x000fe20000004100 */
[----:B0-----:R-:W-:Y:S01]  /*f2d0*/  SHF.R.S32.HI R5, RZ, 0x1f, R0 ;  /* 0x0000001fff057819 */ /* 0x001fe20000011400 */
[----:B------:R-:W-:Y:S01]  /*f2e0*/  HADD2.F32 R47, -RZ, R21.H0_H0 ;  /* 0x20000015ff2f7230 */ /* 0x000fe20000004100 */
[----:B------:R-:W-:Y:S02]  /*f2f0*/  SHF.L.U32 R4, R0, 0x3, RZ ;  /* 0x0000000300047819 */ /* 0x000fe400000006ff */
[----:B------:R-:W-:Y:S02]  /*f300*/  LEA.HI R5, R5, R0, RZ, 0x3 ;  /* 0x0000000005057211 */ /* 0x000fe400078f18ff */
[----:B------:R-:W-:-:S03]  /*f310*/  LOP3.LUT R4, R4, 0x38, RZ, 0xc0, !PT ;  /* 0x0000003804047812 */ /* 0x000fc600078ec0ff */
[----:B------:R-:W-:Y:S01]  /*f320*/  IMAD.SHL.U32 R5, R5, 0x400, RZ ;  /* 0x0000040005057824 */ /* 0x000fe200078e00ff */
[----:B------:R-:W-:-:S04]  /*f330*/  LOP3.LUT R4, R4, 0x1c0, R53, 0xf8, !PT ;  /* 0x000001c004047812 */ /* 0x000fc800078ef835 */
[----:B------:R-:W-:Y:S02]  /*f340*/  LOP3.LUT R0, R4, R231, RZ, 0x3c, !PT ;  /* 0x000000e704007212 */ /* 0x000fe400078e3cff */
[----:B------:R-:W-:-:S04]  /*f350*/  LOP3.LUT R9, R5, 0x7fffe000, RZ, 0xc0, !PT ;  /* 0x7fffe00005097812 */ /* 0x000fc800078ec0ff */
[----:B------:R-:W-:-:S05]  /*f360*/  IADD3 R9, R0, R9, R230 ;  /* 0x0000000900097210 */ /* 0x000fca0007ffe0e6 */
[----:B------:R-:W-:-:S05]  /*f370*/  IMAD R0, R9, 0x2, R18 ;  /* 0x0000000209007824 */ /* 0x000fca00078e0212 */
[----:B------:R-:W0:Y:S02]  /*f380*/  LDS.128 R8, [R0+0x14400] ;  /* 0x0144000000087984 */ /* 0x000e240000000c00 */
[--C-:B0-----:R-:W-:Y:S02]  /*f390*/  HADD2.F32 R38, -RZ, R8.reuse.H0_H0 ;  /* 0x20000008ff267230 */ /* 0x101fe40000004100 */
[----:B------:R-:W-:Y:S02]  /*f3a0*/  HADD2.F32 R8, -RZ, R8.H1_H1 ;  /* 0x30000008ff087230 */ /* 0x000fe40000004100 */
[----:B------:R-:W-:Y:S02]  /*f3b0*/  HADD2.F32 R39, -RZ, R9.H0_H0 ;  /* 0x20000009ff277230 */ /* 0x000fe40000004100 */
[C---:B------:R-:W-:Y:S01]  /*f3c0*/  FMUL.FTZ R49, R38.reuse, R45 ;  /* 0x0000002d26317220 */ /* 0x040fe20000410000 */
[----:B------:R-:W-:Y:S01]  /*f3d0*/  FMUL.FTZ R51, R38, R43 ;  /* 0x0000002b26337220 */ /* 0x000fe20000410000 */
[----:B------:R-:W-:-:S02]  /*f3e0*/  HADD2.F32 R38, -RZ, R20.H1_H1 ;  /* 0x30000014ff267230 */ /* 0x000fc40000004100 */
[----:B------:R-:W-:Y:S01]  /*f3f0*/  FMUL.FTZ R53, R8, R47 ;  /* 0x0000002f08357220 */ /* 0x000fe20000410000 */
[----:B------:R-:W-:Y:S02]  /*f400*/  HADD2.F32 R9, -RZ, R9.H1_H1 ;  /* 0x30000009ff097230 */ /* 0x000fe40000004100 */
[--C-:B------:R-:W-:Y:S02]  /*f410*/  HADD2.F32 R40, -RZ, R10.reuse.H0_H0 ;  /* 0x2000000aff287230 */ /* 0x100fe40000004100 */
[----:B------:R-:W-:Y:S01]  /*f420*/  FMUL.FTZ R46, R39, R38 ;  /* 0x00000026272e7220 */ /* 0x000fe20000410000 */
[----:B------:R-:W-:Y:S02]  /*f430*/  HADD2.F32 R10, -RZ, R10.H1_H1 ;  /* 0x3000000aff0a7230 */ /* 0x000fe40000004100 */
[--C-:B------:R-:W-:Y:S02]  /*f440*/  HADD2.F32 R41, -RZ, R11.reuse.H0_H0 ;  /* 0x2000000bff297230 */ /* 0x100fe40000004100 */
[----:B------:R-:W-:Y:S01]  /*f450*/  HADD2.F32 R11, -RZ, R11.H1_H1 ;  /* 0x3000000bff0b7230 */ /* 0x000fe20000004100 */
[----:B--2---:R-:W0:Y:S02]  /*f460*/  LDS.128 R4, [R50] ;  /* 0x0000000032047984 */ /* 0x004e240000000c00 */
[----:B0-----:R-:W-:-:S02]  /*f470*/  HADD2.F32 R34, -RZ, R4.H0_H0 ;  /* 0x20000004ff227230 */ /* 0x001fc40000004100 */
[----:B------:R-:W-:Y:S02]  /*f480*/  HADD2.F32 R4, -RZ, R4.H1_H1 ;  /* 0x30000004ff047230 */ /* 0x000fe40000004100 */
[----:B------:R-:W-:Y:S02]  /*f490*/  HADD2.F32 R35, -RZ, R5.H0_H0 ;  /* 0x20000005ff237230 */ /* 0x000fe40000004100 */
[C---:B------:R-:W-:Y:S01]  /*f4a0*/  FFMA.FTZ R49, R34.reuse, R43, -R49 ;  /* 0x0000002b22317223 */ /* 0x040fe20000010831 */
[----:B------:R-:W-:Y:S02]  /*f4b0*/  HADD2.F32 R43, -RZ, R13.H0_H0 ;  /* 0x2000000dff2b7230 */ /* 0x000fe40000004100 */
[----:B------:R-:W-:Y:S01]  /*f4c0*/  FFMA.FTZ R51, R34, R45, R51 ;  /* 0x0000002d22337223 */ /* 0x000fe20000010033 */
[----:B------:R-:W-:Y:S02]  /*f4d0*/  HADD2.F32 R34, -RZ, R12.H1_H1 ;  /* 0x3000000cff227230 */ /* 0x000fe40000004100 */
[----:B------:R-:W-:-:S02]  /*f4e0*/  HADD2.F32 R5, -RZ, R5.H1_H1 ;  /* 0x30000005ff057230 */ /* 0x000fc40000004100 */
[-C--:B------:R-:W-:Y:S01]  /*f4f0*/  FMUL.FTZ R45, R8, R43.reuse ;  /* 0x0000002b082d7220 */ /* 0x080fe20000410000 */
[C---:B------:R-:W-:Y:S01]  /*f500*/  FFMA.FTZ R42, R4.reuse, R43, -R53 ;  /* 0x0000002b042a7223 */ /* 0x040fe20000010835 */
[----:B------:R-:W-:Y:S01]  /*f510*/  FMUL.FTZ R39, R39, R34 ;  /* 0x0000002227277220 */ /* 0x000fe20000410000 */
[----:B------:R-:W-:Y:S02]  /*f520*/  HADD2.F32 R8, -RZ, R21.H1_H1 ;  /* 0x30000015ff087230 */ /* 0x000fe40000004100 */
[----:B------:R-:W-:Y:S01]  /*f530*/  FFMA.FTZ R44, R4, R47, R45 ;  /* 0x0000002f042c7223 */ /* 0x000fe2000001002d */
[----:B------:R-:W-:Y:S02]  /*f540*/  HADD2.F32 R4, -RZ, R13.H1_H1 ;  /* 0x3000000dff047230 */ /* 0x000fe40000004100 */
[C---:B------:R-:W-:Y:S01]  /*f550*/  FFMA.FTZ R38, R35.reuse, R38, R39 ;  /* 0x0000002623267223 */ /* 0x040fe20000010027 */
[----:B------:R-:W-:Y:S02]  /*f560*/  HADD2.F32 R39, -RZ, R24.H0_H0 ;  /* 0x20000018ff277230 */ /* 0x000fe40000004100 */
[----:B------:R-:W-:Y:S01]  /*f570*/  FFMA.FTZ R46, R35, R34, -R46 ;  /* 0x00000022232e7223 */ /* 0x000fe2000001082e */
[----:B------:R-:W-:-:S02]  /*f580*/  HADD2.F32 R36, -RZ, R6.H0_H0 ;  /* 0x20000006ff247230 */ /* 0x000fc40000004100 */
[C---:B------:R-:W-:Y:S01]  /*f590*/  FMUL.FTZ R34, R9.reuse, R8 ;  /* 0x0000000809227220 */ /* 0x040fe20000410000 */
[----:B------:R-:W-:Y:S02]  /*f5a0*/  HADD2.F32 R35, -RZ, R14.H0_H0 ;  /* 0x2000000eff237230 */ /* 0x000fe40000004100 */
[-C--:B------:R-:W-:Y:S01]  /*f5b0*/  FMUL.FTZ R48, R9, R4.reuse ;  /* 0x0000000409307220 */ /* 0x080fe20000410000 */
[----:B------:R-:W-:Y:S02]  /*f5c0*/  HADD2.F32 R43, -RZ, R25.H0_H0 ;  /* 0x20000019ff2b7230 */ /* 0x000fe40000004100 */
[C---:B------:R-:W-:Y:S01]  /*f5d0*/  FMUL.FTZ R53, R40.reuse, R39 ;  /* 0x0000002728357220 */ /* 0x040fe20000410000 */
[----:B------:R-:W-:Y:S02]  /*f5e0*/  HADD2.F32 R9, -RZ, R15.H0_H0 ;  /* 0x2000000fff097230 */ /* 0x000fe40000004100 */
[C---:B------:R-:W-:Y:S01]  /*f5f0*/  FFMA.FTZ R45, R5.reuse, R4, -R34 ;  /* 0x00000004052d7223 */ /* 0x040fe20000010822 */
[-C--:B------:R-:W-:Y:S01]  /*f600*/  FMUL.FTZ R40, R40, R35.reuse ;  /* 0x0000002328287220 */ /* 0x080fe20000410000 */
[----:B------:R-:W-:Y:S01]  /*f610*/  FFMA.FTZ R47, R5, R8, R48 ;  /* 0x00000008052f7223 */ /* 0x000fe20000010030 */
[----:B------:R-:W-:Y:S01]  /*f620*/  FFMA.FTZ R53, R36, R35, -R53 ;  /* 0x0000002324357223 */ /* 0x000fe20000010835 */
[----:B------:R-:W-:-:S02]  /*f630*/  HADD2.F32 R6, -RZ, R6.H1_H1 ;  /* 0x30000006ff067230 */ /* 0x000fc40000004100 */
[C---:B------:R-:W-:Y:S01]  /*f640*/  FMUL.FTZ R5, R10.reuse, R43 ;  /* 0x0000002b0a057220 */ /* 0x040fe20000410000 */
[----:B------:R-:W-:Y:S01]  /*f650*/  FMUL.FTZ R35, R10, R9 ;  /* 0x000000090a237220 */ /* 0x000fe20000410000 */
[----:B------:R-:W-:Y:S02]  /*f660*/  HADD2.F32 R10, -RZ, R24.H1_H1 ;  /* 0x30000018ff0a7230 */ /* 0x000fe40000004100 */
[----:B------:R-:W-:Y:S01]  /*f670*/  FFMA.FTZ R40, R36, R39, R40 ;  /* 0x0000002724287223 */ /* 0x000fe20000010028 */
[----:B------:R-:W-:Y:S02]  /*f680*/  HADD2.F32 R34, -RZ, R25.H1_H1 ;  /* 0x30000019ff227230 */ /* 0x000fe40000004100 */
[C---:B------:R-:W-:Y:S01]  /*f690*/  FFMA.FTZ R36, R6.reuse, R9, -R5 ;  /* 0x0000000906247223 */ /* 0x040fe20000010805 */
[----:B------:R-:W-:Y:S02]  /*f6a0*/  HADD2.F32 R4, -RZ, R14.H1_H1 ;  /* 0x3000000eff047230 */ /* 0x000fe40000004100 */
[----:B------:R-:W-:Y:S01]  /*f6b0*/  FFMA.FTZ R35, R6, R43, R35 ;  /* 0x0000002b06237223 */ /* 0x000fe20000010023 */
[----:B------:R-:W-:-:S02]  /*f6c0*/  HADD2.F32 R8, -RZ, R15.H1_H1 ;  /* 0x3000000fff087230 */ /* 0x000fc40000004100 */
[----:B------:R-:W-:Y:S01]  /*f6d0*/  FMUL.FTZ R6, R41, R10 ;  /* 0x0000000a29067220 */ /* 0x000fe20000410000 */
[--C-:B------:R-:W-:Y:S02]  /*f6e0*/  HADD2.F32 R37, -RZ, R7.reuse.H0_H0 ;  /* 0x20000007ff257230 */ /* 0x100fe40000004100 */
[----:B------:R-:W-:Y:S01]  /*f6f0*/  FMUL.FTZ R48, R11, R34 ;  /* 0x000000220b307220 */ /* 0x000fe20000410000 */
[----:B------:R-:W-:Y:S02]  /*f700*/  HADD2.F32 R7, -RZ, R7.H1_H1 ;  /* 0x30000007ff077230 */ /* 0x000fe40000004100 */
[----:B------:R-:W-:Y:S01]  /*f710*/  FMUL.FTZ R41, R41, R4 ;  /* 0x0000000429297220 */ /* 0x000fe20000410000 */
[----:B------:R-:W-:Y:S01]  /*f720*/  FMUL.FTZ R5, R11, R8 ;  /* 0x000000080b057220 */ /* 0x000fe20000410000 */
[----:B------:R-:W-:Y:S01]  /*f730*/  FFMA.FTZ R11, R37, R4, -R6 ;  /* 0x00000004250b7223 */ /* 0x000fe20000010806 */
[----:B------:R-:W-:Y:S01]  /*f740*/  F2FP.F16.F32.PACK_AB R4, R42, R49 ;  /* 0x000000312a04723e */ /* 0x000fe200000000ff */
[----:B------:R-:W-:Y:S01]  /*f750*/  FFMA.FTZ R48, R7, R8, -R48 ;  /* 0x0000000807307223 */ /* 0x000fe20000010830 */
[----:B------:R-:W-:Y:S01]  /*f760*/  FFMA.FTZ R41, R37, R10, R41 ;  /* 0x0000000a25297223 */ /* 0x000fe20000010029 */
[----:B------:R-:W-:Y:S01]  /*f770*/  FFMA.FTZ R34, R7, R34, R5 ;  /* 0x0000002207227223 */ /* 0x000fe20000010005 */
        /* <DEDUP_REMOVED lines=9> */
.L_x_816:
[----:B------:R-:W-:Y:S05]  /*f810*/  BSYNC B1 ;  /* 0x0000000000017941 */ /* 0x000fea0003800000 */
.L_x_815:
[----:B-12---:R-:W-:Y:S01]  /*f820*/  IADD3 R0, R212, 0x20, RZ ;  /* 0x00000020d4007810 */ /* 0x006fe20007ffe0ff */
[----:B------:R-:W-:Y:S03]  /*f830*/  BSSY B1, `(.L_x_819) ;  /* 0x00000bc000017945 */ /* 0x000fe60003800000 */
[----:B------:R-:W-:-:S13]  /*f840*/  ISETP.GE.AND P0, PT, R0, R3, PT ;  /* 0x000000030000720c */ /* 0x000fda0003f06270 */
[----:B------:R-:W-:Y:S05]  /*f850*/  @P0 BRA `(.L_x_820) ;  /* 0x0000000800e40947 */ /* 0x000fea0003800000 */
[----:B------:R-:W1:Y:S01]  /*f860*/  LDC R46, c[0x0][0x3f4] ;  /* 0x0000fd00ff2e7b82 */ /* 0x000e620000000800 */
[----:B------:R-:W-:Y:S01]  /*f870*/  BSSY B2, `(.L_x_821) ;  /* 0x000005f000027945 */ /* 0x000fe20003800000 */
[----:B------:R-:W-:Y:S02]  /*f880*/  SHF.R.U32.HI R56, RZ, 0x3, R225 ;  /* 0x00000003ff387819 */ /* 0x000fe400000116e1 */
[-C--:B-1----:R-:W-:Y:S02]  /*f890*/  ISETP.GE.AND P0, PT, R16, R46.reuse, PT ;  /* 0x0000002e1000720c */ /* 0x082fe40003f06270 */
[----:B------:R-:W-:-:S11]  /*f8a0*/  ISETP.GE.AND P1, PT, R213, R46, PT ;  /* 0x0000002ed500720c */ /* 0x000fd60003f26270 */
[----:B------:R-:W-:Y:S05]  /*f8b0*/  @P0 BRA `(.L_x_822) ;  /* 0x0000000400680947 */ /* 0x000fea0003800000 */
[----:B------:R-:W2:Y:S01]  /*f8c0*/  LDL R6, [R1+0x60] ;  /* 0x0000600001067983 */ /* 0x000ea20000100800 */
[----:B------:R-:W-:Y:S01]  /*f8d0*/  LEA.HI R0, R46, R235, RZ, 0x1d ;  /* 0x000000eb2e007211 */ /* 0x000fe200078fe8ff */
[----:B------:R-:W-:Y:S01]  /*f8e0*/  HADD2.F32 R42, -RZ, R26.H0_H0 ;  /* 0x2000001aff2a7230 */ /* 0x000fe20000004100 */
[----:B------:R-:W-:Y:S01]  /*f8f0*/  LOP3.LUT R7, R225, 0x38, R16, 0xf8, !PT ;  /* 0x00000038e1077812 */ /* 0x000fe200078ef810 */
[--C-:B------:R-:W-:Y:S01]  /*f900*/  HADD2.F32 R44, -RZ, R30.reuse.H0_H0 ;  /* 0x2000001eff2c7230 */ /* 0x100fe20000004100 */
[----:B0-----:R-:W-:Y:S01]  /*f910*/  SHF.R.S32.HI R5, RZ, 0x1f, R0 ;  /* 0x0000001fff057819 */ /* 0x001fe20000011400 */
[----:B------:R-:W-:Y:S01]  /*f920*/  IMAD.SHL.U32 R4, R0, 0x8, RZ ;  /* 0x0000000800047824 */ /* 0x000fe200078e00ff */
[----:B------:R-:W-:Y:S01]  /*f930*/  LOP3.LUT R7, R228, R7, R56, 0xf6, !PT ;  /* 0x00000007e4077212 */ /* 0x000fe200078ef638 */
[----:B------:R-:W-:Y:S01]  /*f940*/  HADD2.F32 R48, -RZ, R31.H0_H0 ;  /* 0x2000001fff307230 */ /* 0x000fe20000004100 */
[----:B------:R-:W-:Y:S01]  /*f950*/  LEA.HI R5, R5, R0, RZ, 0x3 ;  /* 0x0000000005057211 */ /* 0x000fe200078f18ff */
[----:B------:R-:W-:Y:S01]  /*f960*/  HADD2.F32 R53, -RZ, R30.H1_H1 ;  /* 0x3000001eff357230 */ /* 0x000fe20000004100 */
[----:B------:R-:W-:Y:S01]  /*f970*/  LOP3.LUT R0, R225, 0x38, R4, 0xf8, !PT ;  /* 0x00000038e1007812 */ /* 0x000fe200078ef804 */
[----:B------:R-:W-:-:S02]  /*f980*/  HADD2.F32 R51, -RZ, R26.H1_H1 ;  /* 0x3000001aff337230 */ /* 0x000fc40000004100 */
[----:B------:R-:W-:Y:S01]  /*f990*/  IMAD.SHL.U32 R5, R5, 0x400, RZ ;  /* 0x0000040005057824 */ /* 0x000fe200078e00ff */
[----:B------:R-:W-:Y:S01]  /*f9a0*/  LOP3.LUT R9, R0, R56, RZ, 0x3c, !PT ;  /* 0x0000003800097212 */ /* 0x000fe200078e3cff */
[----:B------:R-:W-:Y:S02]  /*f9b0*/  HADD2.F32 R55, -RZ, R31.H1_H1 ;  /* 0x3000001fff377230 */ /* 0x000fe40000004100 */
[----:B------:R-:W-:Y:S01]  /*f9c0*/  HADD2.F32 R52, -RZ, R33.H0_H0 ;  /* 0x20000021ff347230 */ /* 0x000fe20000004100 */
[----:B------:R-:W-:Y:S01]  /*f9d0*/  LOP3.LUT R0, R5, 0x7fffe000, RZ, 0xc0, !PT ;  /* 0x7fffe00005007812 */ /* 0x000fe200078ec0ff */
[----:B------:R-:W-:-:S03]  /*f9e0*/  HADD2.F32 R50, -RZ, R32.H0_H0 ;  /* 0x20000020ff327230 */ /* 0x000fc60000004100 */
[----:B------:R-:W-:-:S05]  /*f9f0*/  IADD3 R9, R9, R0, R228 ;  /* 0x0000000009097210 */ /* 0x000fca0007ffe0e4 */
[----:B------:R-:W-:-:S05]  /*fa00*/  IMAD R0, R9, 0x2, R18 ;  /* 0x0000000209007824 */ /* 0x000fca00078e0212 */
[----:B------:R-:W0:Y:S02]  /*fa10*/  LDS.128 R8, [R0+0x14400] ;  /* 0x0144000000087984 */ /* 0x000e240000000c00 */
[--C-:B0-----:R-:W-:Y:S02]  /*fa20*/  HADD2.F32 R38, -RZ, R8.reuse.H0_H0 ;  /* 0x20000008ff267230 */ /* 0x101fe40000004100 */
[----:B------:R-:W-:Y:S02]  /*fa30*/  HADD2.F32 R8, -RZ, R8.H1_H1 ;  /* 0x30000008ff087230 */ /* 0x000fe40000004100 */
[----:B------:R-:W-:Y:S02]  /*fa40*/  HADD2.F32 R39, -RZ, R9.H0_H0 ;  /* 0x20000009ff277230 */ /* 0x000fe40000004100 */
[-C--:B------:R-:W-:Y:S01]  /*fa50*/  FMUL.FTZ R43, R44, R38.reuse ;  /* 0x000000262c2b7220 */ /* 0x080fe20000410000 */
[----:B------:R-:W-:Y:S01]  /*fa60*/  FMUL.FTZ R45, R42, R38 ;  /* 0x000000262a2d7220 */ /* 0x000fe20000410000 */
[----:B------:R-:W-:-:S02]  /*fa70*/  HADD2.F32 R38, -RZ, R27.H0_H0 ;  /* 0x2000001bff267230 */ /* 0x000fc40000004100 */
[-C--:B------:R-:W-:Y:S01]  /*fa80*/  FMUL.FTZ R47, R48, R8.reuse ;  /* 0x00000008302f7220 */ /* 0x080fe20000410000 */
[----:B------:R-:W-:Y:S02]  /*fa90*/  HADD2.F32 R9, -RZ, R9.H1_H1 ;  /* 0x30000009ff097230 */ /* 0x000fe40000004100 */
[--C-:B------:R-:W-:Y:S02]  /*faa0*/  HADD2.F32 R40, -RZ, R10.reuse.H0_H0 ;  /* 0x2000000aff287230 */ /* 0x100fe40000004100 */
[----:B------:R-:W-:Y:S01]  /*fab0*/  FMUL.FTZ R49, R38, R8 ;  /* 0x0000000826317220 */ /* 0x000fe20000410000 */
[----:B------:R-:W-:Y:S02]  /*fac0*/  HADD2.F32 R10, -RZ, R10.H1_H1 ;  /* 0x3000000aff0a7230 */ /* 0x000fe40000004100 */
[--C-:B------:R-:W-:Y:S02]  /*fad0*/  HADD2.F32 R41, -RZ, R11.reuse.H0_H0 ;  /* 0x2000000bff297230 */ /* 0x100fe40000004100 */
[----:B------:R-:W-:Y:S01]  /*fae0*/  HADD2.F32 R11, -RZ, R11.H1_H1 ;  /* 0x3000000bff0b7230 */ /* 0x000fe20000004100 */
[----:B--2---:R-:W-:-:S05]  /*faf0*/  LEA R54, R7, R6, 0x1 ;  /* 0x0000000607367211 */ /* 0x004fca00078e08ff */
[----:B------:R-:W0:Y:S02]  /*fb00*/  LDS.128 R4, [R54] ;  /* 0x0000000036047984 */ /* 0x000e240000000c00 */
[--C-:B0-----:R-:W-:Y:S02]  /*fb10*/  HADD2.F32 R34, -RZ, R4.reuse.H0_H0 ;  /* 0x20000004ff227230 */ /* 0x101fe40000004100 */
[----:B------:R-:W-:Y:S02]  /*fb20*/  HADD2.F32 R4, -RZ, R4.H1_H1 ;  /* 0x30000004ff047230 */ /* 0x000fe40000004100 */
[----:B------:R-:W-:Y:S02]  /*fb30*/  HADD2.F32 R35, -RZ, R5.H0_H0 ;  /* 0x20000005ff237230 */ /* 0x000fe40000004100 */
[----:B------:R-:W-:Y:S01]  /*fb40*/  FFMA.FTZ R43, R42, R34, -R43 ;  /* 0x000000222a2b7223 */ /* 0x000fe2000001082b */
[-C--:B------:R-:W-:Y:S01]  /*fb50*/  FMUL.FTZ R42, R51, R39.reuse ;  /* 0x00000027332a7220 */ /* 0x080fe20000410000 */
[----:B------:R-:W-:Y:S01]  /*fb60*/  FFMA.FTZ R8, R38, R4, -R47 ;  /* 0x0000000426087223 */ /* 0x000fe2000001082f */
[----:B------:R-:W-:Y:S01]  /*fb70*/  FMUL.FTZ R38, R53, R39 ;  /* 0x0000002735267220 */ /* 0x000fe20000410000 */
[----:B------:R-:W-:-:S02]  /*fb80*/  HADD2.F32 R39, -RZ, R27.H1_H1 ;  /* 0x3000001bff277230 */ /* 0x000fc40000004100 */
[----:B------:R-:W-:Y:S01]  /*fb90*/  FFMA.FTZ R45, R44, R34, R45 ;  /* 0x000000222c2d7223 */ /* 0x000fe2000001002d */
[----:B------:R-:W-:Y:S02]  /*fba0*/  HADD2.F32 R5, -RZ, R5.H1_H1 ;  /* 0x30000005ff057230 */ /* 0x000fe40000004100 */
[----:B------:R-:W-:Y:S01]  /*fbb0*/  FFMA.FTZ R34, R48, R4, R49 ;  /* 0x0000000430227223 */ /* 0x000fe20000010031 */
[-C--:B------:R-:W-:Y:S01]  /*fbc0*/  FMUL.FTZ R4, R55, R9.reuse ;  /* 0x0000000937047220 */ /* 0x080fe20000410000 */
[----:B------:R-:W-:Y:S01]  /*fbd0*/  FMUL.FTZ R44, R39, R9 ;  /* 0x00000009272c7220 */ /* 0x000fe20000410000 */
[----:B------:R-:W-:Y:S02]  /*fbe0*/  HADD2.F32 R36, -RZ, R6.H0_H0 ;  /* 0x20000006ff247230 */ /* 0x000fe40000004100 */
[----:B------:R-:W-:Y:S01]  /*fbf0*/  FFMA.FTZ R38, R51, R35, -R38 ;  /* 0x0000002333267223 */ /* 0x000fe20000010826 */
[----:B------:R-:W-:Y:S01]  /*fc00*/  FFMA.FTZ R9, R39, R5, -R4 ;  /* 0x0000000527097223 */ /* 0x000fe20000010804 */
[----:B------:R-:W-:Y:S01]  /*fc10*/  FFMA.FTZ R42, R53, R35, R42 ;  /* 0x00000023352a7223 */ /* 0x000fe2000001002a */
[----:B------:R-:W-:-:S02]  /*fc20*/  HADD2.F32 R4, -RZ, R29.H0_H0 ;  /* 0x2000001dff047230 */ /* 0x000fc40000004100 */
[----:B------:R-:W-:Y:S01]  /*fc30*/  FFMA.FTZ R35, R55, R5, R44 ;  /* 0x0000000537237223 */ /* 0x000fe2000001002c */
[----:B------:R-:W-:Y:S02]  /*fc40*/  HADD2.F32 R6, -RZ, R6.H1_H1 ;  /* 0x30000006ff067230 */ /* 0x000fe40000004100 */
[-C--:B------:R-:W-:Y:S01]  /*fc50*/  FMUL.FTZ R5, R52, R10.reuse ;  /* 0x0000000a34057220 */ /* 0x080fe20000410000 */
[----:B------:R-:W-:Y:S02]  /*fc60*/  HADD2.F32 R48, -RZ, R28.H0_H0 ;  /* 0x2000001cff307230 */ /* 0x000fe40000004100 */
[----:B------:R-:W-:Y:S01]  /*fc70*/  FMUL.FTZ R49, R4, R10 ;  /* 0x0000000a04317220 */ /* 0x000fe20000410000 */
[----:B------:R-:W-:Y:S01]  /*fc80*/  FMUL.FTZ R39, R50, R40 ;  /* 0x0000002832277220 */ /* 0x000fe20000410000 */
[----:B------:R-:W-:Y:S01]  /*fc90*/  FFMA.FTZ R10, R4, R6, -R5 ;  /* 0x00000006040a7223 */ /* 0x000fe20000010805 */
[----:B------:R-:W-:Y:S02]  /*fca0*/  HADD2.F32 R53, -RZ, R32.H1_H1 ;  /* 0x30000020ff357230 */ /* 0x000fe40000004100 */
[----:B------:R-:W-:Y:S01]  /*fcb0*/  FMUL.FTZ R47, R48, R40 ;  /* 0x00000028302f7220 */ /* 0x000fe20000410000 */
[----:B------:R-:W-:-:S02]  /*fcc0*/  HADD2.F32 R55, -RZ, R33.H1_H1 ;  /* 0x30000021ff377230 */ /* 0x000fc40000004100 */
[-C--:B------:R-:W-:Y:S01]  /*fcd0*/  FFMA.FTZ R39, R48, R36.reuse, -R39 ;  /* 0x0000002430277223 */ /* 0x080fe20000010827 */
[----:B------:R-:W-:Y:S02]  /*fce0*/  HADD2.F32 R5, -RZ, R28.H1_H1 ;  /* 0x3000001cff057230 */ /* 0x000fe40000004100 */
[----:B------:R-:W-:Y:S01]  /*fcf0*/  FFMA.FTZ R47, R50, R36, R47 ;  /* 0x00000024322f7223 */ /* 0x000fe2000001002f */
[----:B------:R-:W-:Y:S02]  /*fd00*/  HADD2.F32 R51, -RZ, R29.H1_H1 ;  /* 0x3000001dff337230 */ /* 0x000fe40000004100 */
[----:B------:R-:W-:Y:S01]  /*fd10*/  FFMA.FTZ R36, R52, R6, R49 ;  /* 0x0000000634247223 */ /* 0x000fe20000010031 */
[--C-:B------:R-:W-:Y:S02]  /*fd20*/  HADD2.F32 R37, -RZ, R7.reuse.H0_H0 ;  /* 0x20000007ff257230 */ /* 0x100fe40000004100 */
[----:B------:R-:W-:Y:S01]  /*fd30*/  FMUL.FTZ R4, R53, R41 ;  /* 0x0000002935047220 */ /* 0x000fe20000410000 */
[----:B------:R-:W-:-:S02]  /*fd40*/  HADD2.F32 R7, -RZ, R7.H1_H1 ;  /* 0x30000007ff077230 */ /* 0x000fc40000004100 */
[----:B------:R-:W-:Y:S01]  /*fd50*/  FMUL.FTZ R40, R55, R11 ;  /* 0x0000000b37287220 */ /* 0x000fe20000410000 */
[----:B------:R-:W-:Y:S01]  /*fd60*/  FMUL.FTZ R6, R5, R41 ;  /* 0x0000002905067220 */ /* 0x000fe20000410000 */
[----:B------:R-:W-:Y:S01]  /*fd70*/  FMUL.FTZ R44, R51, R11 ;  /* 0x0000000b332c7220 */ /* 0x000fe20000410000 */
[----:B------:R-:W-:Y:S01]  /*fd80*/  FFMA.FTZ R11, R5, R37, -R4 ;  /* 0x00000025050b7223 */ /* 0x000fe20000010804 */
[----:B------:R-:W-:Y:S01]  /*fd90*/  FFMA.FTZ R40, R51, R7, -R40 ;  /* 0x0000000733287223 */ /* 0x000fe20000010828 */
[----:B------:R-:W-:Y:S01]  /*fda0*/  FFMA.FTZ R37, R53, R37, R6 ;  /* 0x0000002535257223 */ /* 0x000fe20000010006 */
[----:B------:R-:W-:Y:S01]  /*fdb0*/  FFMA.FTZ R44, R55, R7, R44 ;  /* 0x00000007372c7223 */ /* 0x000fe2000001002c */
[----:B------:R-:W-:Y:S02]  /*fdc0*/  F2FP.F16.F32.PACK_AB R4, R8, R43 ;  /* 0x0000002b0804723e */ /* 0x000fe400000000ff */
[----:B------:R-:W-:Y:S02]  /*fdd0*/  F2FP.F16.F32.PACK_AB R5, R9, R38 ;  /* 0x000000260905723e */ /* 0x000fe400000000ff */
[----:B------:R-:W-:-:S02]  /*fde0*/  F2FP.F16.F32.PACK_AB R6, R10, R39 ;  /* 0x000000270a06723e */ /* 0x000fc400000000ff */
[----:B------:R-:W-:Y:S02]  /*fdf0*/  F2FP.F16.F32.PACK_AB R7, R40, R11 ;  /* 0x0000000b2807723e */ /* 0x000fe400000000ff */
[----:B------:R-:W-:Y:S02]  /*fe00*/  F2FP.F16.F32.PACK_AB R8, R34, R45 ;  /* 0x0000002d2208723e */ /* 0x000fe400000000ff */
[----:B------:R-:W-:Y:S01]  /*fe10*/  F2FP.F16.F32.PACK_AB R9, R35, R42 ;  /* 0x0000002a2309723e */ /* 0x000fe200000000ff */
[----:B------:R1:W-:Y:S01]  /*fe20*/  STS.128 [R54], R4 ;  /* 0x0000000436007388 */ /* 0x0003e20000000c00 */
[----:B------:R-:W-:Y:S02]  /*fe30*/  F2FP.F16.F32.PACK_AB R10, R36, R47 ;  /* 0x0000002f240a723e */ /* 0x000fe400000000ff */
[----:B------:R-:W-:-:S05]  /*fe40*/  F2FP.F16.F32.PACK_AB R11, R44, R37 ;  /* 0x000000252c0b723e */ /* 0x000fca00000000ff */
[----:B------:R1:W-:Y:S02]  /*fe50*/  STS.128 [R0+0x14400], R8 ;  /* 0x0144000800007388 */ /* 0x0003e40000000c00 */
.L_x_822:
[----:B------:R-:W-:Y:S05]  /*fe60*/  BSYNC B2 ;  /* 0x0000000000027941 */ /* 0x000fea0003800000 */
.L_x_821:
[----:B------:R-:W-:Y:S05]  /*fe70*/  @P1 BRA `(.L_x_820) ;  /* 0x00000004005c1947 */ /* 0x000fea0003800000 */
[----:B------:R-:W2:Y:S01]  /*fe80*/  LDL R52, [R1+0x78] ;  /* 0x0000780001347983 */ /* 0x000ea20000100800 */
[----:B------:R-:W-:Y:S01]  /*fe90*/  LEA.HI R46, R46, R236, RZ, 0x1d ;  /* 0x000000ec2e2e7211 */ /* 0x000fe200078fe8ff */
[----:B------:R-:W-:Y:S02]  /*fea0*/  HADD2.F32 R42, -RZ, R12.H0_H0 ;  /* 0x2000000cff2a7230 */ /* 0x000fe40000004100 */
[--C-:B------:R-:W-:Y:S01]  /*feb0*/  HADD2.F32 R44, -RZ, R20.reuse.H0_H0 ;  /* 0x20000014ff2c7230 */ /* 0x100fe20000004100 */
[----:B01----:R-:W-:Y:S01]  /*fec0*/  SHF.R.S32.HI R5, RZ, 0x1f, R46 ;  /* 0x0000001fff057819 */ /* 0x003fe2000001142e */
[----:B------:R-:W-:Y:S02]  /*fed0*/  IMAD.SHL.U32 R0, R46, 0x8, RZ ;  /* 0x000000082e007824 */ /* 0x000fe400078e00ff */
[----:B------:R-:W-:Y:S01]  /*fee0*/  HADD2.F32 R53, -RZ, R20.H1_H1 ;  /* 0x30000014ff357230 */ /* 0x000fe20000004100 */
[----:B------:R-:W-:Y:S01]  /*fef0*/  LEA.HI R5, R5, R46, RZ, 0x3 ;  /* 0x0000002e05057211 */ /* 0x000fe200078f18ff */
[--C-:B------:R-:W-:Y:S01]  /*ff00*/  HADD2.F32 R46, -RZ, R21.reuse.H0_H0 ;  /* 0x20000015ff2e7230 */ /* 0x100fe20000004100 */
[----:B------:R-:W-:Y:S01]  /*ff10*/  LOP3.LUT R0, R225, 0x38, R0, 0xf8, !PT ;  /* 0x00000038e1007812 */ /* 0x000fe200078ef800 */
[----:B------:R-:W-:Y:S01]  /*ff20*/  HADD2.F32 R51, -RZ, R12.H1_H1 ;  /* 0x3000000cff337230 */ /* 0x000fe20000004100 */
[----:B------:R-:W-:Y:S01]  /*ff30*/  SHF.L.U32 R5, R5, 0xa, RZ ;  /* 0x0000000a05057819 */ /* 0x000fe200000006ff */
[----:B------:R-:W-:Y:S01]  /*ff40*/  HADD2.F32 R55, -RZ, R21.H1_H1 ;  /* 0x30000015ff377230 */ /* 0x000fe20000004100 */
[----:B------:R-:W-:Y:S01]  /*ff50*/  LOP3.LUT R9, R0, R56, RZ, 0x3c, !PT ;  /* 0x0000003800097212 */ /* 0x000fe200078e3cff */
        /* <DEDUP_REMOVED lines=23> */
[----:B------:R-:W-:Y:S01]  /*100d0*/  FFMA.FTZ R43, R42, R34, -R43 ;  /* 0x000000222a2b7223 */ /* 0x000fe2000001082b */
[-C--:B------:R-:W-:Y:S01]  /*100e0*/  FMUL.FTZ R42, R51, R39.reuse ;  /* 0x00000027332a7220 */ /* 0x080fe20000410000 */
[----:B------:R-:W-:Y:S01]  /*100f0*/  FFMA.FTZ R8, R38, R4, -R47 ;  /* 0x0000000426087223 */ /* 0x000fe2000001082f */
[----:B------:R-:W-:Y:S01]  /*10100*/  FMUL.FTZ R38, R53, R39 ;  /* 0x0000002735267220 */ /* 0x000fe20000410000 */
[----:B------:R-:W-:Y:S02]  /*10110*/  HADD2.F32 R39, -RZ, R13.H1_H1 ;  /* 0x3000000dff277230 */ /* 0x000fe40000004100 */
[----:B------:R-:W-:Y:S01]  /*10120*/  FFMA.FTZ R45, R44, R34, R45 ;  /* 0x000000222c2d7223 */ /* 0x000fe2000001002d */
[----:B------:R-:W-:-:S02]  /*10130*/  HADD2.F32 R5, -RZ, R5.H1_H1 ;  /* 0x30000005ff057230 */ /* 0x000fc40000004100 */
[----:B------:R-:W-:Y:S01]  /*10140*/  FFMA.FTZ R34, R46, R4, R49 ;  /* 0x000000042e227223 */ /* 0x000fe20000010031 */
[-C--:B------:R-:W-:Y:S01]  /*10150*/  FMUL.FTZ R4, R55, R9.reuse ;  /* 0x0000000937047220 */ /* 0x080fe20000410000 */
[----:B------:R-:W-:Y:S01]  /*10160*/  FMUL.FTZ R44, R39, R9 ;  /* 0x00000009272c7220 */ /* 0x000fe20000410000 */
[--C-:B------:R-:W-:Y:S02]  /*10170*/  HADD2.F32 R36, -RZ, R6.reuse.H0_H0 ;  /* 0x20000006ff247230 */ /* 0x100fe40000004100 */
[----:B------:R-:W-:Y:S01]  /*10180*/  FFMA.FTZ R38, R51, R35, -R38 ;  /* 0x0000002333267223 */ /* 0x000fe20000010826 */
[----:B------:R-:W-:Y:S01]  /*10190*/  FFMA.FTZ R9, R39, R5, -R4 ;  /* 0x0000000527097223 */ /* 0x000fe20000010804 */
[----:B------:R-:W-:Y:S01]  /*101a0*/  FFMA.FTZ R42, R53, R35, R42 ;  /* 0x00000023352a7223 */ /* 0x000fe2000001002a */
[----:B------:R-:W-:Y:S02]  /*101b0*/  HADD2.F32 R4, -RZ, R15.H0_H0 ;  /* 0x2000000fff047230 */ /* 0x000fe40000004100 */
[----:B------:R-:W-:Y:S01]  /*101c0*/  FFMA.FTZ R35, R55, R5, R44 ;  /* 0x0000000537237223 */ /* 0x000fe2000001002c */
[----:B------:R-:W-:-:S02]  /*101d0*/  HADD2.F32 R6, -RZ, R6.H1_H1 ;  /* 0x30000006ff067230 */ /* 0x000fc40000004100 */
[-C--:B------:R-:W-:Y:S01]  /*101e0*/  FMUL.FTZ R5, R50, R10.reuse ;  /* 0x0000000a32057220 */ /* 0x080fe20000410000 */
[----:B------:R-:W-:Y:S02]  /*101f0*/  HADD2.F32 R46, -RZ, R14.H0_H0 ;  /* 0x2000000eff2e7230 */ /* 0x000fe40000004100 */
[----:B------:R-:W-:Y:S01]  /*10200*/  FMUL.FTZ R49, R4, R10 ;  /* 0x0000000a04317220 */ /* 0x000fe20000410000 */
[----:B------:R-:W-:Y:S01]  /*10210*/  FMUL.FTZ R39, R48, R40 ;  /* 0x0000002830277220 */ /* 0x000fe20000410000 */
[----:B------:R-:W-:Y:S01]  /*10220*/  FFMA.FTZ R10, R4, R6, -R5 ;  /* 0x00000006040a7223 */ /* 0x000fe20000010805 */
[----:B------:R-:W-:Y:S02]  /*10230*/  HADD2.F32 R53, -RZ, R24.H1_H1 ;  /* 0x30000018ff357230 */ /* 0x000fe40000004100 */
[C---:B------:R-:W-:Y:S01]  /*10240*/  FMUL.FTZ R47, R46.reuse, R40 ;  /* 0x000000282e2f7220 */ /* 0x040fe20000410000 */
[----:B------:R-:W-:Y:S02]  /*10250*/  HADD2.F32 R55, -RZ, R25.H1_H1 ;  /* 0x30000019ff377230 */ /* 0x000fe40000004100 */
[----:B------:R-:W-:Y:S01]  /*10260*/  FFMA.FTZ R39, R46, R36, -R39 ;  /* 0x000000242e277223 */ /* 0x000fe20000010827 */
[----:B------:R-:W-:-:S02]  /*10270*/  HADD2.F32 R5, -RZ, R14.H1_H1 ;  /* 0x3000000eff057230 */ /* 0x000fc40000004100 */
[----:B------:R-:W-:Y:S01]  /*10280*/  FFMA.FTZ R47, R48, R36, R47 ;  /* 0x00000024302f7223 */ /* 0x000fe2000001002f */
[----:B------:R-:W-:Y:S02]  /*10290*/  HADD2.F32 R51, -RZ, R15.H1_H1 ;  /* 0x3000000fff337230 */ /* 0x000fe40000004100 */
[----:B------:R-:W-:Y:S01]  /*102a0*/  FFMA.FTZ R36, R50, R6, R49 ;  /* 0x0000000632247223 */ /* 0x000fe20000010031 */
[--C-:B------:R-:W-:Y:S02]  /*102b0*/  HADD2.F32 R37, -RZ, R7.reuse.H0_H0 ;  /* 0x20000007ff257230 */ /* 0x100fe40000004100 */
[----:B------:R-:W-:Y:S01]  /*102c0*/  FMUL.FTZ R4, R53, R41 ;  /* 0x0000002935047220 */ /* 0x000fe20000410000 */
[----:B------:R-:W-:Y:S02]  /*102d0*/  HADD2.F32 R7, -RZ, R7.H1_H1 ;  /* 0x30000007ff077230 */ /* 0x000fe40000004100 */
[----:B------:R-:W-:Y:S01]  /*102e0*/  FMUL.FTZ R40, R55, R11 ;  /* 0x0000000b37287220 */ /* 0x000fe20000410000 */
[----:B------:R-:W-:Y:S01]  /*102f0*/  FMUL.FTZ R6, R5, R41 ;  /* 0x0000002905067220 */ /* 0x000fe20000410000 */
[----:B------:R-:W-:Y:S01]  /*10300*/  FMUL.FTZ R44, R51, R11 ;  /* 0x0000000b332c7220 */ /* 0x000fe20000410000 */
[----:B------:R-:W-:Y:S01]  /*10310*/  FFMA.FTZ R11, R5, R37, -R4 ;  /* 0x00000025050b7223 */ /* 0x000fe20000010804 */
[----:B------:R-:W-:Y:S01]  /*10320*/  FFMA.FTZ R40, R51, R7, -R40 ;  /* 0x0000000733287223 */ /* 0x000fe20000010828 */
[----:B------:R-:W-:Y:S01]  /*10330*/  FFMA.FTZ R37, R53, R37, R6 ;  /* 0x0000002535257223 */ /* 0x000fe20000010006 */
[----:B------:R-:W-:Y:S01]  /*10340*/  FFMA.FTZ R44, R55, R7, R44 ;  /* 0x00000007372c7223 */ /* 0x000fe2000001002c */
[----:B------:R-:W-:-:S02]  /*10350*/  F2FP.F16.F32.PACK_AB R4, R8, R43 ;  /* 0x0000002b0804723e */ /* 0x000fc400000000ff */
[----:B------:R-:W-:Y:S02]  /*10360*/  F2FP.F16.F32.PACK_AB R5, R9, R38 ;  /* 0x000000260905723e */ /* 0x000fe400000000ff */
[----:B------:R-:W-:Y:S02]  /*10370*/  F2FP.F16.F32.PACK_AB R6, R10, R39 ;  /* 0x000000270a06723e */ /* 0x000fe400000000ff */
[----:B------:R-:W-:Y:S02]  /*10380*/  F2FP.F16.F32.PACK_AB R7, R40, R11 ;  /* 0x0000000b2807723e */ /* 0x000fe400000000ff */
[----:B------:R-:W-:Y:S02]  /*10390*/  F2FP.F16.F32.PACK_AB R8, R34, R45 ;  /* 0x0000002d2208723e */ /* 0x000fe400000000ff */
[----:B------:R-:W-:Y:S01]  /*103a0*/  F2FP.F16.F32.PACK_AB R9, R35, R42 ;  /* 0x0000002a2309723e */ /* 0x000fe200000000ff */
[----:B------:R2:W-:Y:S01]  /*103b0*/  STS.128 [R52], R4 ;  /* 0x0000000434007388 */ /* 0x0005e20000000c00 */
[----:B------:R-:W-:-:S02]  /*103c0*/  F2FP.F16.F32.PACK_AB R10, R36, R47 ;  /* 0x0000002f240a723e */ /* 0x000fc400000000ff */
[----:B------:R-:W-:-:S05]  /*103d0*/  F2FP.F16.F32.PACK_AB R11, R44, R37 ;  /* 0x000000252c0b723e */ /* 0x000fca00000000ff */
[----:B------:R2:W-:Y:S02]  /*103e0*/  STS.128 [R0+0x14400], R8 ;  /* 0x0144000800007388 */ /* 0x0005e40000000c00 */
.L_x_820:
[----:B------:R-:W-:Y:S05]  /*103f0*/  BSYNC B1 ;  /* 0x0000000000017941 */ /* 0x000fea0003800000 */
.L_x_819:
[----:B-12---:R-:W-:Y:S01]  /*10400*/  VIADD R0, R212, 0x40 ;  /* 0x00000040d4007836 */ /* 0x006fe20000000000 */
[----:B------:R-:W-:Y:S04]  /*10410*/  BSSY B1, `(.L_x_823) ;  /* 0x00000b9000017945 */ /* 0x000fe80003800000 */
        /* <DEDUP_REMOVED lines=10> */
[----:B------:R-:W-:Y:S02]  /*104c0*/  HADD2.F32 R42, -RZ, R26.H0_H0 ;  /* 0x2000001aff2a7230 */ /* 0x000fe40000004100 */
[--C-:B------:R-:W-:Y:S01]  /*104d0*/  HADD2.F32 R44, -RZ, R30.reuse.H0_H0 ;  /* 0x2000001eff2c7230 */ /* 0x100fe20000004100 */
[----:B------:R-:W-:Y:S01]  /*104e0*/  SHF.R.S32.HI R7, RZ, 0x1f, R0 ;  /* 0x0000001fff077819 */ /* 0x000fe20000011400 */
[--C-:B------:R-:W-:Y:S01]  /*104f0*/  HADD2.F32 R48, -RZ, R31.reuse.H0_H0 ;  /* 0x2000001fff307230 */ /* 0x100fe20000004100 */
[----:B0-----:R-:W-:Y:S01]  /*10500*/  SHF.L.U32 R5, R0, 0x3, RZ ;  /* 0x0000000300057819 */ /* 0x001fe200000006ff */
[----:B------:R-:W-:Y:S01]  /*10510*/  HADD2.F32 R53, -RZ, R30.H1_H1 ;  /* 0x3000001eff357230 */ /* 0x000fe20000004100 */
[----:B------:R-:W-:Y:S01]  /*10520*/  LEA.HI R7, R7, R0, RZ, 0x3 ;  /* 0x0000000007077211 */ /* 0x000fe200078f18ff */
[----:B------:R-:W-:Y:S01]  /*10530*/  HADD2.F32 R51, -RZ, R26.H1_H1 ;  /* 0x3000001aff337230 */ /* 0x000fe20000004100 */
[----:B------:R-:W-:Y:S01]  /*10540*/  LOP3.LUT R0, R226, 0x38, R5, 0xf8, !PT ;  /* 0x00000038e2007812 */ /* 0x000fe200078ef805 */
[----:B------:R-:W-:-:S02]  /*10550*/  HADD2.F32 R55, -RZ, R31.H1_H1 ;  /* 0x3000001fff377230 */ /* 0x000fc40000004100 */
[----:B------:R-:W-:Y:S01]  /*10560*/  IMAD.SHL.U32 R7, R7, 0x400, RZ ;  /* 0x0000040007077824 */ /* 0x000fe200078e00ff */
[----:B------:R-:W-:Y:S01]  /*10570*/  LOP3.LUT R0, R0, R54, RZ, 0x3c, !PT ;  /* 0x0000003600007212 */ /* 0x000fe200078e3cff */
[----:B------:R-:W-:Y:S02]  /*10580*/  HADD2.F32 R52, -RZ, R33.H0_H0 ;  /* 0x20000021ff347230 */ /* 0x000fe40000004100 */
[----:B------:R-:W-:Y:S01]  /*10590*/  HADD2.F32 R50, -RZ, R32.H0_H0 ;  /* 0x20000020ff327230 */ /* 0x000fe20000004100 */
[----:B------:R-:W-:-:S04]  /*105a0*/  LOP3.LUT R9, R7, 0x7fffe000, RZ, 0xc0, !PT ;  /* 0x7fffe00007097812 */ /* 0x000fc800078ec0ff */
        /* <DEDUP_REMOVED lines=70> */
.L_x_826:
[----:B------:R-:W-:Y:S05]  /*10a10*/  BSYNC B2 ;  /* 0x0000000000027941 */ /* 0x000fea0003800000 */
.L_x_825:
[----:B------:R-:W-:Y:S05]  /*10a20*/  @P1 BRA `(.L_x_824) ;  /* 0x00000004005c1947 */ /* 0x000fea0003800000 */
[----:B------:R-:W2:Y:S01]  /*10a30*/  LDL R52, [R1+0x70] ;  /* 0x0000700001347983 */ /* 0x000ea20000100800 */
[----:B------:R-:W-:Y:S01]  /*10a40*/  LEA.HI R46, R46, R236, RZ, 0x1d ;  /* 0x000000ec2e2e7211 */ /* 0x000fe200078fe8ff */
[----:B------:R-:W-:Y:S02]  /*10a50*/  HADD2.F32 R42, -RZ, R12.H0_H0 ;  /* 0x2000000cff2a7230 */ /* 0x000fe40000004100 */
[--C-:B------:R-:W-:Y:S01]  /*10a60*/  HADD2.F32 R44, -RZ, R20.reuse.H0_H0 ;  /* 0x20000014ff2c7230 */ /* 0x100fe20000004100 */
[----:B-1----:R-:W-:Y:S01]  /*10a70*/  SHF.R.S32.HI R7, RZ, 0x1f, R46 ;  /* 0x0000001fff077819 */ /* 0x002fe2000001142e */
[----:B------:R-:W-:Y:S01]  /*10a80*/  HADD2.F32 R53, -RZ, R20.H1_H1 ;  /* 0x30000014ff357230 */ /* 0x000fe20000004100 */
[----:B0-----:R-:W-:Y:S01]  /*10a90*/  SHF.L.U32 R5, R46, 0x3, RZ ;  /* 0x000000032e057819 */ /* 0x001fe200000006ff */
[----:B------:R-:W-:Y:S01]  /*10aa0*/  HADD2.F32 R51, -RZ, R12.H1_H1 ;  /* 0x3000000cff337230 */ /* 0x000fe20000004100 */
[----:B------:R-:W-:Y:S01]  /*10ab0*/  LEA.HI R7, R7, R46, RZ, 0x3 ;  /* 0x0000002e07077211 */ /* 0x000fe200078f18ff */
[--C-:B------:R-:W-:Y:S01]  /*10ac0*/  HADD2.F32 R46, -RZ, R21.reuse.H0_H0 ;  /* 0x20000015ff2e7230 */ /* 0x100fe20000004100 */
        /* <DEDUP_REMOVED lines=77> */
.L_x_824:
[----:B------:R-:W-:Y:S05]  /*10fa0*/  BSYNC B1 ;  /* 0x0000000000017941 */ /* 0x000fea0003800000 */
.L_x_823:
[----:B-12---:R-:W-:-:S04]  /*10fb0*/  IADD3 R0, R212, 0x60, RZ ;  /* 0x00000060d4007810 */ /* 0x006fc80007ffe0ff */
[----:B------:R-:W-:-:S13]  /*10fc0*/  ISETP.GE.AND P0, PT, R0, R3, PT ;  /* 0x000000030000720c */ /* 0x000fda0003f06270 */
[----:B------:R-:W-:Y:S05]  /*10fd0*/  @P0 BRA `(.L_x_803) ;  /* 0x0000000800f40947 */ /* 0x000fea0003800000 */
[----:B------:R1:W5:Y:S01]  /*10fe0*/  LDL R50, [R1+0x64] ;  /* 0x0000640001327983 */ /* 0x0003620000100800 */
[----:B------:R-:W2:Y:S01]  /*10ff0*/  LDC R42, c[0x0][0x3f4] ;  /* 0x0000fd00ff2a7b82 */ /* 0x000ea20000000800 */
[C---:B------:R-:W-:Y:S01]  /*11000*/  VIADD R51, R212.reuse, 0x60 ;  /* 0x00000060d4337836 */ /* 0x040fe20000000000 */
[----:B------:R-:W-:Y:S01]  /*11010*/  IADD3 R52, R212, 0x60, RZ ;  /* 0x00000060d4347810 */ /* 0x000fe20007ffe0ff */
[----:B------:R-:W-:Y:S02]  /*11020*/  BSSY B1, `(.L_x_827) ;  /* 0x0000060000017945 */ /* 0x000fe40003800000 */
[----:B------:R-:W-:Y:S02]  /*11030*/  IMAD.SHL.U32 R51, R51, 0x40, RZ ;  /* 0x0000004033337824 */ /* 0x000fe400078e00ff */
[----:B------:R-:W-:-:S03]  /*11040*/  IMAD.SHL.U32 R52, R52, 0x40, RZ ;  /* 0x0000004034347824 */ /* 0x000fc600078e00ff */
[----:B------:R-:W-:Y:S02]  /*11050*/  LOP3.LUT R51, R51, 0x1c0, RZ, 0xc0, !PT ;  /* 0x000001c033337812 */ /* 0x000fe400078ec0ff */
[----:B------:R-:W-:Y:S02]  /*11060*/  LOP3.LUT R52, R52, 0x1c0, RZ, 0xc0, !PT ;  /* 0x000001c034347812 */ /* 0x000fe400078ec0ff */
[----:B------:R-:W-:Y:S02]  /*11070*/  SHF.R.U32.HI R51, RZ, 0x3, R51 ;  /* 0x00000003ff337819 */ /* 0x000fe40000011633 */
[-C--:B--2---:R-:W-:Y:S02]  /*11080*/  ISETP.GE.AND P0, PT, R16, R42.reuse, PT ;  /* 0x0000002a1000720c */ /* 0x084fe40003f06270 */
[----:B------:R-:W-:-:S11]  /*11090*/  ISETP.GE.AND P1, PT, R213, R42, PT ;  /* 0x0000002ad500720c */ /* 0x000fd60003f26270 */
[----:B-1----:R-:W-:Y:S05]  /*110a0*/  @P0 BRA `(.L_x_828) ;  /* 0x00000004005c0947 */ /* 0x002fea0003800000 */
[----:B------:R-:W2:Y:S01]  /*110b0*/  LDL R53, [R1+0x6c] ;  /* 0x00006c0001357983 */ /* 0x000ea20000100800 */
[----:B------:R-:W-:Y:S01]  /*110c0*/  LEA.HI R0, R42, R235, RZ, 0x1d ;  /* 0x000000eb2a007211 */ /* 0x000fe200078fe8ff */
[----:B------:R-:W-:Y:S02]  /*110d0*/  HADD2.F32 R46, -RZ, R30.H0_H0 ;  /* 0x2000001eff2e7230 */ /* 0x000fe40000004100 */
[----:B------:R-:W-:Y:S01]  /*110e0*/  HADD2.F32 R44, -RZ, R26.H0_H0 ;  /* 0x2000001aff2c7230 */ /* 0x000fe20000004100 */
[----:B0-----:R-:W-:Y:S01]  /*110f0*/  SHF.R.S32.HI R5, RZ, 0x1f, R0 ;  /* 0x0000001fff057819 */ /* 0x001fe20000011400 */
[----:B------:R-:W-:Y:S02]  /*11100*/  IMAD.SHL.U32 R3, R0, 0x8, RZ ;  /* 0x0000000800037824 */ /* 0x000fe400078e00ff */
[--C-:B------:R-:W-:Y:S01]  /*11110*/  HADD2.F32 R48, -RZ, R31.reuse.H0_H0 ;  /* 0x2000001fff307230 */ /* 0x100fe20000004100 */
[----:B------:R-:W-:Y:S01]  /*11120*/  LEA.HI R5, R5, R0, RZ, 0x3 ;  /* 0x0000000005057211 */ /* 0x000fe200078f18ff */
[----:B------:R-:W-:Y:S01]  /*11130*/  HADD2.F32 R30, -RZ, R30.H1_H1 ;  /* 0x3000001eff1e7230 */ /* 0x000fe20000004100 */
[----:B------:R-:W-:Y:S01]  /*11140*/  LOP3.LUT R0, R52, 0x38, R3, 0xf8, !PT ;  /* 0x0000003834007812 */ /* 0x000fe200078ef803 */
[----:B------:R-:W-:Y:S01]  /*11150*/  HADD2.F32 R26, -RZ, R26.H1_H1 ;  /* 0x3000001aff1a7230 */ /* 0x000fe20000004100 */
[----:B------:R-:W-:Y:S01]  /*11160*/  SHF.L.U32 R5, R5, 0xa, RZ ;  /* 0x0000000a05057819 */ /* 0x000fe200000006ff */
[----:B------:R-:W-:Y:S01]  /*11170*/  HADD2.F32 R47, -RZ, R31.H1_H1 ;  /* 0x3000001fff2f7230 */ /* 0x000fe20000004100 */
[----:B------:R-:W-:Y:S01]  /*11180*/  LOP3.LUT R0, R0, R51, RZ, 0x3c, !PT ;  /* 0x0000003300007212 */ /* 0x000fe200078e3cff */
[--C-:B------:R-:W-:Y:S01]  /*11190*/  HADD2.F32 R49, -RZ, R32.reuse.H0_H0 ;  /* 0x20000020ff317230 */ /* 0x100fe20000004100 */
[----:B------:R-:W-:Y:S01]  /*111a0*/  LOP3.LUT R3, R5, 0x7fffe000, RZ, 0xc0, !PT ;  /* 0x7fffe00005037812 */ /* 0x000fe200078ec0ff */
[----:B------:R-:W-:-:S03]  /*111b0*/  HADD2.F32 R32, -RZ, R32.H1_H1 ;  /* 0x30000020ff207230 */ /* 0x000fc60000004100 */
[----:B-----5:R-:W-:-:S05]  /*111c0*/  IADD3 R3, R0, R3, R50 ;  /* 0x0000000300037210 */ /* 0x020fca0007ffe032 */
[----:B------:R-:W-:-:S05]  /*111d0*/  IMAD R3, R3, 0x2, R18 ;  /* 0x0000000203037824 */ /* 0x000fca00078e0212 */
[----:B------:R-:W0:Y:S02]  /*111e0*/  LDS.128 R8, [R3+0x14400] ;  /* 0x0144000003087984 */ /* 0x000e240000000c00 */
[--C-:B0-----:R-:W-:Y:S02]  /*111f0*/  HADD2.F32 R37, -RZ, R8.reuse.H0_H0 ;  /* 0x20000008ff257230 */ /* 0x101fe40000004100 */
[----:B------:R-:W-:Y:S02]  /*11200*/  HADD2.F32 R8, -RZ, R8.H1_H1 ;  /* 0x30000008ff087230 */ /* 0x000fe40000004100 */
[--C-:B------:R-:W-:Y:S02]  /*11210*/  HADD2.F32 R38, -RZ, R9.reuse.H0_H0 ;  /* 0x20000009ff267230 */ /* 0x100fe40000004100 */
[-C--:B------:R-:W-:Y:S01]  /*11220*/  FMUL.FTZ R41, R46, R37.reuse ;  /* 0x000000252e297220 */ /* 0x080fe20000410000 */
[----:B------:R-:W-:Y:S01]  /*11230*/  FMUL.FTZ R37, R44, R37 ;  /* 0x000000252c257220 */ /* 0x000fe20000410000 */
[----:B------:R-:W-:Y:S01]  /*11240*/  FMUL.FTZ R43, R48, R8 ;  /* 0x00000008302b7220 */ /* 0x000fe20000410000 */
[----:B------:R-:W-:-:S02]  /*11250*/  HADD2.F32 R9, -RZ, R9.H1_H1 ;  /* 0x30000009ff097230 */ /* 0x000fc40000004100 */
[----:B------:R-:W-:Y:S01]  /*11260*/  FMUL.FTZ R31, R26, R38 ;  /* 0x000000261a1f7220 */ /* 0x000fe20000410000 */
[--C-:B------:R-:W-:Y:S02]  /*11270*/  HADD2.F32 R39, -RZ, R10.reuse.H0_H0 ;  /* 0x2000000aff277230 */ /* 0x100fe40000004100 */
[----:B------:R-:W-:Y:S02]  /*11280*/  HADD2.F32 R10, -RZ, R10.H1_H1 ;  /* 0x3000000aff0a7230 */ /* 0x000fe40000004100 */
[--C-:B------:R-:W-:Y:S02]  /*11290*/  HADD2.F32 R40, -RZ, R11.reuse.H0_H0 ;  /* 0x2000000bff287230 */ /* 0x100fe40000004100 */
[----:B------:R-:W-:Y:S01]  /*112a0*/  HADD2.F32 R11, -RZ, R11.H1_H1 ;  /* 0x3000000bff0b7230 */ /* 0x000fe20000004100 */
[----:B--2---:R-:W0:Y:S02]  /*112b0*/  LDS.128 R4, [R53] ;  /* 0x0000000035047984 */ /* 0x004e240000000c00 */
[----:B0-----:R-:W-:-:S02]  /*112c0*/  HADD2.F32 R0, -RZ, R4.H0_H0 ;  /* 0x20000004ff007230 */ /* 0x001fc40000004100 */
[----:B------:R-:W-:Y:S02]  /*112d0*/  HADD2.F32 R4, -RZ, R4.H1_H1 ;  /* 0x30000004ff047230 */ /* 0x000fe40000004100 */
[----:B------:R-:W-:Y:S02]  /*112e0*/  HADD2.F32 R34, -RZ, R5.H0_H0 ;  /* 0x20000005ff227230 */ /* 0x000fe40000004100 */
[-C--:B------:R-:W-:Y:S01]  /*112f0*/  FFMA.FTZ R41, R44, R0.reuse, -R41 ;  /* 0x000000002c297223 */ /* 0x080fe20000010829 */
[----:B------:R-:W-:Y:S02]  /*11300*/  HADD2.F32 R44, -RZ, R27.H0_H0 ;  /* 0x2000001bff2c7230 */ /* 0x000fe40000004100 */
[----:B------:R-:W-:Y:S01]  /*11310*/  FFMA.FTZ R37, R46, R0, R37 ;  /* 0x000000002e257223 */ /* 0x000fe20000010025 */
[----:B------:R-:W-:Y:S02]  /*11320*/  HADD2.F32 R5, -RZ, R5.H1_H1 ;  /* 0x30000005ff057230 */ /* 0x000fe40000004100 */
[----:B------:R-:W-:Y:S01]  /*11330*/  FFMA.FTZ R31, R30, R34, R31 ;  /* 0x000000221e1f7223 */ /* 0x000fe2000001001f */
[----:B------:R-:W-:-:S02]  /*11340*/  HADD2.F32 R27, -RZ, R27.H1_H1 ;  /* 0x3000001bff1b7230 */ /* 0x000fc40000004100 */
[C---:B------:R-:W-:Y:S01]  /*11350*/  FMUL.FTZ R45, R44.reuse, R8 ;  /* 0x000000082c2d7220 */ /* 0x040fe20000410000 */
[----:B------:R-:W-:Y:S01]  /*11360*/  FFMA.FTZ R0, R44, R4, -R43 ;  /* 0x000000042c007223 */ /* 0x000fe2000001082b */
[----:B------:R-:W-:Y:S01]  /*11370*/  FMUL.FTZ R43, R30, R38 ;  /* 0x000000261e2b7220 */ /* 0x000fe20000410000 */
[----:B------:R-:W-:Y:S02]  /*11380*/  HADD2.F32 R35, -RZ, R6.H0_H0 ;  /* 0x20000006ff237230 */ /* 0x000fe40000004100 */
[----:B------:R-:W-:Y:S01]  /*11390*/  FFMA.FTZ R8, R48, R4, R45 ;  /* 0x0000000430087223 */ /* 0x000fe2000001002d */
[-C--:B------:R-:W-:Y:S01]  /*113a0*/  FMUL.FTZ R4, R47, R9.reuse ;  /* 0x000000092f047220 */ /* 0x080fe20000410000 */
[----:B------:R-:W-:Y:S02]  /*113b0*/  HADD2.F32 R45, -RZ, R28.H0_H0 ;  /* 0x2000001cff2d7230 */ /* 0x000fe40000004100 */
[----:B------:R-:W-:Y:S01]  /*113c0*/  FFMA.FTZ R43, R26, R34, -R43 ;  /* 0x000000221a2b7223 */ /* 0x000fe2000001082b */
[C---:B------:R-:W-:Y:S01]  /*113d0*/  FMUL.FTZ R30, R27.reuse, R9 ;  /* 0x000000091b1e7220 */ /* 0x040fe20000410000 */
[----:B------:R-:W-:Y:S01]  /*113e0*/  FFMA.FTZ R26, R27, R5, -R4 ;  /* 0x000000051b1a7223 */ /* 0x000fe20000010804 */
[----:B------:R-:W-:-:S02]  /*113f0*/  HADD2.F32 R44, -RZ, R33.H0_H0 ;  /* 0x20000021ff2c7230 */ /* 0x000fc40000004100 */
[-C--:B------:R-:W-:Y:S01]  /*11400*/  FMUL.FTZ R4, R49, R39.reuse ;  /* 0x0000002731047220 */ /* 0x080fe20000410000 */
[----:B------:R-:W-:Y:S01]  /*11410*/  FMUL.FTZ R34, R45, R39 ;  /* 0x000000272d227220 */ /* 0x000fe20000410000 */
[----:B------:R-:W-:Y:S02]  /*11420*/  HADD2.F32 R38, -RZ, R29.H0_H0 ;  /* 0x2000001dff267230 */ /* 0x000fe40000004100 */
[----:B------:R-:W-:Y:S01]  /*11430*/  FFMA.FTZ R30, R47, R5, R30 ;  /* 0x000000052f1e7223 */ /* 0x000fe2000001001e */
[----:B------:R-:W-:Y:S02]  /*11440*/  HADD2.F32 R6, -RZ, R6.H1_H1 ;  /* 0x30000006ff067230 */ /* 0x000fe40000004100 */
[----:B------:R-:W-:Y:S01]  /*11450*/  FMUL.FTZ R5, R44, R10 ;  /* 0x0000000a2c057220 */ /* 0x000fe20000410000 */
[-C--:B------:R-:W-:Y:S01]  /*11460*/  FFMA.FTZ R27, R45, R35.reuse, -R4 ;  /* 0x000000232d1b7223 */ /* 0x080fe20000010804 */
[----:B------:R-:W-:Y:S01]  /*11470*/  FFMA.FTZ R34, R49, R35, R34 ;  /* 0x0000002331227223 */ /* 0x000fe20000010022 */
[----:B------:R-:W-:-:S02]  /*11480*/  HADD2.F32 R35, -RZ, R33.H1_H1 ;  /* 0x30000021ff237230 */ /* 0x000fc40000004100 */
[C---:B------:R-:W-:Y:S01]  /*11490*/  FMUL.FTZ R9, R38.reuse, R10 ;  /* 0x0000000a26097220 */ /* 0x040fe20000410000 */
[----:B------:R-:W-:Y:S02]  /*114a0*/  HADD2.F32 R28, -RZ, R28.H1_H1 ;  /* 0x3000001cff1c7230 */ /* 0x000fe40000004100 */
[----:B------:R-:W-:Y:S01]  /*114b0*/  FFMA.FTZ R10, R38, R6, -R5 ;  /* 0x00000006260a7223 */ /* 0x000fe20000010805 */
[----:B------:R-:W-:Y:S02]  /*114c0*/  HADD2.F32 R33, -RZ, R29.H1_H1 ;  /* 0x3000001dff217230 */ /* 0x000fe40000004100 */
[----:B------:R-:W-:Y:S01]  /*114d0*/  FMUL.FTZ R5, R32, R40 ;  /* 0x0000002820057220 */ /* 0x000fe20000410000 */
[--C-:B------:R-:W-:Y:S02]  /*114e0*/  HADD2.F32 R36, -RZ, R7.reuse.H0_H0 ;  /* 0x20000007ff247230 */ /* 0x100fe40000004100 */
[----:B------:R-:W-:Y:S01]  /*114f0*/  FFMA.FTZ R29, R44, R6, R9 ;  /* 0x000000062c1d7223 */ /* 0x000fe20000010009 */
[----:B------:R-:W-:-:S02]  /*11500*/  HADD2.F32 R7, -RZ, R7.H1_H1 ;  /* 0x30000007ff077230 */ /* 0x000fc40000004100 */
[-C--:B------:R-:W-:Y:S01]  /*11510*/  FMUL.FTZ R4, R35, R11.reuse ;  /* 0x0000000b23047220 */ /* 0x080fe20000410000 */
[C---:B------:R-:W-:Y:S01]  /*11520*/  FMUL.FTZ R9, R28.reuse, R40 ;  /* 0x000000281c097220 */ /* 0x040fe20000410000 */
[C---:B------:R-:W-:Y:S01]  /*11530*/  FMUL.FTZ R6, R33.reuse, R11 ;  /* 0x0000000b21067220 */ /* 0x040fe20000410000 */
[-C--:B------:R-:W-:Y:S01]  /*11540*/  FFMA.FTZ R11, R28, R36.reuse, -R5 ;  /* 0x000000241c0b7223 */ /* 0x080fe20000010805 */
[-C--:B------:R-:W-:Y:S01]  /*11550*/  FFMA.FTZ R28, R33, R7.reuse, -R4 ;  /* 0x00000007211c7223 */ /* 0x080fe20000010804 */
        /* <DEDUP_REMOVED lines=12> */
.L_x_828:
[----:B------:R-:W-:Y:S05]  /*11620*/  BSYNC B1 ;  /* 0x0000000000017941 */ /* 0x000fea0003800000 */
.L_x_827:
[----:B------:R-:W-:Y:S05]  /*11630*/  @P1 BRA `(.L_x_803) ;  /* 0x00000004005c1947 */ /* 0x000fea0003800000 */
[----:B------:R-:W0:Y:S01]  /*11640*/  LDL R40, [R1+0x68] ;  /* 0x0000680001287983 */ /* 0x000e220000100800 */
[----:B------:R-:W-:Y:S01]  /*11650*/  LEA.HI R42, R42, R236, RZ, 0x1d ;  /* 0x000000ec2a2a7211 */ /* 0x000fe200078fe8ff */
[----:B------:R-:W-:Y:S02]  /*11660*/  HADD2.F32 R36, -RZ, R20.H0_H0 ;  /* 0x20000014ff247230 */ /* 0x000fe40000004100 */
[----:B------:R-:W-:Y:S01]  /*11670*/  HADD2.F32 R34, -RZ, R12.H0_H0 ;  /* 0x2000000cff227230 */ /* 0x000fe20000004100 */
[----:B-1----:R-:W-:Y:S01]  /*11680*/  SHF.R.S32.HI R3, RZ, 0x1f, R42 ;  /* 0x0000001fff037819 */ /* 0x002fe2000001142a */
        /* <DEDUP_REMOVED lines=14> */
[----:B------:R-:W1:Y:S02]  /*11770*/  LDS.128 R8, [R3+0x14400] ;  /* 0x0144000003087984 */ /* 0x000e640000000c00 */
[--C-:B-1----:R-:W-:Y:S02]  /*11780*/  HADD2.F32 R29, -RZ, R8.reuse.H0_H0 ;  /* 0x20000008ff1d7230 */ /* 0x102fe40000004100 */
        /* <DEDUP_REMOVED lines=11> */
[----:B0-----:R-:W0:Y:S02]  /*11840*/  LDS.128 R4, [R40] ;  /* 0x0000000028047984 */ /* 0x001e240000000c00 */
        /* <DEDUP_REMOVED lines=54> */
.L_x_803:
[----:B------:R-:W-:Y:S05]  /*11bb0*/  BSYNC B0 ;  /* 0x0000000000007941 */ /* 0x000fea0003800000 */
.L_x_772:
[----:B------:R-:W-:Y:S01]  /*11bc0*/  @!PT LDS RZ, [RZ] ;  /* 0x00000000fffff984 */ /* 0x000fe20000000800 */
[----:B------:R-:W-:Y:S01]  /*11bd0*/  @!PT LDS RZ, [RZ] ;  /* 0x00000000fffff984 */ /* 0x000fe20000000800 */
[----:B------:R-:W-:Y:S01]  /*11be0*/  @!PT LDS RZ, [RZ] ;  /* 0x00000000fffff984 */ /* 0x000fe20000000800 */
[----:B------:R-:W-:Y:S01]  /*11bf0*/  @!PT LDS RZ, [RZ] ;  /* 0x00000000fffff984 */ /* 0x000fe20000000800 */
[----:B------:R0:W-:Y:S06]  /*11c00*/  MEMBAR.ALL.CTA ;  /* 0x0000000000007992 */ /* 0x0001ec0000008000 */
[----:B0-----:R-:W0:Y:S01]  /*11c10*/  FENCE.VIEW.ASYNC.S ;  /* 0x00000000000073c6 */ /* 0x001e220000000000 */
[----:B------:R-:W-:Y:S05]  /*11c20*/  WARPSYNC.ALL ;  /* 0x0000000000007948 */ /* 0x000fea0003800000 */
[----:B0-----:R-:W-:Y:S06]  /*11c30*/  BAR.SYNC.DEFER_BLOCKING 0xd, 0x100 ;  /* 0x0344000000007b1d */ /* 0x001fec0000010000 */
.L_x_770:
[----:B------:R-:W-:-:S13]  /*11c40*/  ISETP.NE.AND P0, PT, R220, 0x3, PT ;  /* 0x00000003dc00780c */ /* 0x000fda0003f05270 */
[----:B------:R-:W-:Y:S05]  /*11c50*/  @!P0 BRA `(.L_x_829) ;  /* 0x0000000000048947 */ /* 0x000fea0003800000 */
[----:B------:R-:W-:Y:S01]  /*11c60*/  BPT.TRAP 0x1 ;  /* 0x000000040000795c */ /* 0x000fe20000300000 */
.L_x_829:
[----:B-123--:R-:W-:Y:S01]  /*11c70*/  IMAD R0, R223, 0x8, R18 ;  /* 0x00000008df007824 */ /* 0x00efe200078e0212 */
[----:B0---4-:R-:W-:-:S04]  /*11c80*/  SHF.L.U32 R3, R224, 0x1f, RZ ;  /* 0x0000001fe0037819 */ /* 0x011fc800000006ff */
[----:B------:R0:W1:Y:S01]  /*11c90*/  SYNCS.PHASECHK.TRANS64.TRYWAIT P2, [R0+URZ+0x38830], R3 ;  /* 0x03883003000075a7 */ /* 0x000062000804017f */
[----:B------:R-:W-:Y:S05]  /*11ca0*/  @!P0 BRA `(.L_x_830) ;  /* 0x0000000000048947 */ /* 0x000fea0003800000 */
[----:B------:R-:W-:Y:S01]  /*11cb0*/  BPT.TRAP 0x1 ;  /* 0x000000040000795c */ /* 0x000fe20000300000 */
.L_x_830:
[----:B------:R-:W2:Y:S01]  /*11cc0*/  S2R R4, SR_TID.X ;  /* 0x0000000000047919 */ /* 0x000ea20000002100 */
[----:B------:R-:W-:Y:S02]  /*11cd0*/  MOV R151, RZ ;  /* 0x000000ff00977202 */ /* 0x000fe40000000f00 */
[----:B--2---:R-:W-:-:S04]  /*11ce0*/  LOP3.LUT R4, R4, 0x7f, RZ, 0xc0, !PT ;  /* 0x0000007f04047812 */ /* 0x004fc800078ec0ff */
[----:B------:R-:W-:Y:S01]  /*11cf0*/  ISETP.NE.AND P1, PT, R4, RZ, PT ;  /* 0x000000ff0400720c */ /* 0x000fe20003f25270 */
[----:B-1----:R-:W-:-:S12]  /*11d00*/  @P2 BRA `(.L_x_831) ;  /* 0x0000000000082947 */ /* 0x002fd80003800000 */
[----:B------:R-:W1:Y:S02]  /*11d10*/  SYNCS.PHASECHK.TRANS64.TRYWAIT P2, [R0+URZ+0x38830], R3 ;  /* 0x03883003000075a7 */ /* 0x000e64000804017f */
[----:B-1----:R-:W-:Y:S05]  /*11d20*/  @!P2 BRA `(.L_x_832) ;  /* 0x0000016400b8a947 */ /* 0x002fea0003800000 */
.L_x_831:
[----:B------:R-:W-:Y:S05]  /*11d30*/  WARPSYNC.ALL ;  /* 0x0000000000007948 */ /* 0x000fea0003800000 */
[----:B01----:R-:W-:Y:S01]  /*11d40*/  VIADD R3, R18, 0x24400 ;  /* 0x0002440012037836 */ /* 0x003fe20000000000 */
[----:B------:R-:W-:Y:S01]  /*11d50*/  R2UR UR12, R2 ;  /* 0x00000000020c72ca */ /* 0x000fe200000e0000 */
[----:B------:R-:W-:Y:S01]  /*11d60*/  WARPGROUP.ARRIVE ;  /* 0x00000000000079c5 */ /* 0x000fe20000000000 */
[----:B------:R-:W-:Y:S01]  /*11d70*/  UMOV UR9, 0x40000040 ;  /* 0x4000004000097882 */ /* 0x000fe20000000000 */
[----:B------:R-:W-:Y:S01]  /*11d80*/  IMAD.MOV.U32 R5, RZ, RZ, 0x40000040 ;  /* 0x40000040ff057424 */ /* 0x000fe200078e00ff */
[----:B------:R-:W-:Y:S01]  /*11d90*/  SHF.R.U32.HI R3, RZ, 0x4, R3 ;  /* 0x00000004ff037819 */ /* 0x000fe20000011603 */
[----:B------:R-:W-:Y:S01]  /*11da0*/  UMOV UR5, UR9 ;  /* 0x0000000900057c82 */ /* 0x000fe20008000000 */
[----:B------:R-:W-:Y:S01]  /*11db0*/  IMAD.MOV.U32 R7, RZ, RZ, 0x40000040 ;  /* 0x40000040ff077424 */ /* 0x000fe200078e00ff */
[----:B------:R-:W-:Y:S01]  /*11dc0*/  UMOV UR17, 0x40000040 ;  /* 0x4000004000117882 */ /* 0x000fe20000000000 */
[----:B------:R-:W-:Y:S01]  /*11dd0*/  LOP3.LUT R3, R3, 0x3fff, RZ, 0xc0, !PT ;  /* 0x00003fff03037812 */ /* 0x000fe200078ec0ff */
[----:B------:R-:W-:Y:S01]  /*11de0*/  UMOV UR53, 0x40000040 ;  /* 0x4000004000357882 */ /* 0x000fe20000000000 */
[----:B------:R-:W-:Y:S01]  /*11df0*/  R2UR UR7, R5 ;  /* 0x00000000050772ca */ /* 0x000fe200000e0000 */
[----:B------:R-:W-:Y:S01]  /*11e00*/  IMAD.MOV.U32 R5, RZ, RZ, 0x40000040 ;  /* 0x40000040ff057424 */ /* 0x000fe200078e00ff */
[----:B------:R-:W-:Y:S01]  /*11e10*/  LOP3.LUT R227, R3, 0x10000, RZ, 0xfc, !PT ;  /* 0x0001000003e37812 */ /* 0x000fe200078efcff */
[----:B------:R-:W-:Y:S01]  /*11e20*/  IMAD.MOV.U32 R3, RZ, RZ, 0x40000040 ;  /* 0x40000040ff037424 */ /* 0x000fe200078e00ff */
[----:B------:R-:W-:Y:S01]  /*11e30*/  ULOP3.LUT UR12, UR12, 0x10000, URZ, 0xfc, !UPT ;  /* 0x000100000c0c7892 */ /* 0x000fe2000f8efc3f */
[----:B------:R-:W-:Y:S01]  /*11e40*/  MOV R9, UR9 ;  /* 0x0000000900097c02 */ /* 0x000fe20008000f00 */
[----:B------:R-:W-:Y:S01]  /*11e50*/  UMOV UR49, 0x40000040 ;  /* 0x4000004000317882 */ /* 0x000fe20000000000 */
[----:B------:R-:W-:Y:S01]  /*11e60*/  IMAD R2, R223, 0xa00, R227 ;  /* 0x00000a00df027824 */ /* 0x000fe200078e02e3 */
[----:B------:R-:W-:Y:S01]  /*11e70*/  R2UR UR11, R3 ;  /* 0x00000000030b72ca */ /* 0x000fe200000e0000 */
[----:B------:R-:W-:Y:S01]  /*11e80*/  UMOV UR45, 0x40000040 ;  /* 0x40000040002d7882 */ /* 0x000fe20000000000 */
[----:B------:R-:W-:Y:S01]  /*11e90*/  UMOV UR41, 0x40000040 ;  /* 0x4000004000297882 */ /* 0x000fe20000000000 */
[----:B------:R-:W-:Y:S01]  /*11ea0*/  UMOV UR8, UR12 ;  /* 0x0000000c00087c82 */ /* 0x000fe20008000000 */
[C---:B------:R-:W-:Y:S01]  /*11eb0*/  R2UR UR10, R2.reuse ;  /* 0x00000000020a72ca */ /* 0x040fe200000e0000 */
[----:B------:R-:W-:Y:S01]  /*11ec0*/  UMOV UR4, UR8 ;  /* 0x0000000800047c82 */ /* 0x000fe20008000000 */
[C---:B------:R-:W-:Y:S01]  /*11ed0*/  IADD3 R4, R2.reuse, 0x80, RZ ;  /* 0x0000008002047810 */ /* 0x040fe20007ffe0ff */
[----:B------:R-:W-:Y:S01]  /*11ee0*/  VIADD R6, R2, 0x200 ;  /* 0x0000020002067836 */ /* 0x000fe20000000000 */
[----:B------:R-:W-:Y:S01]  /*11ef0*/  UMOV UR37, 0x40000040 ;  /* 0x4000004000257882 */ /* 0x000fe20000000000 */
[----:B------:R-:W-:Y:S01]  /*11f00*/  IMAD.U32 R8, RZ, RZ, UR8 ;  /* 0x00000008ff087e24 */ /* 0x000fe2000f8e00ff */
[----:B------:R-:W-:Y:S01]  /*11f10*/  R2UR UR6, R4 ;  /* 0x00000000040672ca */ /* 0x000fe200000e0000 */
[----:B------:R-:W-:Y:S01]  /*11f20*/  VIADD R4, R2, 0x100 ;  /* 0x0000010002047836 */ /* 0x000fe20000000000 */
[----:B------:R-:W-:Y:S01]  /*11f30*/  P2R R12, PR, RZ, 0x1 ;  /* 0x00000001ff0c7803 */ /* 0x000fe20000000000 */
[----:B------:R-:W-:Y:S01]  /*11f40*/  @!P1 VIADD R0, R0, 0x38840 ;  /* 0x0003884000009836 */ /* 0x000fe20000000000 */
[----:B------:R0:W-:Y:S01]  /*11f50*/  STL.64 [R1+0x58], R8 ;  /* 0x0000580801007387 */ /* 0x0001e20000100a00 */
[----:B------:R-:W-:-:S02]  /*11f60*/  ULDC UR61, c[0x0][0x988] ;  /* 0x00026200003d7ab9 */ /* 0x000fc40000000800 */
[----:B------:R-:W-:Y:S01]  /*11f70*/  HGMMA.64x16x16.F32 R56, gdesc[UR8], RZ, !UPT, gsb0 ;  /* 0x00200000083879f0 */ /* 0x000fe2000c0008ff */
[----:B------:R-:W-:Y:S01]  /*11f80*/  R2UR UR10, R6 ;  /* 0x00000000060a72ca */ /* 0x000fe200000e0000 */
[----:B------:R-:W-:Y:S01]  /*11f90*/  VIADD R6, R2, 0x202 ;  /* 0x0000020202067836 */ /* 0x000fe20000000000 */
[----:B------:R-:W-:Y:S01]  /*11fa0*/  R2UR UR11, R7 ;  /* 0x00000000070b72ca */ /* 0x000fe200000e0000 */
[----:B------:R-:W-:Y:S01]  /*11fb0*/  IMAD.MOV.U32 R7, RZ, RZ, 0x40000040 ;  /* 0x40000040ff077424 */ /* 0x000fe200078e00ff */
[----:B0-----:R-:W-:Y:S01]  /*11fc0*/  MOV R9, UR17 ;  /* 0x0000001100097c02 */ /* 0x001fe20008000f00 */
[----:B------:R-:W-:Y:S02]  /*11fd0*/  WARPGROUP.DEPBAR.LE gsb0, 0x0 ;  /* 0x00008000000079c5 */ /* 0x000fe40000010000 */
[----:B-----5:R-:W-:-:S06]  /*11fe0*/  WARPGROUP.ARRIVE ;  /* 0x00000000000079c5 */ /* 0x020fcc0000000000 */
[----:B------:R-:W-:Y:S01]  /*11ff0*/  HGMMA.64x16x16.F32 R48, gdesc[UR4], RZ, !UPT, gsb0 ;  /* 0x00200000043079f0 */ /* 0x000fe2000c0008ff */
[----:B------:R-:W-:Y:S01]  /*12000*/  R2UR UR6, R4 ;  /* 0x00000000040672ca */ /* 0x000fe200000e0000 */
[----:B------:R-:W-:Y:S01]  /*12010*/  UMOV UR4, UR8 ;  /* 0x0000000800047c82 */ /* 0x000fe20008000000 */
[----:B------:R-:W-:Y:S01]  /*12020*/  R2UR UR7, R5 ;  /* 0x00000000050772ca */ /* 0x000fe200000e0000 */
[----:B------:R-:W-:Y:S01]  /*12030*/  UMOV UR5, UR9 ;  /* 0x0000000900057c82 */ /* 0x000fe20008000000 */
[----:B------:R-:W-:Y:S01]  /*12040*/  IMAD.MOV.U32 R5, RZ, RZ, 0x40000040 ;  /* 0x40000040ff057424 */ /* 0x000fe200078e00ff */
[----:B------:R-:W-:Y:S01]  /*12050*/  IADD3 R4, R2, 0x180, RZ ;  /* 0x0000018002047810 */ /* 0x000fe20007ffe0ff */
[----:B------:R-:W-:Y:S02]  /*12060*/  WARPGROUP.DEPBAR.LE gsb0, 0x0 ;  /* 0x00008000000079c5 */ /* 0x000fe40000010000 */
[----:B------:R-:W-:-:S07]  /*12070*/  WARPGROUP.ARRIVE ;  /* 0x00000000000079c5 */ /* 0x000fce0000000000 */
[----:B------:R-:W-:Y:S01]  /*12080*/  HGMMA.64x16x16.F32 R40, gdesc[UR4], RZ, !UPT, gsb0 ;  /* 0x00200000042879f0 */ /* 0x000fe2000c0008ff */
[----:B------:R-:W-:Y:S01]  /*12090*/  R2UR UR6, R4 ;  /* 0x00000000040672ca */ /* 0x000fe200000e0000 */
[----:B------:R-:W-:Y:S01]  /*120a0*/  UMOV UR4, UR8 ;  /* 0x0000000800047c82 */ /* 0x000fe20008000000 */
[----:B------:R-:W-:Y:S01]  /*120b0*/  R2UR UR7, R5 ;  /* 0x00000000050772ca */ /* 0x000fe200000e0000 */
[----:B------:R-:W-:Y:S01]  /*120c0*/  UMOV UR5, UR9 ;  /* 0x0000000900057c82 */ /* 0x000fe20008000000 */
[----:B------:R-:W-:Y:S01]  /*120d0*/  IMAD.MOV.U32 R5, RZ, RZ, 0x40000040 ;  /* 0x40000040ff057424 */ /* 0x000fe200078e00ff */
[----:B------:R-:W-:-:S04]  /*120e0*/  IADD3 R4, R2, 0x2, RZ ;  /* 0x0000000202047810 */ /* 0x000fc80007ffe0ff */
[----:B------:R-:W-:Y:S02]  /*120f0*/  R2UR UR18, R4 ;  /* 0x00000000041272ca */ /* 0x000fe400000e0000 */
[----:B------:R-:W-:Y:S01]  /*12100*/  R2UR UR19, R5 ;  /* 0x00000000051372ca */ /* 0x000fe200000e0000 */
[----:B------:R-:W-:Y:S01]  /*12110*/  IMAD.MOV.U32 R5, RZ, RZ, 0x40000040 ;  /* 0x40000040ff057424 */ /* 0x000fe200078e00ff */
[----:B------:R-:W-:Y:S01]  /*12120*/  IADD3 R4, R2, 0x82, RZ ;  /* 0x0000008202047810 */ /* 0x000fe20007ffe0ff */
[----:B------:R-:W-:Y:S02]  /*12130*/  WARPGROUP.DEPBAR.LE gsb0, 0x0 ;  /* 0x00008000000079c5 */ /* 0x000fe40000010000 */
[----:B------:R-:W-:-:S06]  /*12140*/  WARPGROUP.ARRIVE ;  /* 0x00000000000079c5 */ /* 0x000fcc0000000000 */
[----:B------:R-:W-:Y:S01]  /*12150*/  HGMMA.64x16x16.F32 R32, gdesc[UR4], RZ, !UPT, gsb0 ;  /* 0x00200000042079f0 */ /* 0x000fe2000c0008ff */
[----:B------:R-:W-:Y:S01]  /*12160*/  UIADD3 UR4, UR12, 0x2, URZ ;  /* 0x000000020c047890 */ /* 0x000fe2000fffe03f */
[----:B------:R-:W-:Y:S01]  /*12170*/  R2UR UR6, R4 ;  /* 0x00000000040672ca */ /* 0x000fe200000e0000 */
[----:B------:R-:W-:Y:S01]  /*12180*/  VIADD R4, R2, 0x102 ;  /* 0x0000010202047836 */ /* 0x000fe20000000000 */
[----:B------:R-:W-:Y:S01]  /*12190*/  R2UR UR7, R5 ;  /* 0x00000000050772ca */ /* 0x000fe200000e0000 */
[----:B------:R-:W-:-:S03]  /*121a0*/  IMAD.MOV.U32 R5, RZ, RZ, 0x40000040 ;  /* 0x40000040ff057424 */ /* 0x000fc600078e00ff */
[----:B------:R-:W-:Y:S02]  /*121b0*/  UMOV UR16, UR4 ;  /* 0x0000000400107c82 */ /* 0x000fe40008000000 */
[----:B------:R-:W-:-:S05]  /*121c0*/  IMAD.U32 R8, RZ, RZ, UR16 ;  /* 0x00000010ff087e24 */ /* 0x000fca000f8e00ff */
[----:B------:R0:W-:Y:S01]  /*121d0*/  STL.64 [R1], R8 ;  /* 0x0000000801007387 */ /* 0x0001e20000100a00 */
[----:B------:R-:W-:Y:S02]  /*121e0*/  WARPGROUP.DEPBAR.LE gsb0, 0x0 ;  /* 0x00008000000079c5 */ /* 0x000fe40000010000 */
[----:B------:R-:W-:-:S06]  /*121f0*/  WARPGROUP.ARRIVE ;  /* 0x00000000000079c5 */ /* 0x000fcc0000000000 */
[----:B------:R-:W-:Y:S01]  /*12200*/  HGMMA.64x16x16.F32 R24, gdesc[UR8], RZ, !UPT, gsb0 ;  /* 0x00200000081879f0 */ /* 0x000fe2000c0008ff */
[----:B------:R-:W-:Y:S01]  /*12210*/  UMOV UR8, UR16 ;  /* 0x0000001000087c82 */ /* 0x000fe20008000000 */
[----:B------:R-:W-:Y:S01]  /*12220*/  UMOV UR9, UR17 ;  /* 0x0000001100097c82 */ /* 0x000fe20008000000 */
[----:B------:R-:W-:Y:S01]  /*12230*/  UMOV UR4, UR8 ;  /* 0x0000000800047c82 */ /* 0x000fe20008000000 */
[----:B------:R-:W-:Y:S01]  /*12240*/  UMOV UR5, UR9 ;  /* 0x0000000900057c82 */ /* 0x000fe20008000000 */
[----:B------:R-:W-:Y:S01]  /*12250*/  R2UR UR10, R6 ;  /* 0x00000000060a72ca */ /* 0x000fe200000e0000 */
[----:B------:R-:W-:Y:S01]  /*12260*/  VIADD R6, R2, 0x204 ;  /* 0x0000020402067836 */ /* 0x000fe20000000000 */
[----:B------:R-:W-:Y:S01]  /*12270*/  R2UR UR11, R7 ;  /* 0x00000000070b72ca */ /* 0x000fe200000e0000 */
[----:B------:R-:W-:Y:S01]  /*12280*/  IMAD.MOV.U32 R7, RZ, RZ, 0x40000040 ;  /* 0x40000040ff077424 */ /* 0x000fe200078e00ff */
[----:B------:R-:W-:Y:S02]  /*12290*/  WARPGROUP.DEPBAR.LE gsb0, 0x0 ;  /* 0x00008000000079c5 */ /* 0x000fe40000010000 */
[----:B------:R-:W-:-:S06]  /*122a0*/  WARPGROUP.ARRIVE ;  /* 0x00000000000079c5 */ /* 0x000fcc0000000000 */
[----:B------:R-:W-:Y:S01]  /*122b0*/  HGMMA.64x16x16.F32 R56, gdesc[UR16], R56, gsb0 ;  /* 0x00200000103879f0 */ /* 0x000fe20008000838 */
[----:B------:R-:W-:Y:S02]  /*122c0*/  UMOV UR17, 0x40000040 ;  /* 0x4000004000117882 */ /* 0x000fe40000000000 */
[----:B0-----:R-:W-:Y:S01]  /*122d0*/  MOV R9, UR17 ;  /* 0x0000001100097c02 */ /* 0x001fe20008000f00 */
[----:B------:R-:W-:Y:S02]  /*122e0*/  WARPGROUP.DEPBAR.LE gsb0, 0x0 ;  /* 0x00008000000079c5 */ /* 0x000fe40000010000 */
[----:B------:R-:W-:-:S06]  /*122f0*/  WARPGROUP.ARRIVE ;  /* 0x00000000000079c5 */ /* 0x000fcc0000000000 */
[----:B------:R-:W-:Y:S01]  /*12300*/  HGMMA.64x16x16.F32 R48, gdesc[UR4], R48, gsb0 ;  /* 0x00200000043079f0 */ /* 0x000fe20008000830 */
        /* <DEDUP_REMOVED lines=8> */
[----:B------:R-:W-:Y:S01]  /*12390*/  HGMMA.64x16x16.F32 R40, gdesc[UR4], R40, gsb0 ;  /* 0x00200000042879f0 */ /* 0x000fe20008000828 */
        /* <DEDUP_REMOVED lines=12> */
[----:B------:R-:W-:Y:S01]  /*12460*/  HGMMA.64x16x16.F32 R32, gdesc[UR4], R32, gsb0 ;  /* 0x00200000042079f0 */ /* 0x000fe20008000820 */
[----:B------:R-:W-:Y:S01]  /*12470*/  UIADD3 UR4, UR12, 0x4, URZ ;  /* 0x000000040c047890 */ /* 0x000fe2000fffe03f */
[----:B------:R-:W-:Y:S01]  /*12480*/  R2UR UR6, R4 ;  /* 0x00000000040672ca */ /* 0x000fe200000e0000 */
[----:B------:R-:W-:Y:S01]  /*12490*/  VIADD R4, R2, 0x104 ;  /* 0x0000010402047836 */ /* 0x000fe20000000000 */
[----:B------:R-:W-:Y:S01]  /*124a0*/  R2UR UR7, R5 ;  /* 0x00000000050772ca */ /* 0x000fe200000e0000 */
[----:B------:R-:W-:-:S03]  /*124b0*/  IMAD.MOV.U32 R5, RZ, RZ, 0x40000040 ;  /* 0x40000040ff057424 */ /* 0x000fc600078e00ff */
[----:B------:R-:W-:Y:S02]  /*124c0*/  UMOV UR16, UR4 ;  /* 0x0000000400107c82 */ /* 0x000fe40008000000 */
[----:B------:R-:W-:-:S05]  /*124d0*/  IMAD.U32 R8, RZ, RZ, UR16 ;  /* 0x00000010ff087e24 */ /* 0x000fca000f8e00ff */
[----:B------:R0:W-:Y:S01]  /*124e0*/  STL.64 [R1+0x50], R8 ;  /* 0x0000500801007387 */ /* 0x0001e20000100a00 */
[----:B------:R-:W-:Y:S02]  /*124f0*/  WARPGROUP.DEPBAR.LE gsb0, 0x0 ;  /* 0x00008000000079c5 */ /* 0x000fe40000010000 */
[----:B------:R-:W-:-:S06]  /*12500*/  WARPGROUP.ARRIVE ;  /* 0x00000000000079c5 */ /* 0x000fcc0000000000 */
[----:B------:R-:W-:Y:S01]  /*12510*/  HGMMA.64x16x16.F32 R24, gdesc[UR8], R24, gsb0 ;  /* 0x00200000081879f0 */ /* 0x000fe20008000818 */
        /* <DEDUP_REMOVED lines=159> */
[----:B------:R-:W-:Y:S01]  /*12f10*/  UMOV UR15, UR17 ;  /* 0x00000011000f7c82 */ /* 0x000fe20008000000 */
        /* <DEDUP_REMOVED lines=28> */
[----:B------:R-:W-:Y:S01]  /*130e0*/  UMOV UR5, UR15 ;  /* 0x0000000f00057c82 */ /* 0x000fe20008000000 */
[----:B------:R-:W-:Y:S01]  /*130f0*/  R2UR UR7, R5 ;  /* 0x00000000050772ca */ /* 0x000fe200000e0000 */
[----:B------:R-:W-:Y:S02]  /*13100*/  VIADD R4, R2, 0x384 ;  /* 0x0000038402047836 */ /* 0x000fe40000000000 */
[----:B------:R-:W-:Y:S01]  /*13110*/  IMAD.MOV.U32 R5, RZ, RZ, 0x40000040 ;  /* 0x40000040ff057424 */ /* 0x000fe200078e00ff */
[----:B------:R-:W-:Y:S02]  /*13120*/  UMOV UR16, UR4 ;  /* 0x0000000400107c82 */ /* 0x000fe40008000000 */
[----:B------:R-:W-:Y:S01]  /*13130*/  UMOV UR14, UR16 ;  /* 0x00000010000e7c82 */ /* 0x000fe20008000000 */
[----:B------:R-:W-:Y:S01]  /*13140*/  IMAD.U32 R8, RZ, RZ, UR16 ;  /* 0x00000010ff087e24 */ /* 0x000fe2000f8e00ff */
[----:B------:R-:W-:-:S04]  /*13150*/  UMOV UR4, UR14 ;  /* 0x0000000e00047c82 */ /* 0x000fc80008000000 */
[----:B------:R0:W-:Y:S01]  /*13160*/  STL.64 [R1+0x30], R8 ;  /* 0x0000300801007387 */ /* 0x0001e20000100a00 */
[----:B------:R-:W-:Y:S02]  /*13170*/  WARPGROUP.DEPBAR.LE gsb0, 0x0 ;  /* 0x00008000000079c5 */ /* 0x000fe40000010000 */
[----:B------:R-:W-:-:S06]  /*13180*/  WARPGROUP.ARRIVE ;  /* 0x00000000000079c5 */ /* 0x000fcc0000000000 */
[----:B------:R-:W-:Y:S01]  /*13190*/  HGMMA.64x16x16.F32 R24, gdesc[UR8], R24, gsb0 ;  /* 0x00200000081879f0 */ /* 0x000fe20008000818 */
[----:B------:R-:W-:Y:S01]  /*131a0*/  UMOV UR8, UR14 ;  /* 0x0000000e00087c82 */ /* 0x000fe20008000000 */
[----:B------:R-:W-:Y:S01]  /*131b0*/  UMOV UR9, UR15 ;  /* 0x0000000f00097c82 */ /* 0x000fe20008000000 */
        /* <DEDUP_REMOVED lines=25> */
[----:B------:R-:W-:Y:S01]  /*13350*/  R2UR UR6, R6 ;  /* 0x00000000060672ca */ /* 0x000fe200000e0000 */
[----:B------:R-:W-:Y:S01]  /*13360*/  UMOV UR4, UR14 ;  /* 0x0000000e00047c82 */ /* 0x000fe20008000000 */
[----:B------:R-:W-:Y:S01]  /*13370*/  R2UR UR7, R7 ;  /* 0x00000000070772ca */ /* 0x000fe200000e0000 */
[----:B------:R-:W-:Y:S01]  /*13380*/  UMOV UR5, UR15 ;  /* 0x0000000f00057c82 */ /* 0x000fe20008000000 */
[----:B------:R-:W-:Y:S02]  /*13390*/  VIADD R6, R2, 0x486 ;  /* 0x0000048602067836 */ /* 0x000fe40000000000 */
[----:B------:R-:W-:Y:S01]  /*133a0*/  IMAD.MOV.U32 R7, RZ, RZ, 0x40000040 ;  /* 0x40000040ff077424 */ /* 0x000fe200078e00ff */
        /* <DEDUP_REMOVED lines=11> */
[----:B------:R-:W-:-:S05]  /*13460*/  IMAD.U32 R8, RZ, RZ, UR16 ;  /* 0x00000010ff087e24 */ /* 0x000fca000f8e00ff */
[----:B------:R0:W-:Y:S01]  /*13470*/  STL.64 [R1+0x28], R8 ;  /* 0x0000280801007387 */ /* 0x0001e20000100a00 */
        /* <DEDUP_REMOVED lines=94> */
[----:B------:R-:W-:Y:S01]  /*13a60*/  IMAD.U32 R8, RZ, RZ, UR16 ;  /* 0x00000010ff087e24 */ /* 0x000fe2000f8e00ff */
[----:B------:R-:W-:Y:S02]  /*13a70*/  UIADD3 UR52, UR12, 0x806, URZ ;  /* 0x000008060c347890 */ /* 0x000fe4000fffe03f */
[----:B------:R-:W-:Y:S02]  /*13a80*/  UIADD3 UR48, UR12, 0xc00, URZ ;  /* 0x00000c000c307890 */ /* 0x000fe4000fffe03f */
[----:B------:R-:W-:Y:S01]  /*13a90*/  UIADD3 UR44, UR12, 0xc02, URZ ;  /* 0x00000c020c2c7890 */ /* 0x000fe2000fffe03f */
[----:B------:R0:W-:Y:S01]  /*13aa0*/  STL.64 [R1+0x10], R8 ;  /* 0x0000100801007387 */ /* 0x0001e20000100a00 */
[----:B------:R-:W-:-:S03]  /*13ab0*/  UIADD3 UR40, UR12, 0xc04, URZ ;  /* 0x00000c040c287890 */ /* 0x000fc6000fffe03f */
[----:B0-----:R-:W2:Y:S01]  /*13ac0*/  LDL R8, [R1+0x84] ;  /* 0x0000840001087983 */ /* 0x001ea20000100800 */
        /* <DEDUP_REMOVED lines=12> */
[----:B------:R-:W-:Y:S02]  /*13b90*/  UMOV UR17, 0x40000040 ;  /* 0x4000004000117882 */ /* 0x000fe40000000000 */
[----:B------:R-:W-:Y:S02]  /*13ba0*/  WARPGROUP.DEPBAR.LE gsb0, 0x0 ;  /* 0x00008000000079c5 */ /* 0x000fe40000010000 */
[----:B------:R-:W-:Y:S01]  /*13bb0*/  WARPGROUP.ARRIVE ;  /* 0x00000000000079c5 */ /* 0x000fe20000000000 */
[----:B------:R-:W-:Y:S01]  /*13bc0*/  UMOV UR15, UR17 ;  /* 0x00000011000f7c82 */ /* 0x000fe20008000000 */
[----:B------:R-:W-:Y:S01]  /*13bd0*/  VIADD R6, R2, 0x704 ;  /* 0x0000070402067836 */ /* 0x000fe20000000000 */
[----:B------:R-:W-:Y:S01]  /*13be0*/  UIADD3 UR36, UR12, 0xc06, URZ ;  /* 0x00000c060c247890 */ /* 0x000fe2000fffe03f */
[----:B------:R-:W-:Y:S01]  /*13bf0*/  IMAD.MOV.U32 R7, RZ, RZ, 0x40000040 ;  /* 0x40000040ff077424 */ /* 0x000fe200078e00ff */
[----:B------:R-:W-:Y:S01]  /*13c00*/  MOV R11, UR17 ;  /* 0x00000011000b7c02 */ /* 0x000fe20008000f00 */
[----:B------:R-:W-:Y:S01]  /*13c10*/  HGMMA.64x16x16.F32 R48, gdesc[UR4], R48, gsb0 ;  /* 0x00200000043079f0 */ /* 0x000fe20008000830 */
[----:B------:R-:W-:Y:S01]  /*13c20*/  R2UR UR6, R4 ;  /* 0x00000000040672ca */ /* 0x000fe200000e0000 */
[----:B------:R-:W-:Y:S01]  /*13c30*/  UMOV UR4, UR8 ;  /* 0x0000000800047c82 */ /* 0x000fe20008000000 */
[----:B------:R-:W-:Y:S01]  /*13c40*/  R2UR UR7, R5 ;  /* 0x00000000050772ca */ /* 0x000fe200000e0000 */
[----:B------:R-:W-:Y:S01]  /*13c50*/  UMOV UR5, UR9 ;  /* 0x0000000900057c82 */ /* 0x000fe20008000000 */
[----:B------:R-:W-:Y:S01]  /*13c60*/  IMAD.MOV.U32 R5, RZ, RZ, 0x40000040 ;  /* 0x40000040ff057424 */ /* 0x000fe200078e00ff */
[----:B------:R-:W-:Y:S01]  /*13c70*/  IADD3 R4, R2, 0x682, RZ ;  /* 0x0000068202047810 */ /* 0x000fe20007ffe0ff */
[----:B------:R-:W-:-:S02]  /*13c80*/  WARPGROUP.DEPBAR.LE gsb0, 0x0 ;  /* 0x00008000000079c5 */ /* 0x000fc40000010000 */
        /* <DEDUP_REMOVED lines=16> */
[----:B------:R-:W-:Y:S02]  /*13d90*/  R2UR UR6, R4 ;  /* 0x00000000040672ca */ /* 0x000fe400000e0000 */
[----:B------:R-:W-:-:S04]  /*13da0*/  R2UR UR7, R5 ;  /* 0x00000000050772ca */ /* 0x000fc800000e0000 */
[----:B------:R-:W-:Y:S01]  /*13db0*/  UMOV UR16, UR4 ;  /* 0x0000000400107c82 */ /* 0x000fe20008000000 */
[----:B------:R-:W-:Y:S02]  /*13dc0*/  WARPGROUP.DEPBAR.LE gsb0, 0x0 ;  /* 0x00008000000079c5 */ /* 0x000fe40000010000 */
[----:B------:R-:W-:Y:S01]  /*13dd0*/  WARPGROUP.ARRIVE ;  /* 0x00000000000079c5 */ /* 0x000fe20000000000 */
[----:B------:R-:W-:Y:S01]  /*13de0*/  UMOV UR14, UR16 ;  /* 0x00000010000e7c82 */ /* 0x000fe20008000000 */
[----:B------:R-:W-:Y:S01]  /*13df0*/  UMOV UR5, UR15 ;  /* 0x0000000f00057c82 */ /* 0x000fe20008000000 */
[----:B------:R-:W-:Y:S02]  /*13e00*/  VIADD R4, R2, 0x604 ;  /* 0x0000060402047836 */ /* 0x000fe40000000000 */
[----:B------:R-:W-:Y:S01]  /*13e10*/  IMAD.MOV.U32 R5, RZ, RZ, 0x40000040 ;  /* 0x40000040ff057424 */ /* 0x000fe200078e00ff */
[----:B------:R-:W-:Y:S01]  /*13e20*/  HGMMA.64x16x16.F32 R24, gdesc[UR8], R24, gsb0 ;  /* 0x00200000081879f0 */ /* 0x000fe20008000818 */
[----:B--2---:R-:W-:-:S02]  /*13e30*/  IMAD.IADD R3, R8, 0x1, R179 ;  /* 0x0000000108037824 */ /* 0x004fc400078e02b3 */
[----:B------:R-:W-:Y:S01]  /*13e40*/  IMAD.U32 R10, RZ, RZ, UR16 ;  /* 0x00000010ff0a7e24 */ /* 0x000fe2000f8e00ff */
[----:B------:R-:W-:Y:S02]  /*13e50*/  WARPGROUP.DEPBAR.LE gsb0, 0x0 ;  /* 0x00008000000079c5 */ /* 0x000fe40000010000 */
[----:B------:R-:W-:-:S06]  /*13e60*/  WARPGROUP.ARRIVE ;  /* 0x00000000000079c5 */ /* 0x000fcc0000000000 */
[----:B------:R-:W-:Y:S01]  /*13e70*/  HGMMA.64x16x16.F32 R56, gdesc[UR16], R56, gsb0 ;  /* 0x00200000103879f0 */ /* 0x000fe20008000838 */
[----:B------:R-:W-:Y:S02]  /*13e80*/  UMOV UR4, UR14 ;  /* 0x0000000e00047c82 */ /* 0x000fe40008000000 */
[----:B------:R-:W-:Y:S02]  /*13e90*/  WARPGROUP.DEPBAR.LE gsb0, 0x0 ;  /* 0x00008000000079c5 */ /* 0x000fe40000010000 */
[----:B------:R-:W-:-:S06]  /*13ea0*/  WARPGROUP.ARRIVE ;  /* 0x00000000000079c5 */ /* 0x000fcc0000000000 */
[----:B------:R-:W-:Y:S01]  /*13eb0*/  HGMMA.64x16x16.F32 R48, gdesc[UR4], R48, gsb0 ;  /* 0x00200000043079f0 */ /* 0x000fe20008000830 */
[----:B------:R-:W-:Y:S02]  /*13ec0*/  R2UR UR6, R4 ;  /* 0x00000000040672ca */ /* 0x000fe400000e0000 */
[----:B------:R-:W-:Y:S01]  /*13ed0*/  R2UR UR7, R5 ;  /* 0x00000000050772ca */ /* 0x000fe200000e0000 */
[----:B------:R-:W-:Y:S01]  /*13ee0*/  UMOV UR4, UR14 ;  /* 0x0000000e00047c82 */ /* 0x000fe20008000000 */
[----:B------:R-:W-:Y:S01]  /*13ef0*/  UMOV UR5, UR15 ;  /* 0x0000000f00057c82 */ /* 0x000fe20008000000 */
[----:B------:R-:W-:Y:S02]  /*13f00*/  WARPGROUP.DEPBAR.LE gsb0, 0x0 ;  /* 0x00008000000079c5 */ /* 0x000fe40000010000 */
[----:B------:R-:W-:-:S08]  /*13f10*/  WARPGROUP.ARRIVE ;  /* 0x00000000000079c5 */ /* 0x000fd00000000000 */
[----:B------:R-:W-:Y:S01]  /*13f20*/  HGMMA.64x16x16.F32 R40, gdesc[UR4], R40, gsb0 ;  /* 0x00200000042879f0 */ /* 0x000fe20008000828 */
[----:B------:R-:W-:Y:S01]  /*13f30*/  IMAD.MOV.U32 R5, RZ, RZ, 0x40000040 ;  /* 0x40000040ff057424 */ /* 0x000fe200078e00ff */
[----:B------:R-:W-:-:S04]  /*13f40*/  IADD3 R4, R2, 0x684, RZ ;  /* 0x0000068402047810 */ /* 0x000fc80007ffe0ff */
[----:B------:R-:W-:Y:S02]  /*13f50*/  R2UR UR10, R4 ;  /* 0x00000000040a72ca */ /* 0x000fe400000e0000 */
[----:B------:R-:W-:Y:S01]  /*13f60*/  R2UR UR11, R5 ;  /* 0x00000000050b72ca */ /* 0x000fe200000e0000 */
[----:B------:R-:W-:Y:S01]  /*13f70*/  UMOV UR8, UR14 ;  /* 0x0000000e00087c82 */ /* 0x000fe20008000000 */
[----:B------:R-:W-:Y:S01]  /*13f80*/  UMOV UR9, UR15 ;  /* 0x0000000f00097c82 */ /* 0x000fe20008000000 */
[----:B------:R-:W-:Y:S02]  /*13f90*/  WARPGROUP.DEPBAR.LE gsb0, 0x0 ;  /* 0x00008000000079c5 */ /* 0x000fe40000010000 */
[----:B------:R-:W-:-:S08]  /*13fa0*/  WARPGROUP.ARRIVE ;  /* 0x00000000000079c5 */ /* 0x000fd00000000000 */
        /* <DEDUP_REMOVED lines=12> */
[----:B------:R-:W-:Y:S02]  /*14070*/  WARPGROUP.DEPBAR.LE gsb0, 0x0 ;  /* 0x00008000000079c5 */ /* 0x000fe40000010000 */
[----:B------:R-:W-:-:S10]  /*14080*/  WARPGROUP.ARRIVE ;  /* 0x00000000000079c5 */ /* 0x000fd40000000000 */
        /* <DEDUP_REMOVED lines=10> */
[----:B------:R-:W-:Y:S01]  /*14130*/  VIADD R4, R2, 0x606 ;  /* 0x0000060602047836 */ /* 0x000fe20000000000 */
[----:B------:R-:W-:-:S04]  /*14140*/  MOV R5, 0x40000040 ;  /* 0x4000004000057802 */ /* 0x000fc80000000f00 */
[----:B------:R-:W-:Y:S02]  /*14150*/  R2UR UR54, R4 ;  /* 0x00000000043672ca */ /* 0x000fe400000e0000 */
[----:B------:R-:W-:Y:S01]  /*14160*/  R2UR UR55, R5 ;  /* 0x00000000053772ca */ /* 0x000fe200000e0000 */
[----:B------:R-:W-:Y:S02]  /*14170*/  WARPGROUP.DEPBAR.LE gsb0, 0x0 ;  /* 0x00008000000079c5 */ /* 0x000fe40000010000 */
[----:B------:R-:W-:-:S10]  /*14180*/  WARPGROUP.ARRIVE ;  /* 0x00000000000079c5 */ /* 0x000fd40000000000 */
[----:B------:R-:W-:Y:S01]  /*14190*/  HGMMA.64x16x16.F32 R40, gdesc[UR52], R40, gsb0 ;  /* 0x00200000342879f0 */ /* 0x000fe20008000828 */
[----:B------:R-:W-:Y:S01]  /*141a0*/  VIADD R4, R2, 0x686 ;  /* 0x0000068602047836 */ /* 0x000fe20000000000 */
[----:B------:R-:W-:-:S04]  /*141b0*/  MOV R5, 0x40000040 ;  /* 0x4000004000057802 */ /* 0x000fc80000000f00 */
[----:B------:R-:W-:Y:S02]  /*141c0*/  R2UR UR6, R4 ;  /* 0x00000000040672ca */ /* 0x000fe400000e0000 */
[----:B------:R-:W-:Y:S01]  /*141d0*/  R2UR UR7, R5 ;  /* 0x00000000050772ca */ /* 0x000fe200000e0000 */
[----:B------:R-:W-:Y:S01]  /*141e0*/  UMOV UR4, UR52 ;  /* 0x0000003400047c82 */ /* 0x000fe20008000000 */
[----:B------:R-:W-:Y:S01]  /*141f0*/  UMOV UR5, UR53 ;  /* 0x0000003500057c82 */ /* 0x000fe20008000000 */
[----:B------:R-:W-:Y:S02]  /*14200*/  WARPGROUP.DEPBAR.LE gsb0, 0x0 ;  /* 0x00008000000079c5 */ /* 0x000fe40000010000 */
[----:B------:R-:W-:-:S08]  /*14210*/  WARPGROUP.ARRIVE ;  /* 0x00000000000079c5 */ /* 0x000fd00000000000 */
[----:B------:R-:W-:Y:S01]  /*14220*/  HGMMA.64x16x16.F32 R32, gdesc[UR4], R32, gsb0 ;  /* 0x00200000042079f0 */ /* 0x000fe20008000820 */
[----:B------:R-:W-:Y:S02]  /*14230*/  VIADD R6, R2, 0x706 ;  /* 0x0000070602067836 */ /* 0x000fe40000000000 */
[----:B------:R-:W-:-:S03]  /*14240*/  IMAD.MOV.U32 R7, RZ, RZ, 0x40000040 ;  /* 0x40000040ff077424 */ /* 0x000fc600078e00ff */
        /* <DEDUP_REMOVED lines=12> */
[----:B------:R-:W-:Y:S02]  /*14310*/  VIADD R4, R2, 0x800 ;  /* 0x0000080002047836 */ /* 0x000fe40000000000 */
[----:B------:R-:W-:-:S03]  /*14320*/  IMAD.MOV.U32 R5, RZ, RZ, 0x40000040 ;  /* 0x40000040ff057424 */ /* 0x000fc600078e00ff */
        /* <DEDUP_REMOVED lines=23> */
[----:B------:R-:W-:Y:S02]  /*144a0*/  IADD3 R6, R2, 0x980, RZ ;  /* 0x0000098002067810 */ /* 0x000fe40007ffe0ff */
[----:B------:R-:W-:Y:S02]  /*144b0*/  MOV R7, 0x40000040 ;  /* 0x4000004000077802 */ /* 0x000fe40000000f00 */
        /* <DEDUP_REMOVED lines=100> */
[----:B------:R-:W-:Y:S01]  /*14b00*/  IADD3 R4, R2, 0x886, RZ ;  /* 0x0000088602047810 */ /* 0x000fe20007ffe0ff */
[----:B------:R0:W-:Y:S01]  /*14b10*/  STL.64 [R1+0x8], R10 ;  /* 0x0000080a01007387 */ /* 0x0001e20000100a00 */
[----:B------:R-:W-:Y:S02]  /*14b20*/  ULDC UR4, c[0x0][0x988] ;  /* 0x0002620000047ab9 */ /* 0x000fe40000000800 */
        /* <DEDUP_REMOVED lines=13> */
[----:B------:R-:W-:Y:S01]  /*14c00*/  IMAD R4, R180, -0x50, R3 ;  /* 0xffffffb0b4047824 */ /* 0x000fe200078e0203 */
[----:B------:R-:W-:Y:S02]  /*14c10*/  MOV R3, 0x40000040 ;  /* 0x4000004000037802 */ /* 0x000fe40000000f00 */
[----:B------:R-:W-:Y:S02]  /*14c20*/  R2UR UR38, R2 ;  /* 0x00000000022672ca */ /* 0x000fe400000e0000 */
[----:B------:R-:W-:Y:S02]  /*14c30*/  R2UR UR39, R3 ;  /* 0x00000000032772ca */ /* 0x000fe400000e0000 */
[----:B------:R-:W-:-:S02]  /*14c40*/  ISETP.GT.AND P6, PT, R4, RZ, PT ;  /* 0x000000ff0400720c */ /* 0x000fc40003fc4270 */
[C---:B------:R-:W-:Y:S02]  /*14c50*/  ISETP.GT.AND P5, PT, R4.reuse, 0x1, PT ;  /* 0x000000010400780c */ /* 0x040fe40003fa4270 */
[----:B------:R-:W-:Y:S02]  /*14c60*/  ISETP.GT.AND P4, PT, R4, 0x8, PT ;  /* 0x000000080400780c */ /* 0x000fe40003f84270 */
[----:B------:R-:W-:Y:S02]  /*14c70*/  FSEL R65, R56, -INF , P6 ;  /* 0xff80000038417808 */ /* 0x000fe40003000000 */
[----:B------:R-:W-:Y:S02]  /*14c80*/  FSEL R57, R57, -INF , P5 ;  /* 0xff80000039397808 */ /* 0x000fe40002800000 */
[----:B------:R-:W-:Y:S02]  /*14c90*/  ISETP.GT.AND P3, PT, R4, 0x9, PT ;  /* 0x000000090400780c */ /* 0x000fe40003f64270 */
[----:B------:R-:W-:-:S02]  /*14ca0*/  FSEL R67, R60, -INF , P4 ;  /* 0xff8000003c437808 */ /* 0x000fc40002000000 */
[----:B------:R-:W-:Y:S02]  /*14cb0*/  FMNMX.FTZ R2, R65, R57, !PT ;  /* 0x0000003941027209 */ /* 0x000fe40007810000 */
[----:B------:R-:W-:Y:S02]  /*14cc0*/  ISETP.GT.AND P2, PT, R4, 0x10, PT ;  /* 0x000000100400780c */ /* 0x000fe40003f44270 */
[----:B------:R-:W-:Y:S02]  /*14cd0*/  FSEL R61, R61, -INF , P3 ;  /* 0xff8000003d3d7808 */ /* 0x000fe40001800000 */
[----:B------:R-:W-:Y:S02]  /*14ce0*/  FMNMX.FTZ R2, R67, R2, !PT ;  /* 0x0000000243027209 */ /* 0x000fe40007810000 */
[----:B------:R-:W-:Y:S02]  /*14cf0*/  FSEL R3, R58, -INF , P6 ;  /* 0xff8000003a037808 */ /* 0x000fe40003000000 */
[----:B------:R-:W-:-:S02]  /*14d00*/  ISETP.GT.AND P6, PT, R4, 0x11, PT ;  /* 0x000000110400780c */ /* 0x000fc40003fc4270 */
[----:B------:R-:W-:Y:S02]  /*14d10*/  FSEL R69, R48, -INF , P2 ;  /* 0xff80000030457808 */ /* 0x000fe40001000000 */
[----:B------:R-:W-:Y:S01]  /*14d20*/  FMNMX.FTZ R2, R61, R2, !PT ;  /* 0x000000023d027209 */ /* 0x000fe20007810000 */
[----:B------:R-:W-:Y:S02]  /*14d30*/  WARPGROUP.DEPBAR.LE gsb0, 0x0 ;  /* 0x00008000000079c5 */ /* 0x000fe40000010000 */
[----:B------:R-:W-:-:S06]  /*14d40*/  WARPGROUP.ARRIVE ;  /* 0x00000000000079c5 */ /* 0x000fcc0000000000 */
[----:B------:R-:W-:Y:S01]  /*14d50*/  HGMMA.64x16x16.F32 R24, gdesc[UR36], R24, gsb0 ;  /* 0x00200000241879f0 */ /* 0x000fe20008000818 */
        /* <DEDUP_REMOVED lines=20> */
[----:B0-----:R-:W-:Y:S02]  /*14ea0*/  FSEL R11, R54, -INF , P5 ;  /* 0xff800000360b7808 */ /* 0x001fe40002800000 */
        /* <DEDUP_REMOVED lines=37> */
[----:B------:R-:W-:-:S04]  /*15100*/  FMNMX.FTZ R2, R87, R2, !PT ;  /* 0x0000000257027209 */ /* 0x000fc80007810000 */
[----:B------:R-:W-:-:S05]  /*15110*/  FMNMX.FTZ R6, R89, R2, !PT ;  /* 0x0000000259067209 */ /* 0x000fca0007810000 */
[----:B------:R-:W0:Y:S02]  /*15120*/  SHFL.BFLY PT, R5, R6, 0x2, 0x1f ;  /* 0x0c401f0006057f89 */ /* 0x000e2400000e0000 */
[----:B0-----:R-:W-:-:S05]  /*15130*/  FMNMX.FTZ R8, R6, R5, !PT ;  /* 0x0000000506087209 */ /* 0x001fca0007810000 */
[----:B------:R-:W0:Y:S01]  /*15140*/  SHFL.BFLY PT, R5, R8, 0x1, 0x1f ;  /* 0x0c201f0008057f89 */ /* 0x000e2200000e0000 */
[----:B------:R-:W-:Y:S01]  /*15150*/  IMAD.U32 R2, RZ, RZ, UR4 ;  /* 0x00000004ff027e24 */ /* 0x000fe2000f8e00ff */
[----:B0-----:R-:W-:-:S04]  /*15160*/  FMNMX.FTZ R5, R8, R5, !PT ;  /* 0x0000000508057209 */ /* 0x001fc80007810000 */
[C---:B------:R-:W-:Y:S01]  /*15170*/  FSETP.NEU.FTZ.AND P0, PT, R5.reuse, -INF , PT ;  /* 0xff8000000500780b */ /* 0x040fe20003f1d000 */
[----:B------:R-:W-:-:S05]  /*15180*/  FMUL.FTZ R4, R5, R2 ;  /* 0x0000000205047220 */ /* 0x000fca0000410000 */
[----:B------:R-:W-:Y:S02]  /*15190*/  FSEL R10, R4, RZ, P0 ;  /* 0x000000ff040a7208 */ /* 0x000fe40000000000 */
        /* <DEDUP_REMOVED lines=13> */
[----:B------:R-:W-:Y:S02]  /*15270*/  FSEL R39, R39, -INF , P6 ;  /* 0xff80000027277808 */ /* 0x000fe40003000000 */
[----:B------:R-:W-:Y:S01]  /*15280*/  FMNMX.FTZ R4, R25, R4, !PT ;  /* 0x0000000419047209 */ /* 0x000fe20007810000 */
[----:B------:R-:W-:Y:S01]  /*15290*/  FFMA.FTZ R29, R57, R2, -R10 ;  /* 0x00000002391d7223 */ /* 0x000fe2000001080a */
[----:B------:R-:W-:Y:S02]  /*152a0*/  FSEL R57, R26, -INF , P5 ;  /* 0xff8000001a397808 */ /* 0x000fe40002800000 */
[----:B------:R-:W-:Y:S02]  /*152b0*/  FMNMX.FTZ R4, R39, R4, !PT ;  /* 0x0000000427047209 */ /* 0x000fe40007810000 */
[----:B------:R-:W-:-:S02]  /*152c0*/  FSEL R27, R27, -INF , P4 ;  /* 0xff8000001b1b7808 */ /* 0x000fc40002000000 */
[----:B------:R-:W-:Y:S01]  /*152d0*/  FMNMX.FTZ R4, R57, R4, !PT ;  /* 0x0000000439047209 */ /* 0x000fe20007810000 */
[----:B------:R-:W-:Y:S01]  /*152e0*/  FFMA.FTZ R33, R61, R2, -R10 ;  /* 0x000000023d217223 */ /* 0x000fe2000001080a */
[----:B------:R-:W-:Y:S02]  /*152f0*/  FSEL R61, R30, -INF , P3 ;  /* 0xff8000001e3d7808 */ /* 0x000fe40001800000 */
[----:B------:R-:W-:Y:S02]  /*15300*/  FMNMX.FTZ R4, R27, R4, !PT ;  /* 0x000000041b047209 */ /* 0x000fe40007810000 */
[----:B------:R-:W-:Y:S02]  /*15310*/  FSEL R31, R31, -INF , P2 ;  /* 0xff8000001f1f7808 */ /* 0x000fe40001000000 */
[----:B------:R-:W-:-:S04]  /*15320*/  FMNMX.FTZ R4, R61, R4, !PT ;  /* 0x000000043d047209 */ /* 0x000fc80007810000 */
[----:B------:R-:W-:Y:S01]  /*15330*/  FMNMX.FTZ R4, R31, R4, !PT ;  /* 0x000000041f047209 */ /* 0x000fe20007810000 */
[----:B------:R-:W-:-:S04]  /*15340*/  FFMA.FTZ R6, R49, R2, -R10 ;  /* 0x0000000231067223 */ /* 0x000fc8000001080a */
[----:B------:R-:W0:Y:S02]  /*15350*/  SHFL.BFLY PT, R49, R4, 0x2, 0x1f ;  /* 0x0c401f0004317f89 */ /* 0x000e2400000e0000 */
[----:B0-----:R-:W-:-:S05]  /*15360*/  FMNMX.FTZ R49, R4, R49, !PT ;  /* 0x0000003104317209 */ /* 0x001fca0007810000 */
[----:B------:R-:W0:Y:S01]  /*15370*/  SHFL.BFLY PT, R4, R49, 0x1, 0x1f ;  /* 0x0c201f0031047f89 */ /* 0x000e2200000e0000 */
[-CC-:B------:R-:W-:Y:S01]  /*15380*/  FFMA.FTZ R208, R65, R2.reuse, -R10.reuse ;  /* 0x0000000241d07223 */ /* 0x180fe2000001080a */
[-CC-:B------:R-:W-:Y:S01]  /*15390*/  FFMA.FTZ R210, R67, R2.reuse, -R10.reuse ;  /* 0x0000000243d27223 */ /* 0x180fe2000001080a */
[----:B------:R-:W-:Y:S01]  /*153a0*/  MUFU.EX2 R29, R29 ;  /* 0x0000001d001d7308 */ /* 0x000fe20000000800 */
[----:B------:R-:W-:-:S07]  /*153b0*/  FFMA.FTZ R69, R69, R2, -R10 ;  /* 0x0000000245457223 */ /* 0x000fce000001080a */
[----:B------:R-:W1:Y:S01]  /*153c0*/  MUFU.EX2 R208, R208 ;  /* 0x000000d000d07308 */ /* 0x000e620000000800 */
[----:B0-----:R-:W-:-:S04]  /*153d0*/  FMNMX.FTZ R4, R49, R4, !PT ;  /* 0x0000000431047209 */ /* 0x001fc80007810000 */
[C---:B------:R-:W-:Y:S01]  /*153e0*/  FSETP.NEU.FTZ.AND P2, PT, R4.reuse, -INF , PT ;  /* 0xff8000000400780b */ /* 0x040fe20003f5d000 */
[----:B------:R-:W-:Y:S02]  /*153f0*/  FMUL.FTZ R8, R4, R2 ;  /* 0x0000000204087220 */ /* 0x000fe40000410000 */
[----:B------:R-:W0:Y:S03]  /*15400*/  MUFU.EX2 R210, R210 ;  /* 0x000000d200d27308 */ /* 0x000e260000000800 */
[----:B------:R-:W-:-:S05]  /*15410*/  FSEL R8, R8, RZ, P2 ;  /* 0x000000ff08087208 */ /* 0x000fca0001000000 */
[----:B------:R-:W2:Y:S01]  /*15420*/  MUFU.EX2 R33, R33 ;  /* 0x0000002100217308 */ /* 0x000ea20000000800 */
[-CC-:B------:R-:W-:Y:S01]  /*15430*/  FFMA.FTZ R3, R3, R2.reuse, -R8.reuse ;  /* 0x0000000203037223 */ /* 0x180fe20000010808 */
[-CC-:B------:R-:W-:Y:S01]  /*15440*/  FFMA.FTZ R59, R59, R2.reuse, -R8.reuse ;  /* 0x000000023b3b7223 */ /* 0x180fe20000010808 */
[-C--:B------:R-:W-:Y:S01]  /*15450*/  FFMA.FTZ R7, R7, R2.reuse, -R8 ;  /* 0x0000000207077223 */ /* 0x080fe20000010808 */
[----:B------:R-:W-:Y:S01]  /*15460*/  ISETP.NE.AND P0, PT, R12, RZ, PT ;  /* 0x000000ff0c00720c */ /* 0x000fe20003f05270 */
[-CC-:B------:R-:W-:Y:S01]  /*15470*/  FFMA.FTZ R37, R37, R2.reuse, -R10.reuse ;  /* 0x0000000225257223 */ /* 0x180fe2000001080a */
[-C--:B------:R-:W-:Y:S02]  /*15480*/  FFMA.FTZ R71, R71, R2.reuse, -R10 ;  /* 0x0000000247477223 */ /* 0x080fe4000001080a */
[----:B------:R-:W3:Y:S01]  /*15490*/  MUFU.EX2 R69, R69 ;  /* 0x0000004500457308 */ /* 0x000ee20000000800 */
[-CC-:B------:R-:W-:Y:S01]  /*154a0*/  FFMA.FTZ R63, R63, R2.reuse, -R8.reuse ;  /* 0x000000023f3f7223 */ /* 0x180fe20000010808 */
[----:B------:R-:W-:-:S06]  /*154b0*/  FFMA.FTZ R9, R9, R2, -R8 ;  /* 0x0000000209097223 */ /* 0x000fcc0000010808 */
[----:B------:R-:W-:Y:S01]  /*154c0*/  MUFU.EX2 R3, R3 ;  /* 0x0000000300037308 */ /* 0x000fe20000000800 */
[----:B------:R-:W-:-:S07]  /*154d0*/  FFMA.FTZ R53, R53, R2, -R10 ;  /* 0x0000000235357223 */ /* 0x000fce000001080a */
[----:B------:R-:W4:Y:S01]  /*154e0*/  MUFU.EX2 R12, R59 ;  /* 0x0000003b000c7308 */ /* 0x000f220000000800 */
[----:B------:R-:W-:-:S07]  /*154f0*/  FFMA.FTZ R73, R73, R2, -R10 ;  /* 0x0000000249497223 */ /* 0x000fce000001080a */
[----:B------:R-:W4:Y:S08]  /*15500*/  MUFU.EX2 R6, R6 ;  /* 0x0000000600067308 */ /* 0x000f300000000800 */
[----:B------:R1:W-:Y:S08]  /*15510*/  MUFU.EX2 R198, R37 ;  /* 0x0000002500c67308 */ /* 0x0003f00000000800 */
[----:B------:R-:W4:Y:S01]  /*15520*/  MUFU.EX2 R7, R7 ;  /* 0x0000000700077308 */ /* 0x000f220000000800 */
[----:B-1----:R-:W-:-:S04]  /*15530*/  FADD.FTZ R37, R208, R29 ;  /* 0x0000001dd0257221 */ /* 0x002fc80000010000 */
[----:B0-----:R-:W-:-:S03]  /*15540*/  FADD.FTZ R30, R210, R37 ;  /* 0x00000025d21e7221 */ /* 0x001fc60000010000 */
[----:B------:R-:W0:Y:S01]  /*15550*/  MUFU.EX2 R71, R71 ;  /* 0x0000004700477308 */ /* 0x000e220000000800 */
[----:B------:R-:W-:Y:S01]  /*15560*/  FFMA.FTZ R51, R51, R2, -R8 ;  /* 0x0000000233337223 */ /* 0x000fe20000010808 */
[----:B--2---:R-:W-:-:S06]  /*15570*/  FADD.FTZ R30, R33, R30 ;  /* 0x0000001e211e7221 */ /* 0x004fcc0000010000 */
[----:B------:R-:W1:Y:S01]  /*15580*/  MUFU.EX2 R14, R63 ;  /* 0x0000003f000e7308 */ /* 0x000e620000000800 */
[-C--:B------:R-:W-:Y:S01]  /*15590*/  FFMA.FTZ R11, R11, R2.reuse, -R8 ;  /* 0x000000020b0b7223 */ /* 0x080fe20000010808 */
[----:B------:R-:W-:Y:S01]  /*155a0*/  FFMA.FTZ R41, R41, R2, -R10 ;  /* 0x0000000229297223 */ /* 0x000fe2000001080a */
[----:B---3--:R-:W-:-:S05]  /*155b0*/  FADD.FTZ R37, R69, R30 ;  /* 0x0000001e45257221 */ /* 0x008fca0000010000 */
[----:B------:R-:W2:Y:S01]  /*155c0*/  MUFU.EX2 R206, R53 ;  /* 0x0000003500ce7308 */ /* 0x000ea20000000800 */
[----:B------:R-:W-:Y:S01]  /*155d0*/  FFMA.FTZ R75, R75, R2, -R10 ;  /* 0x000000024b4b7223 */ /* 0x000fe2000001080a */
[----:B----4-:R-:W-:-:S06]  /*155e0*/  FADD.FTZ R30, R3, R12 ;  /* 0x0000000c031e7221 */ /* 0x010fcc0000010000 */
[----:B------:R-:W3:Y:S01]  /*155f0*/  MUFU.EX2 R9, R9 ;  /* 0x0000000900097308 */ /* 0x000ee20000000800 */
[----:B------:R-:W-:Y:S01]  /*15600*/  FFMA.FTZ R55, R55, R2, -R8 ;  /* 0x0000000237377223 */ /* 0x000fe20000010808 */
[----:B------:R-:W-:-:S06]  /*15610*/  FADD.FTZ R32, R6, R37 ;  /* 0x0000002506207221 */ /* 0x000fcc0000010000 */
[----:B------:R-:W4:Y:S01]  /*15620*/  MUFU.EX2 R73, R73 ;  /* 0x0000004900497308 */ /* 0x000f220000000800 */
[----:B------:R-:W-:Y:S01]  /*15630*/  FADD.FTZ R37, R7, R30 ;  /* 0x0000001e07257221 */ /* 0x000fe20000010000 */
[----:B------:R-:W-:-:S06]  /*15640*/  FFMA.FTZ R13, R13, R2, -R8 ;  /* 0x000000020d0d7223 */ /* 0x000fcc0000010808 */
[----:B------:R-:W4:Y:S01]  /*15650*/  MUFU.EX2 R20, R51 ;  /* 0x0000003300147308 */ /* 0x000f220000000800 */
[-CC-:B------:R-:W-:Y:S01]  /*15660*/  FFMA.FTZ R45, R45, R2.reuse, -R10.reuse ;  /* 0x000000022d2d7223 */ /* 0x180fe2000001080a */
[----:B------:R-:W-:-:S06]  /*15670*/  FFMA.FTZ R77, R77, R2, -R10 ;  /* 0x000000024d4d7223 */ /* 0x000fcc000001080a */
[----:B------:R0:W4:Y:S08]  /*15680*/  MUFU.EX2 R200, R41 ;  /* 0x0000002900c87308 */ /* 0x0001300000000800 */
[----:B------:R-:W-:Y:S01]  /*15690*/  MUFU.EX2 R11, R11 ;  /* 0x0000000b000b7308 */ /* 0x000fe20000000800 */
[----:B0-----:R-:W-:Y:S01]  /*156a0*/  FADD.FTZ R41, R71, R32 ;  /* 0x0000002047297221 */ /* 0x001fe20000010000 */
[----:B-1----:R-:W-:Y:S01]  /*156b0*/  FADD.FTZ R32, R14, R37 ;  /* 0x000000250e207221 */ /* 0x002fe20000010000 */
[----:B------:R-:W-:-:S05]  /*156c0*/  FFMA.FTZ R43, R43, R2, -R8 ;  /* 0x000000022b2b7223 */ /* 0x000fca0000010808 */
[----:B------:R-:W0:Y:S01]  /*156d0*/  MUFU.EX2 R75, R75 ;  /* 0x0000004b004b7308 */ /* 0x000e220000000800 */
[----:B--2---:R-:W-:Y:S01]  /*156e0*/  FADD.FTZ R34, R206, R41 ;  /* 0x00000029ce227221 */ /* 0x004fe20000010000 */
[----:B---3--:R-:W-:-:S06]  /*156f0*/  FADD.FTZ R37, R9, R32 ;  /* 0x0000002009257221 */ /* 0x008fcc0000010000 */
[----:B------:R-:W-:Y:S01]  /*15700*/  MUFU.EX2 R24, R55 ;  /* 0x0000003700187308 */ /* 0x000fe20000000800 */
[-C--:B------:R-:W-:Y:S01]  /*15710*/  FFMA.FTZ R15, R15, R2.reuse, -R8 ;  /* 0x000000020f0f7223 */ /* 0x080fe20000010808 */
[-C--:B------:R-:W-:Y:S01]  /*15720*/  FFMA.FTZ R79, R79, R2.reuse, -R10 ;  /* 0x000000024f4f7223 */ /* 0x080fe2000001080a */
[----:B------:R-:W-:-:S05]  /*15730*/  FFMA.FTZ R35, R35, R2, -R8 ;  /* 0x0000000223237223 */ /* 0x000fca0000010808 */
[----:B------:R-:W1:Y:S01]  /*15740*/  MUFU.EX2 R202, R45 ;  /* 0x0000002d00ca7308 */ /* 0x000e620000000800 */
[----:B----4-:R-:W-:Y:S01]  /*15750*/  FADD.FTZ R41, R73, R34 ;  /* 0x0000002249297221 */ /* 0x010fe20000010000 */
[----:B------:R-:W-:Y:S01]  /*15760*/  FFMA.FTZ R81, R81, R2, -R10 ;  /* 0x0000000251517223 */ /* 0x000fe2000001080a */
[----:B------:R-:W-:-:S05]  /*15770*/  FADD.FTZ R32, R20, R37 ;  /* 0x0000002514207221 */ /* 0x000fca0000010000 */
[----:B------:R-:W2:Y:S01]  /*15780*/  MUFU.EX2 R13, R13 ;  /* 0x0000000d000d7308 */ /* 0x000ea20000000800 */
[----:B------:R-:W-:Y:S01]  /*15790*/  FFMA.FTZ R47, R47, R2, -R8 ;  /* 0x000000022f2f7223 */ /* 0x000fe20000010808 */
[----:B------:R-:W-:-:S06]  /*157a0*/  FADD.FTZ R34, R200, R41 ;  /* 0x00000029c8227221 */ /* 0x000fcc0000010000 */
[----:B------:R-:W3:Y:S01]  /*157b0*/  MUFU.EX2 R77, R77 ;  /* 0x0000004d004d7308 */ /* 0x000ee20000000800 */
[----:B------:R-:W-:-:S07]  /*157c0*/  FFMA.FTZ R21, R21, R2, -R8 ;  /* 0x0000000215157223 */ /* 0x000fce0000010808 */
[----:B------:R-:W4:Y:S01]  /*157d0*/  MUFU.EX2 R26, R43 ;  /* 0x0000002b001a7308 */ /* 0x000f220000000800 */
[----:B0-----:R-:W-:Y:S01]  /*157e0*/  FADD.FTZ R37, R75, R34 ;  /* 0x000000224b257221 */ /* 0x001fe20000010000 */
[----:B------:R-:W-:-:S06]  /*157f0*/  FFMA.FTZ R83, R83, R2, -R10 ;  /* 0x0000000253537223 */ /* 0x000fcc000001080a */
[----:B------:R-:W0:Y:S08]  /*15800*/  MUFU.EX2 R196, R79 ;  /* 0x0000004f00c47308 */ /* 0x000e300000000800 */
[----:B------:R-:W0:Y:S08]  /*15810*/  MUFU.EX2 R15, R15 ;  /* 0x0000000f000f7308 */ /* 0x000e300000000800 */
[----:B------:R2:W-:Y:S01]  /*15820*/  MUFU.EX2 R30, R35 ;  /* 0x00000023001e7308 */ /* 0x0005e20000000800 */
[----:B-1----:R-:W-:Y:S01]  /*15830*/  FADD.FTZ R34, R202, R37 ;  /* 0x00000025ca227221 */ /* 0x002fe20000010000 */
[----:B--2---:R-:W-:-:S06]  /*15840*/  FADD.FTZ R35, R11, R32 ;  /* 0x000000200b237221 */ /* 0x004fcc0000010000 */
[----:B------:R-:W1:Y:S01]  /*15850*/  MUFU.EX2 R81, R81 ;  /* 0x0000005100517308 */ /* 0x000e620000000800 */
[----:B------:R-:W-:-:S07]  /*15860*/  FADD.FTZ R32, R24, R35 ;  /* 0x0000002318207221 */ /* 0x000fce0000010000 */
[----:B------:R-:W2:Y:S01]  /*15870*/  MUFU.EX2 R28, R47 ;  /* 0x0000002f001c7308 */ /* 0x000ea20000000800 */
[----:B------:R-:W-:Y:S01]  /*15880*/  FADD.FTZ R35, R13, R32 ;  /* 0x000000200d237221 */ /* 0x000fe20000010000 */
[-C--:B------:R-:W-:Y:S01]  /*15890*/  FFMA.FTZ R25, R25, R2.reuse, -R8 ;  /* 0x0000000219197223 */ /* 0x080fe20000010808 */
[----:B------:R-:W-:Y:S01]  /*158a0*/  FFMA.FTZ R85, R85, R2, -R10 ;  /* 0x0000000255557223 */ /* 0x000fe2000001080a */
[----:B---3--:R-:W-:-:S04]  /*158b0*/  FADD.FTZ R37, R77, R34 ;  /* 0x000000224d257221 */ /* 0x008fc80000010000 */
[----:B------:R-:W3:Y:S01]  /*158c0*/  MUFU.EX2 R21, R21 ;  /* 0x0000001500157308 */ /* 0x000ee20000000800 */
[-C--:B------:R-:W-:Y:S01]  /*158d0*/  FFMA.FTZ R87, R87, R2.reuse, -R10 ;  /* 0x0000000257577223 */ /* 0x080fe2000001080a */
[----:B----4-:R-:W-:Y:S01]  /*158e0*/  FADD.FTZ R32, R26, R35 ;  /* 0x000000231a207221 */ /* 0x010fe20000010000 */
[----:B------:R-:W-:Y:S01]  /*158f0*/  @!P1 PRMT R0, RZ, 0x654, R0 ;  /* 0x00000654ff009816 */ /* 0x000fe20000000000 */
[----:B------:R-:W-:-:S04]  /*15900*/  FFMA.FTZ R39, R39, R2, -R8 ;  /* 0x0000000227277223 */ /* 0x000fc80000010808 */
[----:B------:R-:W4:Y:S01]  /*15910*/  MUFU.EX2 R83, R83 ;  /* 0x0000005300537308 */ /* 0x000f220000000800 */
[-CC-:B------:R-:W-:Y:S01]  /*15920*/  FFMA.FTZ R57, R57, R2.reuse, -R8.reuse ;  /* 0x0000000239397223 */ /* 0x180fe20000010808 */
[-CC-:B------:R-:W-:Y:S01]  /*15930*/  FFMA.FTZ R27, R27, R2.reuse, -R8.reuse ;  /* 0x000000021b1b7223 */ /* 0x180fe20000010808 */
[-CC-:B------:R-:W-:Y:S01]  /*15940*/  FFMA.FTZ R61, R61, R2.reuse, -R8.reuse ;  /* 0x000000023d3d7223 */ /* 0x180fe20000010808 */
[----:B------:R-:W-:Y:S01]  /*15950*/  FFMA.FTZ R31, R31, R2, -R8 ;  /* 0x000000021f1f7223 */ /* 0x000fe20000010808 */
[----:B0-----:R-:W-:Y:S01]  /*15960*/  FADD.FTZ R8, R196, R37 ;  /* 0x00000025c4087221 */ /* 0x001fe20000010000 */
[----:B------:R-:W-:Y:S02]  /*15970*/  F2FP.F16.F32.PACK_AB R208, R29, R208 ;  /* 0x000000d01dd0723e */ /* 0x000fe400000000ff */
[----:B------:R-:W0:Y:S01]  /*15980*/  MUFU.EX2 R192, R85 ;  /* 0x0000005500c07308 */ /* 0x000e220000000800 */
[----:B------:R-:W-:Y:S01]  /*15990*/  FADD.FTZ R29, R15, R32 ;  /* 0x000000200f1d7221 */ /* 0x000fe20000010000 */
[----:B------:R4:W-:Y:S01]  /*159a0*/  @!P1 SYNCS.ARRIVE.TRANS64.RED.A1T0 RZ, [R0+URZ], RZ ;  /* 0x000000ff00ff99a7 */ /* 0x0009e2000810043f */
[----:B------:R-:W-:Y:S01]  /*159b0*/  F2FP.F16.F32.PACK_AB R210, R33, R210 ;  /* 0x000000d221d2723e */ /* 0x000fe200000000ff */
[----:B-1----:R-:W-:-:S04]  /*159c0*/  FADD.FTZ R33, R81, R8 ;  /* 0x0000000851217221 */ /* 0x002fc80000010000 */
[----:B------:R-:W-:Y:S01]  /*159d0*/  MUFU.EX2 R25, R25 ;  /* 0x0000001900197308 */ /* 0x000fe20000000800 */
[----:B------:R-:W-:Y:S01]  /*159e0*/  FFMA.FTZ R10, R89, R2, -R10 ;  /* 0x00000002590a7223 */ /* 0x000fe2000001080a */
[----:B--2---:R-:W-:Y:S01]  /*159f0*/  FADD.FTZ R32, R28, R29 ;  /* 0x0000001d1c207221 */ /* 0x004fe20000010000 */
[----:B------:R-:W-:-:S05]  /*15a00*/  F2FP.F16.F32.PACK_AB R204, R6, R69 ;  /* 0x0000004506cc723e */ /* 0x000fca00000000ff */
[----:B------:R-:W1:Y:S01]  /*15a10*/  MUFU.EX2 R87, R87 ;  /* 0x0000005700577308 */ /* 0x000e620000000800 */
[----:B------:R-:W-:Y:S01]  /*15a20*/  FADD.FTZ R6, R198, R33 ;  /* 0x00000021c6067221 */ /* 0x000fe20000010000 */
[----:B---3--:R-:W-:-:S06]  /*15a30*/  FADD.FTZ R29, R21, R32 ;  /* 0x00000020151d7221 */ /* 0x008fcc0000010000 */
[----:B----4-:R-:W2:Y:S01]  /*15a40*/  MUFU.EX2 R0, R39 ;  /* 0x0000002700007308 */ /* 0x010ea20000000800 */
[----:B------:R-:W-:Y:S01]  /*15a50*/  FADD.FTZ R33, R83, R6 ;  /* 0x0000000653217221 */ /* 0x000fe20000010000 */
[----:B------:R-:W-:-:S06]  /*15a60*/  FADD.FTZ R6, R30, R29 ;  /* 0x0000001d1e067221 */ /* 0x000fcc0000010000 */
[----:B------:R-:W3:Y:S01]  /*15a70*/  MUFU.EX2 R57, R57 ;  /* 0x0000003900397308 */ /* 0x000ee20000000800 */
[----:B0-----:R-:W-:-:S07]  /*15a80*/  FADD.FTZ R32, R192, R33 ;  /* 0x00000021c0207221 */ /* 0x001fce0000010000 */
[----:B------:R-:W0:Y:S08]  /*15a90*/  MUFU.EX2 R10, R10 ;  /* 0x0000000a000a7308 */ /* 0x000e300000000800 */
[----:B------:R4:W0:Y:S01]  /*15aa0*/  MUFU.EX2 R8, R27 ;  /* 0x0000001b00087308 */ /* 0x0008220000000800 */
[----:B-1----:R-:W-:Y:S01]  /*15ab0*/  FADD.FTZ R29, R87, R32 ;  /* 0x00000020571d7221 */ /* 0x002fe20000010000 */
[----:B------:R-:W-:-:S06]  /*15ac0*/  ISETP.GE.AND P2, PT, R179, 0x51, PT ;  /* 0x00000051b300780c */ /* 0x000fcc0003f46270 */
[----:B------:R-:W1:Y:S01]  /*15ad0*/  MUFU.EX2 R61, R61 ;  /* 0x0000003d003d7308 */ /* 0x000e620000000800 */
[----:B----4-:R-:W-:-:S04]  /*15ae0*/  FADD.FTZ R27, R25, R6 ;  /* 0x00000006191b7221 */ /* 0x010fc80000010000 */
[----:B--2---:R-:W-:-:S03]  /*15af0*/  FADD.FTZ R32, R0, R27 ;  /* 0x0000001b00207221 */ /* 0x004fc60000010000 */
[----:B------:R-:W2:Y:S01]  /*15b00*/  MUFU.EX2 R6, R31 ;  /* 0x0000001f00067308 */ /* 0x000ea20000000800 */
[----:B---3--:R-:W-:Y:S01]  /*15b10*/  FADD.FTZ R27, R57, R32 ;  /* 0x00000020391b7221 */ /* 0x008fe20000010000 */
[C---:B0-----:R-:W-:Y:S01]  /*15b20*/  FADD.FTZ R222, R10.reuse, R29 ;  /* 0x0000001d0ade7221 */ /* 0x041fe20000010000 */
[----:B------:R-:W-:Y:S02]  /*15b30*/  F2FP.F16.F32.PACK_AB R194, R10, R87 ;  /* 0x000000570ac2723e */ /* 0x000fe400000000ff */
[----:B------:R-:W-:Y:S01]  /*15b40*/  FADD.FTZ R10, R8, R27 ;  /* 0x0000001b080a7221 */ /* 0x000fe20000010000 */
[----:B------:R-:W-:Y:S03]  /*15b50*/  BSSY B0, `(.L_x_833) ;  /* 0x0000557000007945 */ /* 0x000fe60003800000 */
[----:B-1----:R-:W-:Y:S01]  /*15b60*/  FADD.FTZ R221, R61, R10 ;  /* 0x0000000a3ddd7221 */ /* 0x002fe20000010000 */
[----:B------:R-:W-:Y:S01]  /*15b70*/  F2FP.F16.F32.PACK_AB R206, R206, R71 ;  /* 0x00000047cece723e */ /* 0x000fe200000000ff */
[--C-:B------:R-:W-:Y:S01]  /*15b80*/  IMAD.MOV.U32 R150, RZ, RZ, R151.reuse ;  /* 0x000000ffff967224 */ /* 0x100fe200078e0097 */
[----:B------:R-:W-:Y:S01]  /*15b90*/  F2FP.F16.F32.PACK_AB R200, R200, R73 ;  /* 0x00000049c8c8723e */ /* 0x000fe200000000ff */
[--C-:B------:R-:W-:Y:S01]  /*15ba0*/  IMAD.MOV.U32 R148, RZ, RZ, R151.reuse ;  /* 0x000000ffff947224 */ /* 0x100fe200078e0097 */
[----:B------:R-:W-:Y:S01]  /*15bb0*/  F2FP.F16.F32.PACK_AB R202, R202, R75 ;  /* 0x0000004bcaca723e */ /* 0x000fe200000000ff */
[----:B------:R-:W-:Y:S01]  /*15bc0*/  IMAD.MOV.U32 R147, RZ, RZ, R151 ;  /* 0x000000ffff937224 */ /* 0x000fe200078e0097 */
[----:B------:R-:W-:Y:S01]  /*15bd0*/  F2FP.F16.F32.PACK_AB R196, R196, R77 ;  /* 0x0000004dc4c4723e */ /* 0x000fe200000000ff */
[----:B--2---:R-:W-:Y:S01]  /*15be0*/  FADD.FTZ R221, R6, R221 ;  /* 0x000000dd06dd7221 */ /* 0x004fe20000010000 */
[----:B------:R-:W-:Y:S01]  /*15bf0*/  F2FP.F16.F32.PACK_AB R198, R198, R81 ;  /* 0x00000051c6c6723e */ /* 0x000fe200000000ff */
[--C-:B------:R-:W-:Y:S01]  /*15c00*/  IMAD.MOV.U32 R145, RZ, RZ, R151.reuse ;  /* 0x000000ffff917224 */ /* 0x100fe200078e0097 */
[----:B------:R-:W-:Y:S01]  /*15c10*/  F2FP.F16.F32.PACK_AB R192, R192, R83 ;  /* 0x00000053c0c0723e */ /* 0x000fe200000000ff */
[--C-:B------:R-:W-:Y:S01]  /*15c20*/  IMAD.MOV.U32 R144, RZ, RZ, R151.reuse ;  /* 0x000000ffff907224 */ /* 0x100fe200078e0097 */
[----:B------:R-:W-:Y:S01]  /*15c30*/  F2FP.F16.F32.PACK_AB R209, R12, R3 ;  /* 0x000000030cd1723e */ /* 0x000fe200000000ff */
[----:B------:R-:W-:Y:S01]  /*15c40*/  IMAD.MOV.U32 R3, RZ, RZ, 0x3f800000 ;  /* 0x3f800000ff037424 */ /* 0x000fe200078e00ff */
[----:B------:R-:W-:Y:S01]  /*15c50*/  F2FP.F16.F32.PACK_AB R207, R24, R11 ;  /* 0x0000000b18cf723e */ /* 0x000fe200000000ff */
[--C-:B------:R-:W-:Y:S01]  /*15c60*/  IMAD.MOV.U32 R142, RZ, RZ, R151.reuse ;  /* 0x000000ffff8e7224 */ /* 0x100fe200078e0097 */
        /* <DEDUP_REMOVED lines=16> */
[----:B------:R-:W-:Y:S01]  /*15d70*/  MOV R0, 0x3f800000 ;  /* 0x3f80000000007802 */ /* 0x000fe20000000f00 */
[--C-:B------:R-:W-:Y:S01]  /*15d80*/  IMAD.MOV.U32 R129, RZ, RZ, R151.reuse ;  /* 0x000000ffff817224 */ /* 0x100fe200078e0097 */
[-C--:B------:R-:W-:Y:S01]  /*15d90*/  MOV R149, R151.reuse ;  /* 0x0000009700957202 */ /* 0x080fe20000000f00 */
        /* <DEDUP_REMOVED lines=110> */
[----:B------:R-:W-:Y:S01]  /*16480*/  IMAD.MOV.U32 R24, RZ, RZ, R151 ;  /* 0x000000ffff187224 */ /* 0x000fe200078e0097 */
[----:B------:R-:W-:Y:S06]  /*16490*/  @!P2 BRA `(.L_x_834) ;  /* 0x0000004c0008a947 */ /* 0x000fec0003800000 */
[----:B------:R-:W-:Y:S01]  /*164a0*/  IADD3 R6, R180, -0x2, RZ ;  /* 0xfffffffeb4067810 */ /* 0x000fe20007ffe0ff */
[----:B------:R-:W-:Y:S01]  /*164b0*/  IMAD.MOV.U32 R7, RZ, RZ, R4 ;  /* 0x000000ffff077224 */ /* 0x000fe200078e0004 */
[----:B------:R-:W-:Y:S01]  /*164c0*/  MOV R9, R224 ;  /* 0x000000e000097202 */ /* 0x000fe20000000f00 */
[----:B------:R-:W-:Y:S01]  /*164d0*/  IMAD.MOV.U32 R8, RZ, RZ, R5 ;  /* 0x000000ffff087224 */ /* 0x000fe200078e0005 */
[----:B------:R-:W-:Y:S01]  /*164e0*/  CS2R R150, SRZ ;  /* 0x0000000000967805 */ /* 0x000fe2000001ff00 */
[----:B------:R-:W-:Y:S01]  /*164f0*/  IMAD.MOV.U32 R10, RZ, RZ, R223 ;  /* 0x000000ffff0a7224 */ /* 0x000fe200078e00df */
[----:B------:R-:W-:Y:S01]  /*16500*/  CS2R R146, SRZ ;  /* 0x0000000000927805 */ /* 0x000fe2000001ff00 */
[----:B------:R-:W-:Y:S01]  /*16510*/  IMAD.MOV.U32 R0, RZ, RZ, 0x3f800000 ;  /* 0x3f800000ff007424 */ /* 0x000fe200078e00ff */
        /* <DEDUP_REMOVED lines=61> */
[----:B------:R-:W-:-:S07]  /*168f0*/  CS2R R24, SRZ ;  /* 0x0000000000187805 */ /* 0x000fce000001ff00 */
.L_x_845:
[----:B------:R-:W-:-:S04]  /*16900*/  IADD3 R2, R10, 0x1, RZ ;  /* 0x000000010a027810 */ /* 0x000fc80007ffe0ff */
[----:B------:R-:W-:-:S04]  /*16910*/  ISETP.NE.AND P2, PT, R2, 0x2, PT ;  /* 0x000000020200780c */ /* 0x000fc80003f45270 */
[----:B------:R-:W-:Y:S02]  /*16920*/  SEL R224, RZ, 0x1, P2 ;  /* 0x00000001ffe07807 */ /* 0x000fe40001000000 */
[----:B------:R-:W-:Y:S02]  /*16930*/  SEL R223, R2, RZ, P2 ;  /* 0x000000ff02df7207 */ /* 0x000fe40001000000 */
[----:B------:R-:W-:Y:S01]  /*16940*/  LOP3.LUT R224, R9, R224, RZ, 0x3c, !PT ;  /* 0x000000e009e07212 */ /* 0x000fe200078e3cff */
[----:B------:R-:W-:Y:S06]  /*16950*/  @!P0 BRA `(.L_x_835) ;  /* 0x0000000000048947 */ /* 0x000fec0003800000 */
[----:B------:R-:W-:Y:S01]  /*16960*/  BPT.TRAP 0x1 ;  /* 0x000000040000795c */ /* 0x000fe20000300000 */
.L_x_835:
[----:B------:R-:W-:Y:S01]  /*16970*/  IMAD R11, R223, 0x8, R18 ;  /* 0x00000008df0b7824 */ /* 0x000fe200078e0212 */
[----:B------:R-:W-:-:S04]  /*16980*/  SHF.L.U32 R2, R224, 0x1f, RZ ;  /* 0x0000001fe0027819 */ /* 0x000fc800000006ff */
[----:B------:R0:W1:Y:S01]  /*16990*/  SYNCS.PHASECHK.TRANS64.TRYWAIT P2, [R11+URZ+0x38830], R2 ;  /* 0x038830020b0075a7 */ /* 0x000062000804017f */
[----:B------:R-:W-:Y:S05]  /*169a0*/  @!P0 BRA `(.L_x_836) ;  /* 0x0000000000048947 */ /* 0x000fea0003800000 */
[----:B------:R-:W-:Y:S01]  /*169b0*/  BPT.TRAP 0x1 ;  /* 0x000000040000795c */ /* 0x000fe20000300000 */
.L_x_836:
[----:B------:R-:W-:Y:S01]  /*169c0*/  IMAD R4, R223, 0xa00, R227 ;  /* 0x00000a00df047824 */ /* 0x000fe200078e02e3 */
[----:B------:R-:W-:Y:S01]  /*169d0*/  BSSY B1, `(.L_x_837) ;  /* 0x0000006000017945 */ /* 0x000fe20003800000 */
[----:B------:R-:W-:Y:S02]  /*169e0*/  MOV R5, 0x40000040 ;  /* 0x4000004000057802 */ /* 0x000fe40000000f00 */
[----:B------:R-:W-:Y:S01]  /*169f0*/  VIADD R12, R4, 0x80 ;  /* 0x00000080040c7836 */ /* 0x000fe20000000000 */
[----:B-1----:R-:W-:Y:S06]  /*16a00*/  @P2 BRA `(.L_x_838) ;  /* 0x0000000000082947 */ /* 0x002fec0003800000 */
[----:B------:R-:W1:Y:S02]  /*16a10*/  SYNCS.PHASECHK.TRANS64.TRYWAIT P2, [R11+URZ+0x38830], R2 ;  /* 0x038830020b0075a7 */ /* 0x000e64000804017f */
[----:B-1----:R-:W-:Y:S05]  /*16a20*/  @!P2 BRA `(.L_x_839) ;  /* 0x00000118008ca947 */ /* 0x002fea0003800000 */
.L_x_838:
[----:B------:R-:W-:Y:S05]  /*16a30*/  BSYNC B1 ;  /* 0x0000000000017941 */ /* 0x000fea0003800000 */
.L_x_837:
[----:B------:R-:W2:Y:S04]  /*16a40*/  LDL.64 R152, [R1+0x50] ;  /* 0x0000500001987983 */ /* 0x000ea80000100a00 */
[----:B------:R-:W3:Y:S04]  /*16a50*/  LDL.64 R156, [R1+0x58] ;  /* 0x00005800019c7983 */ /* 0x000ee80000100a00 */
[----:B------:R-:W4:Y:S01]  /*16a60*/  LDL.64 R154, [R1] ;  /* 0x00000000019a7983 */ /* 0x000f220000100a00 */
[----:B------:R-:W-:Y:S02]  /*16a70*/  R2UR UR10, R4 ;  /* 0x00000000040a72ca */ /* 0x000fe400000e0000 */
[----:B------:R-:W-:Y:S01]  /*16a80*/  R2UR UR11, R5 ;  /* 0x00000000050b72ca */ /* 0x000fe200000e0000 */
[----:B------:R-:W-:Y:S01]  /*16a90*/  WARPGROUP.ARRIVE ;  /* 0x00000000000079c5 */ /* 0x000fe20000000000 */
[----:B------:R-:W-:Y:S01]  /*16aa0*/  IMAD.MOV.U32 R13, RZ, RZ, 0x40000040 ;  /* 0x40000040ff0d7424 */ /* 0x000fe200078e00ff */
[----:B------:R-:W-:-:S04]  /*16ab0*/  R2UR UR6, R12 ;  /* 0x000000000c0672ca */ /* 0x000fc800000e0000 */
[----:B------:R-:W-:Y:S01]  /*16ac0*/  R2UR UR7, R13 ;  /* 0x000000000d0772ca */ /* 0x000fe200000e0000 */
[----:B------:R-:W-:Y:S02]  /*16ad0*/  VIADD R12, R4, 0x100 ;  /* 0x00000100040c7836 */ /* 0x000fe40000000000 */
[----:B------:R-:W-:-:S03]  /*16ae0*/  IMAD.MOV.U32 R13, RZ, RZ, 0x40000040 ;  /* 0x40000040ff0d7424 */ /* 0x000fc600078e00ff */
[----:B------:R-:W-:Y:S02]  /*16af0*/  R2UR UR26, R12 ;  /* 0x000000000c1a72ca */ /* 0x000fe400000e0000 */
[----:B------:R-:W-:Y:S01]  /*16b00*/  R2UR UR27, R13 ;  /* 0x000000000d1b72ca */ /* 0x000fe200000e0000 */
[----:B------:R-:W-:Y:S01]  /*16b10*/  IMAD.MOV.U32 R15, RZ, RZ, 0x40000040 ;  /* 0x40000040ff0f7424 */ /* 0x000fe200078e00ff */
[----:B------:R-:W-:Y:S02]  /*16b20*/  IADD3 R14, R4, 0x180, RZ ;  /* 0x00000180040e7810 */ /* 0x000fe40007ffe0ff */
[----:B--2---:R-:W-:Y:S02]  /*16b30*/  R2UR UR46, R152 ;  /* 0x00000000982e72ca */ /* 0x004fe400000e0000 */
[----:B------:R-:W-:Y:S02]  /*16b40*/  R2UR UR47, R153 ;  /* 0x00000000992f72ca */ /* 0x000fe400000e0000 */
[----:B------:R-:W2:Y:S01]  /*16b50*/  LDL.64 R152, [R1+0x48] ;  /* 0x0000480001987983 */ /* 0x000ea20000100a00 */
[----:B---3--:R-:W-:-:S02]  /*16b60*/  R2UR UR12, R156 ;  /* 0x000000009c0c72ca */ /* 0x008fc400000e0000 */
[----:B------:R-:W-:-:S11]  /*16b70*/  R2UR UR13, R157 ;  /* 0x000000009d0d72ca */ /* 0x000fd600000e0000 */
[----:B------:R-:W-:Y:S02]  /*16b80*/  UMOV UR8, UR12 ;  /* 0x0000000c00087c82 */ /* 0x000fe40008000000 */
[----:B------:R-:W-:Y:S02]  /*16b90*/  UMOV UR9, UR13 ;  /* 0x0000000d00097c82 */ /* 0x000fe40008000000 */
[----:B------:R-:W-:Y:S01]  /*16ba0*/  HGMMA.64x16x16.F32 R184, gdesc[UR8], RZ, !UPT, gsb0 ;  /* 0x0020000008b879f0 */ /* 0x000fe2000c0008ff */
[----:B------:R-:W-:Y:S01]  /*16bb0*/  UMOV UR4, UR12 ;  /* 0x0000000c00047c82 */ /* 0x000fe20008000000 */
[----:B------:R-:W-:Y:S01]  /*16bc0*/  UMOV UR5, UR13 ;  /* 0x0000000d00057c82 */ /* 0x000fe20008000000 */
[----:B------:R-:W-:Y:S02]  /*16bd0*/  WARPGROUP.DEPBAR.LE gsb0, 0x0 ;  /* 0x00008000000079c5 */ /* 0x000fe40000010000 */
[----:B------:R-:W-:-:S06]  /*16be0*/  WARPGROUP.ARRIVE ;  /* 0x00000000000079c5 */ /* 0x000fcc0000000000 */
[----:B------:R-:W-:Y:S01]  /*16bf0*/  HGMMA.64x16x16.F32 R176, gdesc[UR4], RZ, !UPT, gsb0 ;  /* 0x0020000004b079f0 */ /* 0x000fe2000c0008ff */
[----:B------:R-:W-:Y:S01]  /*16c00*/  UMOV UR24, UR12 ;  /* 0x0000000c00187c82 */ /* 0x000fe20008000000 */
[----:B------:R-:W-:Y:S01]  /*16c10*/  UMOV UR25, UR13 ;  /* 0x0000000d00197c82 */ /* 0x000fe20008000000 */
[----:B------:R-:W-:Y:S02]  /*16c20*/  WARPGROUP.DEPBAR.LE gsb0, 0x0 ;  /* 0x00008000000079c5 */ /* 0x000fe40000010000 */
[----:B------:R-:W-:-:S06]  /*16c30*/  WARPGROUP.ARRIVE ;  /* 0x00000000000079c5 */ /* 0x000fcc0000000000 */
[----:B------:R-:W-:Y:S01]  /*16c40*/  HGMMA.64x16x16.F32 R168, gdesc[UR24], RZ, !UPT, gsb0 ;  /* 0x0020000018a879f0 */ /* 0x000fe2000c0008ff */
[----:B------:R-:W-:Y:S02]  /*16c50*/  R2UR UR6, R14 ;  /* 0x000000000e0672ca */ /* 0x000fe400000e0000 */
[----:B------:R-:W-:Y:S01]  /*16c60*/  R2UR UR7, R15 ;  /* 0x000000000f0772ca */ /* 0x000fe200000e0000 */
[----:B------:R-:W-:Y:S01]  /*16c70*/  UMOV UR4, UR12 ;  /* 0x0000000c00047c82 */ /* 0x000fe20008000000 */
[----:B------:R-:W-:Y:S01]  /*16c80*/  UMOV UR5, UR13 ;  /* 0x0000000d00057c82 */ /* 0x000fe20008000000 */
[----:B------:R-:W-:Y:S02]  /*16c90*/  WARPGROUP.DEPBAR.LE gsb0, 0x0 ;  /* 0x00008000000079c5 */ /* 0x000fe40000010000 */
[----:B------:R-:W-:-:S08]  /*16ca0*/  WARPGROUP.ARRIVE ;  /* 0x00000000000079c5 */ /* 0x000fd00000000000 */
[----:B------:R-:W-:Y:S01]  /*16cb0*/  HGMMA.64x16x16.F32 R160, gdesc[UR4], RZ, !UPT, gsb0 ;  /* 0x0020000004a079f0 */ /* 0x000fe2000c0008ff */
[----:B------:R-:W-:Y:S01]  /*16cc0*/  VIADD R12, R4, 0x200 ;  /* 0x00000200040c7836 */ /* 0x000fe20000000000 */
[----:B------:R-:W-:-:S04]  /*16cd0*/  MOV R13, 0x40000040 ;  /* 0x40000040000d7802 */ /* 0x000fc80000000f00 */
[----:B------:R-:W-:Y:S02]  /*16ce0*/  R2UR UR30, R12 ;  /* 0x000000000c1e72ca */ /* 0x000fe400000e0000 */
[----:B------:R-:W-:Y:S02]  /*16cf0*/  R2UR UR31, R13 ;  /* 0x000000000d1f72ca */ /* 0x000fe400000e0000 */
[----:B----4-:R-:W-:Y:S02]  /*16d00*/  R2UR UR32, R154 ;  /* 0x000000009a2072ca */ /* 0x010fe400000e0000 */
[----:B------:R-:W-:Y:S01]  /*16d10*/  R2UR UR33, R155 ;  /* 0x000000009b2172ca */ /* 0x000fe200000e0000 */
[----:B------:R-:W-:Y:S01]  /*16d20*/  UMOV UR28, UR12 ;  /* 0x0000000c001c7c82 */ /* 0x000fe20008000000 */
[----:B------:R-:W-:Y:S01]  /*16d30*/  UMOV UR29, UR13 ;  /* 0x0000000d001d7c82 */ /* 0x000fe20008000000 */
[----:B------:R-:W-:Y:S02]  /*16d40*/  WARPGROUP.DEPBAR.LE gsb0, 0x0 ;  /* 0x00008000000079c5 */ /* 0x000fe40000010000 */
[----:B------:R-:W-:Y:S01]  /*16d50*/  IMAD.MOV.U32 R21, RZ, RZ, 0x40000040 ;  /* 0x40000040ff157424 */ /* 0x000fe200078e00ff */
[----:B--2---:R-:W-:-:S02]  /*16d60*/  R2UR UR42, R152 ;  /* 0x00000000982a72ca */ /* 0x004fc400000e0000 */
[----:B------:R-:W-:Y:S02]  /*16d70*/  R2UR UR43, R153 ;  /* 0x00000000992b72ca */ /* 0x000fe400000e0000 */
[----:B------:R-:W-:-:S06]  /*16d80*/  WARPGROUP.ARRIVE ;  /* 0x00000000000079c5 */ /* 0x000fcc0000000000 */
[----:B------:R-:W-:Y:S01]  /*16d90*/  HGMMA.64x16x16.F32 R152, gdesc[UR28], RZ, !UPT, gsb0 ;  /* 0x002000001c9879f0 */ /* 0x000fe2000c0008ff */
[----:B------:R-:W-:Y:S02]  /*16da0*/  IADD3 R20, R4, 0x2, RZ ;  /* 0x0000000204147810 */ /* 0x000fe40007ffe0ff */
        /* <DEDUP_REMOVED lines=29> */
[----:B------:R-:W-:Y:S01]  /*16f80*/  UMOV UR8, UR32 ;  /* 0x0000002000087c82 */ /* 0x000fe20008000000 */
[----:B------:R-:W-:Y:S01]  /*16f90*/  UMOV UR9, UR33 ;  /* 0x0000002100097c82 */ /* 0x000fe20008000000 */
[C---:B------:R-:W-:Y:S01]  /*16fa0*/  VIADD R20, R4.reuse, 0x202 ;  /* 0x0000020204147836 */ /* 0x040fe20000000000 */
[----:B------:R-:W-:Y:S01]  /*16fb0*/  MOV R21, 0x40000040 ;  /* 0x4000004000157802 */ /* 0x000fe20000000f00 */
[----:B------:R-:W-:Y:S01]  /*16fc0*/  VIADD R12, R4, 0x4 ;  /* 0x00000004040c7836 */ /* 0x000fe20000000000 */
[----:B------:R-:W-:Y:S01]  /*16fd0*/  UMOV UR24, UR46 ;  /* 0x0000002e00187c82 */ /* 0x000fe20008000000 */
[----:B------:R-:W-:Y:S01]  /*16fe0*/  IMAD.MOV.U32 R13, RZ, RZ, 0x40000040 ;  /* 0x40000040ff0d7424 */ /* 0x000fe200078e00ff */
[----:B------:R-:W-:-:S02]  /*16ff0*/  WARPGROUP.DEPBAR.LE gsb0, 0x0 ;  /* 0x00008000000079c5 */ /* 0x000fc40000010000 */
[----:B------:R-:W-:Y:S01]  /*17000*/  WARPGROUP.ARRIVE ;  /* 0x00000000000079c5 */ /* 0x000fe20000000000 */
[----:B------:R-:W-:Y:S01]  /*17010*/  UMOV UR25, UR47 ;  /* 0x0000002f00197c82 */ /* 0x000fe20008000000 */
[----:B------:R-:W-:Y:S01]  /*17020*/  UMOV UR4, UR46 ;  /* 0x0000002e00047c82 */ /* 0x000fe20008000000 */
[----:B------:R-:W-:Y:S01]  /*17030*/  UMOV UR5, UR47 ;  /* 0x0000002f00057c82 */ /* 0x000fe20008000000 */
[----:B------:R-:W-:Y:S01]  /*17040*/  UMOV UR20, UR46 ;  /* 0x0000002e00147c82 */ /* 0x000fe20008000000 */
[----:B------:R-:W-:Y:S01]  /*17050*/  UMOV UR21, UR47 ;  /* 0x0000002f00157c82 */ /* 0x000fe20008000000 */
[----:B------:R-:W-:Y:S01]  /*17060*/  HGMMA.64x16x16.F32 R160, gdesc[UR8], R160, gsb0 ;  /* 0x0020000008a079f0 */ /* 0x000fe200080008a0 */
[----:B------:R-:W-:Y:S01]  /*17070*/  R2UR UR34, R20 ;  /* 0x00000000142272ca */ /* 0x000fe200000e0000 */
[----:B------:R-:W-:Y:S01]  /*17080*/  UMOV UR16, UR46 ;  /* 0x0000002e00107c82 */ /* 0x000fe20008000000 */
[----:B------:R-:W-:Y:S01]  /*17090*/  R2UR UR35, R21 ;  /* 0x00000000152372ca */ /* 0x000fe200000e0000 */
[----:B------:R-:W-:Y:S01]  /*170a0*/  UMOV UR17, UR47 ;  /* 0x0000002f00117c82 */ /* 0x000fe20008000000 */
[----:B------:R-:W-:Y:S01]  /*170b0*/  R2UR UR26, R12 ;  /* 0x000000000c1a72ca */ /* 0x000fe200000e0000 */
[----:B------:R-:W-:Y:S01]  /*170c0*/  UMOV UR28, UR46 ;  /* 0x0000002e001c7c82 */ /* 0x000fe20008000000 */
[----:B------:R-:W-:Y:S01]  /*170d0*/  UMOV UR29, UR47 ;  /* 0x0000002f001d7c82 */ /* 0x000fe20008000000 */
[----:B------:R-:W2:Y:S01]  /*170e0*/  LDL.64 R14, [R1+0x40] ;  /* 0x00004000010e7983 */ /* 0x000ea20000100a00 */
[----:B------:R-:W-:-:S02]  /*170f0*/  WARPGROUP.DEPBAR.LE gsb0, 0x0 ;  /* 0x00008000000079c5 */ /* 0x000fc40000010000 */
[----:B------:R-:W-:Y:S01]  /*17100*/  WARPGROUP.ARRIVE ;  /* 0x00000000000079c5 */ /* 0x000fe20000000000 */
[----:B------:R-:W-:Y:S01]  /*17110*/  R2UR UR27, R13 ;  /* 0x000000000d1b72ca */ /* 0x000fe200000e0000 */
[----:B------:R-:W-:Y:S01]  /*17120*/  UMOV UR12, UR42 ;  /* 0x0000002a000c7c82 */ /* 0x000fe20008000000 */
[----:B------:R-:W-:Y:S01]  /*17130*/  UMOV UR13, UR43 ;  /* 0x0000002b000d7c82 */ /* 0x000fe20008000000 */
[----:B------:R-:W-:Y:S01]  /*17140*/  UMOV UR8, UR42 ;  /* 0x0000002a00087c82 */ /* 0x000fe20008000000 */
[----:B------:R-:W-:Y:S01]  /*17150*/  UMOV UR9, UR43 ;  /* 0x0000002b00097c82 */ /* 0x000fe20008000000 */
[----:B------:R-:W-:Y:S01]  /*17160*/  HGMMA.64x16x16.F32 R152, gdesc[UR32], R152, gsb0 ;  /* 0x00200000209879f0 */ /* 0x000fe20008000898 */
[----:B------:R-:W-:Y:S01]  /*17170*/  VIADD R12, R4, 0x84 ;  /* 0x00000084040c7836 */ /* 0x000fe20000000000 */
[----:B------:R-:W-:Y:S01]  /*17180*/  MOV R13, 0x40000040 ;  /* 0x40000040000d7802 */ /* 0x000fe20000000f00 */
[----:B------:R-:W3:Y:S01]  /*17190*/  LDL.64 R20, [R1+0x38] ;  /* 0x0000380001147983 */ /* 0x000ee20000100a00 */
[----:B------:R-:W-:-:S02]  /*171a0*/  WARPGROUP.DEPBAR.LE gsb0, 0x0 ;  /* 0x00008000000079c5 */ /* 0x000fc40000010000 */
[----:B------:R-:W-:-:S06]  /*171b0*/  WARPGROUP.ARRIVE ;  /* 0x00000000000079c5 */ /* 0x000fcc0000000000 */
[----:B------:R-:W-:Y:S01]  /*171c0*/  HGMMA.64x16x16.F32 R184, gdesc[UR24], R184, gsb0 ;  /* 0x0020000018b879f0 */ /* 0x000fe200080008b8 */
[----:B------:R-:W-:Y:S02]  /*171d0*/  R2UR UR6, R12 ;  /* 0x000000000c0672ca */ /* 0x000fe400000e0000 */
[----:B------:R-:W-:Y:S01]  /*171e0*/  R2UR UR7, R13 ;  /* 0x000000000d0772ca */ /* 0x000fe200000e0000 */
[----:B------:R-:W-:Y:S01]  /*171f0*/  VIADD R12, R4, 0x104 ;  /* 0x00000104040c7836 */ /* 0x000fe20000000000 */
[----:B------:R-:W-:Y:S02]  /*17200*/  WARPGROUP.DEPBAR.LE gsb0, 0x0 ;  /* 0x00008000000079c5 */ /* 0x000fe40000010000 */
[----:B------:R-:W-:-:S09]  /*17210*/  WARPGROUP.ARRIVE ;  /* 0x00000000000079c5 */ /* 0x000fd20000000000 */
[----:B------:R-:W-:Y:S01]  /*17220*/  HGMMA.64x16x16.F32 R176, gdesc[UR4], R176, gsb0 ;  /* 0x0020000004b079f0 */ /* 0x000fe200080008b0 */
[----:B------:R-:W-:Y:S01]  /*17230*/  IMAD.MOV.U32 R13, RZ, RZ, 0x40000040 ;  /* 0x40000040ff0d7424 */ /* 0x000fe200078e00ff */
[----:B------:R-:W-:-:S04]  /*17240*/  R2UR UR22, R12 ;  /* 0x000000000c1672ca */ /* 0x000fc800000e0000 */
        /* <DEDUP_REMOVED lines=60> */
[----:B------:R-:W-:Y:S02]  /*17610*/  MOV R13, 0x40000040 ;  /* 0x40000040000d7802 */ /* 0x000fe40000000f00 */
[----:B--2---:R-:W-:Y:S02]  /*17620*/  R2UR UR38, R14 ;  /* 0x000000000e2672ca */ /* 0x004fe400000e0000 */
[----:B------:R-:W-:Y:S02]  /*17630*/  R2UR UR39, R15 ;  /* 0x000000000f2772ca */ /* 0x000fe400000e0000 */
[----:B------:R-:W-:Y:S01]  /*17640*/  R2UR UR22, R12 ;  /* 0x000000000c1672ca */ /* 0x000fe200000e0000 */
[----:B------:R-:W2:Y:S01]  /*17650*/  LDL.64 R14, [R1+0x30] ;  /* 0x00003000010e7983 */ /* 0x000ea20000100a00 */
[----:B------:R-:W-:-:S07]  /*17660*/  R2UR UR23, R13 ;  /* 0x000000000d1772ca */ /* 0x000fce00000e0000 */
[----:B------:R-:W-:Y:S02]  /*17670*/  UMOV UR20, UR38 ;  /* 0x0000002600147c82 */ /* 0x000fe40008000000 */
[----:B------:R-:W-:Y:S01]  /*17680*/  UMOV UR21, UR39 ;  /* 0x0000002700157c82 */ /* 0x000fe20008000000 */
[----:B------:R-:W-:Y:S02]  /*17690*/  WARPGROUP.DEPBAR.LE gsb0, 0x0 ;  /* 0x00008000000079c5 */ /* 0x000fe40000010000 */
[----:B------:R-:W-:-:S06]  /*176a0*/  WARPGROUP.ARRIVE ;  /* 0x00000000000079c5 */ /* 0x000fcc0000000000 */
        /* <DEDUP_REMOVED lines=38> */
[----:B------:R-:W-:Y:S02]  /*17910*/  IADD3 R12, R4, 0x282, RZ ;  /* 0x00000282040c7810 */ /* 0x000fe40007ffe0ff */
[----:B---3--:R-:W-:Y:S02]  /*17920*/  R2UR UR46, R20 ;  /* 0x00000000142e72ca */ /* 0x008fe400000e0000 */
[----:B------:R-:W-:Y:S02]  /*17930*/  R2UR UR47, R21 ;  /* 0x00000000152f72ca */ /* 0x000fe400000e0000 */
[----:B------:R-:W-:Y:S01]  /*17940*/  R2UR UR26, R12 ;  /* 0x000000000c1a72ca */ /* 0x000fe200000e0000 */
[----:B------:R-:W3:Y:S01]  /*17950*/  LDL.64 R20, [R1+0x28] ;  /* 0x0000280001147983 */ /* 0x000ee20000100a00 */
[----:B------:R-:W-:-:S07]  /*17960*/  R2UR UR27, R13 ;  /* 0x000000000d1b72ca */ /* 0x000fce00000e0000 */
[----:B------:R-:W-:Y:S02]  /*17970*/  UMOV UR24, UR46 ;  /* 0x0000002e00187c82 */ /* 0x000fe40008000000 */
[----:B------:R-:W-:Y:S01]  /*17980*/  UMOV UR25, UR47 ;  /* 0x0000002f00197c82 */ /* 0x000fe20008000000 */
[----:B------:R-:W-:Y:S02]  /*17990*/  WARPGROUP.DEPBAR.LE gsb0, 0x0 ;  /* 0x00008000000079c5 */ /* 0x000fe40000010000 */
[----:B------:R-:W-:-:S06]  /*179a0*/  WARPGROUP.ARRIVE ;  /* 0x00000000000079c5 */ /* 0x000fcc0000000000 */
        /* <DEDUP_REMOVED lines=38> */
[----:B------:R-:W-:Y:S01]  /*17c10*/  IMAD.MOV.U32 R13, RZ, RZ, 0x40000040 ;  /* 0x40000040ff0d7424 */ /* 0x000fe200078e00ff */
        /* <DEDUP_REMOVED lines=144> */
[----:B---3--:R-:W-:Y:S02]  /*18520*/  R2UR UR42, R20 ;  /* 0x00000000142a72ca */ /* 0x008fe400000e0000 */
[----:B------:R-:W-:Y:S02]  /*18530*/  R2UR UR43, R21 ;  /* 0x00000000152b72ca */ /* 0x000fe400000e0000 */
[----:B------:R-:W-:Y:S02]  /*18540*/  R2UR UR14, R12 ;  /* 0x000000000c0e72ca */ /* 0x000fe400000e0000 */
        /* <DEDUP_REMOVED lines=435> */
.L_x_840:
[----:B------:R-:W-:Y:S01]  /*1a080*/  SHF.L.U32 R0, R9, 0x1f, RZ ;  /* 0x0000001f09007819 */ /* 0x000fe200000006ff */
[----:B------:R-:W-:-:S04]  /*1a090*/  IMAD R9, R10, 0x8, R18 ;  /* 0x000000080a097824 */ /* 0x000fc800078e0212 */
[----:B------:R2:W3:Y:S01]  /*1a0a0*/  SYNCS.PHASECHK.TRANS64.TRYWAIT P2, [R9+URZ+0x38850], R0 ;  /* 0x03885000090075a7 */ /* 0x0004e2000804017f */
[----:B------:R-:W-:Y:S05]  /*1a0b0*/  @!P0 BRA `(.L_x_841) ;  /* 0x0000000000048947 */ /* 0x000fea0003800000 */
[----:B------:R-:W-:Y:S01]  /*1a0c0*/  BPT.TRAP 0x1 ;  /* 0x000000040000795c */ /* 0x000fe20000300000 */
.L_x_841:
[----:B------:R-:W-:Y:S04]  /*1a0d0*/  BSSY B1, `(.L_x_842) ;  /* 0x0000004000017945 */ /* 0x000fe80003800000 */
[----:B---3--:R-:W-:Y:S05]  /*1a0e0*/  @P2 BRA `(.L_x_843) ;  /* 0x0000000000082947 */ /* 0x008fea0003800000 */
[----:B------:R-:W3:Y:S02]  /*1a0f0*/  SYNCS.PHASECHK.TRANS64.TRYWAIT P2, [R9+URZ+0x38850], R0 ;  /* 0x03885000090075a7 */ /* 0x000ee4000804017f */
[----:B---3--:R-:W-:Y:S05]  /*1a100*/  @!P2 BRA `(.L_x_844) ;  /* 0x000000e000e8a947 */ /* 0x008fea0003800000 */
.L_x_843:
[----:B------:R-:W-:Y:S05]  /*1a110*/  BSYNC B1 ;  /* 0x0000000000017941 */ /* 0x000fea0003800000 */
.L_x_842:
[----:B--23--:R-:W-:Y:S01]  /*1a120*/  IADD3 R0, R18, 0x400, RZ ;  /* 0x0000040012007810 */ /* 0x00cfe20007ffe0ff */
[----:B------:R-:W-:Y:S01]  /*1a130*/  IMAD.MOV.U32 R3, RZ, RZ, 0x40000040 ;  /* 0x40000040ff037424 */ /* 0x000fe200078e00ff */
[----:B------:R-:W-:Y:S01]  /*1a140*/  WARPGROUP.ARRIVE ;  /* 0x00000000000079c5 */ /* 0x000fe20000000000 */
[----:B------:R-:W-:Y:S01]  /*1a150*/  MOV R5, 0x40000040 ;  /* 0x4000004000057802 */ /* 0x000fe20000000f00 */
[----:B01----:R-:W-:Y:S01]  /*1a160*/  @!P1 VIADD R11, R11, 0x38840 ;  /* 0x000388400b0b9836 */ /* 0x003fe20000000000 */
[----:B------:R-:W-:Y:S02]  /*1a170*/  SHF.R.U32.HI R0, RZ, 0x4, R0 ;  /* 0x00000004ff007819 */ /* 0x000fe40000011600 */
[----:B------:R-:W-:Y:S02]  /*1a180*/  R2UR UR7, R3 ;  /* 0x00000000030772ca */ /* 0x000fe400000e0000 */
[----:B------:R-:W-:Y:S02]  /*1a190*/  LOP3.LUT R0, R0, 0x3fff, RZ, 0xc0, !PT ;  /* 0x00003fff00007812 */ /* 0x000fe400078ec0ff */
[----:B------:R-:W-:-:S02]  /*1a1a0*/  MOV R3, 0x40000040 ;  /* 0x4000004000037802 */ /* 0x000fc40000000f00 */
[----:B------:R-:W-:Y:S02]  /*1a1b0*/  LOP3.LUT R0, R0, 0x2800000, RZ, 0xfc, !PT ;  /* 0x0280000000007812 */ /* 0x000fe400078efcff */
[----:B------:R-:W-:Y:S02]  /*1a1c0*/  @!P1 IADD3 R9, R9, 0x38860, RZ ;  /* 0x0003886009099810 */ /* 0x000fe40007ffe0ff */
[----:B------:R-:W-:Y:S01]  /*1a1d0*/  ISETP.GT.AND P2, PT, R6, RZ, PT ;  /* 0x000000ff0600720c */ /* 0x000fe20003f44270 */
[----:B------:R-:W-:Y:S01]  /*1a1e0*/  IMAD R2, R10, 0xa00, R0 ;  /* 0x00000a000a027824 */ /* 0x000fe200078e0200 */
[----:B------:R-:W-:Y:S01]  /*1a1f0*/  FMNMX.FTZ R0, R184, R8, !PT ;  /* 0x00000008b8007209 */ /* 0x000fe20007810000 */
[----:B------:R-:W-:Y:S01]  /*1a200*/  VIADD R6, R6, 0xffffffff ;  /* 0xffffffff06067836 */ /* 0x000fe20000000000 */
[----:B------:R-:W-:Y:S01]  /*1a210*/  @!P1 PRMT R9, RZ, 0x654, R9 ;  /* 0x00000654ff099816 */ /* 0x000fe20000000009 */
[C---:B------:R-:W-:Y:S01]  /*1a220*/  VIADD R4, R2.reuse, 0x80 ;  /* 0x0000008002047836 */ /* 0x040fe20000000000 */
[----:B------:R-:W-:-:S02]  /*1a230*/  R2UR UR6, R2 ;  /* 0x00000000020672ca */ /* 0x000fc400000e0000 */
[----:B------:R-:W-:-:S04]  /*1a240*/  FMNMX.FTZ R0, R185, R0, !PT ;  /* 0x00000000b9007209 */ /* 0x000fc80007810000 */
[----:B------:R-:W-:-:S04]  /*1a250*/  FMNMX.FTZ R0, R188, R0, !PT ;  /* 0x00000000bc007209 */ /* 0x000fc80007810000 */
[----:B------:R-:W-:-:S03]  /*1a260*/  FMNMX.FTZ R0, R189, R0, !PT ;  /* 0x00000000bd007209 */ /* 0x000fc60007810000 */
[----:B------:R-:W-:Y:S01]  /*1a270*/  HGMMA.64x256x16.F32 R24, R208, gdesc[UR4].tnspB, R24, gsb0 ;  /* 0x43e00004d0187df0 */ /* 0x000fe20008000818 */
[----:B------:R-:W-:Y:S01]  /*1a280*/  R2UR UR6, R4 ;  /* 0x00000000040672ca */ /* 0x000fe200000e0000 */
[----:B------:R-:W-:Y:S01]  /*1a290*/  VIADD R4, R2, 0x100 ;  /* 0x0000010002047836 */ /* 0x000fe20000000000 */
[----:B------:R-:W-:Y:S01]  /*1a2a0*/  R2UR UR7, R5 ;  /* 0x00000000050772ca */ /* 0x000fe200000e0000 */
[----:B------:R-:W-:Y:S01]  /*1a2b0*/  IMAD.MOV.U32 R5, RZ, RZ, 0x40000040 ;  /* 0x40000040ff057424 */ /* 0x000fe200078e00ff */
        /* <DEDUP_REMOVED lines=14> */
[----:B------:R-:W-:Y:S01]  /*1a3a0*/  FMNMX.FTZ R0, R156, R0, !PT ;  /* 0x000000009c007209 */ /* 0x000fe20007810000 */
[----:B------:R-:W-:Y:S02]  /*1a3b0*/  WARPGROUP.DEPBAR.LE gsb0, 0x0 ;  /* 0x00008000000079c5 */ /* 0x000fe40000010000 */
[----:B------:R-:W-:-:S06]  /*1a3c0*/  WARPGROUP.ARRIVE ;  /* 0x00000000000079c5 */ /* 0x000fcc0000000000 */
[----:B------:R-:W-:Y:S01]  /*1a3d0*/  HGMMA.64x256x16.F32 R24, R204, gdesc[UR4].tnspB, R24, gsb0 ;  /* 0x43e00004cc187df0 */ /* 0x000fe20008000818 */
[----:B------:R-:W-:Y:S02]  /*1a3e0*/  R2UR UR6, R4 ;  /* 0x00000000040672ca */ /* 0x000fe400000e0000 */
[----:B------:R-:W-:Y:S01]  /*1a3f0*/  R2UR UR7, R5 ;  /* 0x00000000050772ca */ /* 0x000fe200000e0000 */
[----:B------:R-:W-:Y:S01]  /*1a400*/  IMAD.MOV.U32 R5, RZ, RZ, 0x40000040 ;  /* 0x40000040ff057424 */ /* 0x000fe200078e00ff */
[C---:B------:R-:W-:Y:S01]  /*1a410*/  IADD3 R4, R2.reuse, 0x180, RZ ;  /* 0x0000018002047810 */ /* 0x040fe20007ffe0ff */
[----:B------:R-:W-:Y:S01]  /*1a420*/  VIADD R2, R2, 0x200 ;  /* 0x0000020002027836 */ /* 0x000fe20000000000 */
[----:B------:R-:W-:Y:S02]  /*1a430*/  WARPGROUP.DEPBAR.LE gsb0, 0x0 ;  /* 0x00008000000079c5 */ /* 0x000fe40000010000 */
[----:B------:R-:W-:-:S15]  /*1a440*/  WARPGROUP.ARRIVE ;  /* 0x00000000000079c5 */ /* 0x000fde0000000000 */
[----:B------:R-:W-:-:S04]  /*1a450*/  NOP ;  /* 0x0000000000007918 */ /* 0x000fc80000000000 */
[----:B------:R-:W-:Y:S01]  /*1a460*/  HGMMA.64x256x16.F32 R24, R200, gdesc[UR4].tnspB, R24, gsb0 ;  /* 0x43e00004c8187df0 */ /* 0x000fe20008000818 */
[----:B------:R-:W-:Y:S02]  /*1a470*/  R2UR UR6, R4 ;  /* 0x00000000040672ca */ /* 0x000fe400000e0000 */
[----:B------:R-:W-:Y:S02]  /*1a480*/  R2UR UR7, R5 ;  /* 0x00000000050772ca */ /* 0x000fe400000e0000 */
[----:B------:R-:W-:-:S05]  /*1a490*/  FMNMX.FTZ R5, R157, R0, !PT ;  /* 0x000000009d057209 */ /* 0x000fca0007810000 */
[----:B------:R-:W0:Y:S02]  /*1a4a0*/  SHFL.BFLY PT, R0, R5, 0x2, 0x1f ;  /* 0x0c401f0005007f89 */ /* 0x000e2400000e0000 */
[----:B0-----:R-:W-:-:S05]  /*1a4b0*/  FMNMX.FTZ R5, R5, R0, !PT ;  /* 0x0000000005057209 */ /* 0x001fca0007810000 */
[----:B------:R-:W0:Y:S02]  /*1a4c0*/  SHFL.BFLY PT, R0, R5, 0x1, 0x1f ;  /* 0x0c201f0005007f89 */ /* 0x000e2400000e0000 */
[----:B0-----:R-:W-:Y:S02]  /*1a4d0*/  FMNMX.FTZ R5, R5, R0, !PT ;  /* 0x0000000005057209 */ /* 0x001fe40007810000 */
        /* <DEDUP_REMOVED lines=24> */
[----:B------:R-:W-:Y:S01]  /*1a660*/  FADD.FTZ R0, -R4, R7 ;  /* 0x0000000704007221 */ /* 0x000fe20000010100 */
[----:B------:R-:W-:Y:S02]  /*1a670*/  WARPGROUP.DEPBAR.LE gsb0, 0x0 ;  /* 0x00008000000079c5 */ /* 0x000fe40000010000 */
[----:B------:R-:W-:-:S06]  /*1a680*/  WARPGROUP.ARRIVE ;  /* 0x00000000000079c5 */ /* 0x000fcc0000000000 */
[----:B------:R-:W-:Y:S01]  /*1a690*/  HGMMA.64x256x16.F32 R24, R196, gdesc[UR4].tnspB, R24, gsb0 ;  /* 0x43e00004c4187df0 */ /* 0x000fe20008000818 */
[----:B------:R-:W-:Y:S01]  /*1a6a0*/  R2UR UR6, R2 ;  /* 0x00000000020672ca */ /* 0x000fe200000e0000 */
[----:B------:R-:W-:Y:S01]  /*1a6b0*/  IMAD.U32 R2, RZ, RZ, UR61 ;  /* 0x0000003dff027e24 */ /* 0x000fe2000f8e00ff */
[----:B------:R-:W-:Y:S01]  /*1a6c0*/  R2UR UR7, R3 ;  /* 0x00000000030772ca */ /* 0x000fe200000e0000 */
[C---:B------:R-:W-:Y:S02]  /*1a6d0*/  FADD.FTZ R3, -R5.reuse, R8 ;  /* 0x0000000805037221 */ /* 0x040fe40000010100 */
[-C--:B------:R-:W-:Y:S01]  /*1a6e0*/  FMUL.FTZ R13, R5, R2.reuse ;  /* 0x00000002050d7220 */ /* 0x080fe20000410000 */
[-C--:B------:R-:W-:Y:S01]  /*1a6f0*/  FMUL.FTZ R0, R0, R2.reuse ;  /* 0x0000000200007220 */ /* 0x080fe20000410000 */
[-C--:B------:R-:W-:Y:S02]  /*1a700*/  FMUL.FTZ R3, R3, R2.reuse ;  /* 0x0000000203037220 */ /* 0x080fe40000410000 */
[-CC-:B------:R-:W-:Y:S01]  /*1a710*/  FFMA.FTZ R208, R184, R2.reuse, -R13.reuse ;  /* 0x00000002b8d07223 */ /* 0x180fe2000001080d */
        /* <DEDUP_REMOVED lines=12> */
[----:B------:R-:W-:Y:S01]  /*1a7e0*/  FFMA.FTZ R21, R165, R2, -R13 ;  /* 0x00000002a5157223 */ /* 0x000fe2000001080d */
[----:B------:R-:W-:Y:S08]  /*1a7f0*/  MUFU.EX2 R3, R3 ;  /* 0x0000000300037308 */ /* 0x000ff00000000800 */
[----:B------:R-:W0:Y:S08]  /*1a800*/  MUFU.EX2 R208, R208 ;  /* 0x000000d000d07308 */ /* 0x000e300000000800 */
[----:B------:R-:W-:Y:S08]  /*1a810*/  MUFU.EX2 R0, R0 ;  /* 0x0000000000007308 */ /* 0x000ff00000000800 */
[----:B------:R-:W1:Y:S01]  /*1a820*/  MUFU.EX2 R8, R8 ;  /* 0x0000000800087308 */ /* 0x000e620000000800 */
[----:B0-----:R-:W-:-:S07]  /*1a830*/  FFMA.FTZ R222, R3, R222, R208 ;  /* 0x000000de03de7223 */ /* 0x001fce00000100d0 */
[----:B------:R-:W0:Y:S08]  /*1a840*/  MUFU.EX2 R210, R210 ;  /* 0x000000d200d27308 */ /* 0x000e300000000800 */
[----:B------:R-:W2:Y:S01]  /*1a850*/  MUFU.EX2 R184, R184 ;  /* 0x000000b800b87308 */ /* 0x000ea20000000800 */
[C---:B-1----:R-:W-:Y:S01]  /*1a860*/  FADD.FTZ R222, R8.reuse, R222 ;  /* 0x000000de08de7221 */ /* 0x042fe20000010000 */
[----:B------:R-:W-:Y:S01]  /*1a870*/  F2FP.F16.F32.PACK_AB R208, R8, R208 ;  /* 0x000000d008d0723e */ /* 0x000fe200000000ff */
[----:B------:R-:W-:-:S05]  /*1a880*/  IMAD.MOV.U32 R8, RZ, RZ, R5 ;  /* 0x000000ffff087224 */ /* 0x000fca00078e0005 */
[----:B------:R-:W1:Y:S01]  /*1a890*/  MUFU.EX2 R204, R204 ;  /* 0x000000cc00cc7308 */ /* 0x000e620000000800 */
[----:B0-----:R-:W-:-:S07]  /*1a8a0*/  FADD.FTZ R222, R210, R222 ;  /* 0x000000ded2de7221 */ /* 0x001fce0000010000 */
[----:B------:R-:W0:Y:S01]  /*1a8b0*/  MUFU.EX2 R10, R10 ;  /* 0x0000000a000a7308 */ /* 0x000e220000000800 */
[C---:B--2---:R-:W-:Y:S01]  /*1a8c0*/  FADD.FTZ R222, R184.reuse, R222 ;  /* 0x000000deb8de7221 */ /* 0x044fe20000010000 */
[----:B------:R-:W-:-:S06]  /*1a8d0*/  F2FP.F16.F32.PACK_AB R210, R184, R210 ;  /* 0x000000d2b8d2723e */ /* 0x000fcc00000000ff */
[----:B------:R-:W2:Y:S01]  /*1a8e0*/  MUFU.EX2 R206, R206 ;  /* 0x000000ce00ce7308 */ /* 0x000ea20000000800 */
[----:B-1----:R-:W-:-:S07]  /*1a8f0*/  FADD.FTZ R222, R204, R222 ;  /* 0x000000deccde7221 */ /* 0x002fce0000010000 */
[----:B------:R-:W1:Y:S01]  /*1a900*/  MUFU.EX2 R12, R12 ;  /* 0x0000000c000c7308 */ /* 0x000e620000000800 */
[C---:B0-----:R-:W-:Y:S01]  /*1a910*/  FADD.FTZ R222, R10.reuse, R222 ;  /* 0x000000de0ade7221 */ /* 0x041fe20000010000 */
[----:B------:R-:W-:Y:S02]  /*1a920*/  F2FP.F16.F32.PACK_AB R204, R10, R204 ;  /* 0x000000cc0acc723e */ /* 0x000fe400000000ff */
[----:B------:R-:W-:-:S04]  /*1a930*/  MOV R10, R223 ;  /* 0x000000df000a7202 */ /* 0x000fc80000000f00 */
[----:B------:R-:W0:Y:S01]  /*1a940*/  MUFU.EX2 R200, R200 ;  /* 0x000000c800c87308 */ /* 0x000e220000000800 */
[----:B--2---:R-:W-:-:S07]  /*1a950*/  FADD.FTZ R222, R206, R222 ;  /* 0x000000decede7221 */ /* 0x004fce0000010000 */
[----:B------:R-:W2:Y:S01]  /*1a960*/  MUFU.EX2 R14, R14 ;  /* 0x0000000e000e7308 */ /* 0x000ea20000000800 */
[C---:B-1----:R-:W-:Y:S01]  /*1a970*/  FADD.FTZ R222, R12.reuse, R222 ;  /* 0x000000de0cde7221 */ /* 0x042fe20000010000 */
[----:B------:R-:W-:-:S06]  /*1a980*/  F2FP.F16.F32.PACK_AB R206, R12, R206 ;  /* 0x000000ce0cce723e */ /* 0x000fcc00000000ff */
[----:B------:R-:W1:Y:S01]  /*1a990*/  MUFU.EX2 R202, R202 ;  /* 0x000000ca00ca7308 */ /* 0x000e620000000800 */
[----:B0-----:R-:W-:-:S07]  /*1a9a0*/  FADD.FTZ R222, R200, R222 ;  /* 0x000000dec8de7221 */ /* 0x001fce0000010000 */
[----:B------:R-:W0:Y:S01]  /*1a9b0*/  MUFU.EX2 R15, R15 ;  /* 0x0000000f000f7308 */ /* 0x000e220000000800 */
[C---:B--2---:R-:W-:Y:S01]  /*1a9c0*/  FADD.FTZ R222, R14.reuse, R222 ;  /* 0x000000de0ede7221 */ /* 0x044fe20000010000 */
[----:B------:R-:W-:-:S06]  /*1a9d0*/  F2FP.F16.F32.PACK_AB R200, R14, R200 ;  /* 0x000000c80ec8723e */ /* 0x000fcc00000000ff */
[----:B------:R-:W-:Y:S01]  /*1a9e0*/  MUFU.EX2 R20, R20 ;  /* 0x0000001400147308 */ /* 0x000fe20000000800 */
[----:B-1----:R-:W-:-:S07]  /*1a9f0*/  FADD.FTZ R222, R202, R222 ;  /* 0x000000decade7221 */ /* 0x002fce0000010000 */
[----:B------:R-:W-:Y:S01]  /*1aa00*/  MUFU.EX2 R21, R21 ;  /* 0x0000001500157308 */ /* 0x000fe20000000800 */
[C---:B0-----:R-:W-:Y:S01]  /*1aa10*/  FADD.FTZ R222, R15.reuse, R222 ;  /* 0x000000de0fde7221 */ /* 0x041fe20000010000 */
[----:B------:R-:W-:Y:S01]  /*1aa20*/  F2FP.F16.F32.PACK_AB R202, R15, R202 ;  /* 0x000000ca0fca723e */ /* 0x000fe200000000ff */
[----:B------:R-:W-:Y:S02]  /*1aa30*/  WARPGROUP.DEPBAR.LE gsb0, 0x0 ;  /* 0x00008000000079c5 */ /* 0x000fe40000010000 */
[----:B------:R-:W-:Y:S01]  /*1aa40*/  WARPGROUP.ARRIVE ;  /* 0x00000000000079c5 */ /* 0x000fe20000000000 */
[-CC-:B------:R-:W-:Y:S01]  /*1aa50*/  FFMA.FTZ R196, R160, R2.reuse, -R13.reuse ;  /* 0x00000002a0c47223 */ /* 0x180fe2000001080d */
[----:B------:R-:W-:Y:S01]  /*1aa60*/  FFMA.FTZ R198, R164, R2, -R13 ;  /* 0x00000002a4c67223 */ /* 0x000fe2000001080d */
[----:B------:R-:W-:-:S03]  /*1aa70*/  @!P1 PRMT R164, RZ, 0x654, R11 ;  /* 0x00000654ffa49816 */ /* 0x000fc6000000000b */
[----:B------:R-:W-:Y:S01]  /*1aa80*/  HGMMA.64x256x16.F32 R24, R192, gdesc[UR4].tnspB, R24, gsb0 ;  /* 0x43e00004c0187df0 */ /* 0x000fe20008000818 */
[----:B------:R-:W0:Y:S08]  /*1aa90*/  MUFU.EX2 R196, R196 ;  /* 0x000000c400c47308 */ /* 0x000e300000000800 */
[----:B------:R-:W1:Y:S01]  /*1aaa0*/  MUFU.EX2 R198, R198 ;  /* 0x000000c600c67308 */ /* 0x000e620000000800 */
[----:B0-----:R-:W-:Y:S01]  /*1aab0*/  FADD.FTZ R222, R196, R222 ;  /* 0x000000dec4de7221 */ /* 0x001fe20000010000 */
[----:B------:R-:W-:-:S03]  /*1aac0*/  F2FP.F16.F32.PACK_AB R196, R20, R196 ;  /* 0x000000c414c4723e */ /* 0x000fc600000000ff */
[----:B------:R-:W-:-:S04]  /*1aad0*/  FADD.FTZ R222, R20, R222 ;  /* 0x000000de14de7221 */ /* 0x000fc80000010000 */
[----:B-1----:R-:W-:Y:S01]  /*1aae0*/  FADD.FTZ R222, R198, R222 ;  /* 0x000000dec6de7221 */ /* 0x002fe20000010000 */
[----:B------:R-:W-:-:S03]  /*1aaf0*/  F2FP.F16.F32.PACK_AB R198, R21, R198 ;  /* 0x000000c615c6723e */ /* 0x000fc600000000ff */
[----:B------:R-:W-:Y:S01]  /*1ab00*/  FADD.FTZ R222, R21, R222 ;  /* 0x000000de15de7221 */ /* 0x000fe20000010000 */
[----:B------:R-:W-:Y:S02]  /*1ab10*/  WARPGROUP.DEPBAR.LE gsb0, 0x0 ;  /* 0x00008000000079c5 */ /* 0x000fe40000010000 */
[-CC-:B------:R-:W-:Y:S01]  /*1ab20*/  FFMA.FTZ R192, R152, R2.reuse, -R13.reuse ;  /* 0x0000000298c07223 */ /* 0x180fe2000001080d */
[-CC-:B------:R-:W-:Y:S01]  /*1ab30*/  FFMA.FTZ R152, R153, R2.reuse, -R13.reuse ;  /* 0x0000000299987223 */ /* 0x180fe2000001080d */
[-CC-:B------:R-:W-:Y:S01]  /*1ab40*/  FFMA.FTZ R194, R156, R2.reuse, -R13.reuse ;  /* 0x000000029cc27223 */ /* 0x180fe2000001080d */
[-C--:B------:R-:W-:Y:S01]  /*1ab50*/  FFMA.FTZ R13, R157, R2.reuse, -R13 ;  /* 0x000000029d0d7223 */ /* 0x080fe2000001080d */
[----:B------:R-:W-:Y:S02]  /*1ab60*/  @!P1 SYNCS.ARRIVE.TRANS64.RED.A1T0 RZ, [R164+URZ], RZ ;  /* 0x000000ffa4ff99a7 */ /* 0x000fe4000810043f */
[----:B------:R-:W0:Y:S01]  /*1ab70*/  MUFU.EX2 R192, R192 ;  /* 0x000000c000c07308 */ /* 0x000e220000000800 */
[----:B------:R1:W-:Y:S07]  /*1ab80*/  @!P1 SYNCS.ARRIVE.TRANS64.RED.A1T0 RZ, [R9+URZ], RZ ;  /* 0x000000ff09ff99a7 */ /* 0x0003ee000810043f */
[----:B------:R2:W-:Y:S08]  /*1ab90*/  MUFU.EX2 R7, R13 ;  /* 0x0000000d00077308 */ /* 0x0005f00000000800 */
[----:B------:R-:W-:Y:S01]  /*1aba0*/  MUFU.EX2 R152, R152 ;  /* 0x0000009800987308 */ /* 0x000fe20000000800 */
[----:B--2---:R-:W-:Y:S01]  /*1abb0*/  FMUL.FTZ R13, R4, R2 ;  /* 0x00000002040d7220 */ /* 0x004fe20000410000 */
[----:B0-----:R-:W-:-:S03]  /*1abc0*/  FADD.FTZ R222, R192, R222 ;  /* 0x000000dec0de7221 */ /* 0x001fc60000010000 */
[-CC-:B------:R-:W-:Y:S01]  /*1abd0*/  FFMA.FTZ R209, R186, R2.reuse, -R13.reuse ;  /* 0x00000002bad17223 */ /* 0x180fe2000001080d */
[-CC-:B------:R-:W-:Y:S01]  /*1abe0*/  FFMA.FTZ R153, R187, R2.reuse, -R13.reuse ;  /* 0x00000002bb997223 */ /* 0x180fe2000001080d */
[-CC-:B------:R-:W-:Y:S01]  /*1abf0*/  FFMA.FTZ R211, R190, R2.reuse, -R13.reuse ;  /* 0x00000002bed37223 */ /* 0x180fe2000001080d */
[-CC-:B------:R-:W-:Y:S01]  /*1ac00*/  FFMA.FTZ R157, R191, R2.reuse, -R13.reuse ;  /* 0x00000002bf9d7223 */ /* 0x180fe2000001080d */
[-CC-:B------:R-:W-:Y:S01]  /*1ac10*/  FFMA.FTZ R205, R178, R2.reuse, -R13.reuse ;  /* 0x00000002b2cd7223 */ /* 0x180fe2000001080d */
[-CC-:B------:R-:W-:Y:S01]  /*1ac20*/  FFMA.FTZ R160, R179, R2.reuse, -R13.reuse ;  /* 0x00000002b3a07223 */ /* 0x180fe2000001080d */
[----:B------:R-:W0:Y:S01]  /*1ac30*/  MUFU.EX2 R209, R209 ;  /* 0x000000d100d17308 */ /* 0x000e220000000800 */
[-CC-:B------:R-:W-:Y:S01]  /*1ac40*/  FFMA.FTZ R207, R182, R2.reuse, -R13.reuse ;  /* 0x00000002b6cf7223 */ /* 0x180fe2000001080d */
[-CC-:B------:R-:W-:Y:S01]  /*1ac50*/  FFMA.FTZ R156, R183, R2.reuse, -R13.reuse ;  /* 0x00000002b79c7223 */ /* 0x180fe2000001080d */
[-CC-:B------:R-:W-:Y:S01]  /*1ac60*/  FFMA.FTZ R201, R170, R2.reuse, -R13.reuse ;  /* 0x00000002aac97223 */ /* 0x180fe2000001080d */
[-CC-:B------:R-:W-:Y:S01]  /*1ac70*/  FFMA.FTZ R161, R171, R2.reuse, -R13.reuse ;  /* 0x00000002aba17223 */ /* 0x180fe2000001080d */
[-CC-:B------:R-:W-:Y:S01]  /*1ac80*/  FFMA.FTZ R203, R174, R2.reuse, -R13.reuse ;  /* 0x00000002aecb7223 */ /* 0x180fe2000001080d */
[-CC-:B------:R-:W-:Y:S01]  /*1ac90*/  FFMA.FTZ R175, R175, R2.reuse, -R13.reuse ;  /* 0x00000002afaf7223 */ /* 0x180fe2000001080d */
[-CC-:B------:R-:W-:Y:S01]  /*1aca0*/  FFMA.FTZ R197, R162, R2.reuse, -R13.reuse ;  /* 0x00000002a2c57223 */ /* 0x180fe2000001080d */
[----:B------:R-:W2:Y:S01]  /*1acb0*/  MUFU.EX2 R153, R153 ;  /* 0x0000009900997308 */ /* 0x000ea20000000800 */
[-CC-:B------:R-:W-:Y:S01]  /*1acc0*/  FFMA.FTZ R163, R163, R2.reuse, -R13.reuse ;  /* 0x00000002a3a37223 */ /* 0x180fe2000001080d */
[-CC-:B------:R-:W-:Y:S01]  /*1acd0*/  FFMA.FTZ R199, R166, R2.reuse, -R13.reuse ;  /* 0x00000002a6c77223 */ /* 0x180fe2000001080d */
[-CC-:B------:R-:W-:Y:S01]  /*1ace0*/  FFMA.FTZ R167, R167, R2.reuse, -R13.reuse ;  /* 0x00000002a7a77223 */ /* 0x180fe2000001080d */
[-CC-:B------:R-:W-:Y:S01]  /*1acf0*/  FFMA.FTZ R193, R154, R2.reuse, -R13.reuse ;  /* 0x000000029ac17223 */ /* 0x180fe2000001080d */
[-CC-:B------:R-:W-:Y:S01]  /*1ad00*/  FFMA.FTZ R155, R155, R2.reuse, -R13.reuse ;  /* 0x000000029b9b7223 */ /* 0x180fe2000001080d */
[-CC-:B------:R-:W-:Y:S01]  /*1ad10*/  FFMA.FTZ R158, R158, R2.reuse, -R13.reuse ;  /* 0x000000029e9e7223 */ /* 0x180fe2000001080d */
[----:B------:R-:W-:Y:S01]  /*1ad20*/  FFMA.FTZ R159, R159, R2, -R13 ;  /* 0x000000029f9f7223 */ /* 0x000fe2000001080d */
[----:B------:R-:W3:Y:S01]  /*1ad30*/  MUFU.EX2 R211, R211 ;  /* 0x000000d300d37308 */ /* 0x000ee20000000800 */
[----:B0-----:R-:W-:Y:S01]  /*1ad40*/  FFMA.FTZ R221, R0, R221, R209 ;  /* 0x000000dd00dd7223 */ /* 0x001fe200000100d1 */
[C---:B------:R-:W-:Y:S01]  /*1ad50*/  FADD.FTZ R222, R152.reuse, R222 ;  /* 0x000000de98de7221 */ /* 0x040fe20000010000 */
[----:B------:R-:W-:-:S05]  /*1ad60*/  F2FP.F16.F32.PACK_AB R192, R152, R192 ;  /* 0x000000c098c0723e */ /* 0x000fca00000000ff */
[----:B------:R-:W0:Y:S01]  /*1ad70*/  MUFU.EX2 R157, R157 ;  /* 0x0000009d009d7308 */ /* 0x000e220000000800 */
[C---:B--2---:R-:W-:Y:S01]  /*1ad80*/  FADD.FTZ R221, R153.reuse, R221 ;  /* 0x000000dd99dd7221 */ /* 0x044fe20000010000 */
[----:B------:R-:W-:-:S06]  /*1ad90*/  F2FP.F16.F32.PACK_AB R209, R153, R209 ;  /* 0x000000d199d1723e */ /* 0x000fcc00000000ff */
[----:B------:R-:W2:Y:S01]  /*1ada0*/  MUFU.EX2 R205, R205 ;  /* 0x000000cd00cd7308 */ /* 0x000ea20000000800 */
[----:B---3--:R-:W-:-:S07]  /*1adb0*/  FADD.FTZ R221, R211, R221 ;  /* 0x000000ddd3dd7221 */ /* 0x008fce0000010000 */
[----:B------:R-:W3:Y:S01]  /*1adc0*/  MUFU.EX2 R160, R160 ;  /* 0x000000a000a07308 */ /* 0x000ee20000000800 */
[C---:B0-----:R-:W-:Y:S01]  /*1add0*/  FADD.FTZ R221, R157.reuse, R221 ;  /* 0x000000dd9ddd7221 */ /* 0x041fe20000010000 */
[----:B------:R-:W-:-:S06]  /*1ade0*/  F2FP.F16.F32.PACK_AB R211, R157, R211 ;  /* 0x000000d39dd3723e */ /* 0x000fcc00000000ff */
[----:B------:R-:W0:Y:S01]  /*1adf0*/  MUFU.EX2 R207, R207 ;  /* 0x000000cf00cf7308 */ /* 0x000e220000000800 */
[----:B--2---:R-:W-:-:S07]  /*1ae00*/  FADD.FTZ R221, R205, R221 ;  /* 0x000000ddcddd7221 */ /* 0x004fce0000010000 */
[----:B------:R-:W2:Y:S01]  /*1ae10*/  MUFU.EX2 R156, R156 ;  /* 0x0000009c009c7308 */ /* 0x000ea20000000800 */
[C---:B---3--:R-:W-:Y:S01]  /*1ae20*/  FADD.FTZ R221, R160.reuse, R221 ;  /* 0x000000dda0dd7221 */ /* 0x048fe20000010000 */
[----:B------:R-:W-:-:S06]  /*1ae30*/  F2FP.F16.F32.PACK_AB R205, R160, R205 ;  /* 0x000000cda0cd723e */ /* 0x000fcc00000000ff */
[----:B------:R-:W3:Y:S01]  /*1ae40*/  MUFU.EX2 R201, R201 ;  /* 0x000000c900c97308 */ /* 0x000ee20000000800 */
[----:B0-----:R-:W-:-:S07]  /*1ae50*/  FADD.FTZ R221, R207, R221 ;  /* 0x000000ddcfdd7221 */ /* 0x001fce0000010000 */
        /* <DEDUP_REMOVED lines=10> */
[----:B-1----:R-:W1:Y:S01]  /*1af00*/  MUFU.EX2 R9, R163 ;  /* 0x000000a300097308 */ /* 0x002e620000000800 */
[C---:B---3--:R-:W-:Y:S01]  /*1af10*/  FADD.FTZ R221, R11.reuse, R221 ;  /* 0x000000dd0bdd7221 */ /* 0x048fe20000010000 */
[----:B------:R-:W-:-:S06]  /*1af20*/  F2FP.F16.F32.PACK_AB R203, R11, R203 ;  /* 0x000000cb0bcb723e */ /* 0x000fcc00000000ff */
[----:B------:R-:W2:Y:S01]  /*1af30*/  MUFU.EX2 R199, R199 ;  /* 0x000000c700c77308 */ /* 0x000ea20000000800 */
[----:B0-----:R-:W-:-:S07]  /*1af40*/  FADD.FTZ R221, R197, R221 ;  /* 0x000000ddc5dd7221 */ /* 0x001fce0000010000 */
[----:B------:R-:W0:Y:S01]  /*1af50*/  MUFU.EX2 R13, R167 ;  /* 0x000000a7000d7308 */ /* 0x000e220000000800 */
[C---:B-1----:R-:W-:Y:S01]  /*1af60*/  FADD.FTZ R221, R9.reuse, R221 ;  /* 0x000000dd09dd7221 */ /* 0x042fe20000010000 */
[----:B------:R-:W-:Y:S01]  /*1af70*/  F2FP.F16.F32.PACK_AB R197, R9, R197 ;  /* 0x000000c509c5723e */ /* 0x000fe200000000ff */
[----:B------:R-:W-:-:S05]  /*1af80*/  IMAD.MOV.U32 R9, RZ, RZ, R224 ;  /* 0x000000ffff097224 */ /* 0x000fca00078e00e0 */
[----:B------:R-:W1:Y:S01]  /*1af90*/  MUFU.EX2 R193, R193 ;  /* 0x000000c100c17308 */ /* 0x000e620000000800 */
[----:B--2---:R-:W-:-:S07]  /*1afa0*/  FADD.FTZ R221, R199, R221 ;  /* 0x000000ddc7dd7221 */ /* 0x004fce0000010000 */
[----:B------:R-:W2:Y:S01]  /*1afb0*/  MUFU.EX2 R155, R155 ;  /* 0x0000009b009b7308 */ /* 0x000ea20000000800 */
[C---:B0-----:R-:W-:Y:S01]  /*1afc0*/  FADD.FTZ R221, R13.reuse, R221 ;  /* 0x000000dd0ddd7221 */ /* 0x041fe20000010000 */
[----:B------:R-:W-:-:S06]  /*1afd0*/  F2FP.F16.F32.PACK_AB R199, R13, R199 ;  /* 0x000000c70dc7723e */ /* 0x000fcc00000000ff */
[----:B------:R-:W0:Y:S01]  /*1afe0*/  MUFU.EX2 R194, R194 ;  /* 0x000000c200c27308 */ /* 0x000e220000000800 */
[----:B-1----:R-:W-:-:S07]  /*1aff0*/  FADD.FTZ R221, R193, R221 ;  /* 0x000000ddc1dd7221 */ /* 0x002fce0000010000 */
[----:B------:R-:W1:Y:S01]  /*1b000*/  MUFU.EX2 R158, R158 ;  /* 0x0000009e009e7308 */ /* 0x000e620000000800 */
[C---:B--2---:R-:W-:Y:S01]  /*1b010*/  FADD.FTZ R221, R155.reuse, R221 ;  /* 0x000000dd9bdd7221 */ /* 0x044fe20000010000 */
[----:B------:R-:W-:-:S06]  /*1b020*/  F2FP.F16.F32.PACK_AB R193, R155, R193 ;  /* 0x000000c19bc1723e */ /* 0x000fcc00000000ff */
[----:B------:R-:W2:Y:S01]  /*1b030*/  MUFU.EX2 R159, R159 ;  /* 0x0000009f009f7308 */ /* 0x000ea20000000800 */
[----:B0-----:R-:W-:Y:S01]  /*1b040*/  FADD.FTZ R222, R194, R222 ;  /* 0x000000dec2de7221 */ /* 0x001fe20000010000 */
[----:B------:R-:W-:-:S03]  /*1b050*/  F2FP.F16.F32.PACK_AB R194, R7, R194 ;  /* 0x000000c207c2723e */ /* 0x000fc600000000ff */
[----:B------:R-:W-:Y:S01]  /*1b060*/  FADD.FTZ R222, R7, R222 ;  /* 0x000000de07de7221 */ /* 0x000fe20000010000 */
[----:B------:R-:W-:Y:S02]  /*1b070*/  IMAD.MOV.U32 R7, RZ, RZ, R4 ;  /* 0x000000ffff077224 */ /* 0x000fe400078e0004 */
[----:B-1----:R-:W-:-:S04]  /*1b080*/  FADD.FTZ R221, R158, R221 ;  /* 0x000000dd9edd7221 */ /* 0x002fc80000010000 */
[C---:B--2---:R-:W-:Y:S01]  /*1b090*/  FADD.FTZ R221, R159.reuse, R221 ;  /* 0x000000dd9fdd7221 */ /* 0x044fe20000010000 */
[----:B------:R-:W-:Y:S01]  /*1b0a0*/  F2FP.F16.F32.PACK_AB R195, R159, R158 ;  /* 0x0000009e9fc3723e */ /* 0x000fe200000000ff */
[----:B------:R-:W-:Y:S06]  /*1b0b0*/  @P2 BRA `(.L_x_845) ;  /* 0xffffffb800102947 */ /* 0x000fec000383ffff */
.L_x_834:
[----:B------:R-:W-:Y:S05]  /*1b0c0*/  BSYNC B0 ;  /* 0x0000000000007941 */ /* 0x000fea0003800000 */
.L_x_833:
        /* <DEDUP_REMOVED lines=131> */
.L_x_846:
[----:B------:R-:W-:Y:S02]  /*1b900*/  LEA R0, R223, R18, 0x3 ;  /* 0x00000012df007211 */ /* 0x000fe400078e18ff */
[----:B------:R-:W-:-:S04]  /*1b910*/  SHF.L.U32 R7, R224, 0x1f, RZ ;  /* 0x0000001fe0077819 */ /* 0x000fc800000006ff */
[----:B------:R0:W1:Y:S01]  /*1b920*/  SYNCS.PHASECHK.TRANS64.TRYWAIT P2, [R0+URZ+0x38850], R7 ;  /* 0x03885007000075a7 */ /* 0x000062000804017f */
[----:B------:R-:W-:Y:S05]  /*1b930*/  @!P0 BRA `(.L_x_847) ;  /* 0x0000000000048947 */ /* 0x000fea0003800000 */
[----:B------:R-:W-:Y:S01]  /*1b940*/  BPT.TRAP 0x1 ;  /* 0x000000040000795c */ /* 0x000fe20000300000 */
.L_x_847:
[----:B------:R-:W-:Y:S01]  /*1b950*/  VIADD R18, R18, 0x400 ;  /* 0x0000040012127836 */ /* 0x000fe20000000000 */
[----:B------:R-:W-:Y:S04]  /*1b960*/  BSSY B0, `(.L_x_848) ;  /* 0x0000008000007945 */ /* 0x000fe80003800000 */
[----:B------:R-:W-:-:S04]  /*1b970*/  SHF.R.U32.HI R18, RZ, 0x4, R18 ;  /* 0x00000004ff127819 */ /* 0x000fc80000011612 */
[----:B------:R-:W-:-:S04]  /*1b980*/  LOP3.LUT R18, R18, 0x3fff, RZ, 0xc0, !PT ;  /* 0x00003fff12127812 */ /* 0x000fc800078ec0ff */
[----:B------:R-:W-:-:S05]  /*1b990*/  LOP3.LUT R18, R18, 0x2800000, RZ, 0xfc, !PT ;  /* 0x0280000012127812 */ /* 0x000fca00078efcff */
[----:B------:R-:W-:Y:S01]  /*1b9a0*/  IMAD R3, R223, 0xa00, R18 ;  /* 0x00000a00df037824 */ /* 0x000fe200078e0212 */
[----:B-1----:R-:W-:Y:S06]  /*1b9b0*/  @P2 BRA `(.L_x_849) ;  /* 0x0000000000082947 */ /* 0x002fec0003800000 */
[----:B------:R-:W1:Y:S02]  /*1b9c0*/  SYNCS.PHASECHK.TRANS64.TRYWAIT P0, [R0+URZ+0x38850], R7 ;  /* 0x03885007000075a7 */ /* 0x000e64000800017f */
[----:B-1----:R-:W-:Y:S05]  /*1b9d0*/  @!P0 BRA `(.L_x_850) ;  /* 0x000000c800c88947 */ /* 0x002fea0003800000 */
.L_x_849:
[----:B------:R-:W-:Y:S05]  /*1b9e0*/  BSYNC B0 ;  /* 0x0000000000007941 */ /* 0x000fea0003800000 */
.L_x_848:
[----:B------:R-:W-:Y:S01]  /*1b9f0*/  IMAD.MOV.U32 R6, RZ, RZ, R3 ;  /* 0x000000ffff067224 */ /* 0x000fe200078e0003 */
[----:B01----:R-:W-:Y:S01]  /*1ba00*/  MOV R7, 0x40000040 ;  /* 0x4000004000077802 */ /* 0x003fe20000000f00 */
[----:B------:R-:W-:Y:S01]  /*1ba10*/  WARPGROUP.ARRIVE ;  /* 0x00000000000079c5 */ /* 0x000fe20000000000 */
[----:B------:R-:W-:Y:S01]  /*1ba20*/  IADD3 R223, R223, 0x1, RZ ;  /* 0x00000001dfdf7810 */ /* 0x000fe20007ffe0ff */
[----:B------:R-:W-:Y:S01]  /*1ba30*/  @!P1 VIADD R12, R0, 0x38860 ;  /* 0x00038860000c9836 */ /* 0x000fe20000000000 */
[----:B------:R-:W-:Y:S01]  /*1ba40*/  R2UR UR6, R6 ;  /* 0x00000000060672ca */ /* 0x000fe200000e0000 */
[----:B------:R-:W-:Y:S01]  /*1ba50*/  VIADD R6, R3, 0x80 ;  /* 0x0000008003067836 */ /* 0x000fe20000000000 */
[----:B------:R-:W-:Y:S01]  /*1ba60*/  R2UR UR7, R7 ;  /* 0x00000000070772ca */ /* 0x000fe200000e0000 */
[----:B------:R-:W-:Y:S01]  /*1ba70*/  IMAD.MOV.U32 R7, RZ, RZ, 0x40000040 ;  /* 0x40000040ff077424 */ /* 0x000fe200078e00ff */
[----:B------:R-:W-:Y:S01]  /*1ba80*/  ISETP.NE.AND P2, PT, R223, 0x2, PT ;  /* 0x00000002df00780c */ /* 0x000fe20003f45270 */
[----:B------:R-:W-:Y:S01]  /*1ba90*/  IMAD.MOV.U32 R0, RZ, RZ, -0x800000 ;  /* 0xff800000ff007424 */ /* 0x000fe200078e00ff */
[----:B------:R-:W-:Y:S01]  /*1baa0*/  @!P1 PRMT R12, RZ, 0x654, R12 ;  /* 0x00000654ff0c9816 */ /* 0x000fe2000000000c */
[----:B------:R-:W-:Y:S01]  /*1bab0*/  VIADD R237, R237, 0x1 ;  /* 0x00000001eded7836 */ /* 0x000fe20000000000 */
[----:B------:R-:W-:-:S07]  /*1bac0*/  SEL R223, R223, RZ, P2 ;  /* 0x000000ffdfdf7207 */ /* 0x000fce0001000000 */
[----:B------:R-:W-:Y:S01]  /*1bad0*/  HGMMA.64x256x16.F32 R24, R208, gdesc[UR4].tnspB, R24, gsb0 ;  /* 0x43e00004d0187df0 */ /* 0x000fe20008000818 */
[----:B------:R-:W-:Y:S02]  /*1bae0*/  R2UR UR6, R6 ;  /* 0x00000000060672ca */ /* 0x000fe400000e0000 */
[----:B------:R-:W-:Y:S01]  /*1baf0*/  R2UR UR7, R7 ;  /* 0x00000000070772ca */ /* 0x000fe200000e0000 */
[----:B------:R-:W-:Y:S01]  /*1bb00*/  IMAD.MOV.U32 R7, RZ, RZ, 0x40000040 ;  /* 0x40000040ff077424 */ /* 0x000fe200078e00ff */
[----:B------:R-:W-:Y:S01]  /*1bb10*/  IADD3 R6, R3, 0x100, RZ ;  /* 0x0000010003067810 */ /* 0x000fe20007ffe0ff */
[----:B------:R-:W-:Y:S02]  /*1bb20*/  WARPGROUP.DEPBAR.LE gsb0, 0x0 ;  /* 0x00008000000079c5 */ /* 0x000fe40000010000 */
[----:B------:R-:W-:-:S15]  /*1bb30*/  WARPGROUP.ARRIVE ;  /* 0x00000000000079c5 */ /* 0x000fde0000000000 */
[----:B------:R-:W-:-:S05]  /*1bb40*/  NOP ;  /* 0x0000000000007918 */ /* 0x000fca0000000000 */
[----:B------:R-:W-:Y:S01]  /*1bb50*/  HGMMA.64x256x16.F32 R24, R204, gdesc[UR4].tnspB, R24, gsb0 ;  /* 0x43e00004cc187df0 */ /* 0x000fe20008000818 */
[----:B------:R-:W-:Y:S01]  /*1bb60*/  R2UR UR6, R6 ;  /* 0x00000000060672ca */ /* 0x000fe200000e0000 */
[----:B------:R-:W-:Y:S01]  /*1bb70*/  VIADD R6, R3, 0x180 ;  /* 0x0000018003067836 */ /* 0x000fe20000000000 */
[----:B------:R-:W-:Y:S02]  /*1bb80*/  R2UR UR7, R7 ;  /* 0x00000000070772ca */ /* 0x000fe400000e0000 */
[----:B------:R-:W-:Y:S01]  /*1bb90*/  MOV R7, 0x40000040 ;  /* 0x4000004000077802 */ /* 0x000fe20000000f00 */
[----:B------:R-:W-:Y:S02]  /*1bba0*/  WARPGROUP.DEPBAR.LE gsb0, 0x0 ;  /* 0x00008000000079c5 */ /* 0x000fe40000010000 */
[----:B------:R-:W-:-:S15]  /*1bbb0*/  WARPGROUP.ARRIVE ;  /* 0x00000000000079c5 */ /* 0x000fde0000000000 */
[----:B------:R-:W-:-:S05]  /*1bbc0*/  NOP ;  /* 0x0000000000007918 */ /* 0x000fca0000000000 */
[----:B------:R-:W-:Y:S01]  /*1bbd0*/  HGMMA.64x256x16.F32 R24, R200, gdesc[UR4].tnspB, R24, gsb0 ;  /* 0x43e00004c8187df0 */ /* 0x000fe20008000818 */
[----:B------:R-:W-:Y:S01]  /*1bbe0*/  R2UR UR6, R6 ;  /* 0x00000000060672ca */ /* 0x000fe200000e0000 */
[----:B------:R-:W-:Y:S01]  /*1bbf0*/  VIADD R6, R3, 0x200 ;  /* 0x0000020003067836 */ /* 0x000fe20000000000 */
[----:B------:R-:W-:Y:S01]  /*1bc00*/  R2UR UR7, R7 ;  /* 0x00000000070772ca */ /* 0x000fe200000e0000 */
[----:B------:R-:W-:Y:S01]  /*1bc10*/  IMAD.MOV.U32 R7, RZ, RZ, 0x40000040 ;  /* 0x40000040ff077424 */ /* 0x000fe200078e00ff */
[----:B------:R-:W0:Y:S02]  /*1bc20*/  SHFL.BFLY PT, R3, R222, 0x2, 0x1f ;  /* 0x0c401f00de037f89 */ /* 0x000e2400000e0000 */
[----:B0-----:R-:W-:Y:S01]  /*1bc30*/  FADD.FTZ R3, R3, R222 ;  /* 0x000000de03037221 */ /* 0x001fe20000010000 */
[----:B------:R-:W-:Y:S02]  /*1bc40*/  WARPGROUP.DEPBAR.LE gsb0, 0x0 ;  /* 0x00008000000079c5 */ /* 0x000fe40000010000 */
[----:B------:R-:W-:-:S15]  /*1bc50*/  WARPGROUP.ARRIVE ;  /* 0x00000000000079c5 */ /* 0x000fde0000000000 */
[----:B------:R-:W-:-:S03]  /*1bc60*/  NOP ;  /* 0x0000000000007918 */ /* 0x000fc60000000000 */
[----:B------:R-:W-:Y:S01]  /*1bc70*/  HGMMA.64x256x16.F32 R24, R196, gdesc[UR4].tnspB, R24, gsb0 ;  /* 0x43e00004c4187df0 */ /* 0x000fe20008000818 */
[----:B------:R-:W-:Y:S02]  /*1bc80*/  R2UR UR6, R6 ;  /* 0x00000000060672ca */ /* 0x000fe400000e0000 */
[----:B------:R-:W-:Y:S01]  /*1bc90*/  R2UR UR7, R7 ;  /* 0x00000000070772ca */ /* 0x000fe200000e0000 */
[----:B------:R-:W0:Y:S02]  /*1bca0*/  SHFL.BFLY PT, R6, R221, 0x2, 0x1f ;  /* 0x0c401f00dd067f89 */ /* 0x000e2400000e0000 */
[----:B0-----:R-:W-:Y:S02]  /*1bcb0*/  FADD.FTZ R8, R6, R221 ;  /* 0x000000dd06087221 */ /* 0x001fe40000010000 */
[----:B------:R-:W0:Y:S04]  /*1bcc0*/  SHFL.BFLY PT, R6, R3, 0x1, 0x1f ;  /* 0x0c201f0003067f89 */ /* 0x000e2800000e0000 */
[----:B------:R-:W1:Y:S01]  /*1bcd0*/  SHFL.BFLY PT, R7, R8, 0x1, 0x1f ;  /* 0x0c201f0008077f89 */ /* 0x000e6200000e0000 */
[----:B0-----:R-:W-:Y:S01]  /*1bce0*/  FADD.FTZ R13, R3, R6 ;  /* 0x00000006030d7221 */ /* 0x001fe20000010000 */
[----:B------:R-:W-:Y:S01]  /*1bcf0*/  SEL R3, RZ, 0x1, P2 ;  /* 0x00000001ff037807 */ /* 0x000fe20001000000 */
[----:B-1----:R-:W-:-:S03]  /*1bd00*/  FADD.FTZ R15, R8, R7 ;  /* 0x00000007080f7221 */ /* 0x002fc60000010000 */
[----:B------:R-:W-:Y:S02]  /*1bd10*/  FSETP.NE.FTZ.AND P0, PT, R13, RZ, PT ;  /* 0x000000ff0d00720b */ /* 0x000fe40003f15000 */
[----:B------:R-:W-:Y:S02]  /*1bd20*/  CS2R R6, SRZ ;  /* 0x0000000000067805 */ /* 0x000fe4000001ff00 */
[----:B------:R-:W-:Y:S02]  /*1bd30*/  LOP3.LUT R224, R224, R3, RZ, 0x3c, !PT ;  /* 0x00000003e0e07212 */ /* 0x000fe400078e3cff */
[----:B------:R-:W-:Y:S02]  /*1bd40*/  FSETP.NE.FTZ.AND P3, PT, R15, RZ, PT ;  /* 0x000000ff0f00720b */ /* 0x000fe40003f75000 */
[----:B------:R-:W-:-:S05]  /*1bd50*/  MOV R3, 0xff800000 ;  /* 0xff80000000037802 */ /* 0x000fca0000000f00 */
[----:B------:R-:W0:Y:S01]  /*1bd60*/  @P0 MUFU.LG2 R9, R13 ;  /* 0x0000000d00090308 */ /* 0x000e220000000c00 */
[----:B------:R-:W-:-:S05]  /*1bd70*/  @P0 FMUL.FTZ R8, R2, 0.69314718246459960938 ;  /* 0x3f31721802080820 */ /* 0x000fca0000410000 */
[----:B------:R-:W-:Y:S02]  /*1bd80*/  @P3 FMUL.FTZ R2, R2, 0.69314718246459960938 ;  /* 0x3f31721802023820 */ /* 0x000fe40000410000 */
[----:B------:R-:W1:Y:S08]  /*1bd90*/  @P3 MUFU.LG2 R10, R15 ;  /* 0x0000000f000a3308 */ /* 0x000e700000000c00 */
[----:B------:R-:W2:Y:S01]  /*1bda0*/  @P0 MUFU.RCP R7, R13 ;  /* 0x0000000d00070308 */ /* 0x000ea20000001000 */
[----:B0-----:R-:W-:-:S04]  /*1bdb0*/  @P0 FMUL.FTZ R9, R9, 0.69314718246459960938 ;  /* 0x3f31721809090820 */ /* 0x001fc80000410000 */
[----:B------:R-:W-:Y:S01]  /*1bdc0*/  @P0 FFMA.FTZ R0, R8, R5, R9 ;  /* 0x0000000508000223 */ /* 0x000fe20000010009 */
[----:B------:R-:W-:Y:S02]  /*1bdd0*/  PLOP3.LUT P0, PT, PT, PT, PT, 0x8, 0x0 ;  /* 0x000000000000781c */ /* 0x000fe40003f0e170 */
[----:B------:R-:W0:Y:S01]  /*1bde0*/  @P3 MUFU.RCP R6, R15 ;  /* 0x0000000f00063308 */ /* 0x000e220000001000 */
[----:B-1----:R-:W-:-:S04]  /*1bdf0*/  @P3 FMUL.FTZ R11, R10, 0.69314718246459960938 ;  /* 0x3f3172180a0b3820 */ /* 0x002fc80000410000 */
[----:B------:R-:W-:Y:S01]  /*1be00*/  @P3 FFMA.FTZ R3, R2, R4, R11 ;  /* 0x0000000402033223 */ /* 0x000fe2000001000b */
[----:B------:R-:W-:Y:S02]  /*1be10*/  WARPGROUP.DEPBAR.LE gsb0, 0x0 ;  /* 0x00008000000079c5 */ /* 0x000fe40000010000 */
[----:B------:R-:W-:-:S06]  /*1be20*/  WARPGROUP.ARRIVE ;  /* 0x00000000000079c5 */ /* 0x000fcc0000000000 */
[----:B------:R-:W-:Y:S03]  /*1be30*/  HGMMA.64x256x16.F32 R24, R192, gdesc[UR4].tnspB, R24, gsb0 ;  /* 0x43e00004c0187df0 */ /* 0x000fe60008000818 */
[----:B------:R-:W-:Y:S02]  /*1be40*/  WARPGROUP.DEPBAR.LE gsb0, 0x0 ;  /* 0x00008000000079c5 */ /* 0x000fe40000010000 */
[----:B------:R1:W-:Y:S01]  /*1be50*/  @!P1 SYNCS.ARRIVE.TRANS64.RED.A1T0 RZ, [R12+URZ], RZ ;  /* 0x000000ff0cff99a7 */ /* 0x0003e2000810043f */
[-C--:B--2---:R-:W-:Y:S01]  /*1be60*/  FMUL.FTZ R166, R88, R7.reuse ;  /* 0x0000000758a67220 */ /* 0x084fe20000410000 */
[-C--:B------:R-:W-:Y:S01]  /*1be70*/  FMUL.FTZ R167, R92, R7.reuse ;  /* 0x000000075ca77220 */ /* 0x080fe20000410000 */
[-C--:B------:R-:W-:Y:S01]  /*1be80*/  FMUL.FTZ R168, R96, R7.reuse ;  /* 0x0000000760a87220 */ /* 0x080fe20000410000 */
[-C--:B------:R-:W-:Y:S01]  /*1be90*/  FMUL.FTZ R169, R100, R7.reuse ;  /* 0x0000000764a97220 */ /* 0x080fe20000410000 */
[-C--:B------:R-:W-:Y:S01]  /*1bea0*/  FMUL.FTZ R24, R24, R7.reuse ;  /* 0x0000000718187220 */ /* 0x080fe20000410000 */
[-C--:B------:R-:W-:Y:S01]  /*1beb0*/  FMUL.FTZ R25, R25, R7.reuse ;  /* 0x0000000719197220 */ /* 0x080fe20000410000 */
[-C--:B------:R-:W-:Y:S01]  /*1bec0*/  FMUL.FTZ R28, R28, R7.reuse ;  /* 0x000000071c1c7220 */ /* 0x080fe20000410000 */
[-C--:B------:R-:W-:Y:S01]  /*1bed0*/  FMUL.FTZ R29, R29, R7.reuse ;  /* 0x000000071d1d7220 */ /* 0x080fe20000410000 */
        /* <DEDUP_REMOVED lines=56> */
[-C--:B0-----:R-:W-:Y:S01]  /*1c260*/  FMUL.FTZ R8, R31, R6.reuse ;  /* 0x000000061f087220 */ /* 0x081fe20000410000 */
        /* <DEDUP_REMOVED lines=62> */
[----:B------:R-:W-:-:S07]  /*1c650*/  FMUL.FTZ R151, R151, R6 ;  /* 0x0000000697977220 */ /* 0x000fce0000410000 */
.L_x_764:
[----:B------:R-:W0:Y:S08]  /*1c660*/  S2UR UR5, SR_CgaCtaId ;  /* 0x00000000000579c3 */ /* 0x000e300000008800 */
[----:B------:R-:W-:Y:S06]  /*1c670*/  BAR.SYNC.DEFER_BLOCKING 0x5, 0x180 ;  /* 0x0146000000007b1d */ /* 0x000fec0000010000 */
[----:B------:R-:W-:Y:S01]  /*1c680*/  UMOV UR4, 0x400 ;  /* 0x0000040000047882 */ /* 0x000fe20000000000 */
[----:B------:R-:W-:Y:S01]  /*1c690*/  BSSY B0, `(.L_x_851) ;  /* 0x00002e5000007945 */ /* 0x000fe20003800000 */
[----:B0-----:R-:W-:-:S06]  /*1c6a0*/  ULEA UR4, UR5, UR4, 0x18 ;  /* 0x0000000405047291 */ /* 0x001fcc000f8ec03f */
[----:B------:R-:W-:-:S05]  /*1c6b0*/  IMAD.U32 R18, RZ, RZ, UR4 ;  /* 0x00000004ff127e24 */ /* 0x000fca000f8e00ff */
[----:B------:R0:W1:Y:S01]  /*1c6c0*/  LDS.128 R120, [R18+0x388d0] ;  /* 0x0388d00012787984 */ /* 0x0000620000000c00 */
[----:B------:R-:W-:Y:S06]  /*1c6d0*/  BAR.ARV 0x4, 0x180 ;  /* 0x0106000000007b1d */ /* 0x000fec0000002000 */
[----:B------:R-:W-:Y:S05]  /*1c6e0*/  @P0 BRA `(.L_x_852) ;  /* 0x0000002000100947 */ /* 0x000fea0003800000 */
[----:B------:R-:W2:Y:S01]  /*1c6f0*/  LDL R6, [R1+0x8c] ;  /* 0x00008c0001067983 */ /* 0x000ea20000100800 */
[----:B------:R-:W-:Y:S01]  /*1c700*/  F2FP.F16.F32.PACK_AB R24, R25, R24 ;  /* 0x000000181918723e */ /* 0x000fe200000000ff */
[----:B------:R-:W-:Y:S01]  /*1c710*/  ULDC.64 UR4, c[0x0][0xc00] ;  /* 0x0003000000047ab9 */ /* 0x000fe20000000a00 */
[----:B------:R-:W-:Y:S01]  /*1c720*/  F2FP.F16.F32.PACK_AB R25, R10, R4 ;  /* 0x000000040a19723e */ /* 0x000fe200000000ff */
[----:B------:R-:W3:Y:S01]  /*1c730*/  S2R R27, SR_SWINHI ;  /* 0x00000000001b7919 */ /* 0x000ee20000002f00 */
[----:B------:R-:W-:Y:S01]  /*1c740*/  F2FP.F16.F32.PACK_AB R5, R35, R5 ;  /* 0x000000052305723e */ /* 0x000fe200000000ff */
[----:B------:R-:W-:Y:S01]  /*1c750*/  ULDC.64 UR6, c[0x0][0x208] ;  /* 0x0000820000067ab9 */ /* 0x000fe20000000a00 */
[----:B------:R-:W-:Y:S02]  /*1c760*/  F2FP.F16.F32.PACK_AB R7, R39, R7 ;  /* 0x000000072707723e */ /* 0x000fe400000000ff */
        /* <DEDUP_REMOVED lines=13> */
[----:B---3--:R-:W-:Y:S01]  /*1c840*/  MOV R21, R27 ;  /* 0x0000001b00157202 */ /* 0x008fe20000000f00 */
[----:B------:R-:W-:Y:S02]  /*1c850*/  BAR.SYNC.DEFER_BLOCKING 0x1, 0x100 ;  /* 0x0044000000007b1d */ /* 0x000fe40000010000 */
[----:B--2---:R-:W-:-:S04]  /*1c860*/  IMAD.WIDE R130, R6, 0x2, R20 ;  /* 0x0000000206827825 */ /* 0x004fc800078e0214 */
[----:B------:R-:W-:Y:S01]  /*1c870*/  IMAD.MOV.U32 R27, RZ, RZ, R131 ;  /* 0x000000ffff1b7224 */ /* 0x000fe200078e0083 */
[C---:B------:R-:W-:Y:S02]  /*1c880*/  IADD3 R129, P1, R130.reuse, 0x20, RZ ;  /* 0x0000002082817810 */ /* 0x040fe40007f3e0ff */
[C---:B------:R-:W-:Y:S02]  /*1c890*/  IADD3 R119, P5, R130.reuse, 0x4040, RZ ;  /* 0x0000404082777810 */ /* 0x040fe40007fbe0ff */
[----:B------:R-:W-:Y:S02]  /*1c8a0*/  LOP3.LUT R128, R129, 0x380, RZ, 0xc0, !PT ;  /* 0x0000038081807812 */ /* 0x000fe400078ec0ff */
[----:B------:R-:W-:Y:S02]  /*1c8b0*/  IADD3 R116, P2, R130, 0x4060, RZ ;  /* 0x0000406082747810 */ /* 0x000fe40007f5e0ff */
[----:B------:R-:W-:Y:S02]  /*1c8c0*/  SHF.R.U64 R128, R128, 0x3, RZ ;  /* 0x0000000380807819 */ /* 0x000fe400000012ff */
[----:B------:R-:W-:-:S02]  /*1c8d0*/  LOP3.LUT R26, R130, 0x380, RZ, 0xc0, !PT ;  /* 0x00000380821a7812 */ /* 0x000fc400078ec0ff */
[----:B------:R-:W-:Y:S02]  /*1c8e0*/  LOP3.LUT R128, R128, R129, RZ, 0x3c, !PT ;  /* 0x0000008180807212 */ /* 0x000fe400078e3cff */
[----:B------:R-:W-:Y:S02]  /*1c8f0*/  IADD3.X R129, RZ, R131, RZ, P1, !PT ;  /* 0x00000083ff817210 */ /* 0x000fe40000ffe4ff */
[----:B------:R-:W-:Y:S02]  /*1c900*/  IADD3 R114, P1, R130, 0x8000, RZ ;  /* 0x0000800082727810 */ /* 0x000fe40007f3e0ff */
[----:B------:R-:W-:Y:S02]  /*1c910*/  LOP3.LUT R118, R119, 0x380, RZ, 0xc0, !PT ;  /* 0x0000038077767812 */ /* 0x000fe400078ec0ff */
[----:B------:R-:W-:Y:S02]  /*1c920*/  LOP3.LUT R117, R116, 0x380, RZ, 0xc0, !PT ;  /* 0x0000038074757812 */ /* 0x000fe400078ec0ff */
[----:B------:R-:W-:-:S02]  /*1c930*/  LOP3.LUT R115, R114, 0x380, RZ, 0xc0, !PT ;  /* 0x0000038072737812 */ /* 0x000fc400078ec0ff */
[----:B------:R-:W-:Y:S02]  /*1c940*/  SHF.R.U64 R26, R26, 0x3, RZ ;  /* 0x000000031a1a7819 */ /* 0x000fe400000012ff */
[----:B------:R-:W-:Y:S02]  /*1c950*/  SHF.R.U64 R118, R118, 0x3, RZ ;  /* 0x0000000376767819 */ /* 0x000fe400000012ff */
[----:B------:R-:W-:Y:S02]  /*1c960*/  SHF.R.U64 R117, R117, 0x3, RZ ;  /* 0x0000000375757819 */ /* 0x000fe400000012ff */
[----:B------:R-:W-:Y:S02]  /*1c970*/  SHF.R.U64 R115, R115, 0x3, RZ ;  /* 0x0000000373737819 */ /* 0x000fe400000012ff */
[----:B------:R-:W-:Y:S02]  /*1c980*/  LOP3.LUT R26, R26, R130, RZ, 0x3c, !PT ;  /* 0x000000821a1a7212 */ /* 0x000fe400078e3cff */
[----:B------:R-:W-:-:S02]  /*1c990*/  IADD3 R103, P0, R130, 0x40, RZ ;  /* 0x0000004082677810 */ /* 0x000fc40007f1e0ff */
[C---:B------:R-:W-:Y:S02]  /*1c9a0*/  IADD3 R127, P4, R130.reuse, 0x60, RZ ;  /* 0x00000060827f7810 */ /* 0x040fe40007f9e0ff */
[C---:B------:R-:W-:Y:S02]  /*1c9b0*/  IADD3 R113, P3, R130.reuse, 0x4000, RZ ;  /* 0x0000400082717810 */ /* 0x040fe40007f7e0ff */
[----:B------:R-:W-:Y:S02]  /*1c9c0*/  IADD3 R125, P6, R130, 0x4020, RZ ;  /* 0x00004020827d7810 */ /* 0x000fe40007fde0ff */
[----:B------:R-:W-:Y:S02]  /*1c9d0*/  LOP3.LUT R118, R118, R119, RZ, 0x3c, !PT ;  /* 0x0000007776767212 */ /* 0x000fe400078e3cff */
[----:B------:R-:W-:Y:S01]  /*1c9e0*/  LOP3.LUT R116, R117, R116, RZ, 0x3c, !PT ;  /* 0x0000007475747212 */ /* 0x000fe200078e3cff */
[--C-:B------:R-:W-:Y:S01]  /*1c9f0*/  IMAD.X R117, RZ, RZ, R131.reuse, P2 ;  /* 0x000000ffff757224 */ /* 0x100fe200010e0683 */
[----:B------:R-:W-:Y:S01]  /*1ca00*/  LOP3.LUT R114, R115, R114, RZ, 0x3c, !PT ;  /* 0x0000007273727212 */ /* 0x000fe200078e3cff */
[----:B------:R-:W-:Y:S01]  /*1ca10*/  IMAD.X R115, RZ, RZ, R131, P1 ;  /* 0x000000ffff737224 */ /* 0x000fe200008e0683 */
[----:B------:R-:W-:-:S02]  /*1ca20*/  MOV R6, R26 ;  /* 0x0000001a00067202 */ /* 0x000fc40000000f00 */
[----:B------:R-:W-:Y:S02]  /*1ca30*/  IADD3.X R119, RZ, R131, RZ, P5, !PT ;  /* 0x00000083ff777210 */ /* 0x000fe40002ffe4ff */
[----:B------:R-:W-:Y:S02]  /*1ca40*/  LOP3.LUT R102, R103, 0x380, RZ, 0xc0, !PT ;  /* 0x0000038067667812 */ /* 0x000fe400078ec0ff */
[----:B------:R-:W-:Y:S02]  /*1ca50*/  LOP3.LUT R126, R127, 0x380, RZ, 0xc0, !PT ;  /* 0x000003807f7e7812 */ /* 0x000fe400078ec0ff */
[----:B------:R-:W-:Y:S02]  /*1ca60*/  F2FP.F16.F32.PACK_AB R27, R8, R30 ;  /* 0x0000001e081b723e */ /* 0x000fe400000000ff */
[----:B------:R-:W-:Y:S02]  /*1ca70*/  IADD3 R4, P5, R130, 0xc020, RZ ;  /* 0x0000c02082047810 */ /* 0x000fe40007fbe0ff */
[----:B------:R-:W-:-:S02]  /*1ca80*/  LOP3.LUT R112, R113, 0x380, RZ, 0xc0, !PT ;  /* 0x0000038071707812 */ /* 0x000fc400078ec0ff */
[C---:B------:R-:W-:Y:S01]  /*1ca90*/  IADD3 R8, P2, R130.reuse, 0xc040, RZ ;  /* 0x0000c04082087810 */ /* 0x040fe20007f5e0ff */
[--C-:B------:R-:W-:Y:S01]  /*1caa0*/  IMAD.X R133, RZ, RZ, R131.reuse, P5 ;  /* 0x000000ffff857224 */ /* 0x100fe200028e0683 */
[----:B------:R-:W-:Y:S02]  /*1cab0*/  IADD3 R10, P1, R130, 0xc060, RZ ;  /* 0x0000c060820a7810 */ /* 0x000fe40007f3e0ff */
[----:B------:R-:W-:Y:S02]  /*1cac0*/  LOP3.LUT R124, R125, 0x380, RZ, 0xc0, !PT ;  /* 0x000003807d7c7812 */ /* 0x000fe400078ec0ff */
[----:B------:R-:W-:Y:S01]  /*1cad0*/  F2FP.F16.F32.PACK_AB R26, R29, R28 ;  /* 0x0000001c1d1a723e */ /* 0x000fe200000000ff */
[----:B------:R-:W-:Y:S01]  /*1cae0*/  IMAD.X R29, RZ, RZ, R131, P2 ;  /* 0x000000ffff1d7224 */ /* 0x000fe200010e0683 */
[----:B------:R-:W-:Y:S02]  /*1caf0*/  SHF.R.U64 R102, R102, 0x3, RZ ;  /* 0x0000000366667819 */ /* 0x000fe400000012ff */
[----:B------:R-:W-:Y:S01]  /*1cb00*/  SHF.R.U64 R126, R126, 0x3, RZ ;  /* 0x000000037e7e7819 */ /* 0x000fe200000012ff */
[----:B------:R2:W-:Y:S01]  /*1cb10*/  STSM.16.M88.4 [R6], R24 ;  /* 0x0000001806007844 */ /* 0x0005e20000000200 */
[----:B------:R-:W-:-:S02]  /*1cb20*/  LOP3.LUT R28, R4, 0x380, RZ, 0xc0, !PT ;  /* 0x00000380041c7812 */ /* 0x000fc400078ec0ff */
[----:B------:R-:W-:Y:S02]  /*1cb30*/  SHF.R.U64 R112, R112, 0x3, RZ ;  /* 0x0000000370707819 */ /* 0x000fe400000012ff */
[----:B------:R-:W-:Y:S02]  /*1cb40*/  LOP3.LUT R30, R8, 0x380, RZ, 0xc0, !PT ;  /* 0x00000380081e7812 */ /* 0x000fe400078ec0ff */
[----:B------:R-:W-:Y:S02]  /*1cb50*/  LOP3.LUT R42, R10, 0x380, RZ, 0xc0, !PT ;  /* 0x000003800a2a7812 */ /* 0x000fe400078ec0ff */
[----:B------:R-:W-:Y:S02]  /*1cb60*/  SHF.R.U64 R124, R124, 0x3, RZ ;  /* 0x000000037c7c7819 */ /* 0x000fe400000012ff */
[----:B------:R-:W-:Y:S01]  /*1cb70*/  LOP3.LUT R102, R102, R103, RZ, 0x3c, !PT ;  /* 0x0000006766667212 */ /* 0x000fe200078e3cff */
[--C-:B------:R-:W-:Y:S01]  /*1cb80*/  IMAD.X R103, RZ, RZ, R131.reuse, P0 ;  /* 0x000000ffff677224 */ /* 0x100fe200000e0683 */
[----:B------:R-:W-:Y:S01]  /*1cb90*/  LOP3.LUT R126, R126, R127, RZ, 0x3c, !PT ;  /* 0x0000007f7e7e7212 */ /* 0x000fe200078e3cff */
[----:B------:R-:W-:Y:S01]  /*1cba0*/  IMAD.X R127, RZ, RZ, R131, P4 ;  /* 0x000000ffff7f7224 */ /* 0x000fe200020e0683 */
[----:B------:R-:W-:-:S02]  /*1cbb0*/  SHF.R.U64 R28, R28, 0x3, RZ ;  /* 0x000000031c1c7819 */ /* 0x000fc400000012ff */
[----:B------:R-:W-:Y:S02]  /*1cbc0*/  LOP3.LUT R112, R112, R113, RZ, 0x3c, !PT ;  /* 0x0000007170707212 */ /* 0x000fe400078e3cff */
[----:B------:R-:W-:Y:S02]  /*1cbd0*/  SHF.R.U64 R30, R30, 0x3, RZ ;  /* 0x000000031e1e7819 */ /* 0x000fe400000012ff */
[----:B------:R-:W-:Y:S02]  /*1cbe0*/  SHF.R.U64 R42, R42, 0x3, RZ ;  /* 0x000000032a2a7819 */ /* 0x000fe400000012ff */
[----:B------:R-:W-:Y:S01]  /*1cbf0*/  LOP3.LUT R124, R124, R125, RZ, 0x3c, !PT ;  /* 0x0000007d7c7c7212 */ /* 0x000fe200078e3cff */
[----:B------:R-:W-:Y:S01]  /*1cc00*/  IMAD.X R125, RZ, RZ, R131, P6 ;  /* 0x000000ffff7d7224 */ /* 0x000fe200030e0683 */
[C---:B------:R-:W-:Y:S02]  /*1cc10*/  IADD3 R104, P0, R130.reuse, 0x8020, RZ ;  /* 0x0000802082687810 */ /* 0x040fe40007f1e0ff */
[----:B------:R-:W-:-:S02]  /*1cc20*/  IADD3 R110, P4, R130, 0x8040, RZ ;  /* 0x00008040826e7810 */ /* 0x000fc40007f9e0ff */
[----:B------:R-:W-:Y:S02]  /*1cc30*/  IADD3.X R113, RZ, R131, RZ, P3, !PT ;  /* 0x00000083ff717210 */ /* 0x000fe40001ffe4ff */
[C---:B------:R-:W-:Y:S02]  /*1cc40*/  IADD3 R108, P3, R130.reuse, 0x8060, RZ ;  /* 0x00008060826c7810 */ /* 0x040fe40007f7e0ff */
[----:B------:R-:W-:Y:S02]  /*1cc50*/  IADD3 R106, P6, R130, 0xc000, RZ ;  /* 0x0000c000826a7810 */ /* 0x000fe40007fde0ff */
[----:B------:R-:W-:Y:S02]  /*1cc60*/  LOP3.LUT R132, R28, R4, RZ, 0x3c, !PT ;  /* 0x000000041c847212 */ /* 0x000fe400078e3cff */
[----:B------:R-:W-:Y:S02]  /*1cc70*/  LOP3.LUT R28, R30, R8, RZ, 0x3c, !PT ;  /* 0x000000081e1c7212 */ /* 0x000fe400078e3cff */
[----:B------:R-:W-:-:S02]  /*1cc80*/  LOP3.LUT R130, R42, R10, RZ, 0x3c, !PT ;  /* 0x0000000a2a827212 */ /* 0x000fc400078e3cff */
[----:B------:R-:W-:Y:S02]  /*1cc90*/  MOV R128, R128 ;  /* 0x0000008000807202 */ /* 0x000fe40000000f00 */
[----:B------:R-:W-:Y:S02]  /*1cca0*/  F2FP.F16.F32.PACK_AB R4, R33, R12 ;  /* 0x0000000c2104723e */ /* 0x000fe400000000ff */
[----:B--2---:R-:W-:Y:S02]  /*1ccb0*/  F2FP.F16.F32.PACK_AB R6, R37, R14 ;  /* 0x0000000e2506723e */ /* 0x004fe400000000ff */
[----:B------:R-:W-:Y:S02]  /*1ccc0*/  LOP3.LUT R105, R104, 0x380, RZ, 0xc0, !PT ;  /* 0x0000038068697812 */ /* 0x000fe400078ec0ff */
[----:B------:R-:W-:Y:S01]  /*1ccd0*/  LOP3.LUT R111, R110, 0x380, RZ, 0xc0, !PT ;  /* 0x000003806e6f7812 */ /* 0x000fe200078ec0ff */
[----:B------:R-:W-:Y:S01]  /*1cce0*/  STSM.16.M88.4 [R128], R4 ;  /* 0x0000000480007844 */ /* 0x000fe20000000200 */
[----:B------:R-:W-:-:S02]  /*1ccf0*/  MOV R102, R102 ;  /* 0x0000006600667202 */ /* 0x000fc40000000f00 */
[----:B------:R-:W-:Y:S02]  /*1cd00*/  F2FP.F16.F32.PACK_AB R8, R41, R40 ;  /* 0x000000282908723e */ /* 0x000fe400000000ff */
[----:B------:R-:W-:Y:S02]  /*1cd10*/  F2FP.F16.F32.PACK_AB R10, R45, R156 ;  /* 0x0000009c2d0a723e */ /* 0x000fe400000000ff */
[----:B------:R-:W-:Y:S02]  /*1cd20*/  LOP3.LUT R109, R108, 0x380, RZ, 0xc0, !PT ;  /* 0x000003806c6d7812 */ /* 0x000fe400078ec0ff */
[----:B------:R-:W-:Y:S01]  /*1cd30*/  LOP3.LUT R107, R106, 0x380, RZ, 0xc0, !PT ;  /* 0x000003806a6b7812 */ /* 0x000fe200078ec0ff */
[----:B------:R2:W-:Y:S01]  /*1cd40*/  STSM.16.M88.4 [R102], R8 ;  /* 0x0000000866007844 */ /* 0x0005e20000000200 */
[----:B------:R-:W-:Y:S02]  /*1cd50*/  SHF.R.U64 R105, R105, 0x3, RZ ;  /* 0x0000000369697819 */ /* 0x000fe400000012ff */
[----:B------:R-:W-:-:S02]  /*1cd60*/  SHF.R.U64 R111, R111, 0x3, RZ ;  /* 0x000000036f6f7819 */ /* 0x000fc400000012ff */
[----:B------:R-:W-:Y:S02]  /*1cd70*/  SHF.R.U64 R109, R109, 0x3, RZ ;  /* 0x000000036d6d7819 */ /* 0x000fe400000012ff */
[----:B------:R-:W-:Y:S02]  /*1cd80*/  MOV R126, R126 ;  /* 0x0000007e007e7202 */ /* 0x000fe40000000f00 */
[----:B------:R-:W-:Y:S02]  /*1cd90*/  F2FP.F16.F32.PACK_AB R12, R49, R157 ;  /* 0x0000009d310c723e */ /* 0x000fe400000000ff */
[----:B------:R-:W-:Y:S02]  /*1cda0*/  F2FP.F16.F32.PACK_AB R14, R53, R52 ;  /* 0x00000034350e723e */ /* 0x000fe400000000ff */
[----:B------:R-:W-:Y:S02]  /*1cdb0*/  SHF.R.U64 R107, R107, 0x3, RZ ;  /* 0x000000036b6b7819 */ /* 0x000fe400000012ff */
[----:B------:R-:W-:Y:S01]  /*1cdc0*/  MOV R112, R112 ;  /* 0x0000007000707202 */ /* 0x000fe20000000f00 */
[----:B------:R-:W-:Y:S01]  /*1cdd0*/  STSM.16.M88.4 [R126], R12 ;  /* 0x0000000c7e007844 */ /* 0x000fe20000000200 */
[----:B--2---:R-:W-:-:S02]  /*1cde0*/  F2FP.F16.F32.PACK_AB R11, R79, R78 ;  /* 0x0000004e4f0b723e */ /* 0x004fc400000000ff */
[----:B------:R-:W-:Y:S01]  /*1cdf0*/  F2FP.F16.F32.PACK_AB R24, R57, R158 ;  /* 0x0000009e3918723e */ /* 0x000fe200000000ff */
[----:B------:R-:W2:Y:S01]  /*1ce00*/  LDC R78, c[0x0][0xbe8] ;  /* 0x0002fa00ff4e7b82 */ /* 0x000ea20000000800 */
[----:B------:R-:W-:Y:S02]  /*1ce10*/  F2FP.F16.F32.PACK_AB R25, R59, R58 ;  /* 0x0000003a3b19723e */ /* 0x000fe400000000ff */
[----:B------:R-:W-:Y:S02]  /*1ce20*/  F2FP.F16.F32.PACK_AB R26, R61, R159 ;  /* 0x0000009f3d1a723e */ /* 0x000fe400000000ff */
[----:B------:R-:W-:Y:S02]  /*1ce30*/  F2FP.F16.F32.PACK_AB R27, R63, R62 ;  /* 0x0000003e3f1b723e */ /* 0x000fe400000000ff */
[----:B------:R-:W-:Y:S02]  /*1ce40*/  LOP3.LUT R104, R105, R104, RZ, 0x3c, !PT ;  /* 0x0000006869687212 */ /* 0x000fe400078e3cff */
[----:B------:R-:W-:Y:S01]  /*1ce50*/  LOP3.LUT R110, R111, R110, RZ, 0x3c, !PT ;  /* 0x0000006e6f6e7212 */ /* 0x000fe200078e3cff */
[----:B------:R-:W-:Y:S01]  /*1ce60*/  IMAD.X R111, RZ, RZ, R131, P4 ;  /* 0x000000ffff6f7224 */ /* 0x000fe200020e0683 */
[----:B------:R-:W-:Y:S01]  /*1ce70*/  MOV R124, R124 ;  /* 0x0000007c007c7202 */ /* 0x000fe20000000f00 */
[----:B------:R-:W-:Y:S01]  /*1ce80*/  STSM.16.M88.4 [R112], R24 ;  /* 0x0000001870007844 */ /* 0x000fe20000000200 */
[----:B------:R-:W-:-:S02]  /*1ce90*/  F2FP.F16.F32.PACK_AB R4, R65, R160 ;  /* 0x000000a04104723e */ /* 0x000fc400000000ff */
[----:B------:R-:W-:Y:S02]  /*1cea0*/  F2FP.F16.F32.PACK_AB R5, R67, R66 ;  /* 0x000000424305723e */ /* 0x000fe400000000ff */
[----:B------:R-:W-:Y:S02]  /*1ceb0*/  F2FP.F16.F32.PACK_AB R6, R69, R161 ;  /* 0x000000a14506723e */ /* 0x000fe400000000ff */
[----:B------:R-:W-:Y:S02]  /*1cec0*/  F2FP.F16.F32.PACK_AB R7, R71, R70 ;  /* 0x000000464707723e */ /* 0x000fe400000000ff */
[----:B------:R-:W-:Y:S01]  /*1ced0*/  LOP3.LUT R108, R109, R108, RZ, 0x3c, !PT ;  /* 0x0000006c6d6c7212 */ /* 0x000fe200078e3cff */
[----:B------:R-:W-:Y:S01]  /*1cee0*/  IMAD.X R109, RZ, RZ, R131, P3 ;  /* 0x000000ffff6d7224 */ /* 0x000fe200018e0683 */
[----:B------:R-:W-:Y:S01]  /*1cef0*/  IADD3.X R105, RZ, R131, RZ, P0, !PT ;  /* 0x00000083ff697210 */ /* 0x000fe200007fe4ff */
[----:B------:R3:W-:Y:S01]  /*1cf00*/  STSM.16.M88.4 [R124], R4 ;  /* 0x000000047c007844 */ /* 0x0007e20000000200 */
[----:B------:R-:W-:-:S02]  /*1cf10*/  MOV R118, R118 ;  /* 0x0000007600767202 */ /* 0x000fc40000000f00 */
[----:B------:R-:W-:Y:S02]  /*1cf20*/  F2FP.F16.F32.PACK_AB R8, R73, R162 ;  /* 0x000000a24908723e */ /* 0x000fe400000000ff */
[----:B------:R-:W-:Y:S02]  /*1cf30*/  F2FP.F16.F32.PACK_AB R9, R75, R74 ;  /* 0x0000004a4b09723e */ /* 0x000fe400000000ff */
[----:B------:R-:W-:Y:S02]  /*1cf40*/  F2FP.F16.F32.PACK_AB R10, R77, R163 ;  /* 0x000000a34d0a723e */ /* 0x000fe400000000ff */
[----:B------:R-:W-:Y:S02]  /*1cf50*/  MOV R33, R28 ;  /* 0x0000001c00217202 */ /* 0x000fe40000000f00 */
[----:B------:R-:W-:Y:S01]  /*1cf60*/  LOP3.LUT R106, R107, R106, RZ, 0x3c, !PT ;  /* 0x0000006a6b6a7212 */ /* 0x000fe200078e3cff */
[----:B------:R4:W-:Y:S01]  /*1cf70*/  STSM.16.M88.4 [R118], R8 ;  /* 0x0000000876007844 */ /* 0x0009e20000000200 */
[----:B------:R-:W-:-:S02]  /*1cf80*/  MOV R116, R116 ;  /* 0x0000007400747202 */ /* 0x000fc40000000f00 */
[----:B------:R-:W-:Y:S02]  /*1cf90*/  F2FP.F16.F32.PACK_AB R28, R81, R164 ;  /* 0x000000a4511c723e */ /* 0x000fe400000000ff */
[----:B------:R-:W-:Y:S02]  /*1cfa0*/  F2FP.F16.F32.PACK_AB R29, R83, R82 ;  /* 0x00000052531d723e */ /* 0x000fe400000000ff */
[----:B------:R-:W-:Y:S02]  /*1cfb0*/  F2FP.F16.F32.PACK_AB R30, R85, R165 ;  /* 0x000000a5551e723e */ /* 0x000fe400000000ff */
[----:B------:R-:W-:Y:S02]  /*1cfc0*/  IADD3.X R107, RZ, R131, RZ, P6, !PT ;  /* 0x00000083ff6b7210 */ /* 0x000fe400037fe4ff */
[----:B------:R-:W-:Y:S01]  /*1cfd0*/  MOV R114, R114 ;  /* 0x0000007200727202 */ /* 0x000fe20000000f00 */
[----:B------:R-:W-:Y:S01]  /*1cfe0*/  STSM.16.M88.4 [R116], R28 ;  /* 0x0000001c74007844 */ /* 0x000fe20000000200 */
[----:B------:R-:W-:-:S02]  /*1cff0*/  F2FP.F16.F32.PACK_AB R40, R89, R166 ;  /* 0x000000a65928723e */ /* 0x000fc400000000ff */
[----:B------:R-:W-:Y:S02]  /*1d000*/  F2FP.F16.F32.PACK_AB R41, R91, R90 ;  /* 0x0000005a5b29723e */ /* 0x000fe400000000ff */
[----:B------:R-:W-:Y:S02]  /*1d010*/  F2FP.F16.F32.PACK_AB R42, R93, R167 ;  /* 0x000000a75d2a723e */ /* 0x000fe400000000ff */
[----:B------:R-:W-:Y:S02]  /*1d020*/  MOV R104, R104 ;  /* 0x0000006800687202 */ /* 0x000fe40000000f00 */
[----:B------:R-:W-:Y:S01]  /*1d030*/  F2FP.F16.F32.PACK_AB R52, R97, R168 ;  /* 0x000000a86134723e */ /* 0x000fe200000000ff */
[----:B------:R-:W-:Y:S01]  /*1d040*/  STSM.16.M88.4 [R114], R40 ;  /* 0x0000002872007844 */ /* 0x000fe20000000200 */
[----:B------:R-:W-:Y:S02]  /*1d050*/  F2FP.F16.F32.PACK_AB R53, R99, R98 ;  /* 0x000000626335723e */ /* 0x000fe400000000ff */
[----:B------:R-:W-:-:S02]  /*1d060*/  MOV R110, R110 ;  /* 0x0000006e006e7202 */ /* 0x000fc40000000f00 */
[----:B---3--:R-:W-:Y:S01]  /*1d070*/  F2FP.F16.F32.PACK_AB R4, R88, R170 ;  /* 0x000000aa5804723e */ /* 0x008fe200000000ff */
[----:B------:R-:W-:Y:S01]  /*1d080*/  STSM.16.M88.4 [R104], R52 ;  /* 0x0000003468007844 */ /* 0x000fe20000000200 */
[----:B------:R-:W-:Y:S02]  /*1d090*/  F2FP.F16.F32.PACK_AB R5, R38, R36 ;  /* 0x000000242605723e */ /* 0x000fe400000000ff */
[----:B------:R-:W-:Y:S02]  /*1d0a0*/  F2FP.F16.F32.PACK_AB R6, R92, R171 ;  /* 0x000000ab5c06723e */ /* 0x000fe400000000ff */
[----:B------:R-:W-:Y:S02]  /*1d0b0*/  F2FP.F16.F32.PACK_AB R7, R46, R44 ;  /* 0x0000002c2e07723e */ /* 0x000fe400000000ff */
[----:B------:R-:W-:Y:S02]  /*1d0c0*/  MOV R108, R108 ;  /* 0x0000006c006c7202 */ /* 0x000fe40000000f00 */
[----:B----4-:R-:W-:Y:S01]  /*1d0d0*/  F2FP.F16.F32.PACK_AB R8, R96, R172 ;  /* 0x000000ac6008723e */ /* 0x010fe200000000ff */
[----:B------:R-:W-:Y:S01]  /*1d0e0*/  STSM.16.M88.4 [R110], R4 ;  /* 0x000000046e007844 */ /* 0x000fe20000000200 */
[----:B------:R-:W-:-:S02]  /*1d0f0*/  F2FP.F16.F32.PACK_AB R9, R50, R48 ;  /* 0x000000303209723e */ /* 0x000fc400000000ff */
[----:B------:R-:W-:Y:S02]  /*1d100*/  F2FP.F16.F32.PACK_AB R10, R100, R173 ;  /* 0x000000ad640a723e */ /* 0x000fe400000000ff */
[----:B------:R-:W-:Y:S02]  /*1d110*/  F2FP.F16.F32.PACK_AB R11, R60, R56 ;  /* 0x000000383c0b723e */ /* 0x000fe400000000ff */
[----:B------:R-:W-:Y:S02]  /*1d120*/  MOV R106, R106 ;  /* 0x0000006a006a7202 */ /* 0x000fe40000000f00 */
[----:B------:R-:W-:Y:S01]  /*1d130*/  F2FP.F16.F32.PACK_AB R12, R152, R174 ;  /* 0x000000ae980c723e */ /* 0x000fe200000000ff */
[----:B------:R3:W-:Y:S01]  /*1d140*/  STSM.16.M88.4 [R108], R8 ;  /* 0x000000086c007844 */ /* 0x0007e20000000200 */
[----:B------:R-:W-:Y:S02]  /*1d150*/  F2FP.F16.F32.PACK_AB R13, R68, R64 ;  /* 0x00000040440d723e */ /* 0x000fe400000000ff */
[----:B------:R-:W-:-:S02]  /*1d160*/  F2FP.F16.F32.PACK_AB R14, R153, R175 ;  /* 0x000000af990e723e */ /* 0x000fc400000000ff */
[----:B------:R-:W-:Y:S01]  /*1d170*/  F2FP.F16.F32.PACK_AB R15, R76, R72 ;  /* 0x000000484c0f723e */ /* 0x000fe200000000ff */
[----:B------:R-:W-:Y:S01]  /*1d180*/  IMAD.MOV.U32 R76, RZ, RZ, RZ ;  /* 0x000000ffff4c7224 */ /* 0x000fe200078e00ff */
[----:B------:R-:W-:Y:S02]  /*1d190*/  IADD3.X R131, RZ, R131, RZ, P1, !PT ;  /* 0x00000083ff837210 */ /* 0x000fe40000ffe4ff */
[----:B------:R-:W-:Y:S01]  /*1d1a0*/  ISETP.NE.U32.AND P0, PT, RZ, UR4, PT ;  /* 0x00000004ff007c0c */ /* 0x000fe2000bf05070 */
[----:B------:R4:W-:Y:S01]  /*1d1b0*/  STSM.16.M88.4 [R106], R12 ;  /* 0x0000000c6a007844 */ /* 0x0009e20000000200 */
[----:B------:R-:W-:Y:S02]  /*1d1c0*/  MOV R132, R132 ;  /* 0x0000008400847202 */ /* 0x000fe40000000f00 */
[----:B------:R-:W-:Y:S02]  /*1d1d0*/  F2FP.F16.F32.PACK_AB R24, R154, R176 ;  /* 0x000000b09a18723e */ /* 0x000fe400000000ff */
[----:B------:R-:W-:Y:S01]  /*1d1e0*/  F2FP.F16.F32.PACK_AB R25, R84, R80 ;  /* 0x000000505419723e */ /* 0x000fe200000000ff */
[----:B---3--:R-:W-:Y:S01]  /*1d1f0*/  IMAD.SHL.U32 R8, R233, 0x4, RZ ;  /* 0x00000004e9087824 */ /* 0x008fe200078e00ff */
[----:B------:R-:W-:-:S02]  /*1d200*/  F2FP.F16.F32.PACK_AB R26, R155, R177 ;  /* 0x000000b19b1a723e */ /* 0x000fc400000000ff */
[----:B------:R-:W-:Y:S02]  /*1d210*/  F2FP.F16.F32.PACK_AB R27, R135, R134 ;  /* 0x00000086871b723e */ /* 0x000fe400000000ff */
[----:B------:R-:W-:Y:S02]  /*1d220*/  IADD3 R10, P1, R8, UR4, RZ ;  /* 0x00000004080a7c10 */ /* 0x000fe4000ff3e0ff */
[----:B------:R-:W-:Y:S01]  /*1d230*/  MOV R130, R130 ;  /* 0x0000008200827202 */ /* 0x000fe20000000f00 */
[----:B------:R-:W-:Y:S01]  /*1d240*/  STSM.16.M88.4 [R132], R24 ;  /* 0x0000001884007844 */ /* 0x000fe20000000200 */
[----:B------:R-:W-:Y:S02]  /*1d250*/  F2FP.F16.F32.PACK_AB R4, R145, R2 ;  /* 0x000000029104723e */ /* 0x000fe400000000ff */
[----:B----4-:R-:W-:Y:S01]  /*1d260*/  SHF.R.S32.HI R12, RZ, 0x1f, R233 ;  /* 0x0000001fff0c7819 */ /* 0x010fe200000114e9 */
[----:B------:R-:W-:Y:S01]  /*1d270*/  STSM.16.M88.4 [R33], R136 ;  /* 0x0000008821007844 */ /* 0x000fe20000000200 */
[----:B------:R-:W-:-:S02]  /*1d280*/  F2FP.F16.F32.PACK_AB R5, R147, R146 ;  /* 0x000000929305723e */ /* 0x000fc400000000ff */
[----:B------:R-:W-:Y:S02]  /*1d290*/  SHF.L.U64.HI R9, R233, 0x2, R12 ;  /* 0x00000002e9097819 */ /* 0x000fe4000001020c */
[----:B------:R-:W-:Y:S02]  /*1d2a0*/  F2FP.F16.F32.PACK_AB R6, R149, R148 ;  /* 0x000000949506723e */ /* 0x000fe400000000ff */
[----:B------:R-:W-:Y:S02]  /*1d2b0*/  IADD3.X R11, R9, UR5, RZ, P1, !PT ;  /* 0x00000005090b7c10 */ /* 0x000fe40008ffe4ff */
[----:B------:R-:W-:Y:S02]  /*1d2c0*/  F2FP.F16.F32.PACK_AB R7, R151, R150 ;  /* 0x000000969707723e */ /* 0x000fe400000000ff */
[----:B--2---:R-:W-:Y:S02]  /*1d2d0*/  ISETP.NE.AND P1, PT, R78, 0x1, PT ;  /* 0x000000014e00780c */ /* 0x004fe40003f25270 */
[----:B------:R-:W-:Y:S01]  /*1d2e0*/  ISETP.NE.AND.EX P0, PT, RZ, UR5, PT, P0 ;  /* 0x00000005ff007c0c */ /* 0x000fe2000bf05300 */
[----:B------:R-:W-:Y:S01]  /*1d2f0*/  ULDC.64 UR4, c[0x0][0xc08] ;  /* 0x0003020000047ab9 */ /* 0x000fe20000000a00 */
[----:B------:R2:W-:Y:S01]  /*1d300*/  STSM.16.M88.4 [R130], R4 ;  /* 0x0000000482007844 */ /* 0x0005e20000000200 */
[----:B------:R-:W-:Y:S01]  /*1d310*/  BAR.SYNC.DEFER_BLOCKING 0x1, 0x100 ;  /* 0x0044000000007b1d */ /* 0x000fe20000010000 */
[----:B------:R-:W-:-:S04]  /*1d320*/  ISETP.NE.U32.AND P2, PT, RZ, UR4, PT ;  /* 0x00000004ff007c0c */ /* 0x000fc8000bf45070 */
[----:B------:R-:W-:-:S03]  /*1d330*/  ISETP.NE.AND.EX P2, PT, RZ, UR5, PT, P2 ;  /* 0x00000005ff007c0c */ /* 0x000fc6000bf45320 */
[----:B------:R-:W3:Y:S08]  /*1d340*/  @P1 LDC R2, c[0x0][0xbec] ;  /* 0x0002fb00ff021b82 */ /* 0x000ef00000000800 */
[----:B------:R-:W4:Y:S02]  /*1d350*/  @P1 LDC R15, c[0x0][0xbf0] ;  /* 0x0002fc00ff0f1b82 */ /* 0x000f240000000800 */
[----:B------:R-:W-:Y:S01]  /*1d360*/  @P2 IADD3 R8, P3, R8, UR4, RZ ;  /* 0x0000000408082c10 */ /* 0x000fe2000ff7e0ff */
[----:B------:R-:W-:-:S02]  /*1d370*/  ULDC UR4, c[0x0][0xa88] ;  /* 0x0002a20000047ab9 */ /* 0x000fc40000000800 */
[----:B--2---:R-:W-:Y:S02]  /*1d380*/  MOV R7, UR4 ;  /* 0x0000000400077c02 */ /* 0x004fe40008000f00 */
[----:B------:R-:W-:Y:S01]  /*1d390*/  @P2 IADD3.X R9, R9, UR5, RZ, P3, !PT ;  /* 0x0000000509092c10 */ /* 0x000fe20009ffe4ff */
[----:B------:R2:W5:Y:S04]  /*1d3a0*/  @P0 LDG.E R76, desc[UR6][R10.64] ;  /* 0x000000060a4c0981 */ /* 0x000568000c1e1900 */
[----:B------:R2:W5:Y:S01]  /*1d3b0*/  @P2 LDG.E R7, desc[UR6][R8.64] ;  /* 0x0000000608072981 */ /* 0x000562000c1e1900 */
[----:B------:R-:W-:Y:S05]  /*1d3c0*/  @P2 BRA `(.L_x_853) ;  /* 0x0000000000142947 */ /* 0x000fea0003800000 */
[----:B------:R-:W-:Y:S05]  /*1d3d0*/  @!P0 BRA `(.L_x_853) ;  /* 0x0000000000108947 */ /* 0x000fea0003800000 */
[----:B------:R-:W-:Y:S02]  /*1d3e0*/  ULDC.64 UR4, c[0x0][0x208] ;  /* 0x0000820000047ab9 */ /* 0x000fe40000000a00 */
[----:B------:R-:W2:Y:S04]  /*1d3f0*/  LDG.E R4, desc[UR4][R10.64] ;  /* 0x000000040a047981 */ /* 0x000ea8000c1e1900 */
[----:B-----5:R-:W2:Y:S02]  /*1d400*/  LDG.E R7, desc[UR4][R10.64+0x4] ;  /* 0x000004040a077981 */ /* 0x020ea4000c1e1900 */
[----:B--2---:R-:W-:-:S07]  /*1d410*/  IMAD.IADD R7, R7, 0x1, -R4 ;  /* 0x0000000107077824 */ /* 0x004fce00078e0a04 */
.L_x_853:
[----:B------:R-:W3:Y:S01]  /*1d420*/  LDL R4, [R1+0x88] ;  /* 0x0000880001047983 */ /* 0x000ee20000100800 */
[----:B------:R-:W-:Y:S01]  /*1d430*/  SHF.R.S32.HI R80, RZ, 0x1f, R234 ;  /* 0x0000001fff507819 */ /* 0x000fe200000114ea */
[----:B------:R-:W-:Y:S01]  /*1d440*/  ULDC.64 UR4, c[0x0][0xb90] ;  /* 0x0002e40000047ab9 */ /* 0x000fe20000000a00 */
[----:B-----5:R-:W-:Y:S01]  /*1d450*/  SHF.R.S32.HI R77, RZ, 0x1f, R76 ;  /* 0x0000001fff4d7819 */ /* 0x020fe2000001144c */
[----:B------:R-:W3:Y:S01]  /*1d460*/  LDL.LU R82, [R1+0x24] ;  /* 0x0000240001527983 */ /* 0x000ee20000300800 */
[----:B------:R-:W-:Y:S01]  /*1d470*/  IMAD.SHL.U32 R6, R212, 0x40, RZ ;  /* 0x00000040d4067824 */ /* 0x000fe200078e00ff */
[----:B------:R-:W-:Y:S01]  /*1d480*/  SEL R79, R12, RZ, !P0 ;  /* 0x000000ff0c4f7207 */ /* 0x000fe20004000000 */
[----:B------:R-:W-:Y:S01]  /*1d490*/  IMAD R5, R80, UR4, RZ ;  /* 0x0000000450057c24 */ /* 0x000fe2000f8e02ff */
[----:B--2---:R-:W2:Y:S01]  /*1d4a0*/  LDL R10, [R1+0x80] ;  /* 0x00008000010a7983 */ /* 0x004ea20000100800 */
[----:B------:R-:W-:Y:S01]  /*1d4b0*/  IMAD.IADD R11, R16, 0x1, R6 ;  /* 0x00000001100b7824 */ /* 0x000fe200078e0206 */
[----:B------:R-:W-:Y:S01]  /*1d4c0*/  SEL R233, R233, RZ, !P0 ;  /* 0x000000ffe9e97207 */ /* 0x000fe20004000000 */
[----:B------:R-:W-:Y:S01]  /*1d4d0*/  IMAD R13, R234, UR5, R5 ;  /* 0x00000005ea0d7c24 */ /* 0x000fe2000f8e0205 */
[----:B------:R-:W0:Y:S01]  /*1d4e0*/  S2R R14, SR_TID.X ;  /* 0x00000000000e7919 */ /* 0x000e220000002100 */
[----:B------:R-:W-:Y:S01]  /*1d4f0*/  IMAD.WIDE R20, R11, 0x2, R20 ;  /* 0x000000020b147825 */ /* 0x000fe200078e0214 */
[----:B------:R-:W-:Y:S01]  /*1d500*/  ULDC.64 UR6, c[0x0][0x208] ;  /* 0x0000820000067ab9 */ /* 0x000fe20000000a00 */
[----:B------:R-:W1:Y:S01]  /*1d510*/  @P1 LDC R81, c[0x0][0xbec] ;  /* 0x0002fb00ff511b82 */ /* 0x000e620000000800 */
[----:B------:R-:W-:-:S04]  /*1d520*/  IADD3 R33, P2, R20, 0x5000, RZ ;  /* 0x0000500014217810 */ /* 0x000fc80007f5e0ff */
[----:B------:R-:W-:Y:S02]  /*1d530*/  LOP3.LUT R32, R33, 0x380, RZ, 0xc0, !PT ;  /* 0x0000038021207812 */ /* 0x000fe400078ec0ff */
[----:B------:R-:W-:Y:S02]  /*1d540*/  IADD3 R29, P3, R20, 0x4000, RZ ;  /* 0x00004000141d7810 */ /* 0x000fe40007f7e0ff */
[----:B------:R-:W-:Y:S02]  /*1d550*/  SHF.R.U64 R32, R32, 0x3, RZ ;  /* 0x0000000320207819 */ /* 0x000fe400000012ff */
[----:B------:R-:W-:Y:S02]  /*1d560*/  LOP3.LUT R28, R29, 0x380, RZ, 0xc0, !PT ;  /* 0x000003801d1c7812 */ /* 0x000fe400078ec0ff */
[----:B------:R-:W-:Y:S01]  /*1d570*/  LOP3.LUT R32, R32, R33, RZ, 0x3c, !PT ;  /* 0x0000002120207212 */ /* 0x000fe200078e3cff */
[----:B------:R-:W-:Y:S01]  /*1d580*/  IMAD.X R33, RZ, RZ, R21, P2 ;  /* 0x000000ffff217224 */ /* 0x000fe200010e0615 */
[----:B------:R-:W-:-:S02]  /*1d590*/  IADD3 R57, P2, R20, 0xb000, RZ ;  /* 0x0000b00014397810 */ /* 0x000fc40007f5e0ff */
[----:B0-----:R-:W-:Y:S02]  /*1d5a0*/  IADD3 R14, R14, -0x80, RZ ;  /* 0xffffff800e0e7810 */ /* 0x001fe40007ffe0ff */
[----:B------:R-:W-:Y:S02]  /*1d5b0*/  SHF.R.U64 R28, R28, 0x3, RZ ;  /* 0x000000031c1c7819 */ /* 0x000fe400000012ff */
[----:B------:R-:W-:Y:S02]  /*1d5c0*/  LOP3.LUT R56, R57, 0x380, RZ, 0xc0, !PT ;  /* 0x0000038039387812 */ /* 0x000fe400078ec0ff */
[----:B------:R-:W-:Y:S02]  /*1d5d0*/  LOP3.LUT R28, R28, R29, RZ, 0x3c, !PT ;  /* 0x0000001d1c1c7212 */ /* 0x000fe400078e3cff */
[----:B------:R-:W-:Y:S02]  /*1d5e0*/  IADD3.X R29, RZ, R21, RZ, P3, !PT ;  /* 0x00000015ff1d7210 */ /* 0x000fe40001ffe4ff */
[----:B------:R-:W-:-:S02]  /*1d5f0*/  SHF.R.U64 R56, R56, 0x3, RZ ;  /* 0x0000000338387819 */ /* 0x000fc400000012ff */
[C---:B------:R-:W-:Y:S02]  /*1d600*/  IADD3 R53, P3, R20.reuse, 0xa000, RZ ;  /* 0x0000a00014357810 */ /* 0x040fe40007f7e0ff */
[----:B------:R-:W-:Y:S02]  /*1d610*/  IADD3 R37, P6, R20, 0x6000, RZ ;  /* 0x0000600014257810 */ /* 0x000fe40007fde0ff */
[----:B------:R-:W-:Y:S01]  /*1d620*/  LOP3.LUT R56, R56, R57, RZ, 0x3c, !PT ;  /* 0x0000003938387212 */ /* 0x000fe200078e3cff */
[----:B------:R-:W-:Y:S01]  /*1d630*/  IMAD.X R57, RZ, RZ, R21, P2 ;  /* 0x000000ffff397224 */ /* 0x000fe200010e0615 */
[----:B------:R-:W-:Y:S02]  /*1d640*/  LOP3.LUT R52, R53, 0x380, RZ, 0xc0, !PT ;  /* 0x0000038035347812 */ /* 0x000fe400078ec0ff */
[----:B------:R-:W-:Y:S02]  /*1d650*/  LOP3.LUT R36, R37, 0x380, RZ, 0xc0, !PT ;  /* 0x0000038025247812 */ /* 0x000fe400078ec0ff */
[----:B------:R-:W-:-:S02]  /*1d660*/  SHF.R.U64 R52, R52, 0x3, RZ ;  /* 0x0000000334347819 */ /* 0x000fc400000012ff */
[----:B------:R-:W-:Y:S02]  /*1d670*/  SHF.R.U64 R36, R36, 0x3, RZ ;  /* 0x0000000324247819 */ /* 0x000fe400000012ff */
[----:B------:R-:W-:Y:S01]  /*1d680*/  LOP3.LUT R52, R52, R53, RZ, 0x3c, !PT ;  /* 0x0000003534347212 */ /* 0x000fe200078e3cff */
[--C-:B------:R-:W-:Y:S01]  /*1d690*/  IMAD.X R53, RZ, RZ, R21.reuse, P3 ;  /* 0x000000ffff357224 */ /* 0x100fe200018e0615 */
[----:B------:R-:W-:Y:S01]  /*1d6a0*/  LOP3.LUT R36, R36, R37, RZ, 0x3c, !PT ;  /* 0x0000002524247212 */ /* 0x000fe200078e3cff */
[----:B------:R-:W-:Y:S01]  /*1d6b0*/  IMAD.X R37, RZ, RZ, R21, P6 ;  /* 0x000000ffff257224 */ /* 0x000fe200030e0615 */
[----:B------:R-:W-:-:S04]  /*1d6c0*/  IADD3 R61, P6, R20, 0xc000, RZ ;  /* 0x0000c000143d7810 */ /* 0x000fc80007fde0ff */
[----:B------:R-:W-:-:S04]  /*1d6d0*/  LOP3.LUT R60, R61, 0x380, RZ, 0xc0, !PT ;  /* 0x000003803d3c7812 */ /* 0x000fc800078ec0ff */
[----:B------:R-:W-:-:S04]  /*1d6e0*/  SHF.R.U64 R60, R60, 0x3, RZ ;  /* 0x000000033c3c7819 */ /* 0x000fc800000012ff */
[----:B------:R-:W-:Y:S02]  /*1d6f0*/  LOP3.LUT R60, R60, R61, RZ, 0x3c, !PT ;  /* 0x0000003d3c3c7212 */ /* 0x000fe400078e3cff */
[----:B------:R-:W-:Y:S01]  /*1d700*/  IADD3.X R61, RZ, R21, RZ, P6, !PT ;  /* 0x00000015ff3d7210 */ /* 0x000fe200037fe4ff */
[----:B------:R-:W-:Y:S01]  /*1d710*/  BSSY B1, `(.L_x_854) ;  /* 0x00000b9000017945 */ /* 0x000fe20003800000 */
[----:B------:R-:W-:Y:S02]  /*1d720*/  SHF.R.S32.HI R86, RZ, 0x1f, R219 ;  /* 0x0000001fff567819 */ /* 0x000fe400000114db */
[----:B------:R-:W-:Y:S01]  /*1d730*/  SHF.R.S32.HI R87, RZ, 0x1f, R218 ;  /* 0x0000001fff577819 */ /* 0x000fe200000114da */
[----:B---3--:R-:W-:Y:S02]  /*1d740*/  IMAD R25, R82, 0x80, R4 ;  /* 0x0000008052197824 */ /* 0x008fe400078e0204 */
[----:B------:R-:W-:Y:S01]  /*1d750*/  IMAD.WIDE.U32 R4, R234, UR4, R76 ;  /* 0x00000004ea047c25 */ /* 0x000fe2000f8e004c */
[----:B------:R-:W-:-:S02]  /*1d760*/  ULDC.64 UR4, c[0x0][0xb98] ;  /* 0x0002e60000047ab9 */ /* 0x000fc40000000a00 */
[----:B------:R-:W-:Y:S01]  /*1d770*/  MOV R9, R25 ;  /* 0x0000001900097202 */ /* 0x000fe20000000f00 */
[----:B------:R-:W-:Y:S01]  /*1d780*/  @P1 IMAD.HI.U32 R2, R25, R2, RZ ;  /* 0x0000000219021227 */ /* 0x000fe200078e00ff */
[----:B------:R-:W-:-:S04]  /*1d790*/  IADD3 R5, R5, R13, RZ ;  /* 0x0000000d05057210 */ /* 0x000fc80007ffe0ff */
[----:B----4-:R-:W-:Y:S01]  /*1d7a0*/  @P1 SHF.R.U32.HI R9, RZ, R15, R2 ;  /* 0x0000000fff091219 */ /* 0x010fe20000011602 */
[----:B------:R-:W-:-:S04]  /*1d7b0*/  IMAD R2, R79, UR4, RZ ;  /* 0x000000044f027c24 */ /* 0x000fc8000f8e02ff */
[----:B------:R-:W-:Y:S02]  /*1d7c0*/  IMAD.MOV R13, RZ, RZ, -R9 ;  /* 0x000000ffff0d7224 */ /* 0x000fe400078e0a09 */
[----:B------:R-:W-:-:S04]  /*1d7d0*/  IMAD.WIDE.U32 R4, R233, UR4, R4 ;  /* 0x00000004e9047c25 */ /* 0x000fc8000f8e0004 */
[----:B------:R-:W-:Y:S01]  /*1d7e0*/  IMAD R11, R78, R13, R25 ;  /* 0x0000000d4e0b7224 */ /* 0x000fe200078e0219 */
[----:B------:R-:W-:Y:S01]  /*1d7f0*/  SHF.R.S32.HI R13, RZ, 0x1f, R9 ;  /* 0x0000001fff0d7819 */ /* 0x000fe20000011409 */
[----:B------:R-:W-:Y:S01]  /*1d800*/  IMAD R6, R233, UR5, R2 ;  /* 0x00000005e9067c24 */ /* 0x000fe2000f8e0202 */
[----:B------:R-:W-:Y:S01]  /*1d810*/  IADD3 R4, P0, R9, R4, RZ ;  /* 0x0000000409047210 */ /* 0x000fe20007f1e0ff */
[----:B------:R-:W-:Y:S01]  /*1d820*/  ULDC.64 UR4, c[0x0][0xb88] ;  /* 0x0002e20000047ab9 */ /* 0x000fe20000000a00 */
[----:B------:R-:W-:Y:S02]  /*1d830*/  SHF.R.S32.HI R2, RZ, 0x1f, R11 ;  /* 0x0000001fff027819 */ /* 0x000fe4000001140b */
[----:B------:R-:W-:-:S03]  /*1d840*/  IADD3.X R5, R13, R5, R6, P0, !PT ;  /* 0x000000050d057210 */ /* 0x000fc600007fe406 */
[----:B------:R-:W-:Y:S02]  /*1d850*/  IMAD R2, R2, UR4, RZ ;  /* 0x0000000402027c24 */ /* 0x000fe4000f8e02ff */
[----:B------:R-:W-:-:S04]  /*1d860*/  IMAD.WIDE.U32 R4, R11, UR4, R4 ;  /* 0x000000040b047c25 */ /* 0x000fc8000f8e0004 */
[----:B------:R-:W-:Y:S01]  /*1d870*/  IMAD R15, R11, UR5, R2 ;  /* 0x000000050b0f7c24 */ /* 0x000fe2000f8e0202 */
[----:B------:R-:W-:Y:S02]  /*1d880*/  ULDC.64 UR4, c[0x0][0xb50] ;  /* 0x0002d40000047ab9 */ /* 0x000fe40000000a00 */
[----:B------:R-:W-:Y:S01]  /*1d890*/  LEA R6, P0, R4, UR4, 0x2 ;  /* 0x0000000404067c11 */ /* 0x000fe2000f8010ff */
[----:B------:R-:W-:-:S05]  /*1d8a0*/  IMAD.IADD R5, R5, 0x1, R15 ;  /* 0x0000000105057824 */ /* 0x000fca00078e020f */
[----:B------:R-:W-:Y:S01]  /*1d8b0*/  LEA.HI.X R4, R4, UR5, R5, 0x2, P0 ;  /* 0x0000000504047c11 */ /* 0x000fe200080f1405 */
[----:B--2---:R-:W-:Y:S01]  /*1d8c0*/  IMAD R15, R82, 0x80, R10 ;  /* 0x00000080520f7824 */ /* 0x004fe200078e020a */
[C---:B------:R-:W-:Y:S02]  /*1d8d0*/  IADD3 R25, P0, R20.reuse, 0x3000, RZ ;  /* 0x0000300014197810 */ /* 0x040fe40007f1e0ff */
[C---:B------:R-:W-:Y:S02]  /*1d8e0*/  IADD3 R9, P5, R20.reuse, 0x1000, RZ ;  /* 0x0000100014097810 */ /* 0x040fe40007fbe0ff */
[----:B------:R-:W-:Y:S01]  /*1d8f0*/  IADD3 R13, P4, R20, 0x2000, RZ ;  /* 0x00002000140d7810 */ /* 0x000fe20007f9e0ff */
[----:B------:R-:W-:Y:S01]  /*1d900*/  SHFL.IDX PT, R50, R6, RZ, 0x1c1f ;  /* 0x001c1fff06327589 */ /* 0x000fe200000e0000 */
[----:B------:R-:W-:Y:S01]  /*1d910*/  LOP3.LUT R24, R25, 0x380, RZ, 0xc0, !PT ;  /* 0x0000038019187812 */ /* 0x000fe200078ec0ff */
[----:B------:R-:W-:Y:S01]  /*1d920*/  IMAD R2, R7, R78, RZ ;  /* 0x0000004e07027224 */ /* 0x000fe200078e02ff */
[----:B------:R-:W-:Y:S01]  /*1d930*/  SHF.R.S32.HI R10, RZ, 0x1f, R14 ;  /* 0x0000001fff0a7819 */ /* 0x000fe2000001140e */
[----:B------:R-:W-:Y:S01]  /*1d940*/  SHFL.IDX PT, R54, R6, 0x1, 0x1c1f ;  /* 0x003c1f0006367f89 */ /* 0x000fe200000e0000 */
[----:B------:R-:W-:Y:S01]  /*1d950*/  SHF.R.U64 R24, R24, 0x3, RZ ;  /* 0x0000000318187819 */ /* 0x000fe200000012ff */
[----:B------:R-:W-:Y:S01]  /*1d960*/  ULDC.64 UR4, c[0x0][0xaa0] ;  /* 0x0002a80000047ab9 */ /* 0x000fe20000000a00 */
[----:B------:R-:W-:-:S02]  /*1d970*/  LEA.HI R10, R10, R14, RZ, 0x7 ;  /* 0x0000000e0a0a7211 */ /* 0x000fc400078f38ff */
[----:B------:R-:W-:Y:S01]  /*1d980*/  LOP3.LUT R24, R24, R25, RZ, 0x3c, !PT ;  /* 0x0000001918187212 */ /* 0x000fe200078e3cff */
[----:B------:R-:W-:Y:S01]  /*1d990*/  IMAD.X R25, RZ, RZ, R21, P0 ;  /* 0x000000ffff197224 */ /* 0x000fe200000e0615 */
[----:B------:R-:W-:Y:S02]  /*1d9a0*/  IADD3 R49, P0, R20, 0x9000, RZ ;  /* 0x0000900014317810 */ /* 0x000fe40007f1e0ff */
[----:B------:R-:W-:Y:S02]  /*1d9b0*/  LOP3.LUT R8, R9, 0x380, RZ, 0xc0, !PT ;  /* 0x0000038009087812 */ /* 0x000fe400078ec0ff */
[----:B------:R-:W-:Y:S02]  /*1d9c0*/  LOP3.LUT R12, R13, 0x380, RZ, 0xc0, !PT ;  /* 0x000003800d0c7812 */ /* 0x000fe400078ec0ff */
[----:B------:R-:W-:Y:S02]  /*1d9d0*/  LOP3.LUT R48, R49, 0x380, RZ, 0xc0, !PT ;  /* 0x0000038031307812 */ /* 0x000fe400078ec0ff */
[----:B------:R-:W-:Y:S01]  /*1d9e0*/  LOP3.LUT R10, R10, 0xffffff80, RZ, 0xc0, !PT ;  /* 0xffffff800a0a7812 */ /* 0x000fe200078ec0ff */
[----:B------:R-:W0:Y:S01]  /*1d9f0*/  SHFL.IDX PT, R51, R4, RZ, 0x1c1f ;  /* 0x001c1fff04337589 */ /* 0x000e2200000e0000 */
[----:B------:R-:W-:-:S02]  /*1da00*/  SHF.R.U64 R8, R8, 0x3, RZ ;  /* 0x0000000308087819 */ /* 0x000fc400000012ff */
[----:B------:R-:W-:Y:S01]  /*1da10*/  SHF.R.U64 R12, R12, 0x3, RZ ;  /* 0x000000030c0c7819 */ /* 0x000fe200000012ff */
[----:B------:R2:W3:Y:S01]  /*1da20*/  SHFL.IDX PT, R55, R4, 0x1, 0x1c1f ;  /* 0x003c1f0004377f89 */ /* 0x0004e200000e0000 */
[----:B------:R-:W-:Y:S01]  /*1da30*/  SHF.R.U64 R48, R48, 0x3, RZ ;  /* 0x0000000330307819 */ /* 0x000fe200000012ff */
[----:B------:R-:W-:Y:S01]  /*1da40*/  IMAD.IADD R10, R14, 0x1, -R10 ;  /* 0x000000010e0a7824 */ /* 0x000fe200078e0a0a */
[----:B------:R-:W-:Y:S02]  /*1da50*/  LOP3.LUT R8, R8, R9, RZ, 0x3c, !PT ;  /* 0x0000000908087212 */ /* 0x000fe400078e3cff */
[----:B------:R-:W-:Y:S01]  /*1da60*/  LOP3.LUT R12, R12, R13, RZ, 0x3c, !PT ;  /* 0x0000000d0c0c7212 */ /* 0x000fe200078e3cff */
[--C-:B------:R-:W-:Y:S01]  /*1da70*/  IMAD.X R13, RZ, RZ, R21.reuse, P4 ;  /* 0x000000ffff0d7224 */ /* 0x100fe200020e0615 */
[----:B------:R-:W-:Y:S01]  /*1da80*/  LOP3.LUT R48, R48, R49, RZ, 0x3c, !PT ;  /* 0x0000003130307212 */ /* 0x000fe200078e3cff */
[----:B------:R-:W-:Y:S01]  /*1da90*/  IMAD.X R49, RZ, RZ, R21, P0 ;  /* 0x000000ffff317224 */ /* 0x000fe200000e0615 */
[----:B------:R-:W-:-:S02]  /*1daa0*/  IADD3.X R9, RZ, R21, RZ, P5, !PT ;  /* 0x00000015ff097210 */ /* 0x000fc40002ffe4ff */
[C---:B------:R-:W-:Y:S02]  /*1dab0*/  IADD3 R41, P5, R20.reuse, 0x7000, RZ ;  /* 0x0000700014297810 */ /* 0x040fe40007fbe0ff */
[----:B------:R-:W-:Y:S02]  /*1dac0*/  IADD3 R45, P4, R20, 0x8000, RZ ;  /* 0x00008000142d7810 */ /* 0x000fe40007f9e0ff */
[----:B------:R-:W-:Y:S02]  /*1dad0*/  LOP3.LUT P0, RZ, R10, 0x3, RZ, 0xc0, !PT ;  /* 0x000000030aff7812 */ /* 0x000fe4000780c0ff */
[----:B------:R-:W-:Y:S02]  /*1dae0*/  IADD3 R5, R15, 0x8, RZ ;  /* 0x000000080f057810 */ /* 0x000fe40007ffe0ff */
[----:B------:R-:W-:Y:S02]  /*1daf0*/  LOP3.LUT R40, R41, 0x380, RZ, 0xc0, !PT ;  /* 0x0000038029287812 */ /* 0x000fe400078ec0ff */
[----:B------:R-:W-:-:S02]  /*1db00*/  LOP3.LUT R44, R45, 0x380, RZ, 0xc0, !PT ;  /* 0x000003802d2c7812 */ /* 0x000fc400078ec0ff */
[-C--:B------:R-:W-:Y:S02]  /*1db10*/  ISETP.GE.OR P2, PT, R15, R2.reuse, P0 ;  /* 0x000000020f00720c */ /* 0x080fe40000746670 */
[----:B------:R-:W-:Y:S02]  /*1db20*/  ISETP.GE.OR P0, PT, R5, R2, P0 ;  /* 0x000000020500720c */ /* 0x000fe40000706670 */
[----:B------:R-:W-:Y:S02]  /*1db30*/  SHF.R.U64 R40, R40, 0x3, RZ ;  /* 0x0000000328287819 */ /* 0x000fe400000012ff */
[----:B------:R-:W-:Y:S02]  /*1db40*/  SHF.R.U64 R44, R44, 0x3, RZ ;  /* 0x000000032c2c7819 */ /* 0x000fe400000012ff */
[----:B------:R-:W-:Y:S02]  /*1db50*/  LOP3.LUT R40, R40, R41, RZ, 0x3c, !PT ;  /* 0x0000002928287212 */ /* 0x000fe400078e3cff */
[----:B------:R-:W-:Y:S01]  /*1db60*/  LOP3.LUT R44, R44, R45, RZ, 0x3c, !PT ;  /* 0x0000002d2c2c7212 */ /* 0x000fe200078e3cff */
[----:B------:R-:W-:Y:S01]  /*1db70*/  IMAD.X R45, RZ, RZ, R21, P4 ;  /* 0x000000ffff2d7224 */ /* 0x000fe200020e0615 */
[----:B------:R-:W-:-:S02]  /*1db80*/  IADD3.X R41, RZ, R21, RZ, P5, !PT ;  /* 0x00000015ff297210 */ /* 0x000fc40002ffe4ff */
[C---:B------:R-:W-:Y:S02]  /*1db90*/  IADD3 R7, P3, R20.reuse, 0xf000, RZ ;  /* 0x0000f00014077810 */ /* 0x040fe40007f7e0ff */
[C---:B------:R-:W-:Y:S02]  /*1dba0*/  IADD3 R65, P5, R20.reuse, 0xd000, RZ ;  /* 0x0000d00014417810 */ /* 0x040fe40007fbe0ff */
[C---:B------:R-:W-:Y:S02]  /*1dbb0*/  IADD3 R69, P4, R20.reuse, 0xe000, RZ ;  /* 0x0000e00014457810 */ /* 0x040fe40007f9e0ff */
[----:B------:R-:W-:Y:S01]  /*1dbc0*/  LOP3.LUT R11, R20, 0x380, RZ, 0xc0, !PT ;  /* 0x00000380140b7812 */ /* 0x000fe200078ec0ff */
[----:B0-----:R0:W-:Y:S01]  /*1dbd0*/  @!P2 ST.E desc[UR6][R50.64], R0 ;  /* 0x000000003200a985 */ /* 0x0011e2000c101906 */
[----:B--2---:R-:W-:Y:S02]  /*1dbe0*/  LOP3.LUT R4, R7, 0x380, RZ, 0xc0, !PT ;  /* 0x0000038007047812 */ /* 0x004fe400078ec0ff */
[----:B------:R-:W-:Y:S01]  /*1dbf0*/  LOP3.LUT R64, R65, 0x380, RZ, 0xc0, !PT ;  /* 0x0000038041407812 */ /* 0x000fe200078ec0ff */
[----:B---3--:R2:W-:Y:S01]  /*1dc00*/  @!P0 ST.E desc[UR6][R54.64], R3 ;  /* 0x0000000336008985 */ /* 0x0085e2000c101906 */
[----:B------:R-:W-:-:S02]  /*1dc10*/  LOP3.LUT R68, R69, 0x380, RZ, 0xc0, !PT ;  /* 0x0000038045447812 */ /* 0x000fc400078ec0ff */
[----:B------:R-:W-:Y:S01]  /*1dc20*/  SHF.R.U64 R11, R11, 0x3, RZ ;  /* 0x000000030b0b7819 */ /* 0x000fe200000012ff */
[----:B------:R-:W5:Y:S01]  /*1dc30*/  LD.E.128 R12, desc[UR6][R12.64] ;  /* 0x000000060c0c7980 */ /* 0x000f62000c101d00 */
[----:B------:R-:W-:Y:S02]  /*1dc40*/  SHF.R.U64 R4, R4, 0x3, RZ ;  /* 0x0000000304047819 */ /* 0x000fe400000012ff */
[----:B------:R-:W-:Y:S02]  /*1dc50*/  SHF.R.U64 R64, R64, 0x3, RZ ;  /* 0x0000000340407819 */ /* 0x000fe400000012ff */
[----:B------:R-:W-:Y:S01]  /*1dc60*/  IADD3.X R73, RZ, R21, RZ, P3, !PT ;  /* 0x00000015ff497210 */ /* 0x000fe20001ffe4ff */
[----:B0-----:R-:W-:Y:S02]  /*1dc70*/  IMAD R0, R235, 0x20, R212 ;  /* 0x00000020eb007824 */ /* 0x001fe400078e02d4 */
[----:B--2---:R-:W-:Y:S01]  /*1dc80*/  IMAD R3, R77, UR4, RZ ;  /* 0x000000044d037c24 */ /* 0x004fe2000f8e02ff */
[----:B------:R-:W5:Y:S01]  /*1dc90*/  LD.E.128 R24, desc[UR6][R24.64] ;  /* 0x0000000618187980 */ /* 0x000f62000c101d00 */
[----:B------:R-:W0:Y:S01]  /*1dca0*/  @P1 LDC R77, c[0x0][0xbf0] ;  /* 0x0002fc00ff4d1b82 */ /* 0x000e220000000800 */
[----:B------:R-:W-:-:S02]  /*1dcb0*/  SHF.R.U64 R68, R68, 0x3, RZ ;  /* 0x0000000344447819 */ /* 0x000fc400000012ff */
[----:B------:R-:W-:Y:S01]  /*1dcc0*/  LOP3.LUT R20, R11, R20, RZ, 0x3c, !PT ;  /* 0x000000140b147212 */ /* 0x000fe200078e3cff */
[----:B------:R-:W5:Y:S01]  /*1dcd0*/  LD.E.128 R28, desc[UR6][R28.64] ;  /* 0x000000061c1c7980 */ /* 0x000f62000c101d00 */
[----:B------:R-:W-:Y:S01]  /*1dce0*/  LOP3.LUT R64, R64, R65, RZ, 0x3c, !PT ;  /* 0x0000004140407212 */ /* 0x000fe200078e3cff */
[--C-:B------:R-:W-:Y:S01]  /*1dcf0*/  IMAD.X R65, RZ, RZ, R21.reuse, P5 ;  /* 0x000000ffff417224 */ /* 0x100fe200028e0615 */
[----:B------:R-:W-:Y:S01]  /*1dd00*/  LOP3.LUT R68, R68, R69, RZ, 0x3c, !PT ;  /* 0x0000004544447212 */ /* 0x000fe200078e3cff */
[----:B------:R-:W-:Y:S01]  /*1dd10*/  IMAD.X R69, RZ, RZ, R21, P4 ;  /* 0x000000ffff457224 */ /* 0x000fe200020e0615 */
[----:B------:R-:W-:Y:S01]  /*1dd20*/  LOP3.LUT R72, R4, R7, RZ, 0x3c, !PT ;  /* 0x0000000704487212 */ /* 0x000fe200078e3cff */
[C---:B------:R-:W-:Y:S01]  /*1dd30*/  IMAD R3, R76.reuse, UR5, R3 ;  /* 0x000000054c037c24 */ /* 0x040fe2000f8e0203 */
[----:B------:R2:W5:Y:S04]  /*1dd40*/  LD.E.128 R4, desc[UR6][R20.64] ;  /* 0x0000000614047980 */ /* 0x000568000c101d00 */
[----:B------:R-:W5:Y:S04]  /*1dd50*/  LD.E.128 R8, desc[UR6][R8.64] ;  /* 0x0000000608087980 */ /* 0x000f68000c101d00 */
[----:B------:R-:W5:Y:S01]  /*1dd60*/  LD.E.128 R32, desc[UR6][R32.64] ;  /* 0x0000000620207980 */ /* 0x000f62000c101d00 */
[----:B--2---:R-:W-:Y:S01]  /*1dd70*/  IMAD.WIDE.U32 R20, R76, UR4, RZ ;  /* 0x000000044c147c25 */ /* 0x004fe2000f8e00ff */
[----:B------:R-:W-:-:S02]  /*1dd80*/  ULDC.64 UR4, c[0x0][0xae8] ;  /* 0x0002ba0000047ab9 */ /* 0x000fc40000000a00 */
[----:B------:R-:W5:Y:S01]  /*1dd90*/  LD.E.128 R36, desc[UR6][R36.64] ;  /* 0x0000000624247980 */ /* 0x000f62000c101d00 */
[----:B------:R-:W-:Y:S02]  /*1dda0*/  IMAD.IADD R21, R21, 0x1, R3 ;  /* 0x0000000115157824 */ /* 0x000fe400078e0203 */
[----:B------:R-:W-:Y:S01]  /*1ddb0*/  IMAD R3, R80, UR4, RZ ;  /* 0x0000000450037c24 */ /* 0x000fe2000f8e02ff */
[----:B------:R-:W-:Y:S01]  /*1ddc0*/  LEA R80, R82, R0, 0x7 ;  /* 0x0000000052507211 */ /* 0x000fe200078e38ff */
[C---:B------:R-:W-:Y:S01]  /*1ddd0*/  IMAD.WIDE.U32 R20, R234.reuse, UR4, R20 ;  /* 0x00000004ea147c25 */ /* 0x040fe2000f8e0014 */
[----:B------:R-:W5:Y:S03]  /*1dde0*/  LD.E.128 R40, desc[UR6][R40.64] ;  /* 0x0000000628287980 */ /* 0x000f66000c101d00 */
[----:B------:R-:W-:Y:S01]  /*1ddf0*/  IMAD R3, R234, UR5, R3 ;  /* 0x00000005ea037c24 */ /* 0x000fe2000f8e0203 */
[----:B------:R-:W-:Y:S01]  /*1de00*/  ULDC.64 UR4, c[0x0][0xaf0] ;  /* 0x0002bc0000047ab9 */ /* 0x000fe20000000a00 */
[----:B-1----:R-:W-:Y:S01]  /*1de10*/  @P1 IMAD.HI.U32 R0, R80, R81, RZ ;  /* 0x0000005150001227 */ /* 0x002fe200078e00ff */
[----:B------:R-:W5:Y:S03]  /*1de20*/  LD.E.128 R44, desc[UR6][R44.64] ;  /* 0x000000062c2c7980 */ /* 0x000f66000c101d00 */
[----:B------:R-:W-:Y:S01]  /*1de30*/  IMAD.IADD R21, R21, 0x1, R3 ;  /* 0x0000000115157824 */ /* 0x000fe200078e0203 */
[----:B------:R-:W5:Y:S01]  /*1de40*/  LD.E.128 R48, desc[UR6][R48.64] ;  /* 0x0000000630307980 */ /* 0x000f62000c101d00 */
[----:B------:R-:W-:Y:S01]  /*1de50*/  IMAD.MOV.U32 R3, RZ, RZ, R80 ;  /* 0x000000ffff037224 */ /* 0x000fe200078e0050 */
[----:B0-----:R-:W-:Y:S01]  /*1de60*/  @P1 SHF.R.U32.HI R3, RZ, R77, R0 ;  /* 0x0000004dff031219 */ /* 0x001fe20000011600 */
[----:B------:R-:W-:Y:S01]  /*1de70*/  IMAD R76, R79, UR4, RZ ;  /* 0x000000044f4c7c24 */ /* 0x000fe2000f8e02ff */
[----:B------:R-:W5:Y:S01]  /*1de80*/  LD.E.128 R52, desc[UR6][R52.64] ;  /* 0x0000000634347980 */ /* 0x000f62000c101d00 */
[----:B------:R-:W-:Y:S01]  /*1de90*/  IMAD.WIDE.U32 R20, R233, UR4, R20 ;  /* 0x00000004e9147c25 */ /* 0x000fe2000f8e0014 */
[----:B------:R-:W-:-:S02]  /*1dea0*/  SHF.R.S32.HI R0, RZ, 0x1f, R3 ;  /* 0x0000001fff007819 */ /* 0x000fc40000011403 */
[----:B------:R-:W-:Y:S01]  /*1deb0*/  IADD3 R79, -R3, RZ, RZ ;  /* 0x000000ff034f7210 */ /* 0x000fe20007ffe1ff */
[----:B------:R-:W-:Y:S01]  /*1dec0*/  IMAD R77, R233, UR5, R76 ;  /* 0x00000005e94d7c24 */ /* 0x000fe2000f8e024c */
[----:B------:R-:W-:Y:S01]  /*1ded0*/  ULDC.64 UR4, c[0x0][0xae0] ;  /* 0x0002b80000047ab9 */ /* 0x000fe20000000a00 */
[----:B------:R-:W5:Y:S01]  /*1dee0*/  LD.E.128 R56, desc[UR6][R56.64] ;  /* 0x0000000638387980 */ /* 0x000f62000c101d00 */
[----:B------:R-:W-:Y:S02]  /*1def0*/  IMAD R0, R0, UR4, RZ ;  /* 0x0000000400007c24 */ /* 0x000fe4000f8e02ff */
[----:B------:R-:W-:Y:S01]  /*1df00*/  IMAD.IADD R21, R21, 0x1, R77 ;  /* 0x0000000115157824 */ /* 0x000fe200078e024d */
[----:B------:R-:W5:Y:S01]  /*1df10*/  LD.E.128 R60, desc[UR6][R60.64] ;  /* 0x000000063c3c7980 */ /* 0x000f62000c101d00 */
[----:B------:R-:W-:Y:S02]  /*1df20*/  IMAD R77, R78, R79, R80 ;  /* 0x0000004f4e4d7224 */ /* 0x000fe400078e0250 */
[C---:B------:R-:W-:Y:S01]  /*1df30*/  IMAD R79, R3.reuse, UR5, R0 ;  /* 0x00000005034f7c24 */ /* 0x040fe2000f8e0200 */
[----:B------:R-:W5:Y:S01]  /*1df40*/  LD.E.128 R64, desc[UR6][R64.64] ;  /* 0x0000000640407980 */ /* 0x000f62000c101d00 */
[----:B------:R-:W-:Y:S01]  /*1df50*/  IMAD.WIDE.U32 R20, R3, UR4, R20 ;  /* 0x0000000403147c25 */ /* 0x000fe2000f8e0014 */
[----:B------:R-:W-:Y:S01]  /*1df60*/  SHF.R.S32.HI R0, RZ, 0x1f, R77 ;  /* 0x0000001fff007819 */ /* 0x000fe2000001144d */
[----:B------:R-:W-:Y:S01]  /*1df70*/  ULDC.64 UR4, c[0x0][0xad8] ;  /* 0x0002b60000047ab9 */ /* 0x000fe20000000a00 */
[----:B------:R-:W5:Y:S02]  /*1df80*/  LD.E.128 R68, desc[UR6][R68.64] ;  /* 0x0000000644447980 */ /* 0x000f64000c101d00 */
[----:B------:R-:W-:Y:S01]  /*1df90*/  IADD3 R21, R21, R79, RZ ;  /* 0x0000004f15157210 */ /* 0x000fe20007ffe0ff */
[----:B------:R-:W-:Y:S01]  /*1dfa0*/  IMAD R0, R0, UR4, RZ ;  /* 0x0000000400007c24 */ /* 0x000fe2000f8e02ff */
[----:B------:R-:W5:Y:S01]  /*1dfb0*/  LD.E.128 R72, desc[UR6][R72.64] ;  /* 0x0000000648487980 */ /* 0x000f62000c101d00 */
[----:B------:R-:W-:Y:S01]  /*1dfc0*/  @!PT LDS RZ, [RZ] ;  /* 0x00000000fffff984 */ /* 0x000fe20000000800 */
[----:B------:R-:W-:Y:S01]  /*1dfd0*/  @!PT LDS RZ, [RZ] ;  /* 0x00000000fffff984 */ /* 0x000fe20000000800 */
[----:B------:R-:W-:Y:S01]  /*1dfe0*/  @!PT LDS RZ, [RZ] ;  /* 0x00000000fffff984 */ /* 0x000fe20000000800 */
[----:B------:R-:W-:Y:S01]  /*1dff0*/  @!PT LDS RZ, [RZ] ;  /* 0x00000000fffff984 */ /* 0x000fe20000000800 */
[----:B------:R0:W-:Y:S06]  /*1e000*/  MEMBAR.ALL.CTA ;  /* 0x0000000000007992 */ /* 0x0001ec0000008000 */
[----:B0-----:R-:W0:Y:S01]  /*1e010*/  FENCE.VIEW.ASYNC.S ;  /* 0x00000000000073c6 */ /* 0x001e220000000000 */
[----:B------:R-:W-:-:S02]  /*1e020*/  IMAD R79, R77, UR5, R0 ;  /* 0x000000054d4f7c24 */ /* 0x000fc4000f8e0200 */
[----:B------:R-:W-:Y:S01]  /*1e030*/  IMAD.WIDE.U32 R20, R77, UR4, R20 ;  /* 0x000000044d147c25 */ /* 0x000fe2000f8e0014 */
[----:B------:R-:W-:-:S03]  /*1e040*/  ULDC.64 UR4, c[0x0][0xa80] ;  /* 0x0002a00000047ab9 */ /* 0x000fc60000000a00 */
[----:B------:R-:W-:Y:S01]  /*1e050*/  IMAD R85, R82, 0x80, R212 ;  /* 0x0000008052557824 */ /* 0x000fe200078e02d4 */
[----:B------:R-:W-:Y:S02]  /*1e060*/  IADD3 R21, R21, R79, RZ ;  /* 0x0000004f15157210 */ /* 0x000fe40007ffe0ff */
[----:B------:R-:W-:Y:S01]  /*1e070*/  LEA R82, P2, R20, UR4, 0x1 ;  /* 0x0000000414527c11 */ /* 0x000fe2000f8408ff */
[----:B------:R-:W-:-:S03]  /*1e080*/  VIADD R3, R85, 0x20 ;  /* 0x0000002055037836 */ /* 0x000fc60000000000 */
[----:B------:R-:W-:Y:S02]  /*1e090*/  LEA.HI.X R83, R20, UR5, R21, 0x1, P2 ;  /* 0x0000000514537c11 */ /* 0x000fe400090f0c15 */
[-C--:B------:R-:W-:Y:S01]  /*1e0a0*/  ISETP.GE.AND P2, PT, R85, R2.reuse, PT ;  /* 0x000000025500720c */ /* 0x080fe20003f46270 */
[----:B------:R-:W-:Y:S01]  /*1e0b0*/  VIADD R0, R18, 0x38820 ;  /* 0x0003882012007836 */ /* 0x000fe20000000000 */
[----:B------:R-:W-:Y:S02]  /*1e0c0*/  SHF.R.S32.HI R76, RZ, 0x1f, R213 ;  /* 0x0000001fff4c7819 */ /* 0x000fe400000114d5 */
[-C--:B------:R-:W-:Y:S01]  /*1e0d0*/  ISETP.GE.AND P1, PT, R3, R2.reuse, PT ;  /* 0x000000020300720c */ /* 0x080fe20003f26270 */
[----:B------:R-:W-:Y:S01]  /*1e0e0*/  VIADD R3, R85, 0x40 ;  /* 0x0000004055037836 */ /* 0x000fe20000000000 */
[----:B------:R-:W-:Y:S02]  /*1e0f0*/  LEA.HI R76, R76, R213, RZ, 0x3 ;  /* 0x000000d54c4c7211 */ /* 0x000fe400078f18ff */
[----:B------:R-:W-:Y:S01]  /*1e100*/  PRMT R0, RZ, 0x654, R0 ;  /* 0x00000654ff007816 */ /* 0x000fe20000000000 */
[----:B0-----:R0:W1:Y:S01]  /*1e110*/  SHFL.IDX PT, R81, R82, RZ, 0x181f ;  /* 0x00181fff52517589 */ /* 0x00106200000e0000 */
[----:B------:R-:W-:-:S02]  /*1e120*/  ISETP.GE.AND P0, PT, R3, R2, PT ;  /* 0x000000020300720c */ /* 0x000fc40003f06270 */
[----:B------:R-:W-:Y:S01]  /*1e130*/  LOP3.LUT R84, R76, 0xfffffff8, RZ, 0xc0, !PT ;  /* 0xfffffff84c547812 */ /* 0x000fe200078ec0ff */
[----:B------:R2:W-:Y:S01]  /*1e140*/  SYNCS.ARRIVE.TRANS64.RED.A1T0 RZ, [R0+URZ], RZ ;  /* 0x000000ff00ff79a7 */ /* 0x0005e2000810043f */
[----:B------:R0:W3:Y:S02]  /*1e150*/  SHFL.IDX PT, R3, R83, RZ, 0x181f ;  /* 0x00181fff53037589 */ /* 0x0000e400000e0000 */
[----:B--2---:R-:W-:Y:S01]  /*1e160*/  SHF.R.S32.HI R0, RZ, 0x1f, R84 ;  /* 0x0000001fff007819 */ /* 0x004fe20000011454 */
[----:B0-----:R-:W-:Y:S06]  /*1e170*/  @P2 BRA `(.L_x_855) ;  /* 0x0000000000482947 */ /* 0x001fec0003800000 */
[----:B------:R-:W-:Y:S01]  /*1e180*/  ULDC UR4, c[0x0][0xac8] ;  /* 0x0002b20000047ab9 */ /* 0x000fe20000000800 */
[----:B------:R-:W-:Y:S01]  /*1e190*/  ULDC.64 UR6, c[0x0][0x208] ;  /* 0x0000820000067ab9 */ /* 0x000fe20000000a00 */
[----:B------:R-:W-:Y:S02]  /*1e1a0*/  ISETP.GE.AND P5, PT, R16, UR4, PT ;  /* 0x0000000410007c0c */ /* 0x000fe4000bfa6270 */
[----:B------:R-:W-:Y:S02]  /*1e1b0*/  ISETP.GE.AND P4, PT, R213, UR4, PT ;  /* 0x00000004d5007c0c */ /* 0x000fe4000bf86270 */
[----:B------:R-:W-:Y:S02]  /*1e1c0*/  ISETP.GE.AND P3, PT, R218, UR4, PT ;  /* 0x00000004da007c0c */ /* 0x000fe4000bf66270 */
[----:B------:R-:W-:-:S07]  /*1e1d0*/  ISETP.GE.AND P2, PT, R219, UR4, PT ;  /* 0x00000004db007c0c */ /* 0x000fce000bf46270 */
[----:B-1----:R-:W-:-:S04]  /*1e1e0*/  @!P5 LEA R20, P6, R16, R81, 0x1 ;  /* 0x000000511014d211 */ /* 0x002fc800078c08ff */
[----:B---3--:R-:W-:Y:S02]  /*1e1f0*/  @!P5 LEA.HI.X R21, R16, R3, R17, 0x1, P6 ;  /* 0x000000031015d211 */ /* 0x008fe400030f0c11 */
        /* <DEDUP_REMOVED lines=10> */
.L_x_855:
[----:B------:R-:W-:Y:S05]  /*1e2a0*/  BSYNC B1 ;  /* 0x0000000000017941 */ /* 0x000fea0003800000 */
.L_x_854:
[----:B---3--:R2:W3:Y:S01]  /*1e2b0*/  SHFL.IDX PT, R3, R83, 0x1, 0x181f ;  /* 0x00381f0053037f89 */ /* 0x0084e200000e0000 */
[----:B------:R-:W-:Y:S03]  /*1e2c0*/  BSSY B1, `(.L_x_856) ;  /* 0x0000015000017945 */ /* 0x000fe60003800000 */
[----:B0----5:R2:W0:Y:S01]  /*1e2d0*/  SHFL.IDX PT, R29, R82, 0x1, 0x181f ;  /* 0x00381f00521d7f89 */ /* 0x02142200000e0000 */
        /* <DEDUP_REMOVED lines=8> */
[----:B------:R-:W-:Y:S02]  /*1e360*/  @!P3 LEA R6, P5, R84, R29, 0x1 ;  /* 0x0000001d5406b211 */ /* 0x000fe400078a08ff */
[----:B---3--:R-:W-:Y:S02]  /*1e370*/  @!P4 LEA.HI.X R5, R16, R3, R17, 0x1, P6 ;  /* 0x000000031005c211 */ /* 0x008fe400030f0c11 */
        /* <DEDUP_REMOVED lines=9> */
.L_x_857:
[----:B------:R-:W-:Y:S05]  /*1e410*/  BSYNC B1 ;  /* 0x0000000000017941 */ /* 0x000fea0003800000 */
.L_x_856:
[----:B---3--:R3:W0:Y:S01]  /*1e420*/  SHFL.IDX PT, R3, R83, 0x2, 0x181f ;  /* 0x00581f0053037f89 */ /* 0x00862200000e0000 */
[----:B------:R-:W-:Y:S03]  /*1e430*/  BSSY B1, `(.L_x_858) ;  /* 0x0000015000017945 */ /* 0x000fe60003800000 */
[----:B----4-:R3:W4:Y:S01]  /*1e440*/  SHFL.IDX PT, R11, R82, 0x2, 0x181f ;  /* 0x00581f00520b7f89 */ /* 0x01072200000e0000 */
[----:B------:R-:W-:Y:S05]  /*1e450*/  @P0 BRA `(.L_x_859) ;  /* 0x0000000000480947 */ /* 0x000fea0003800000 */
[----:B------:R-:W-:Y:S01]  /*1e460*/  ULDC UR4, c[0x0][0xac8] ;  /* 0x0002b20000047ab9 */ /* 0x000fe20000000800 */
[----:B------:R-:W-:Y:S01]  /*1e470*/  ULDC.64 UR6, c[0x0][0x208] ;  /* 0x0000820000067ab9 */ /* 0x000fe20000000a00 */
[----:B------:R-:W-:Y:S02]  /*1e480*/  ISETP.GE.AND P3, PT, R16, UR4, PT ;  /* 0x0000000410007c0c */ /* 0x000fe4000bf66270 */
[----:B------:R-:W-:Y:S02]  /*1e490*/  ISETP.GE.AND P2, PT, R213, UR4, PT ;  /* 0x00000004d5007c0c */ /* 0x000fe4000bf46270 */
[----:B------:R-:W-:Y:S02]  /*1e4a0*/  ISETP.GE.AND P1, PT, R218, UR4, PT ;  /* 0x00000004da007c0c */ /* 0x000fe4000bf26270 */
[----:B------:R-:W-:-:S07]  /*1e4b0*/  ISETP.GE.AND P0, PT, R219, UR4, PT ;  /* 0x00000004db007c0c */ /* 0x000fce000bf06270 */
[-C--:B----4-:R-:W-:Y:S02]  /*1e4c0*/  @!P3 LEA R4, P6, R16, R11.reuse, 0x1 ;  /* 0x0000000b1004b211 */ /* 0x090fe400078c08ff */
[-C--:B------:R-:W-:Y:S02]  /*1e4d0*/  @!P2 LEA R6, P5, R84, R11.reuse, 0x1 ;  /* 0x0000000b5406a211 */ /* 0x080fe400078a08ff */
[----:B------:R-:W-:Y:S02]  /*1e4e0*/  @!P1 LEA R8, P4, R218, R11, 0x1 ;  /* 0x0000000bda089211 */ /* 0x000fe400078808ff */
[----:B0-----:R-:W-:Y:S02]  /*1e4f0*/  @!P3 LEA.HI.X R5, R16, R3, R17, 0x1, P6 ;  /* 0x000000031005b211 */ /* 0x001fe400030f0c11 */
        /* <DEDUP_REMOVED lines=8> */
.L_x_859:
[----:B------:R-:W-:Y:S05]  /*1e580*/  BSYNC B1 ;  /* 0x0000000000017941 */ /* 0x000fea0003800000 */
.L_x_858:
[----:B0-----:R-:W-:Y:S01]  /*1e590*/  VIADD R3, R85, 0x60 ;  /* 0x0000006055037836 */ /* 0x001fe20000000000 */
[----:B--23--:R-:W0:Y:S04]  /*1e5a0*/  SHFL.IDX PT, R83, R83, 0x3, 0x181f ;  /* 0x00781f0053537f89 */ /* 0x00ce2800000e0000 */
[----:B------:R-:W-:Y:S01]  /*1e5b0*/  ISETP.GE.AND P0, PT, R3, R2, PT ;  /* 0x000000020300720c */ /* 0x000fe20003f06270 */
[----:B------:R2:W3:-:S12]  /*1e5c0*/  SHFL.IDX PT, R9, R82, 0x3, 0x181f ;  /* 0x00781f0052097f89 */ /* 0x0004d800000e0000 */
[----:B--2---:R-:W-:Y:S05]  /*1e5d0*/  @P0 BRA `(.L_x_860) ;  /* 0x0000000c00c00947 */ /* 0x004fea0003800000 */
[----:B------:R-:W-:Y:S01]  /*1e5e0*/  ULDC UR4, c[0x0][0xac8] ;  /* 0x0002b20000047ab9 */ /* 0x000fe20000000800 */
[----:B------:R-:W-:Y:S01]  /*1e5f0*/  ULDC.64 UR6, c[0x0][0x208] ;  /* 0x0000820000067ab9 */ /* 0x000fe20000000a00 */
[----:B------:R-:W-:Y:S02]  /*1e600*/  ISETP.GE.AND P3, PT, R16, UR4, PT ;  /* 0x0000000410007c0c */ /* 0x000fe4000bf66270 */
[----:B------:R-:W-:Y:S02]  /*1e610*/  ISETP.GE.AND P4, PT, R213, UR4, PT ;  /* 0x00000004d5007c0c */ /* 0x000fe4000bf86270 */
[----:B------:R-:W-:-:S09]  /*1e620*/  ISETP.GE.AND P5, PT, R218, UR4, PT ;  /* 0x00000004da007c0c */ /* 0x000fd2000bfa6270 */
[-C--:B---3--:R-:W-:Y:S02]  /*1e630*/  @!P3 LEA R2, P0, R16, R9.reuse, 0x1 ;  /* 0x000000091002b211 */ /* 0x088fe400078008ff */
[----:B------:R-:W-:Y:S02]  /*1e640*/  @!P4 LEA R4, P1, R84, R9, 0x1 ;  /* 0x000000095404c211 */ /* 0x000fe400078208ff */
        /* <DEDUP_REMOVED lines=9> */
[----:B0-----:R-:W-:Y:S01]  /*1e6e0*/  LEA R2, P0, R219, R9, 0x1 ;  /* 0x00000009db027211 */ /* 0x001fe200078008ff */
[----:B------:R-:W-:-:S03]  /*1e6f0*/  ULDC.64 UR4, c[0x0][0x208] ;  /* 0x0000820000047ab9 */ /* 0x000fc60000000a00 */
[----:B------:R-:W-:-:S05]  /*1e700*/  LEA.HI.X R3, R219, R83, R86, 0x1, P0 ;  /* 0x00000053db037211 */ /* 0x000fca00000f0c56 */
[----:B------:R0:W-:Y:S01]  /*1e710*/  ST.E.128 desc[UR4][R2.64], R72 ;  /* 0x0000004802007985 */ /* 0x0001e2000c101d04 */
[----:B------:R-:W-:Y:S05]  /*1e720*/  BRA `(.L_x_860) ;  /* 0x0000000c006c7947 */ /* 0x000fea0003800000 */
.L_x_852:
[C---:B------:R-:W-:Y:S01]  /*1e730*/  SHF.L.U32 R4, R233.reuse, 0x2, RZ ;  /* 0x00000002e9047819 */ /* 0x040fe200000006ff */
[----:B------:R-:W-:Y:S01]  /*1e740*/  ULDC.64 UR4, c[0x0][0xc00] ;  /* 0x0003000000047ab9 */ /* 0x000fe20000000a00 */
[----:B------:R-:W-:Y:S01]  /*1e750*/  SHF.R.S32.HI R12, RZ, 0x1f, R233 ;  /* 0x0000001fff0c7819 */ /* 0x000fe200000114e9 */
[----:B------:R-:W2:Y:S01]  /*1e760*/  LDC R21, c[0x0][0xbe8] ;  /* 0x0002fa00ff157b82 */ /* 0x000ea20000000800 */
[----:B------:R-:W-:Y:S01]  /*1e770*/  ISETP.NE.U32.AND P0, PT, RZ, UR4, PT ;  /* 0x00000004ff007c0c */ /* 0x000fe2000bf05070 */
[----:B------:R-:W-:Y:S01]  /*1e780*/  IMAD.MOV.U32 R6, RZ, RZ, RZ ;  /* 0x000000ffff067224 */ /* 0x000fe200078e00ff */
[----:B------:R-:W-:Y:S01]  /*1e790*/  IADD3 R2, P1, R4, UR4, RZ ;  /* 0x0000000404027c10 */ /* 0x000fe2000ff3e0ff */
[----:B------:R-:W-:Y:S01]  /*1e7a0*/  ULDC.64 UR6, c[0x0][0x208] ;  /* 0x0000820000067ab9 */ /* 0x000fe20000000a00 */
[----:B------:R-:W-:Y:S02]  /*1e7b0*/  SHF.L.U64.HI R0, R233, 0x2, R12 ;  /* 0x00000002e9007819 */ /* 0x000fe4000001020c */
[----:B------:R-:W-:-:S02]  /*1e7c0*/  ISETP.NE.AND.EX P0, PT, RZ, UR5, PT, P0 ;  /* 0x00000005ff007c0c */ /* 0x000fc4000bf05300 */
[----:B------:R-:W-:Y:S01]  /*1e7d0*/  IADD3.X R3, R0, UR5, RZ, P1, !PT ;  /* 0x0000000500037c10 */ /* 0x000fe20008ffe4ff */
[----:B------:R-:W-:Y:S02]  /*1e7e0*/  ULDC.64 UR4, c[0x0][0xc08] ;  /* 0x0003020000047ab9 */ /* 0x000fe40000000a00 */
[----:B------:R-:W-:-:S04]  /*1e7f0*/  ISETP.NE.U32.AND P1, PT, RZ, UR4, PT ;  /* 0x00000004ff007c0c */ /* 0x000fc8000bf25070 */
[----:B------:R-:W-:Y:S01]  /*1e800*/  ISETP.NE.AND.EX P1, PT, RZ, UR5, PT, P1 ;  /* 0x00000005ff007c0c */ /* 0x000fe2000bf25310 */
[----:B------:R-:W3:Y:S03]  /*1e810*/  S2R R7, SR_TID.X ;  /* 0x0000000000077919 */ /* 0x000ee60000002100 */
[----:B------:R4:W5:Y:S09]  /*1e820*/  @P0 LDG.E R6, desc[UR6][R2.64] ;  /* 0x0000000602060981 */ /* 0x000972000c1e1900 */
[----:B------:R-:W-:Y:S01]  /*1e830*/  @P1 IADD3 R4, P2, R4, UR4, RZ ;  /* 0x0000000404041c10 */ /* 0x000fe2000ff5e0ff */
[----:B------:R-:W-:-:S03]  /*1e840*/  ULDC UR4, c[0x0][0xa88] ;  /* 0x0002a20000047ab9 */ /* 0x000fc60000000800 */
[----:B------:R-:W-:Y:S01]  /*1e850*/  @P1 IADD3.X R5, R0, UR5, RZ, P2, !PT ;  /* 0x0000000500051c10 */ /* 0x000fe200097fe4ff */
[----:B------:R-:W-:Y:S01]  /*1e860*/  IMAD.U32 R0, RZ, RZ, UR4 ;  /* 0x00000004ff007e24 */ /* 0x000fe2000f8e00ff */
[----:B--2---:R-:W-:-:S05]  /*1e870*/  ISETP.NE.AND P2, PT, R21, 0x1, PT ;  /* 0x000000011500780c */ /* 0x004fca0003f45270 */
[----:B------:R4:W5:Y:S08]  /*1e880*/  @P1 LDG.E R0, desc[UR6][R4.64] ;  /* 0x0000000604001981 */ /* 0x000970000c1e1900 */
[----:B------:R-:W2:Y:S01]  /*1e890*/  @P2 LDC R14, c[0x0][0xbec] ;  /* 0x0002fb00ff0e2b82 */ /* 0x000ea20000000800 */
[----:B---3--:R-:W-:-:S04]  /*1e8a0*/  IADD3 R7, R7, -0x80, RZ ;  /* 0xffffff8007077810 */ /* 0x008fc80007ffe0ff */
[----:B------:R-:W-:-:S03]  /*1e8b0*/  ISETP.GE.AND P3, PT, R7, 0x80, PT ;  /* 0x000000800700780c */ /* 0x000fc60003f66270 */
[----:B------:R-:W3:Y:S01]  /*1e8c0*/  @P2 LDC R25, c[0x0][0xbf0] ;  /* 0x0002fc00ff192b82 */ /* 0x000ee20000000800 */
[----:B----4-:R-:W-:Y:S09]  /*1e8d0*/  @P1 BRA `(.L_x_861) ;  /* 0x0000000000141947 */ /* 0x010ff20003800000 */
[----:B------:R-:W-:Y:S05]  /*1e8e0*/  @!P0 BRA `(.L_x_861) ;  /* 0x0000000000108947 */ /* 0x000fea0003800000 */
[----:B------:R-:W-:Y:S02]  /*1e8f0*/  ULDC.64 UR4, c[0x0][0x208] ;  /* 0x0000820000047ab9 */ /* 0x000fe40000000a00 */
[----:B------:R-:W4:Y:S04]  /*1e900*/  LDG.E R5, desc[UR4][R2.64] ;  /* 0x0000000402057981 */ /* 0x000f28000c1e1900 */
[----:B-----5:R-:W4:Y:S02]  /*1e910*/  LDG.E R0, desc[UR4][R2.64+0x4] ;  /* 0x0000040402007981 */ /* 0x020f24000c1e1900 */
[----:B----4-:R-:W-:-:S07]  /*1e920*/  IMAD.IADD R0, R0, 0x1, -R5 ;  /* 0x0000000100007824 */ /* 0x010fce00078e0a05 */
.L_x_861:
[----:B------:R4:W5:Y:S01]  /*1e930*/  LDL R20, [R1+0x24] ;  /* 0x0000240001147983 */ /* 0x0009620000100800 */
[----:B------:R-:W-:Y:S01]  /*1e940*/  BSSY B1, `(.L_x_862) ;  /* 0x000002f000017945 */ /* 0x000fe20003800000 */
[----:B------:R-:W-:Y:S02]  /*1e950*/  SHF.R.S32.HI R10, RZ, 0x1f, R234 ;  /* 0x0000001fff0a7819 */ /* 0x000fe400000114ea */
[----:B------:R-:W-:Y:S02]  /*1e960*/  SEL R233, R233, RZ, !P0 ;  /* 0x000000ffe9e97207 */ /* 0x000fe40004000000 */
[----:B------:R-:W-:Y:S02]  /*1e970*/  SEL R12, R12, RZ, !P0 ;  /* 0x000000ff0c0c7207 */ /* 0x000fe40004000000 */
[----:B-----5:R-:W-:Y:S01]  /*1e980*/  SHF.R.S32.HI R11, RZ, 0x1f, R6 ;  /* 0x0000001fff0b7819 */ /* 0x020fe20000011406 */
[----:B----4-:R-:W-:Y:S06]  /*1e990*/  @P3 BRA `(.L_x_863) ;  /* 0x0000000000a43947 */ /* 0x010fec0003800000 */
[----:B------:R-:W4:Y:S01]  /*1e9a0*/  S2R R2, SR_TID.X ;  /* 0x0000000000027919 */ /* 0x000f220000002100 */
[----:B------:R-:W5:Y:S02]  /*1e9b0*/  LDC R9, c[0x0][0xbe8] ;  /* 0x0002fa00ff097b82 */ /* 0x000f640000000800 */
[----:B-----5:R-:W-:Y:S02]  /*1e9c0*/  IMAD R3, R0, R9, RZ ;  /* 0x0000000900037224 */ /* 0x020fe400078e02ff */
[----:B----4-:R-:W-:-:S05]  /*1e9d0*/  IMAD R2, R20, 0x80, R2 ;  /* 0x0000008014027824 */ /* 0x010fca00078e0202 */
[----:B------:R-:W-:-:S04]  /*1e9e0*/  IADD3 R8, R2, -0x80, RZ ;  /* 0xffffff8002087810 */ /* 0x000fc80007ffe0ff */
[----:B------:R-:W-:-:S13]  /*1e9f0*/  ISETP.GE.AND P0, PT, R8, R3, PT ;  /* 0x000000030800720c */ /* 0x000fda0003f06270 */
[----:B------:R-:W-:Y:S05]  /*1ea00*/  @P0 BRA `(.L_x_863) ;  /* 0x0000000000880947 */ /* 0x000fea0003800000 */
[----:B------:R-:W-:Y:S01]  /*1ea10*/  ISETP.NE.AND P0, PT, R9, 0x1, PT ;  /* 0x000000010900780c */ /* 0x000fe20003f05270 */
[----:B------:R-:W-:Y:S01]  /*1ea20*/  ULDC.64 UR4, c[0x0][0xb90] ;  /* 0x0002e40000047ab9 */ /* 0x000fe20000000a00 */
[----:B------:R-:W-:Y:S01]  /*1ea30*/  MOV R3, R11 ;  /* 0x0000000b00037202 */ /* 0x000fe20000000f00 */
[----:B------:R-:W-:Y:S01]  /*1ea40*/  IMAD R7, R10, UR4, RZ ;  /* 0x000000040a077c24 */ /* 0x000fe2000f8e02ff */
[----:B------:R-:W-:Y:S01]  /*1ea50*/  ULDC.64 UR6, c[0x0][0x208] ;  /* 0x0000820000067ab9 */ /* 0x000fe20000000a00 */
[----:B------:R-:W-:Y:S02]  /*1ea60*/  IMAD.MOV.U32 R2, RZ, RZ, R6 ;  /* 0x000000ffff027224 */ /* 0x000fe400078e0006 */
[----:B------:R-:W-:Y:S02]  /*1ea70*/  IMAD.MOV.U32 R5, RZ, RZ, R8 ;  /* 0x000000ffff057224 */ /* 0x000fe400078e0008 */
[----:B------:R-:W-:-:S04]  /*1ea80*/  IMAD.WIDE.U32 R2, R234, UR4, R2 ;  /* 0x00000004ea027c25 */ /* 0x000fc8000f8e0002 */
[----:B------:R-:W4:Y:S01]  /*1ea90*/  @P0 LDC R13, c[0x0][0xbec] ;  /* 0x0002fb00ff0d0b82 */ /* 0x000f220000000800 */
[----:B------:R-:W-:Y:S01]  /*1eaa0*/  IMAD R7, R234, UR5, R7 ;  /* 0x00000005ea077c24 */ /* 0x000fe2000f8e0207 */
[----:B------:R-:W-:-:S03]  /*1eab0*/  ULDC.64 UR4, c[0x0][0xb98] ;  /* 0x0002e60000047ab9 */ /* 0x000fc60000000a00 */
[----:B------:R-:W-:-:S03]  /*1eac0*/  IMAD.IADD R3, R3, 0x1, R7 ;  /* 0x0000000103037824 */ /* 0x000fc600078e0207 */
[----:B------:R-:W5:Y:S01]  /*1ead0*/  @P0 LDC R15, c[0x0][0xbf0] ;  /* 0x0002fc00ff0f0b82 */ /* 0x000f620000000800 */
[----:B------:R-:W-:-:S04]  /*1eae0*/  IMAD.WIDE.U32 R2, R233, UR4, R2 ;  /* 0x00000004e9027c25 */ /* 0x000fc8000f8e0002 */
[----:B----4-:R-:W-:-:S05]  /*1eaf0*/  @P0 IMAD.HI.U32 R4, R8, R13, RZ ;  /* 0x0000000d08040227 */ /* 0x010fca00078e00ff */
[----:B-----5:R-:W-:Y:S01]  /*1eb00*/  @P0 SHF.R.U32.HI R5, RZ, R15, R4 ;  /* 0x0000000fff050219 */ /* 0x020fe20000011604 */
[----:B------:R-:W-:-:S03]  /*1eb10*/  IMAD R4, R12, UR4, RZ ;  /* 0x000000040c047c24 */ /* 0x000fc6000f8e02ff */
[----:B------:R-:W-:Y:S01]  /*1eb20*/  IADD3 R2, P0, R5, R2, RZ ;  /* 0x0000000205027210 */ /* 0x000fe20007f1e0ff */
[----:B------:R-:W-:-:S04]  /*1eb30*/  IMAD.MOV R7, RZ, RZ, -R5 ;  /* 0x000000ffff077224 */ /* 0x000fc800078e0a05 */
[----:B------:R-:W-:Y:S01]  /*1eb40*/  IMAD R7, R9, R7, R8 ;  /* 0x0000000709077224 */ /* 0x000fe200078e0208 */
[----:B------:R-:W-:Y:S01]  /*1eb50*/  SHF.R.S32.HI R9, RZ, 0x1f, R5 ;  /* 0x0000001fff097819 */ /* 0x000fe20000011405 */
[----:B------:R-:W-:Y:S01]  /*1eb60*/  IMAD R8, R233, UR5, R4 ;  /* 0x00000005e9087c24 */ /* 0x000fe2000f8e0204 */
[----:B------:R-:W-:Y:S02]  /*1eb70*/  ULDC.64 UR4, c[0x0][0xb88] ;  /* 0x0002e20000047ab9 */ /* 0x000fe40000000a00 */
[----:B------:R-:W-:Y:S02]  /*1eb80*/  SHF.R.S32.HI R4, RZ, 0x1f, R7 ;  /* 0x0000001fff047819 */ /* 0x000fe40000011407 */
[----:B------:R-:W-:-:S03]  /*1eb90*/  IADD3.X R3, R9, R3, R8, P0, !PT ;  /* 0x0000000309037210 */ /* 0x000fc600007fe408 */
[----:B------:R-:W-:Y:S02]  /*1eba0*/  IMAD R4, R4, UR4, RZ ;  /* 0x0000000404047c24 */ /* 0x000fe4000f8e02ff */
[----:B------:R-:W-:-:S04]  /*1ebb0*/  IMAD.WIDE.U32 R2, R7, UR4, R2 ;  /* 0x0000000407027c25 */ /* 0x000fc8000f8e0002 */
[----:B------:R-:W-:Y:S01]  /*1ebc0*/  IMAD R5, R7, UR5, R4 ;  /* 0x0000000507057c24 */ /* 0x000fe2000f8e0204 */
[----:B------:R-:W-:Y:S02]  /*1ebd0*/  ULDC.64 UR4, c[0x0][0xb50] ;  /* 0x0002d40000047ab9 */ /* 0x000fe40000000a00 */
[----:B------:R-:W-:Y:S02]  /*1ebe0*/  LEA R4, P0, R2, UR4, 0x2 ;  /* 0x0000000402047c11 */ /* 0x000fe4000f8010ff */
[----:B------:R-:W-:-:S04]  /*1ebf0*/  IADD3 R3, R3, R5, RZ ;  /* 0x0000000503037210 */ /* 0x000fc80007ffe0ff */
[----:B------:R-:W-:Y:S01]  /*1ec00*/  LEA.HI.X R5, R2, UR5, R3, 0x2, P0 ;  /* 0x0000000502057c11 */ /* 0x000fe200080f1403 */
[----:B------:R-:W-:-:S05]  /*1ec10*/  IMAD.MOV.U32 R3, RZ, RZ, -0x800000 ;  /* 0xff800000ff037424 */ /* 0x000fca00078e00ff */
[----:B------:R4:W-:Y:S02]  /*1ec20*/  STG.E desc[UR6][R4.64], R3 ;  /* 0x0000000304007986 */ /* 0x0009e4000c101906 */
.L_x_863:
[----:B------:R-:W-:Y:S05]  /*1ec30*/  BSYNC B1 ;  /* 0x0000000000017941 */ /* 0x000fea0003800000 */
.L_x_862:
[----:B------:R-:W-:Y:S01]  /*1ec40*/  ULDC.64 UR4, c[0x0][0xaa0] ;  /* 0x0002a80000047ab9 */ /* 0x000fe20000000a00 */
[----:B----4-:R-:W-:Y:S01]  /*1ec50*/  IMAD R4, R235, 0x20, R212 ;  /* 0x00000020eb047824 */ /* 0x010fe200078e02d4 */
[----:B------:R-:W-:Y:S01]  /*1ec60*/  BSSY B1, `(.L_x_864) ;  /* 0x0000042000017945 */ /* 0x000fe20003800000 */
[----:B------:R-:W-:Y:S01]  /*1ec70*/  IMAD R3, R11, UR4, RZ ;  /* 0x000000040b037c24 */ /* 0x000fe2000f8e02ff */
[----:B------:R-:W-:Y:S01]  /*1ec80*/  SHF.R.S32.HI R8, RZ, 0x1f, R219 ;  /* 0x0000001fff087819 */ /* 0x000fe200000114db */
[----:B------:R-:W-:Y:S02]  /*1ec90*/  IMAD R9, R20, 0x80, R4 ;  /* 0x0000008014097824 */ /* 0x000fe400078e0204 */
[C---:B------:R-:W-:Y:S02]  /*1eca0*/  IMAD R5, R6.reuse, UR5, R3 ;  /* 0x0000000506057c24 */ /* 0x040fe4000f8e0203 */
[----:B------:R-:W-:Y:S01]  /*1ecb0*/  IMAD.WIDE.U32 R2, R6, UR4, RZ ;  /* 0x0000000406027c25 */ /* 0x000fe2000f8e00ff */
[----:B------:R-:W-:-:S03]  /*1ecc0*/  ULDC.64 UR4, c[0x0][0xae8] ;  /* 0x0002ba0000047ab9 */ /* 0x000fc60000000a00 */
[----:B------:R-:W-:Y:S01]  /*1ecd0*/  IMAD R7, R10, UR4, RZ ;  /* 0x000000040a077c24 */ /* 0x000fe2000f8e02ff */
[----:B------:R-:W-:Y:S01]  /*1ece0*/  IADD3 R3, R3, R5, RZ ;  /* 0x0000000503037210 */ /* 0x000fe20007ffe0ff */
[----:B--2---:R-:W-:-:S04]  /*1ecf0*/  @P2 IMAD.HI.U32 R4, R9, R14, RZ ;  /* 0x0000000e09042227 */ /* 0x004fc800078e00ff */
[C---:B------:R-:W-:Y:S02]  /*1ed00*/  IMAD R7, R234.reuse, UR5, R7 ;  /* 0x00000005ea077c24 */ /* 0x040fe4000f8e0207 */
[----:B------:R-:W-:Y:S01]  /*1ed10*/  IMAD.WIDE.U32 R2, R234, UR4, R2 ;  /* 0x00000004ea027c25 */ /* 0x000fe2000f8e0002 */
[----:B------:R-:W-:-:S03]  /*1ed20*/  ULDC.64 UR4, c[0x0][0xaf0] ;  /* 0x0002bc0000047ab9 */ /* 0x000fc60000000a00 */
[----:B------:R-:W-:Y:S01]  /*1ed30*/  IMAD.MOV.U32 R5, RZ, RZ, R9 ;  /* 0x000000ffff057224 */ /* 0x000fe200078e0009 */
[----:B------:R-:W-:Y:S01]  /*1ed40*/  IADD3 R3, R3, R7, RZ ;  /* 0x0000000703037210 */ /* 0x000fe20007ffe0ff */
[----:B------:R-:W-:Y:S01]  /*1ed50*/  IMAD R6, R12, UR4, RZ ;  /* 0x000000040c067c24 */ /* 0x000fe2000f8e02ff */
[----:B---3--:R-:W-:-:S03]  /*1ed60*/  @P2 SHF.R.U32.HI R5, RZ, R25, R4 ;  /* 0x00000019ff052219 */ /* 0x008fc60000011604 */
[C---:B------:R-:W-:Y:S01]  /*1ed70*/  IMAD R7, R233.reuse, UR5, R6 ;  /* 0x00000005e9077c24 */ /* 0x040fe2000f8e0206 */
[----:B------:R-:W-:Y:S01]  /*1ed80*/  SHF.R.S32.HI R4, RZ, 0x1f, R5 ;  /* 0x0000001fff047819 */ /* 0x000fe20000011405 */
[----:B------:R-:W-:Y:S01]  /*1ed90*/  IMAD.WIDE.U32 R2, R233, UR4, R2 ;  /* 0x00000004e9027c25 */ /* 0x000fe2000f8e0002 */
[----:B------:R-:W-:-:S03]  /*1eda0*/  ULDC.64 UR4, c[0x0][0xae0] ;  /* 0x0002b80000047ab9 */ /* 0x000fc60000000a00 */
[----:B------:R-:W-:Y:S02]  /*1edb0*/  IMAD.MOV R6, RZ, RZ, -R5 ;  /* 0x000000ffff067224 */ /* 0x000fe400078e0a05 */
[----:B------:R-:W-:Y:S02]  /*1edc0*/  IMAD.IADD R3, R3, 0x1, R7 ;  /* 0x0000000103037824 */ /* 0x000fe400078e0207 */
[----:B------:R-:W-:Y:S02]  /*1edd0*/  IMAD R4, R4, UR4, RZ ;  /* 0x0000000404047c24 */ /* 0x000fe4000f8e02ff */
[----:B------:R-:W-:Y:S02]  /*1ede0*/  IMAD R7, R21, R6, R9 ;  /* 0x0000000615077224 */ /* 0x000fe400078e0209 */
[C---:B------:R-:W-:Y:S02]  /*1edf0*/  IMAD R9, R5.reuse, UR5, R4 ;  /* 0x0000000505097c24 */ /* 0x040fe4000f8e0204 */
[----:B------:R-:W-:Y:S01]  /*1ee00*/  IMAD.WIDE.U32 R2, R5, UR4, R2 ;  /* 0x0000000405027c25 */ /* 0x000fe2000f8e0002 */
[----:B------:R-:W-:Y:S01]  /*1ee10*/  SHF.R.S32.HI R4, RZ, 0x1f, R7 ;  /* 0x0000001fff047819 */ /* 0x000fe20000011407 */
[----:B------:R-:W-:-:S02]  /*1ee20*/  ULDC.64 UR4, c[0x0][0xad8] ;  /* 0x0002b60000047ab9 */ /* 0x000fc40000000a00 */
[----:B------:R-:W-:Y:S01]  /*1ee30*/  IMAD R6, R20, 0x80, R212 ;  /* 0x0000008014067824 */ /* 0x000fe200078e02d4 */
[----:B------:R-:W-:Y:S01]  /*1ee40*/  IADD3 R3, R3, R9, RZ ;  /* 0x0000000903037210 */ /* 0x000fe20007ffe0ff */
[----:B------:R-:W-:Y:S01]  /*1ee50*/  IMAD R4, R4, UR4, RZ ;  /* 0x0000000404047c24 */ /* 0x000fe2000f8e02ff */
[----:B------:R-:W-:Y:S01]  /*1ee60*/  SHF.R.S32.HI R9, RZ, 0x1f, R218 ;  /* 0x0000001fff097819 */ /* 0x000fe200000114da */
[----:B------:R-:W-:Y:S02]  /*1ee70*/  IMAD R21, R0, R21, RZ ;  /* 0x0000001500157224 */ /* 0x000fe400078e02ff */
[C---:B------:R-:W-:Y:S02]  /*1ee80*/  IMAD R5, R7.reuse, UR5, R4 ;  /* 0x0000000507057c24 */ /* 0x040fe4000f8e0204 */
[----:B------:R-:W-:Y:S01]  /*1ee90*/  IMAD.WIDE.U32 R2, R7, UR4, R2 ;  /* 0x0000000407027c25 */ /* 0x000fe2000f8e0002 */
[----:B------:R-:W-:Y:S01]  /*1eea0*/  ISETP.GE.AND P2, PT, R6, R21, PT ;  /* 0x000000150600720c */ /* 0x000fe20003f46270 */
[----:B------:R-:W-:-:S02]  /*1eeb0*/  ULDC.64 UR4, c[0x0][0xa80] ;  /* 0x0002a00000047ab9 */ /* 0x000fc40000000a00 */
[----:B------:R-:W-:Y:S01]  /*1eec0*/  IMAD.IADD R3, R3, 0x1, R5 ;  /* 0x0000000103037824 */ /* 0x000fe200078e0205 */
[----:B------:R-:W-:Y:S01]  /*1eed0*/  LEA R4, P3, R2, UR4, 0x1 ;  /* 0x0000000402047c11 */ /* 0x000fe2000f8608ff */
[----:B------:R-:W-:-:S03]  /*1eee0*/  VIADD R0, R6, 0x20 ;  /* 0x0000002006007836 */ /* 0x000fc60000000000 */
[----:B------:R-:W-:Y:S02]  /*1eef0*/  LEA.HI.X R5, R2, UR5, R3, 0x1, P3 ;  /* 0x0000000502057c11 */ /* 0x000fe400098f0c03 */
[----:B------:R-:W-:Y:S01]  /*1ef00*/  ISETP.GE.AND P1, PT, R0, R21, PT ;  /* 0x000000150000720c */ /* 0x000fe20003f26270 */
[----:B------:R2:W3:Y:S01]  /*1ef10*/  SHFL.IDX PT, R2, R4, RZ, 0x181f ;  /* 0x00181fff04027589 */ /* 0x0004e200000e0000 */
[----:B------:R-:W-:-:S03]  /*1ef20*/  IADD3 R0, R6, 0x40, RZ ;  /* 0x0000004006007810 */ /* 0x000fc60007ffe0ff */
[----:B------:R2:W4:Y:S01]  /*1ef30*/  SHFL.IDX PT, R3, R5, RZ, 0x181f ;  /* 0x00181fff05037589 */ /* 0x00052200000e0000 */
        /* <DEDUP_REMOVED lines=8> */
[----:B---3--:R-:W-:-:S04]  /*1efc0*/  @!P5 LEA R10, P6, R16, R2, 0x1 ;  /* 0x00000002100ad211 */ /* 0x008fc800078c08ff */
[-C--:B----4-:R-:W-:Y:S02]  /*1efd0*/  @!P5 LEA.HI.X R11, R16, R3.reuse, R17, 0x1, P6 ;  /* 0x00000003100bd211 */ /* 0x090fe400030f0c11 */
[-C--:B------:R-:W-:Y:S01]  /*1efe0*/  @!P3 LEA R12, P6, R218, R2.reuse, 0x1 ;  /* 0x00000002da0cb211 */ /* 0x080fe200078c08ff */
[----:B------:R-:W-:Y:S02]  /*1eff0*/  @!P4 IMAD.SHL.U32 R7, R236, 0x8, RZ ;  /* 0x00000008ec07c824 */ /* 0x000fe400078e00ff */
[----:B------:R3:W-:Y:S01]  /*1f000*/  @!P5 ST.E.128 desc[UR6][R10.64], RZ ;  /* 0x000000ff0a00d985 */ /* 0x0007e2000c101d06 */
[----:B------:R-:W-:Y:S02]  /*1f010*/  @!P3 LEA.HI.X R13, R218, R3, R9, 0x1, P6 ;  /* 0x00000003da0db211 */ /* 0x000fe400030f0c09 */
[----:B------:R-:W-:-:S04]  /*1f020*/  @!P2 LEA R14, P6, R219, R2, 0x1 ;  /* 0x00000002db0ea211 */ /* 0x000fc800078c08ff */
[----:B------:R-:W-:Y:S01]  /*1f030*/  @!P2 LEA.HI.X R15, R219, R3, R8, 0x1, P6 ;  /* 0x00000003db0fa211 */ /* 0x000fe200030f0c08 */
[----:B------:R-:W-:-:S05]  /*1f040*/  @!P4 IMAD.WIDE R2, R7, 0x2, R2 ;  /* 0x000000020702c825 */ /* 0x000fca00078e0202 */
[----:B------:R3:W-:Y:S04]  /*1f050*/  @!P4 ST.E.128 desc[UR6][R2.64], RZ ;  /* 0x000000ff0200c985 */ /* 0x0007e8000c101d06 */
[----:B------:R3:W-:Y:S04]  /*1f060*/  @!P3 ST.E.128 desc[UR6][R12.64], RZ ;  /* 0x000000ff0c00b985 */ /* 0x0007e8000c101d06 */
[----:B------:R3:W-:Y:S02]  /*1f070*/  @!P2 ST.E.128 desc[UR6][R14.64], RZ ;  /* 0x000000ff0e00a985 */ /* 0x0007e4000c101d06 */
.L_x_865:
[----:B------:R-:W-:Y:S05]  /*1f080*/  BSYNC B1 ;  /* 0x0000000000017941 */ /* 0x000fea0003800000 */
.L_x_864:
[----:B---34-:R3:W4:Y:S01]  /*1f090*/  SHFL.IDX PT, R3, R5, 0x1, 0x181f ;  /* 0x00381f0005037f89 */ /* 0x01872200000e0000 */
        /* <DEDUP_REMOVED lines=10> */
[----:B------:R-:W-:Y:S02]  /*1f140*/  @!P3 SHF.L.U32 R7, R236, 0x3, RZ ;  /* 0x00000003ec07b819 */ /* 0x000fe400000006ff */
[-C--:B----4-:R-:W-:Y:S02]  /*1f150*/  @!P4 LEA.HI.X R11, R16, R3.reuse, R17, 0x1, P6 ;  /* 0x00000003100bc211 */ /* 0x090fe400030f0c11 */
[CC--:B------:R-:W-:Y:S02]  /*1f160*/  @!P2 LEA R12, P5, R218.reuse, R2.reuse, 0x1 ;  /* 0x00000002da0ca211 */ /* 0x0c0fe400078a08ff */
[----:B------:R-:W-:Y:S01]  /*1f170*/  @!P1 LEA R14, P6, R219, R2, 0x1 ;  /* 0x00000002db0e9211 */ /* 0x000fe200078c08ff */
[----:B------:R0:W-:Y:S01]  /*1f180*/  @!P4 ST.E.128 desc[UR6][R10.64], RZ ;  /* 0x000000ff0a00c985 */ /* 0x0001e2000c101d06 */
[----:B------:R-:W-:-:S02]  /*1f190*/  @!P2 LEA.HI.X R13, R218, R3, R9, 0x1, P5 ;  /* 0x00000003da0da211 */ /* 0x000fc400028f0c09 */
[----:B------:R-:W-:Y:S01]  /*1f1a0*/  @!P1 LEA.HI.X R15, R219, R3, R8, 0x1, P6 ;  /* 0x00000003db0f9211 */ /* 0x000fe200030f0c08 */
[----:B------:R-:W-:-:S05]  /*1f1b0*/  @!P3 IMAD.WIDE R2, R7, 0x2, R2 ;  /* 0x000000020702b825 */ /* 0x000fca00078e0202 */
[----:B------:R0:W-:Y:S04]  /*1f1c0*/  @!P3 ST.E.128 desc[UR6][R2.64], RZ ;  /* 0x000000ff0200b985 */ /* 0x0001e8000c101d06 */
[----:B------:R0:W-:Y:S04]  /*1f1d0*/  @!P2 ST.E.128 desc[UR6][R12.64], RZ ;  /* 0x000000ff0c00a985 */ /* 0x0001e8000c101d06 */
[----:B------:R0:W-:Y:S02]  /*1f1e0*/  @!P1 ST.E.128 desc[UR6][R14.64], RZ ;  /* 0x000000ff0e009985 */ /* 0x0001e4000c101d06 */
.L_x_867:
[----:B------:R-:W-:Y:S05]  /*1f1f0*/  BSYNC B1 ;  /* 0x0000000000017941 */ /* 0x000fea0003800000 */
.L_x_866:
        /* <DEDUP_REMOVED lines=12> */
[C---:B------:R-:W-:Y:S02]  /*1f2c0*/  @!P6 LEA R14, P2, R219.reuse, R2, 0x1 ;  /* 0x00000002db0ee211 */ /* 0x040fe400078408ff */
[----:B------:R-:W-:Y:S01]  /*1f2d0*/  @!P4 IMAD.SHL.U32 R7, R236, 0x8, RZ ;  /* 0x00000008ec07c824 */ /* 0x000fe200078e00ff */
[-C--:B----4-:R-:W-:Y:S02]  /*1f2e0*/  @!P3 LEA.HI.X R11, R16, R3.reuse, R17, 0x1, P0 ;  /* 0x00000003100bb211 */ /* 0x090fe400000f0c11 */
[-C--:B------:R-:W-:Y:S02]  /*1f2f0*/  @!P5 LEA.HI.X R13, R218, R3.reuse, R9, 0x1, P1 ;  /* 0x00000003da0dd211 */ /* 0x080fe400008f0c09 */
[----:B------:R-:W-:Y:S01]  /*1f300*/  @!P6 LEA.HI.X R15, R219, R3, R8, 0x1, P2 ;  /* 0x00000003db0fe211 */ /* 0x000fe200010f0c08 */
[----:B------:R-:W-:Y:S01]  /*1f310*/  @!P4 IMAD.WIDE R2, R7, 0x2, R2 ;  /* 0x000000020702c825 */ /* 0x000fe200078e0202 */
[----:B------:R0:W-:Y:S04]  /*1f320*/  @!P3 ST.E.128 desc[UR6][R10.64], RZ ;  /* 0x000000ff0a00b985 */ /* 0x0001e8000c101d06 */
[----:B------:R0:W-:Y:S04]  /*1f330*/  @!P4 ST.E.128 desc[UR6][R2.64], RZ ;  /* 0x000000ff0200c985 */ /* 0x0001e8000c101d06 */
[----:B------:R0:W-:Y:S04]  /*1f340*/  @!P5 ST.E.128 desc[UR6][R12.64], RZ ;  /* 0x000000ff0c00d985 */ /* 0x0001e8000c101d06 */
[----:B------:R0:W-:Y:S02]  /*1f350*/  @!P6 ST.E.128 desc[UR6][R14.64], RZ ;  /* 0x000000ff0e00e985 */ /* 0x0001e4000c101d06 */
.L_x_869:
[----:B------:R-:W-:Y:S05]  /*1f360*/  BSYNC B1 ;  /* 0x0000000000017941 */ /* 0x000fea0003800000 */
.L_x_868:
[----:B------:R-:W-:Y:S01]  /*1f370*/  VIADD R0, R6, 0x60 ;  /* 0x0000006006007836 */ /* 0x000fe20000000000 */
[----:B0---4-:R0:W4:Y:S04]  /*1f380*/  SHFL.IDX PT, R3, R5, 0x3, 0x181f ;  /* 0x00781f0005037f89 */ /* 0x01112800000e0000 */
[----:B------:R-:W-:Y:S01]  /*1f390*/  ISETP.GE.AND P0, PT, R0, R21, PT ;  /* 0x000000150000720c */ /* 0x000fe20003f06270 */
[----:B------:R0:W0:-:S12]  /*1f3a0*/  SHFL.IDX PT, R2, R4, 0x3, 0x181f ;  /* 0x00781f0004027f89 */ /* 0x00001800000e0000 */
        /* <DEDUP_REMOVED lines=10> */
[----:B--23--:R-:W-:Y:S02]  /*1f450*/  @!P4 SHF.L.U32 R5, R236, 0x3, RZ ;  /* 0x00000003ec05c819 */ /* 0x00cfe400000006ff */
[-C--:B----4-:R-:W-:Y:S02]  /*1f460*/  @!P3 LEA.HI.X R7, R16, R3.reuse, R17, 0x1, P0 ;  /* 0x000000031007b211 */ /* 0x090fe400000f0c11 */
[----:B------:R-:W-:-:S02]  /*1f470*/  @!P5 LEA.HI.X R11, R218, R3, R9, 0x1, P1 ;  /* 0x00000003da0bd211 */ /* 0x000fc400008f0c09 */
[----:B------:R-:W-:Y:S01]  /*1f480*/  @!P6 LEA.HI.X R13, R219, R3, R8, 0x1, P2 ;  /* 0x00000003db0de211 */ /* 0x000fe200010f0c08 */
[----:B------:R-:W-:Y:S01]  /*1f490*/  @!P4 IMAD.WIDE R2, R5, 0x2, R2 ;  /* 0x000000020502c825 */ /* 0x000fe200078e0202 */
[----:B------:R0:W-:Y:S04]  /*1f4a0*/  @!P3 ST.E.128 desc[UR6][R6.64], RZ ;  /* 0x000000ff0600b985 */ /* 0x0001e8000c101d06 */
[----:B------:R0:W-:Y:S04]  /*1f4b0*/  @!P4 ST.E.128 desc[UR6][R2.64], RZ ;  /* 0x000000ff0200c985 */ /* 0x0001e8000c101d06 */
[----:B------:R0:W-:Y:S04]  /*1f4c0*/  @!P5 ST.E.128 desc[UR6][R10.64], RZ ;  /* 0x000000ff0a00d985 */ /* 0x0001e8000c101d06 */
[----:B------:R0:W-:Y:S02]  /*1f4d0*/  @!P6 ST.E.128 desc[UR6][R12.64], RZ ;  /* 0x000000ff0c00e985 */ /* 0x0001e4000c101d06 */
.L_x_860:
[----:B------:R-:W-:Y:S05]  /*1f4e0*/  BSYNC B0 ;  /* 0x0000000000007941 */ /* 0x000fea0003800000 */
.L_x_851:
[----:B------:R-:W-:Y:S02]  /*1f4f0*/  ULDC UR4, c[0x0][0xc3c] ;  /* 0x00030f0000047ab9 */ /* 0x000fe40000000800 */
[----:B-1----:R-:W-:-:S13]  /*1f500*/  ISETP.GE.AND P0, PT, R123, UR4, PT ;  /* 0x000000047b007c0c */ /* 0x002fda000bf06270 */
[----:B------:R-:W-:Y:S05]  /*1f510*/  @!P0 BRA `(.L_x_870) ;  /* 0xfffffe1c008c8947 */ /* 0x000fea000383ffff */
[----:B------:R-:W-:Y:S05]  /*1f520*/  BRA `(.L_x_645) ;  /* 0x0000008800547947 */ /* 0x000fea0003800000 */
.L_x_643:
[----:B------:R-:W-:-:S08]  /*1f530*/  NOP ;  /* 0x0000000000007918 */ /* 0x000fd00000000000 */
[----:B0-----:R-:W0:-:S00]  /*1f540*/  USETMAXREG.DEALLOC.CTAPOOL 0x18 ;  /* 0x00000018000079c8 */ /* 0x001e0000080e0500 */
[----:B0-----:R-:W2:Y:S01]  /*1f550*/  LDL.LU R3, [R1+0x20] ;  /* 0x0000200001037983 */ /* 0x001ea20000300800 */
[----:B------:R-:W-:Y:S01]  /*1f560*/  LOP3.LUT R2, R2, 0x3, RZ, 0xc0, !PT ;  /* 0x0000000302027812 */ /* 0x000fe200078ec0ff */
[----:B------:R-:W-:-:S05]  /*1f570*/  IMAD.MOV.U32 R4, RZ, RZ, RZ ;  /* 0x000000ffff047224 */ /* 0x000fca00078e00ff */
[----:B------:R-:W0:Y:S02]  /*1f580*/  SHFL.IDX PT, R2, R2, RZ, 0x1f ;  /* 0x00001fff02027589 */ /* 0x000e2400000e0000 */
[----:B0-----:R-:W-:Y:S02]  /*1f590*/  ISETP.NE.AND P0, PT, R2, RZ, PT ;  /* 0x000000ff0200720c */ /* 0x001fe40003f05270 */
[----:B--2---:R-:W-:-:S11]  /*1f5a0*/  LOP3.LUT R3, R3, 0xfffffffd, RZ, 0xc0, !PT ;  /* 0xfffffffd03037812 */ /* 0x004fd600078ec0ff */
[----:B------:R-:W-:-:S05]  /*1f5b0*/  @P0 LOP3.LUT R3, R3, 0x2, RZ, 0xfc, !PT ;  /* 0x0000000203030812 */ /* 0x000fca00078efcff */
[----:B------:R0:W-:Y:S01]  /*1f5c0*/  STL [R1+0x20], R3 ;  /* 0x0000200301007387 */ /* 0x0001e20000100800 */
        /* <DEDUP_REMOVED lines=8> */
.L_x_871:
[----:B------:R-:W-:Y:S01]  /*1f650*/  LOP3.LUT R5, R0, 0x1f, RZ, 0xc0, !PT ;  /* 0x0000001f00057812 */ /* 0x000fe200078ec0ff */
[----:B------:R-:W-:Y:S01]  /*1f660*/  ULDC UR4, c[0x0][0xc3c] ;  /* 0x00030f0000047ab9 */ /* 0x000fe20000000800 */
[----:B------:R-:W-:Y:S01]  /*1f670*/  ULDC.64 UR6, c[0x0][0x208] ;  /* 0x0000820000067ab9 */ /* 0x000fe20000000a00 */
[----:B------:R-:W-:Y:S01]  /*1f680*/  ULDC UR5, c[0x0][0xc38] ;  /* 0x00030e0000057ab9 */ /* 0x000fe20000000800 */
[----:B------:R-:W-:-:S04]  /*1f690*/  ISETP.NE.AND P0, PT, R5, 0x1f, PT ;  /* 0x0000001f0500780c */ /* 0x000fc80003f05270 */
[----:B------:R-:W-:-:S13]  /*1f6a0*/  ISETP.GE.OR P1, PT, R5, UR4, !P0 ;  /* 0x0000000405007c0c */ /* 0x000fda000c726670 */
[----:B0-----:R-:W0:Y:S02]  /*1f6b0*/  @!P1 LDC.64 R2, c[0x0][0xc80] ;  /* 0x00032000ff029b82 */ /* 0x001e240000000a00 */
        /* <DEDUP_REMOVED lines=14> */
[----:B-1----:R-:W-:-:S04]  /*1f7a0*/  SEL R6, R6, RZ, P2 ;  /* 0x000000ff06067207 */ /* 0x002fc80001000000 */
[----:B------:R-:W-:-:S05]  /*1f7b0*/  IADD3 R6, R7, R6, RZ ;  /* 0x0000000607067210 */ /* 0x000fca0007ffe0ff */
[----:B------:R-:W1:Y:S02]  /*1f7c0*/  SHFL.UP PT, R8, R6, 0x4, RZ ;  /* 0x0480000006087989 */ /* 0x000e6400000e00ff */
[----:B-1----:R-:W-:-:S05]  /*1f7d0*/  SEL R3, R8, RZ, P3 ;  /* 0x000000ff08037207 */ /* 0x002fca0001800000 */
[----:B------:R-:W-:-:S05]  /*1f7e0*/  IMAD.IADD R3, R6, 0x1, R3 ;  /* 0x0000000106037824 */ /* 0x000fca00078e0203 */
[----:B------:R-:W1:Y:S02]  /*1f7f0*/  SHFL.UP PT, R2, R3, 0x8, RZ ;  /* 0x0500000003027989 */ /* 0x000e6400000e00ff */
[----:B-1----:R-:W-:-:S05]  /*1f800*/  SEL R2, R2, RZ, P4 ;  /* 0x000000ff02027207 */ /* 0x002fca0002000000 */
[----:B------:R-:W-:-:S05]  /*1f810*/  IMAD.IADD R7, R3, 0x1, R2 ;  /* 0x0000000103077824 */ /* 0x000fca00078e0202 */
[----:B------:R-:W1:Y:S02]  /*1f820*/  SHFL.UP PT, R2, R7, 0x10, RZ ;  /* 0x0600000007027989 */ /* 0x000e6400000e00ff */
[----:B-1----:R-:W-:-:S04]  /*1f830*/  SEL R2, R2, RZ, P5 ;  /* 0x000000ff02027207 */ /* 0x002fc80002800000 */
[----:B------:R-:W-:-:S05]  /*1f840*/  IADD3 R2, R7, R2, RZ ;  /* 0x0000000207027210 */ /* 0x000fca0007ffe0ff */
[----:B------:R-:W1:Y:S02]  /*1f850*/  SHFL.IDX PT, R6, R2, 0x1f, 0x1f ;  /* 0x03e01f0002067f89 */ /* 0x000e6400000e0000 */
[----:B-1----:R-:W-:-:S04]  /*1f860*/  IMAD R6, R6, UR5, RZ ;  /* 0x0000000506067c24 */ /* 0x002fc8000f8e02ff */
[----:B------:R-:W-:Y:S01]  /*1f870*/  IMAD.MOV.U32 R3, RZ, RZ, R6 ;  /* 0x000000ffff037224 */ /* 0x000fe200078e0006 */
[----:B0-----:R-:W-:-:S13]  /*1f880*/  ISETP.GT.AND P6, PT, R6, UR6, PT ;  /* 0x0000000606007c0c */ /* 0x001fda000bfc4270 */
[----:B------:R-:W-:Y:S05]  /*1f890*/  @P6 BRA `(.L_x_873) ;  /* 0x0000000000a06947 */ /* 0x000fea0003800000 */
[----:B------:R-:W0:Y:S01]  /*1f8a0*/  LDC R7, c[0x0][0xc3c] ;  /* 0x00030f00ff077b82 */ /* 0x000e220000000800 */
[----:B------:R-:W-:Y:S01]  /*1f8b0*/  MOV R6, R3 ;  /* 0x0000000300067202 */ /* 0x000fe20000000f00 */
[----:B------:R-:W-:Y:S01]  /*1f8c0*/  UMOV UR4, URZ ;  /* 0x0000003f00047c82 */ /* 0x000fe20008000000 */
[----:B------:R-:W-:Y:S01]  /*1f8d0*/  ULDC UR7, c[0x0][0xc3c] ;  /* 0x00030f0000077ab9 */ /* 0x000fe20000000800 */
[----:B------:R-:W-:-:S05]  /*1f8e0*/  ULDC UR5, c[0x0][0xc38] ;  /* 0x00030e0000057ab9 */ /* 0x000fca0000000800 */
.L_x_877:
[----:B------:R-:W-:Y:S01]  /*1f8f0*/  UIADD3 UR4, UR4, 0x1f, URZ ;  /* 0x0000001f04047890 */ /* 0x000fe2000fffe03f */
[----:B------:R-:W-:-:S05]  /*1f900*/  IMAD.U32 R19, RZ, RZ, UR7 ;  /* 0x00000007ff137e24 */ /* 0x000fca000f8e00ff */
[----:B0-----:R-:W-:-:S13]  /*1f910*/  ISETP.LE.AND P6, PT, R7, UR4, PT ;  /* 0x0000000407007c0c */ /* 0x001fda000bfc3270 */
[----:B------:R-:W-:Y:S05]  /*1f920*/  @P6 BRA `(.L_x_874) ;  /* 0x0000000400206947 */ /* 0x000fea0003800000 */
[----:B------:R-:W-:Y:S01]  /*1f930*/  VIADD R8, R5, UR4 ;  /* 0x0000000405087c36 */ /* 0x000fe20008000000 */
[----:B------:R-:W-:Y:S01]  /*1f940*/  BSSY B0, `(.L_x_875) ;  /* 0x0000008000007945 */ /* 0x000fe20003800000 */
[----:B------:R-:W-:-:S03]  /*1f950*/  MOV R4, RZ ;  /* 0x000000ff00047202 */ /* 0x000fc60000000f00 */
[----:B------:R-:W-:-:S13]  /*1f960*/  ISETP.GE.OR P6, PT, R8, R7, !P0 ;  /* 0x000000070800720c */ /* 0x000fda00047c6670 */
[----:B------:R-:W-:Y:S05]  /*1f970*/  @P6 BRA `(.L_x_876) ;  /* 0x0000000000106947 */ /* 0x000fea0003800000 */
[----:B------:R-:W0:Y:S01]  /*1f980*/  LDC.64 R2, c[0x0][0xc80] ;  /* 0x00032000ff027b82 */ /* 0x000e220000000a00 */
[----:B------:R-:W-:Y:S01]  /*1f990*/  ULDC.64 UR8, c[0x0][0x208] ;  /* 0x0000820000087ab9 */ /* 0x000fe20000000a00 */
[----:B0-----:R-:W-:-:S05]  /*1f9a0*/  IMAD.WIDE R2, R8, 0x4, R2 ;  /* 0x0000000408027825 */ /* 0x001fca00078e0202 */
[----:B------:R0:W5:Y:S02]  /*1f9b0*/  LDG.E R4, desc[UR8][R2.64] ;  /* 0x0000000802047981 */ /* 0x000164000c1e1900 */
.L_x_876:
[----:B------:R-:W-:Y:S05]  /*1f9c0*/  BSYNC B0 ;  /* 0x0000000000007941 */ /* 0x000fea0003800000 */
.L_x_875:
[----:B0----5:R-:W0:Y:S02]  /*1f9d0*/  SHFL.UP PT, R2, R4, 0x1, RZ ;  /* 0x0420000004027989 */ /* 0x021e2400000e00ff */
[----:B0-----:R-:W-:-:S05]  /*1f9e0*/  SEL R3, R2, RZ, P1 ;  /* 0x000000ff02037207 */ /* 0x001fca0000800000 */
[----:B------:R-:W-:-:S05]  /*1f9f0*/  IMAD.IADD R3, R4, 0x1, R3 ;  /* 0x0000000104037824 */ /* 0x000fca00078e0203 */
[----:B------:R-:W0:Y:S02]  /*1fa00*/  SHFL.UP PT, R2, R3, 0x2, RZ ;  /* 0x0440000003027989 */ /* 0x000e2400000e00ff */
[----:B0-----:R-:W-:-:S05]  /*1fa10*/  SEL R2, R2, RZ, P2 ;  /* 0x000000ff02027207 */ /* 0x001fca0001000000 */
[----:B------:R-:W-:-:S05]  /*1fa20*/  IMAD.IADD R2, R3, 0x1, R2 ;  /* 0x0000000103027824 */ /* 0x000fca00078e0202 */
[----:B------:R-:W0:Y:S02]  /*1fa30*/  SHFL.UP PT, R8, R2, 0x4, RZ ;  /* 0x0480000002087989 */ /* 0x000e2400000e00ff */
[----:B0-----:R-:W-:-:S04]  /*1fa40*/  SEL R9, R8, RZ, P3 ;  /* 0x000000ff08097207 */ /* 0x001fc80001800000 */
[----:B------:R-:W-:-:S05]  /*1fa50*/  IADD3 R9, R2, R9, RZ ;  /* 0x0000000902097210 */ /* 0x000fca0007ffe0ff */
[----:B------:R-:W0:Y:S02]  /*1fa60*/  SHFL.UP PT, R8, R9, 0x8, RZ ;  /* 0x0500000009087989 */ /* 0x000e2400000e00ff */
[----:B0-----:R-:W-:-:S05]  /*1fa70*/  SEL R8, R8, RZ, P4 ;  /* 0x000000ff08087207 */ /* 0x001fca0002000000 */
[----:B------:R-:W-:-:S05]  /*1fa80*/  IMAD.IADD R8, R9, 0x1, R8 ;  /* 0x0000000109087824 */ /* 0x000fca00078e0208 */
[----:B------:R-:W0:Y:S02]  /*1fa90*/  SHFL.UP PT, R10, R8, 0x10, RZ ;  /* 0x06000000080a7989 */ /* 0x000e2400000e00ff */
[----:B0-----:R-:W-:-:S05]  /*1faa0*/  SEL R11, R10, RZ, P5 ;  /* 0x000000ff0a0b7207 */ /* 0x001fca0002800000 */
[----:B------:R-:W-:-:S05]  /*1fab0*/  IMAD.IADD R11, R8, 0x1, R11 ;  /* 0x00000001080b7824 */ /* 0x000fca00078e020b */
[----:B------:R-:W0:Y:S02]  /*1fac0*/  SHFL.IDX PT, R3, R11, 0x1f, 0x1f ;  /* 0x03e01f000b037f89 */ /* 0x000e2400000e0000 */
[----:B0-----:R-:W-:-:S05]  /*1fad0*/  IMAD R3, R3, UR5, RZ ;  /* 0x0000000503037c24 */ /* 0x001fca000f8e02ff */
[----:B------:R-:W-:-:S04]  /*1fae0*/  IADD3 R6, R3, R6, RZ ;  /* 0x0000000603067210 */ /* 0x000fc80007ffe0ff */
[----:B------:R-:W-:-:S13]  /*1faf0*/  ISETP.GT.AND P6, PT, R6, UR6, PT ;  /* 0x0000000606007c0c */ /* 0x000fda000bfc4270 */
[----:B------:R-:W-:Y:S05]  /*1fb00*/  @!P6 BRA `(.L_x_877) ;  /* 0xfffffffc0078e947 */ /* 0x000fea000383ffff */
[----:B------:R-:W-:-:S07]  /*1fb10*/  IMAD.MOV.U32 R2, RZ, RZ, R11 ;  /* 0x000000ffff027224 */ /* 0x000fce00078e000b */
.L_x_873:
        /* <DEDUP_REMOVED lines=10> */
[----:B0-----:R-:W-:-:S06]  /*1fbc0*/  IADD3 R3, R9, 0xffffffe, RZ ;  /* 0x0ffffffe09037810 */ /* 0x001fcc0007ffe0ff */
[----:B------:R-:W0:Y:S02]  /*1fbd0*/  F2I.FTZ.U32.TRUNC.NTZ R3, R3 ;  /* 0x0000000300037305 */ /* 0x000e24000021f000 */
[----:B0-----:R-:W-:Y:S01]  /*1fbe0*/  IMAD.MOV R11, RZ, RZ, -R3 ;  /* 0x000000ffff0b7224 */ /* 0x001fe200078e0a03 */
[----:B------:R-:W-:Y:S06]  /*1fbf0*/  @!P0 BRA `(.L_x_878) ;  /* 0x0000000000088947 */ /* 0x000fec0003800000 */
[----:B------:R-:W-:-:S05]  /*1fc00*/  VIADD R9, R19, 0xffffffff ;  /* 0xffffffff13097836 */ /* 0x000fca0000000000 */
[----:B------:R0:W1:Y:S02]  /*1fc10*/  SHFL.IDX PT, R16, R2, R9, 0x1f ;  /* 0x00001f0902107589 */ /* 0x00006400000e0000 */
.L_x_878:
[----:B-1----:R-:W-:Y:S01]  /*1fc20*/  IMAD R16, R16, UR5, R7 ;  /* 0x0000000510107c24 */ /* 0x002fe2000f8e0207 */
[----:B0-----:R-:W-:Y:S01]  /*1fc30*/  MOV R2, RZ ;  /* 0x000000ff00027202 */ /* 0x001fe20000000f00 */
[----:B------:R-:W-:Y:S02]  /*1fc40*/  IMAD R7, R11, R6, RZ ;  /* 0x000000060b077224 */ /* 0x000fe400078e02ff */
[----:B------:R-:W-:Y:S01]  /*1fc50*/  VIADD R19, R19, UR4 ;  /* 0x0000000413137c36 */ /* 0x000fe20008000000 */
[----:B------:R-:W-:Y:S01]  /*1fc60*/  IADD3 R17, -R16, UR6, RZ ;  /* 0x0000000610117c10 */ /* 0x000fe2000fffe1ff */
[----:B------:R-:W-:Y:S01]  /*1fc70*/  IMAD.HI.U32 R2, R3, R7, R2 ;  /* 0x0000000703027227 */ /* 0x000fe200078e0002 */
[----:B------:R-:W-:Y:S02]  /*1fc80*/  IABS R7, R4 ;  /* 0x0000000400077213 */ /* 0x000fe40000000000 */
[----:B------:R-:W-:-:S03]  /*1fc90*/  IABS R3, R17 ;  /* 0x0000001100037213 */ /* 0x000fc60000000000 */
[----:B------:R-:W-:Y:S02]  /*1fca0*/  IMAD.MOV R7, RZ, RZ, -R7 ;  /* 0x000000ffff077224 */ /* 0x000fe400078e0a07 */
[----:B------:R-:W-:-:S04]  /*1fcb0*/  IMAD.HI.U32 R2, R2, R3, RZ ;  /* 0x0000000302027227 */ /* 0x000fc800078e00ff */
[----:B------:R-:W-:-:S05]  /*1fcc0*/  IMAD R3, R2, R7, R3 ;  /* 0x0000000702037224 */ /* 0x000fca00078e0203 */
[----:B------:R-:W-:-:S13]  /*1fcd0*/  ISETP.GT.U32.AND P1, PT, R6, R3, PT ;  /* 0x000000030600720c */ /* 0x000fda0003f24070 */
[----:B------:R-:W-:Y:S01]  /*1fce0*/  @!P1 IMAD.IADD R3, R3, 0x1, -R6 ;  /* 0x0000000103039824 */ /* 0x000fe200078e0a06 */
[----:B------:R-:W-:Y:S02]  /*1fcf0*/  @!P1 IADD3 R2, R2, 0x1, RZ ;  /* 0x0000000102029810 */ /* 0x000fe40007ffe0ff */
[----:B------:R-:W-:Y:S02]  /*1fd00*/  ISETP.NE.AND P1, PT, R4, RZ, PT ;  /* 0x000000ff0400720c */ /* 0x000fe40003f25270 */
[----:B------:R-:W-:Y:S02]  /*1fd10*/  ISETP.GE.U32.AND P0, PT, R3, R6, PT ;  /* 0x000000060300720c */ /* 0x000fe40003f06070 */
[----:B------:R-:W-:-:S04]  /*1fd20*/  LOP3.LUT R3, R17, R4, RZ, 0x3c, !PT ;  /* 0x0000000411037212 */ /* 0x000fc800078e3cff */
[----:B------:R-:W-:-:S07]  /*1fd30*/  ISETP.GE.AND P2, PT, R3, RZ, PT ;  /* 0x000000ff0300720c */ /* 0x000fce0003f46270 */
[----:B------:R-:W-:-:S06]  /*1fd40*/  @P0 VIADD R2, R2, 0x1 ;  /* 0x0000000102020836 */ /* 0x000fcc0000000000 */
[----:B------:R-:W-:Y:S01]  /*1fd50*/  @!P2 IMAD.MOV R2, RZ, RZ, -R2 ;  /* 0x000000ffff02a224 */ /* 0x000fe200078e0a02 */
[----:B------:R-:W-:-:S04]  /*1fd60*/  @!P1 LOP3.LUT R2, RZ, R4, RZ, 0x33, !PT ;  /* 0x00000004ff029212 */ /* 0x000fc800078e33ff */
[----:B------:R-:W-:Y:S01]  /*1fd70*/  IADD3 R3, -R2, RZ, RZ ;  /* 0x000000ff02037210 */ /* 0x000fe20007ffe1ff */
[----:B------:R-:W-:-:S04]  /*1fd80*/  IMAD.MOV.U32 R18, RZ, RZ, R2 ;  /* 0x000000ffff127224 */ /* 0x000fc800078e0002 */
[----:B------:R-:W-:Y:S01]  /*1fd90*/  IMAD R17, R4, R3, R17 ;  /* 0x0000000304117224 */ /* 0x000fe200078e0211 */
[----:B------:R-:W-:Y:S06]  /*1fda0*/  BRA `(.L_x_879) ;  /* 0x00000000000c7947 */ /* 0x000fec0003800000 */
.L_x_874:
[----:B------:R-:W-:Y:S01]  /*1fdb0*/  MOV R17, RZ ;  /* 0x000000ff00117202 */ /* 0x000fe20000000f00 */
[----:B------:R-:W-:Y:S02]  /*1fdc0*/  IMAD.U32 R16, RZ, RZ, UR6 ;  /* 0x00000006ff107e24 */ /* 0x000fe4000f8e00ff */
[----:B------:R-:W-:-:S07]  /*1fdd0*/  IMAD.MOV.U32 R18, RZ, RZ, RZ ;  /* 0x000000ffff127224 */ /* 0x000fce00078e00ff */
.L_x_879:
[----:B------:R-:W-:-:S13]  /*1fde0*/  ISETP.NE.AND P0, PT, R5, RZ, PT ;  /* 0x000000ff0500720c */ /* 0x000fda0003f05270 */
[----:B------:R-:W0:Y:S01]  /*1fdf0*/  @!P0 S2R R3, SR_CgaCtaId ;  /* 0x0000000000038919 */ /* 0x000e220000008800 */
[----:B------:R-:W-:-:S04]  /*1fe00*/  @!P0 MOV R2, 0x400 ;  /* 0x0000040000028802 */ /* 0x000fc80000000f00 */
[----:B0-----:R-:W-:-:S05]  /*1fe10*/  @!P0 LEA R2, R3, R2, 0x18 ;  /* 0x0000000203028211 */ /* 0x001fca00078ec0ff */
[----:B------:R2:W-:Y:S01]  /*1fe20*/  @!P0 STS.128 [R2+0x388d0], R16 ;  /* 0x0388d01002008388 */ /* 0x0005e20000000c00 */
[----:B------:R-:W-:Y:S06]  /*1fe30*/  BAR.ARV 0x5, 0x180 ;  /* 0x0146000000007b1d */ /* 0x000fec0000002000 */
.L_x_872:
[----:B--2---:R-:W-:Y:S01]  /*1fe40*/  MOV R2, 0x1 ;  /* 0x0000000100027802 */ /* 0x004fe20000000f00 */
[----:B------:R2:W-:Y:S01]  /*1fe50*/  STL [R1+0x54], RZ ;  /* 0x000054ff01007387 */ /* 0x0005e20000100800 */
[----:B------:R-:W-:Y:S02]  /*1fe60*/  ULDC UR4, c[0x0][0xc3c] ;  /* 0x00030f0000047ab9 */ /* 0x000fe40000000800 */
[----:B-1----:R-:W-:Y:S01]  /*1fe70*/  ISETP.GE.AND P0, PT, R19, UR4, PT ;  /* 0x0000000413007c0c */ /* 0x002fe2000bf06270 */
[----:B------:R2:W-:Y:S04]  /*1fe80*/  STL [R1+0x10], R2 ;  /* 0x0000100201007387 */ /* 0x0005e80000100800 */
[----:B------:R2:W-:Y:S08]  /*1fe90*/  STL [R1+0x8], RZ ;  /* 0x000008ff01007387 */ /* 0x0005f00000100800 */
[----:B--2---:R-:W-:Y:S05]  /*1fea0*/  @P0 BRA `(.L_x_880) ;  /* 0x0000007c000c0947 */ /* 0x004fea0003800000 */
[----:B------:R-:W1:Y:S01]  /*1feb0*/  S2UR UR5, SR_CgaCtaId ;  /* 0x00000000000579c3 */ /* 0x000e620000008800 */
[C---:B------:R-:W-:Y:S01]  /*1fec0*/  IMAD.SHL.U32 R2, R0.reuse, 0x8, RZ ;  /* 0x0000000800027824 */ /* 0x040fe200078e00ff */
[----:B------:R-:W-:Y:S01]  /*1fed0*/  LOP3.LUT R5, R0, 0x7f, RZ, 0xc0, !PT ;  /* 0x0000007f00057812 */ /* 0x000fe200078ec0ff */
[----:B------:R-:W-:Y:S01]  /*1fee0*/  UMOV UR4, 0x400 ;  /* 0x0000040000047882 */ /* 0x000fe20000000000 */
[----:B------:R-:W-:Y:S01]  /*1fef0*/  BSSY B8, `(.L_x_880) ;  /* 0x00007be000087945 */ /* 0x000fe20003800000 */
[----:B------:R-:W-:Y:S01]  /*1ff00*/  ULDC.64 UR38, c[0x0][0x198] ;  /* 0x0000660000267ab9 */ /* 0x000fe20000000a00 */
[C---:B0-----:R-:W-:Y:S01]  /*1ff10*/  LOP3.LUT R3, R2.reuse, 0x1f8, RZ, 0xc0, !PT ;  /* 0x000001f802037812 */ /* 0x041fe200078ec0ff */
[----:B------:R-:W-:Y:S01]  /*1ff20*/  ULDC UR36, c[0x0][0xc] ;  /* 0x0000030000247ab9 */ /* 0x000fe20000000800 */
[----:B------:R-:W-:Y:S02]  /*1ff30*/  LOP3.LUT R2, R2, 0x38, RZ, 0xc0, !PT ;  /* 0x0000003802027812 */ /* 0x000fe400078ec0ff */
[----:B------:R-:W-:Y:S01]  /*1ff40*/  LOP3.LUT R4, R3, 0x38, R0, 0x78, !PT ;  /* 0x0000003803047812 */ /* 0x000fe200078e7800 */
[----:B------:R-:W-:Y:S01]  /*1ff50*/  IMAD.SHL.U32 R3, R5, 0x8, RZ ;  /* 0x0000000805037824 */ /* 0x000fe200078e00ff */
[----:B------:R-:W-:-:S02]  /*1ff60*/  SHF.L.U32 R0, R0, 0x4, RZ ;  /* 0x0000000400007819 */ /* 0x000fc400000006ff */
[----:B------:R-:W-:Y:S02]  /*1ff70*/  SHF.R.U32.HI R5, RZ, 0x3, R5 ;  /* 0x00000003ff057819 */ /* 0x000fe40000011605 */
[----:B------:R-:W-:Y:S02]  /*1ff80*/  LOP3.LUT R3, R4, 0x200, R3, 0xf8, !PT ;  /* 0x0000020004037812 */ /* 0x000fe400078ef803 */
[----:B------:R-:W-:Y:S02]  /*1ff90*/  LOP3.LUT R0, R5, 0x70, R0, 0xf8, !PT ;  /* 0x0000007005007812 */ /* 0x000fe400078ef800 */
[----:B------:R-:W-:Y:S01]  /*1ffa0*/  MOV R0, 0x1 ;  /* 0x0000000100007802 */ /* 0x000fe20000000f00 */
[----:B-1----:R-:W-:-:S06]  /*1ffb0*/  ULEA UR4, UR5, UR4, 0x18 ;  /* 0x0000000405047291 */ /* 0x002fcc000f8ec03f */
[----:B------:R-:W-:-:S04]  /*1ffc0*/  IMAD.U32 R4, RZ, RZ, UR4 ;  /* 0x00000004ff047e24 */ /* 0x000fc8000f8e00ff */
[----:B------:R-:W-:Y:S01]  /*1ffd0*/  IMAD R3, R3, 0x2, R4 ;  /* 0x0000000203037824 */ /* 0x000fe200078e0204 */
[----:B------:R0:W-:Y:S04]  /*1ffe0*/  STL [R1+0x4], R4 ;  /* 0x0000040401007387 */ /* 0x0001e80000100800 */
[----:B------:R1:W-:Y:S04]  /*1fff0*/  STL [R1+0x2c], R3 ;  /* 0x00002c0301007387 */ /* 0x0003e80000100800 */
[----:B------:R-:W-:Y:S01]  /*20000*/  STL [R1+0x8], RZ ;  /* 0x000008ff01007387 */ /* 0x000fe20000100800 */
[----:B0-----:R-:W-:-:S03]  /*20010*/  LOP3.LUT R4, R2, 0x40, RZ, 0xfc, !PT ;  /* 0x0000004002047812 */ /* 0x001fc600078efcff */
[----:B------:R-:W-:Y:S01]  /*20020*/  STL [R1+0x10], R0 ;  /* 0x0000100001007387 */ /* 0x000fe20000100800 */
[----:B-1----:R-:W-:-:S03]  /*20030*/  LOP3.LUT R3, R2, 0x80, RZ, 0xfc, !PT ;  /* 0x0000008002037812 */ /* 0x002fc600078efcff */
[----:B------:R-:W-:Y:S04]  /*20040*/  STL [R1+0x1c], RZ ;  /* 0x00001cff01007387 */ /* 0x000fe80000100800 */
[----:B------:R0:W-:Y:S04]  /*20050*/  STL [R1+0x24], R0 ;  /* 0x0000240001007387 */ /* 0x0001e80000100800 */
[----:B------:R1:W-:Y:S01]  /*20060*/  STL [R1+0x54], RZ ;  /* 0x000054ff01007387 */ /* 0x0003e20000100800 */
[----:B0-----:R-:W-:-:S07]  /*20070*/  LOP3.LUT R0, R2, 0xc0, RZ, 0xfc, !PT ;  /* 0x000000c002007812 */ /* 0x001fce00078efcff */
.L_x_1037:
[----:B0--3--:R-:W0:Y:S01]  /*20080*/  LDC.64 R2, c[0x0][0xc88] ;  /* 0x00032200ff027b82 */ /* 0x009e220000000a00 */
[----:B------:R-:W-:Y:S01]  /*20090*/  ULDC.64 UR4, c[0x0][0x208] ;  /* 0x0000820000047ab9 */ /* 0x000fe20000000a00 */
[----:B0-----:R-:W-:-:S05]  /*200a0*/  IMAD.WIDE R2, R19, 0x4, R2 ;  /* 0x0000000413027825 */ /* 0x001fca00078e0202 */
[----:B------:R-:W2:Y:S01]  /*200b0*/  LDG.E R15, desc[UR4][R2.64] ;  /* 0x00000004020f7981 */ /* 0x000ea2000c1e1900 */
[----:B------:R-:W-:Y:S05]  /*200c0*/  YIELD ;  /* 0x0000000000007946 */ /* 0x000fea0003800000 */
[----:B------:R-:W-:Y:S01]  /*200d0*/  ULDC.64 UR4, c[0x0][0xa28] ;  /* 0x00028a0000047ab9 */ /* 0x000fe20000000a00 */
[----:B----4-:R-:W-:Y:S01]  /*200e0*/  IMAD.MOV.U32 R0, RZ, RZ, RZ ;  /* 0x000000ffff007224 */ /* 0x010fe200078e00ff */
[----:B------:R-:W-:Y:S01]  /*200f0*/  ISETP.NE.U32.AND P0, PT, RZ, UR4, PT ;  /* 0x00000004ff007c0c */ /* 0x000fe2000bf05070 */
[----:B------:R-:W-:Y:S01]  /*20100*/  ULDC.64 UR12, c[0x0][0x208] ;  /* 0x00008200000c7ab9 */ /* 0x000fe20000000a00 */
[----:B------:R-:W-:Y:S01]  /*20110*/  MOV R8, RZ ;  /* 0x000000ff00087202 */ /* 0x000fe20000000f00 */
[----:B------:R-:W-:Y:S01]  /*20120*/  ULDC.64 UR10, c[0x0][0xa18] ;  /* 0x00028600000a7ab9 */ /* 0x000fe20000000a00 */
[----:B------:R-:W-:Y:S01]  /*20130*/  ISETP.NE.AND.EX P0, PT, RZ, UR5, PT, P0 ;  /* 0x00000005ff007c0c */ /* 0x000fe2000bf05300 */
[----:B------:R-:W-:Y:S01]  /*20140*/  ULDC.64 UR8, c[0x0][0xa10] ;  /* 0x0002840000087ab9 */ /* 0x000fe20000000a00 */
[----:B------:R-:W-:Y:S01]  /*20150*/  ULDC.64 UR6, c[0x0][0xa08] ;  /* 0x0002820000067ab9 */ /* 0x000fe20000000a00 */
[----:B--2---:R-:W-:Y:S01]  /*20160*/  SHF.R.S32.HI R4, RZ, 0x1f, R15 ;  /* 0x0000001fff047819 */ /* 0x004fe2000001140f */
[----:B------:R-:W-:-:S09]  /*20170*/  IMAD.SHL.U32 R14, R15, 0x4, RZ ;  /* 0x000000040f0e7824 */ /* 0x000fd200078e00ff */
        /* <DEDUP_REMOVED lines=8> */
[----:B------:R-:W-:Y:S02]  /*20200*/  ISETP.NE.AND.EX P2, PT, RZ, UR5, PT, P2 ;  /* 0x00000005ff007c0c */ /* 0x000fe4000bf45320 */
[----:B------:R-:W-:Y:S02]  /*20210*/  CS2R R10, SRZ ;  /* 0x00000000000a7805 */ /* 0x000fe4000001ff00 */
[----:B------:R-:W-:Y:S01]  /*20220*/  ISETP.NE.U32.AND P3, PT, RZ, UR10, PT ;  /* 0x0000000aff007c0c */ /* 0x000fe2000bf65070 */
[----:B------:R-:W-:Y:S01]  /*20230*/  STL [R1], R14 ;  /* 0x0000000e01007387 */ /* 0x000fe20000100800 */
[----:B------:R-:W-:Y:S02]  /*20240*/  ISETP.NE.U32.AND P0, PT, RZ, UR6, PT ;  /* 0x00000006ff007c0c */ /* 0x000fe4000bf05070 */
[----:B------:R-:W-:Y:S01]  /*20250*/  ISETP.NE.AND.EX P3, PT, RZ, UR11, PT, P3 ;  /* 0x0000000bff007c0c */ /* 0x000fe2000bf65330 */
[----:B------:R-:W-:Y:S01]  /*20260*/  STL [R1+0x28], R13 ;  /* 0x0000280d01007387 */ /* 0x000fe20000100800 */
[----:B------:R-:W-:-:S02]  /*20270*/  ISETP.NE.U32.AND P1, PT, RZ, UR8, PT ;  /* 0x00000008ff007c0c */ /* 0x000fc4000bf25070 */
[C---:B--2---:R-:W-:Y:S02]  /*20280*/  IADD3 R2, P4, R14.reuse, UR4, RZ ;  /* 0x000000040e027c10 */ /* 0x044fe4000ff9e0ff */
[----:B------:R-:W-:Y:S02]  /*20290*/  ISETP.NE.AND.EX P0, PT, RZ, UR7, PT, P0 ;  /* 0x00000007ff007c0c */ /* 0x000fe4000bf05300 */
[C---:B------:R-:W-:Y:S02]  /*202a0*/  IADD3.X R3, R13.reuse, UR5, RZ, P4, !PT ;  /* 0x000000050d037c10 */ /* 0x040fe4000a7fe4ff */
[C---:B0-----:R-:W-:Y:S02]  /*202b0*/  IADD3 R4, P4, R14.reuse, UR8, RZ ;  /* 0x000000080e047c10 */ /* 0x041fe4000ff9e0ff */
[----:B------:R-:W-:Y:S01]  /*202c0*/  ISETP.NE.AND.EX P1, PT, RZ, UR9, PT, P1 ;  /* 0x00000009ff007c0c */ /* 0x000fe2000bf25310 */
[----:B------:R-:W2:Y:S01]  /*202d0*/  @P2 LDG.E R8, desc[UR12][R2.64] ;  /* 0x0000000c02082981 */ /* 0x000ea2000c1e1900 */
[C---:B------:R-:W-:Y:S01]  /*202e0*/  IADD3.X R5, R13.reuse, UR9, RZ, P4, !PT ;  /* 0x000000090d057c10 */ /* 0x040fe2000a7fe4ff */
[----:B------:R-:W-:Y:S01]  /*202f0*/  ULDC UR4, c[0x0][0x288] ;  /* 0x0000a20000047ab9 */ /* 0x000fe20000000800 */
[----:B------:R-:W-:Y:S01]  /*20300*/  IADD3 R6, P5, R14, UR6, RZ ;  /* 0x000000060e067c10 */ /* 0x000fe2000ffbe0ff */
[----:B------:R-:W-:Y:S01]  /*20310*/  IMAD.U32 R12, RZ, RZ, UR4 ;  /* 0x00000004ff0c7e24 */ /* 0x000fe2000f8e00ff */
[----:B------:R-:W-:Y:S01]  /*20320*/  ULDC.64 UR4, c[0x0][0x418] ;  /* 0x0001060000047ab9 */ /* 0x000fe20000000a00 */
[----:B--2---:R0:W-:Y:S01]  /*20330*/  STL [R1+0x40], R8 ;  /* 0x0000400801007387 */ /* 0x0041e20000100800 */
[----:B------:R-:W-:Y:S01]  /*20340*/  IADD3.X R7, R13, UR7, RZ, P5, !PT ;  /* 0x000000070d077c10 */ /* 0x000fe2000affe4ff */
[----:B------:R-:W-:-:S04]  /*20350*/  UISETP.NE.U32.AND UP0, UPT, UR4, URZ, UPT ;  /* 0x0000003f0400728c */ /* 0x000fc8000bf05070 */
[----:B------:R-:W5:Y:S01]  /*20360*/  @P1 LDG.E R10, desc[UR12][R4.64] ;  /* 0x0000000c040a1981 */ /* 0x000f62000c1e1900 */
[----:B------:R-:W-:Y:S01]  /*20370*/  ULDC UR4, c[0x0][0x424] ;  /* 0x0001090000047ab9 */ /* 0x000fe20000000800 */
[----:B0-----:R-:W-:Y:S02]  /*20380*/  @P3 IADD3 R8, P4, R14, UR10, RZ ;  /* 0x0000000a0e083c10 */ /* 0x001fe4000ff9e0ff */
[----:B------:R-:W5:Y:S02]  /*20390*/  @P0 LDG.E R11, desc[UR12][R6.64] ;  /* 0x0000000c060b0981 */ /* 0x000f64000c1e1900 */
[----:B------:R-:W-:-:S05]  /*203a0*/  @P3 IADD3.X R9, R13, UR11, RZ, P4, !PT ;  /* 0x0000000b0d093c10 */ /* 0x000fca000a7fe4ff */
[----:B------:R0:W2:Y:S01]  /*203b0*/  @P3 LDG.E R12, desc[UR12][R8.64] ;  /* 0x0000000c080c3981 */ /* 0x0000a2000c1e1900 */
[----:B------:R-:W-:-:S03]  /*203c0*/  UISETP.NE.AND.EX UP0, UPT, UR5, URZ, UPT, UP0 ;  /* 0x0000003f0500728c */ /* 0x000fc6000bf05300 */
[----:B------:R-:W-:Y:S01]  /*203d0*/  ULDC UR5, c[0x0][0x2f0] ;  /* 0x0000bc0000057ab9 */ /* 0x000fe20000000800 */
[----:B------:R-:W-:-:S04]  /*203e0*/  USEL UR4, UR4, 0x1, UP0 ;  /* 0x0000000104047887 */ /* 0x000fc80008000000 */
[----:B------:R-:W-:-:S03]  /*203f0*/  UIMAD UR4, UR4, UR5, URZ ;  /* 0x00000005040472a4 */ /* 0x000fc6000f8e023f */
[----:B------:R-:W-:Y:S02]  /*20400*/  ULDC UR5, c[0x0][0x348] ;  /* 0x0000d20000057ab9 */ /* 0x000fe40000000800 */
[----:B0-----:R-:W-:Y:S01]  /*20410*/  IMAD.U32 R9, RZ, RZ, UR5 ;  /* 0x00000005ff097e24 */ /* 0x001fe2000f8e00ff */
[----:B------:R-:W-:Y:S01]  /*20420*/  MOV R8, UR4 ;  /* 0x0000000400087c02 */ /* 0x000fe20008000f00 */
[----:B--2---:R0:W-:Y:S01]  /*20430*/  STL [R1+0x50], R12 ;  /* 0x0000500c01007387 */ /* 0x0041e20000100800 */
[----:B------:R-:W-:Y:S05]  /*20440*/  @P3 BRA `(.L_x_881) ;  /* 0x0000000000183947 */ /* 0x000fea0003800000 */
[----:B------:R-:W-:Y:S05]  /*20450*/  @!P2 BRA `(.L_x_881) ;  /* 0x000000000014a947 */ /* 0x000fea0003800000 */
[----:B------:R-:W-:Y:S02]  /*20460*/  ULDC.64 UR4, c[0x0][0x208] ;  /* 0x0000820000047ab9 */ /* 0x000fe40000000a00 */
[----:B0-----:R-:W2:Y:S04]  /*20470*/  LDG.E R12, desc[UR4][R2.64] ;  /* 0x00000004020c7981 */ /* 0x001ea8000c1e1900 */
[----:B------:R-:W2:Y:S02]  /*20480*/  LDG.E R2, desc[UR4][R2.64+0x4] ;  /* 0x0000040402027981 */ /* 0x000ea4000c1e1900 */
[----:B--2---:R-:W-:-:S05]  /*20490*/  IMAD.IADD R2, R2, 0x1, -R12 ;  /* 0x0000000102027824 */ /* 0x004fca00078e0a0c */
[----:B------:R2:W-:Y:S02]  /*204a0*/  STL [R1+0x50], R2 ;  /* 0x0000500201007387 */ /* 0x0005e40000100800 */
.L_x_881:
[----:B0-----:R-:W-:Y:S01]  /*204b0*/  MOV R12, R15 ;  /* 0x0000000f000c7202 */ /* 0x001fe20000000f00 */
[----:B--2--5:R-:W-:Y:S01]  /*204c0*/  IMAD.IADD R2, R11, 0x1, R0 ;  /* 0x000000010b027824 */ /* 0x024fe200078e0200 */
[----:B------:R-:W-:Y:S02]  /*204d0*/  ULDC.64 UR4, c[0x0][0xa20] ;  /* 0x0002880000047ab9 */ /* 0x000fe40000000a00 */
[----:B------:R-:W-:Y:S01]  /*204e0*/  ISETP.NE.U32.AND P2, PT, RZ, UR4, PT ;  /* 0x00000004ff007c0c */ /* 0x000fe2000bf45070 */
[----:B------:R0:W-:Y:S03]  /*204f0*/  STL [R1+0xc], R12 ;  /* 0x00000c0c01007387 */ /* 0x0001e60000100800 */
[----:B------:R-:W-:Y:S01]  /*20500*/  ISETP.NE.AND.EX P2, PT, RZ, UR5, PT, P2 ;  /* 0x00000005ff007c0c */ /* 0x000fe2000bf45320 */
[----:B------:R0:W-:-:S12]  /*20510*/  STL [R1+0x18], R2 ;  /* 0x0000180201007387 */ /* 0x0001d80000100800 */
[----:B0-----:R-:W-:Y:S05]  /*20520*/  @!P2 BRA `(.L_x_882) ;  /* 0x000000000014a947 */ /* 0x001fea0003800000 */
[----:B------:R-:W-:Y:S01]  /*20530*/  IADD3 R2, P0, R14, UR4, RZ ;  /* 0x000000040e027c10 */ /* 0x000fe2000ff1e0ff */
[----:B------:R-:W-:-:S03]  /*20540*/  ULDC.64 UR6, c[0x0][0x208] ;  /* 0x0000820000067ab9 */ /* 0x000fc60000000a00 */
[----:B------:R-:W-:-:S05]  /*20550*/  IADD3.X R3, R13, UR5, RZ, P0, !PT ;  /* 0x000000050d037c10 */ /* 0x000fca00087fe4ff */
[----:B------:R0:W5:Y:S01]  /*20560*/  LDG.E R8, desc[UR6][R2.64] ;  /* 0x0000000602087981 */ /* 0x000162000c1e1900 */
[----:B------:R-:W-:Y:S05]  /*20570*/  BRA `(.L_x_883) ;  /* 0x0000000000147947 */ /* 0x000fea0003800000 */
.L_x_882:
[----:B------:R-:W-:Y:S05]  /*20580*/  @!P0 BRA `(.L_x_883) ;  /* 0x0000000000108947 */ /* 0x000fea0003800000 */
[----:B------:R-:W-:Y:S02]  /*20590*/  ULDC.64 UR4, c[0x0][0x208] ;  /* 0x0000820000047ab9 */ /* 0x000fe40000000a00 */
[----:B------:R-:W2:Y:S04]  /*205a0*/  LDG.E R8, desc[UR4][R6.64] ;  /* 0x0000000406087981 */ /* 0x000ea8000c1e1900 */
[----:B------:R-:W2:Y:S02]  /*205b0*/  LDG.E R6, desc[UR4][R6.64+0x4] ;  /* 0x0000040406067981 */ /* 0x000ea4000c1e1900 */
[----:B--2---:R-:W-:-:S07]  /*205c0*/  IMAD.IADD R8, R6, 0x1, -R8 ;  /* 0x0000000106087824 */ /* 0x004fce00078e0a08 */
.L_x_883:
[----:B------:R-:W-:Y:S01]  /*205d0*/  ULDC.64 UR4, c[0x0][0x208] ;  /* 0x0000820000047ab9 */ /* 0x000fe20000000a00 */
[----:B-----5:R-:W-:Y:S01]  /*205e0*/  IMAD.IADD R0, R8, 0x1, -R0 ;  /* 0x0000000108007824 */ /* 0x020fe200078e0a00 */
[----:B0-----:R-:W2:Y:S04]  /*205f0*/  @P1 LDG.E R2, desc[UR4][R4.64] ;  /* 0x0000000404021981 */ /* 0x001ea8000c1e1900 */
[----:B------:R-:W2:Y:S01]  /*20600*/  @P1 LDG.E R4, desc[UR4][R4.64+0x4] ;  /* 0x0000040404041981 */ /* 0x000ea2000c1e1900 */
[----:B------:R-:W-:Y:S01]  /*20610*/  BSSY B0, `(.L_x_884) ;  /* 0x00001a9000007945 */ /* 0x000fe20003800000 */
[----:B--2---:R-:W-:-:S05]  /*20620*/  @P1 IADD3 R9, -R2, R4, RZ ;  /* 0x0000000402091210 */ /* 0x004fca0007ffe1ff */
[----:B------:R-:W-:-:S04]  /*20630*/  IMAD.IADD R3, R0, 0x1, R9 ;  /* 0x0000000100037824 */ /* 0x000fc800078e0209 */
[----:B------:R-:W-:Y:S01]  /*20640*/  VIADD R2, R3, 0x4f ;  /* 0x0000004f03027836 */ /* 0x000fe20000000000 */
[----:B------:R0:W-:Y:S03]  /*20650*/  STL [R1+0x4c], R3 ;  /* 0x00004c0301007387 */ /* 0x0001e60000100800 */
[----:B------:R-:W-:-:S05]  /*20660*/  IMAD.HI R2, R2, 0x66666667, RZ ;  /* 0x6666666702027827 */ /* 0x000fca00078e02ff */
[----:B0-----:R-:W-:-:S04]  /*20670*/  SHF.R.U32.HI R3, RZ, 0x1f, R2 ;  /* 0x0000001fff037819 */ /* 0x001fc80000011602 */
[----:B------:R-:W-:-:S05]  /*20680*/  LEA.HI.SX32 R4, R2, R3, 0x1b ;  /* 0x0000000302047211 */ /* 0x000fca00078fdaff */
[----:B------:R-:W-:Y:S01]  /*20690*/  IMAD R2, R4, 0x50, -R0 ;  /* 0x0000005004027824 */ /* 0x000fe200078e0a00 */
[----:B------:R-:W-:Y:S01]  /*206a0*/  IADD3 R0, -R0, RZ, RZ ;  /* 0x000000ff00007210 */ /* 0x000fe20007ffe1ff */
[----:B------:R0:W-:Y:S03]  /*206b0*/  STL [R1+0x38], R4 ;  /* 0x0000380401007387 */ /* 0x0001e60000100800 */
[----:B------:R-:W-:Y:S02]  /*206c0*/  VIMNMX R9, R2, R9, PT ;  /* 0x0000000902097248 */ /* 0x000fe40003fe0100 */
[----:B------:R-:W-:-:S04]  /*206d0*/  VIMNMX R0, RZ, R0, !PT ;  /* 0x00000000ff007248 */ /* 0x000fc80007fe0100 */
[----:B------:R-:W-:Y:S01]  /*206e0*/  ISETP.GT.AND P0, PT, R9, R0, PT ;  /* 0x000000000900720c */ /* 0x000fe20003f04270 */
[----:B0-----:R-:W-:-:S12]  /*206f0*/  IMAD.WIDE.U32 R4, R0, -0x33333333, RZ ;  /* 0xcccccccd00047825 */ /* 0x001fd800078e00ff */
[----:B------:R-:W-:Y:S01]  /*20700*/  @P0 VIADD R2, R9, 0x4f ;  /* 0x0000004f09020836 */ /* 0x000fe20000000000 */
[----:B------:R-:W-:-:S03]  /*20710*/  SHF.R.U32.HI R9, RZ, 0x6, R5 ;  /* 0x00000006ff097819 */ /* 0x000fc60000011605 */
[----:B------:R-:W-:-:S04]  /*20720*/  @P0 IMAD.HI R0, R2, 0x66666667, RZ ;  /* 0x6666666702000827 */ /* 0x000fc800078e02ff */
[----:B------:R-:W-:Y:S01]  /*20730*/  IMAD.MOV.U32 R7, RZ, RZ, R9 ;  /* 0x000000ffff077224 */ /* 0x000fe200078e0009 */
[----:B------:R-:W-:-:S04]  /*20740*/  @P0 SHF.R.U32.HI R2, RZ, 0x1f, R0 ;  /* 0x0000001fff020819 */ /* 0x000fc80000011600 */
[----:B------:R-:W-:Y:S02]  /*20750*/  @P0 LEA.HI.SX32 R7, R0, R2, 0x1b ;  /* 0x0000000200070211 */ /* 0x000fe400078fdaff */
[----:B------:R-:W-:Y:S02]  /*20760*/  PLOP3.LUT P0, PT, PT, PT, PT, 0x80, 0x0 ;  /* 0x000000000000781c */ /* 0x000fe40003f0f070 */
[----:B------:R-:W-:-:S13]  /*20770*/  ISETP.GT.AND P2, PT, R7, R9, PT ;  /* 0x000000090700720c */ /* 0x000fda0003f44270 */
[----:B------:R-:W-:Y:S05]  /*20780*/  @!P2 BRA `(.L_x_885) ;  /* 0x000000180044a947 */ /* 0x000fea0003800000 */
[----:B------:R-:W-:Y:S01]  /*20790*/  UMOV UR4, 0xffffffff ;  /* 0xffffffff00047882 */ /* 0x000fe20000000000 */
[----:B------:R-:W-:Y:S02]  /*207a0*/  SEL R0, R12, RZ, !P1 ;  /* 0x000000ff0c007207 */ /* 0x000fe40004800000 */
[----:B------:R-:W-:Y:S05]  /*207b0*/  BRA.DIV UR4, `(.L_x_886) ;  /* 0x0000007e04647947 */ /* 0x000fea000b800000 */
[----:B------:R-:W0:Y:S02]  /*207c0*/  S2R R2, SR_TID.X ;  /* 0x0000000000027919 */ /* 0x000e240000002100 */
[----:B0-----:R-:W-:-:S04]  /*207d0*/  SHF.R.U32.HI R2, RZ, 0x5, R2 ;  /* 0x00000005ff027819 */ /* 0x001fc80000011602 */
[----:B------:R-:W-:-:S05]  /*207e0*/  LOP3.LUT R2, R2, 0x3, RZ, 0xc0, !PT ;  /* 0x0000000302027812 */ /* 0x000fca00078ec0ff */
[----:B------:R0:W2:Y:S02]  /*207f0*/  SHFL.IDX PT, R14, R2, RZ, 0x1f ;  /* 0x00001fff020e7589 */ /* 0x0000a400000e0000 */
.L_x_1068:
[----:B--2---:R-:W-:Y:S02]  /*20800*/  ISETP.NE.AND P0, PT, R14, RZ, PT ;  /* 0x000000ff0e00720c */ /* 0x004fe40003f05270 */
[----:B------:R-:W-:-:S11]  /*20810*/  PLOP3.LUT P6, PT, PT, PT, PT, 0x8, 0x0 ;  /* 0x000000000000781c */ /* 0x000fd60003fce170 */
[----:B------:R-:W-:Y:S05]  /*20820*/  @P0 BRA `(.L_x_887) ;  /* 0x00000000000c0947 */ /* 0x000fea0003800000 */
[----:B------:R-:W-:-:S03]  /*20830*/  UMOV UR4, 0xffffffff ;  /* 0xffffffff00047882 */ /* 0x000fc60000000000 */
[----:B------:R-:W-:Y:S05]  /*20840*/  BRA.DIV UR4, `(.L_x_888) ;  /* 0x0000007e04747947 */ /* 0x000fea000b800000 */
[----:B------:R-:W-:-:S13]  /*20850*/  ELECT P6, URZ, PT ;  /* 0x00000000003f782f */ /* 0x000fda00038c0000 */
.L_x_887:
[----:B0-----:R-:W2:Y:S04]  /*20860*/  LDL R2, [R1+0x54] ;  /* 0x0000540001027983 */ /* 0x001ea80000100800 */
[----:B------:R-:W3:Y:S01]  /*20870*/  LDL R4, [R1+0x4] ;  /* 0x0000040001047983 */ /* 0x000ee20000100800 */
[----:B------:R-:W-:Y:S01]  /*20880*/  BSSY B1, `(.L_x_889) ;  /* 0x0000008000017945 */ /* 0x000fe20003800000 */
[----:B--2---:R-:W-:-:S04]  /*20890*/  IADD3 R2, R2, 0x1, RZ ;  /* 0x0000000102027810 */ /* 0x004fc80007ffe0ff */
[----:B------:R-:W-:-:S04]  /*208a0*/  LEA.HI R3, R2, R2, RZ, 0x1 ;  /* 0x0000000202037211 */ /* 0x000fc800078f08ff */
[----:B------:R-:W-:-:S05]  /*208b0*/  LOP3.LUT R3, R3, 0xfffffffe, RZ, 0xc0, !PT ;  /* 0xfffffffe03037812 */ /* 0x000fca00078ec0ff */
[----:B------:R-:W-:-:S05]  /*208c0*/  IMAD.IADD R2, R2, 0x1, -R3 ;  /* 0x0000000102027824 */ /* 0x000fca00078e0a03 */
[----:B------:R-:W-:-:S04]  /*208d0*/  SHF.L.U32 R2, R2, 0x1f, RZ ;  /* 0x0000001f02027819 */ /* 0x000fc800000006ff */
[----:B---3--:R-:W0:Y:S02]  /*208e0*/  SYNCS.PHASECHK.TRANS64.TRYWAIT P0, [R4+URZ+0x38820], R2 ;  /* 0x03882002040075a7 */ /* 0x008e24000800017f */
[----:B0-----:R-:W-:Y:S05]  /*208f0*/  @!P0 BRA `(.L_x_890) ;  /* 0x0000007c00688947 */ /* 0x001fea0003800000 */
.L_x_1071:
[----:B------:R-:W-:Y:S05]  /*20900*/  BSYNC B1 ;  /* 0x0000000000017941 */ /* 0x000fea0003800000 */
.L_x_889:
[----:B------:R-:W-:Y:S04]  /*20910*/  BSSY B1, `(.L_x_891) ;  /* 0x00000af000017945 */ /* 0x000fe80003800000 */
[----:B------:R-:W-:Y:S05]  /*20920*/  @!P6 BRA `(.L_x_892) ;  /* 0x0000000800b4e947 */ /* 0x000fea0003800000 */
[----:B------:R-:W2:Y:S04]  /*20930*/  LDL R6, [R1+0x4] ;  /* 0x0000040001067983 */ /* 0x000ea80000100800 */
[----:B------:R-:W2:Y:S04]  /*20940*/  LDL R5, [R1+0x1c] ;  /* 0x00001c0001057983 */ /* 0x000ea80000100800 */
[----:B------:R-:W3:Y:S01]  /*20950*/  LDL R4, [R1+0x24] ;  /* 0x0000240001047983 */ /* 0x000ee20000100800 */
[----:B------:R-:W-:Y:S01]  /*20960*/  BSSY B2, `(.L_x_893) ;  /* 0x0000008000027945 */ /* 0x000fe20003800000 */
[----:B0-----:R-:W0:Y:S02]  /*20970*/  S2R R3, SR_TID.X ;  /* 0x0000000000037919 */ /* 0x001e240000002100 */
[----:B0-----:R-:W-:-:S04]  /*20980*/  LOP3.LUT R3, R3, 0x7f, RZ, 0xc0, !PT ;  /* 0x0000007f03037812 */ /* 0x001fc800078ec0ff */
[----:B------:R-:W-:Y:S01]  /*20990*/  ISETP.NE.AND P1, PT, R3, RZ, PT ;  /* 0x000000ff0300720c */ /* 0x000fe20003f25270 */
[----:B--2---:R-:W-:Y:S01]  /*209a0*/  IMAD R6, R5, 0x8, R6 ;  /* 0x0000000805067824 */ /* 0x004fe200078e0206 */
[----:B---3--:R-:W-:-:S04]  /*209b0*/  SHF.L.U32 R8, R4, 0x1f, RZ ;  /* 0x0000001f04087819 */ /* 0x008fc800000006ff */
[----:B------:R-:W0:Y:S02]  /*209c0*/  SYNCS.PHASECHK.TRANS64.TRYWAIT P0, [R6+URZ+0x388a0], R8 ;  /* 0x0388a008060075a7 */ /* 0x000e24000800017f */
[----:B0-----:R-:W-:Y:S05]  /*209d0*/  @!P0 BRA `(.L_x_894) ;  /* 0x0000007c00488947 */ /* 0x001fea0003800000 */
.L_x_1072:
[----:B------:R-:W-:Y:S05]  /*209e0*/  BSYNC B2 ;  /* 0x0000000000027941 */ /* 0x000fea0003800000 */
.L_x_893:
[----:B------:R-:W-:Y:S04]  /*209f0*/  BSSY B2, `(.L_x_895) ;  /* 0x0000009000027945 */ /* 0x000fe80003800000 */
[----:B------:R-:W-:Y:S05]  /*20a00*/  @P1 BRA `(.L_x_896) ;  /* 0x00000000001c1947 */ /* 0x000fea0003800000 */
[----:B------:R-:W2:Y:S01]  /*20a10*/  S2R R3, SR_TID.X ;  /* 0x0000000000037919 */ /* 0x000ea20000002100 */
[----:B------:R-:W-:-:S04]  /*20a20*/  MOV R2, 0xa000 ;  /* 0x0000a00000027802 */ /* 0x000fc80000000f00 */
[----:B------:R3:W-:Y:S01]  /*20a30*/  SYNCS.ARRIVE.TRANS64 RZ, [R6+URZ+0x38890], R2 ;  /* 0x0388900206ff79a7 */ /* 0x0007e2000800003f */
[----:B--2---:R-:W-:-:S04]  /*20a40*/  LOP3.LUT R3, R3, 0x1f, RZ, 0xc0, !PT ;  /* 0x0000001f03037812 */ /* 0x004fc800078ec0ff */
[----:B------:R-:W-:-:S13]  /*20a50*/  ISETP.NE.AND P0, PT, R3, RZ, PT ;  /* 0x000000ff0300720c */ /* 0x000fda0003f05270 */
[----:B---3--:R-:W-:Y:S05]  /*20a60*/  @!P0 BRA `(.L_x_896) ;  /* 0x0000000000048947 */ /* 0x008fea0003800000 */
[----:B------:R-:W-:Y:S01]  /*20a70*/  BPT.TRAP 0x1 ;  /* 0x000000040000795c */ /* 0x000fe20000300000 */
.L_x_896:
[----:B------:R-:W-:Y:S05]  /*20a80*/  BSYNC B2 ;  /* 0x0000000000027941 */ /* 0x000fea0003800000 */
.L_x_895:
[----:B------:R-:W2:Y:S04]  /*20a90*/  LDL R4, [R1+0x4] ;  /* 0x0000040001047983 */ /* 0x000ea80000100800 */
[----:B------:R-:W2:Y:S01]  /*20aa0*/  LDL R2, [R1+0x1c] ;  /* 0x00001c0001027983 */ /* 0x000ea20000100800 */
[----:B------:R-:W-:Y:S01]  /*20ab0*/  IMAD.MOV.U32 R20, RZ, RZ, RZ ;  /* 0x000000ffff147224 */ /* 0x000fe200078e00ff */
[----:B------:R-:W-:Y:S01]  /*20ac0*/  UIADD3 UR4, UP0, UR38, 0x570, URZ ;  /* 0x0000057026047890 */ /* 0x000fe2000ff1e03f */
[----:B------:R-:W-:Y:S01]  /*20ad0*/  IMAD R3, R7, 0x50, R10 ;  /* 0x0000005007037824 */ /* 0x000fe200078e020a */
[----:B------:R-:W-:Y:S01]  /*20ae0*/  PLOP3.LUT P0, PT, PT, PT, PT, 0x80, 0x0 ;  /* 0x000000000000781c */ /* 0x000fe20003f0f070 */
[----:B------:R-:W-:Y:S01]  /*20af0*/  UMOV UR6, 0x0 ;  /* 0x0000000000067882 */ /* 0x000fe20000000000 */
[----:B------:R-:W-:Y:S01]  /*20b00*/  R2UR UR10, R20 ;  /* 0x00000000140a72ca */ /* 0x000fe200000e0000 */
[----:B------:R-:W-:Y:S01]  /*20b10*/  VIADD R3, R3, 0xffffffb0 ;  /* 0xffffffb003037836 */ /* 0x000fe20000000000 */
[----:B------:R-:W-:Y:S01]  /*20b20*/  UIADD3.X UR5, URZ, UR39, URZ, UP0, !UPT ;  /* 0x000000273f057290 */ /* 0x000fe200087fe43f */
[----:B------:R-:W-:Y:S01]  /*20b30*/  UMOV UR7, 0x12f00000 ;  /* 0x12f0000000077882 */ /* 0x000fe20000000000 */
[----:B--2---:R-:W-:Y:S01]  /*20b40*/  IMAD R4, R2, 0xa000, R4 ;  /* 0x0000a00002047824 */ /* 0x004fe200078e0204 */
[----:B------:R-:W-:-:S03]  /*20b50*/  IADD3 R2, R6, 0x38890, RZ ;  /* 0x0003889006027810 */ /* 0x000fc60007ffe0ff */
[----:B------:R-:W-:-:S07]  /*20b60*/  VIADD R5, R4, 0x24400 ;  /* 0x0002440004057836 */ /* 0x000fce0000000000 */
.L_x_897:
        /* <DEDUP_REMOVED lines=9> */
[----:B--2---:R-:W-:Y:S05]  /*20c00*/  @P0 BRA.U.ANY `(.L_x_897) ;  /* 0xfffffffd00d80947 */ /* 0x004fea000393ffff */
[----:B------:R-:W-:Y:S01]  /*20c10*/  IMAD.MOV.U32 R15, RZ, RZ, 0x40 ;  /* 0x00000040ff0f7424 */ /* 0x000fe200078e00ff */
[----:B------:R-:W-:Y:S01]  /*20c20*/  PLOP3.LUT P0, PT, PT, PT, PT, 0x80, 0x0 ;  /* 0x000000000000781c */ /* 0x000fe20003f0f070 */
[----:B------:R-:W-:Y:S01]  /*20c30*/  UMOV UR6, 0x0 ;  /* 0x0000000000067882 */ /* 0x000fe20000000000 */
[----:B------:R-:W-:Y:S01]  /*20c40*/  IADD3 R5, R4, 0x26c00, RZ ;  /* 0x00026c0004057810 */ /* 0x000fe20007ffe0ff */
[----:B------:R-:W-:Y:S01]  /*20c50*/  UMOV UR7, 0x12f00000 ;  /* 0x12f0000000077882 */ /* 0x000fe20000000000 */
[----:B------:R-:W-:-:S15]  /*20c60*/  R2UR UR10, R15 ;  /* 0x000000000f0a72ca */ /* 0x000fde00000e0000 */
.L_x_898:
        /* <DEDUP_REMOVED lines=12> */
[----:B------:R-:W-:Y:S01]  /*20d30*/  VIADD R5, R4, 0x29400 ;  /* 0x0002940004057836 */ /* 0x000fe20000000000 */
[----:B------:R-:W-:Y:S01]  /*20d40*/  UMOV UR6, 0x0 ;  /* 0x0000000000067882 */ /* 0x000fe20000000000 */
[----:B------:R-:W-:Y:S01]  /*20d50*/  UMOV UR7, 0x12f00000 ;  /* 0x12f0000000077882 */ /* 0x000fe20000000000 */
[----:B------:R-:W-:-:S15]  /*20d60*/  R2UR UR10, R14 ;  /* 0x000000000e0a72ca */ /* 0x000fde00000e0000 */
.L_x_899:
        /* <DEDUP_REMOVED lines=10> */
[----:B------:R-:W-:Y:S01]  /*20e10*/  MOV R11, 0xc0 ;  /* 0x000000c0000b7802 */ /* 0x000fe20000000f00 */
[----:B------:R-:W-:Y:S01]  /*20e20*/  VIADD R5, R4, 0x2bc00 ;  /* 0x0002bc0004057836 */ /* 0x000fe20000000000 */
[----:B------:R-:W-:Y:S01]  /*20e30*/  PLOP3.LUT P0, PT, PT, PT, PT, 0x80, 0x0 ;  /* 0x000000000000781c */ /* 0x000fe20003f0f070 */
[----:B------:R-:W-:Y:S01]  /*20e40*/  UMOV UR6, 0x0 ;  /* 0x0000000000067882 */ /* 0x000fe20000000000 */
[----:B------:R-:W-:Y:S01]  /*20e50*/  R2UR UR10, R11 ;  /* 0x000000000b0a72ca */ /* 0x000fe200000e0000 */
[----:B------:R-:W-:-:S14]  /*20e60*/  UMOV UR7, 0x12f00000 ;  /* 0x12f0000000077882 */ /* 0x000fdc0000000000 */
.L_x_900:
        /* <DEDUP_REMOVED lines=10> */
[----:B------:R-:W2:Y:S01]  /*20f10*/  SYNCS.PHASECHK.TRANS64.TRYWAIT P0, [R6+URZ+0x388c0], R8 ;  /* 0x0388c008060075a7 */ /* 0x000ea2000800017f */
[----:B------:R-:W-:Y:S04]  /*20f20*/  BSSY B2, `(.L_x_901) ;  /* 0x0000002000027945 */ /* 0x000fe80003800000 */
[----:B--2---:R-:W-:Y:S05]  /*20f30*/  @!P0 BRA `(.L_x_902) ;  /* 0x0000007800048947 */ /* 0x004fea0003800000 */
.L_x_1073:
[----:B------:R-:W-:Y:S05]  /*20f40*/  BSYNC B2 ;  /* 0x0000000000027941 */ /* 0x000fea0003800000 */
.L_x_901:
[----:B------:R-:W-:Y:S01]  /*20f50*/  BSSY B2, `(.L_x_903) ;  /* 0x000000b000027945 */ /* 0x000fe20003800000 */
[----:B------:R-:W-:Y:S01]  /*20f60*/  IMAD.MOV.U32 R12, RZ, RZ, 0x0 ;  /* 0x00000000ff0c7424 */ /* 0x000fe200078e00ff */
[----:B------:R-:W-:Y:S02]  /*20f70*/  MOV R13, 0x12f00000 ;  /* 0x12f00000000d7802 */ /* 0x000fe40000000f00 */
[----:B------:R-:W-:Y:S05]  /*20f80*/  @P1 BRA `(.L_x_904) ;  /* 0x00000000001c1947 */ /* 0x000fea0003800000 */
[----:B------:R-:W3:Y:S01]  /*20f90*/  S2R R5, SR_TID.X ;  /* 0x0000000000057919 */ /* 0x000ee20000002100 */
[----:B------:R-:W-:-:S04]  /*20fa0*/  IMAD.MOV.U32 R2, RZ, RZ, 0xa000 ;  /* 0x0000a000ff027424 */ /* 0x000fc800078e00ff */
[----:B------:R4:W-:Y:S01]  /*20fb0*/  SYNCS.ARRIVE.TRANS64 RZ, [R6+URZ+0x388b0], R2 ;  /* 0x0388b00206ff79a7 */ /* 0x0009e2000800003f */
[----:B---3--:R-:W-:-:S04]  /*20fc0*/  LOP3.LUT R5, R5, 0x1f, RZ, 0xc0, !PT ;  /* 0x0000001f05057812 */ /* 0x008fc800078ec0ff */
[----:B------:R-:W-:-:S13]  /*20fd0*/  ISETP.NE.AND P0, PT, R5, RZ, PT ;  /* 0x000000ff0500720c */ /* 0x000fda0003f05270 */
[----:B----4-:R-:W-:Y:S05]  /*20fe0*/  @!P0 BRA `(.L_x_904) ;  /* 0x0000000000048947 */ /* 0x010fea0003800000 */
[----:B------:R-:W-:Y:S01]  /*20ff0*/  BPT.TRAP 0x1 ;  /* 0x000000040000795c */ /* 0x000fe20000300000 */
.L_x_904:
[----:B------:R-:W-:Y:S05]  /*21000*/  BSYNC B2 ;  /* 0x0000000000027941 */ /* 0x000fea0003800000 */
.L_x_903:
[----:B------:R-:W-:Y:S01]  /*21010*/  R2UR UR10, R20 ;  /* 0x00000000140a72ca */ /* 0x000fe200000e0000 */
[----:B------:R-:W-:Y:S01]  /*21020*/  UIADD3 UR4, UP0, UR38, 0x670, URZ ;  /* 0x0000067026047890 */ /* 0x000fe2000ff1e03f */
[----:B------:R-:W-:Y:S01]  /*21030*/  R2UR UR6, R12 ;  /* 0x000000000c0672ca */ /* 0x000fe200000e0000 */
[----:B0-2---:R-:W-:Y:S01]  /*21040*/  VIADD R6, R6, 0x388b0 ;  /* 0x000388b006067836 */ /* 0x005fe20000000000 */
[----:B------:R-:W-:Y:S01]  /*21050*/  R2UR UR7, R13 ;  /* 0x000000000d0772ca */ /* 0x000fe200000e0000 */
[----:B------:R-:W-:Y:S01]  /*21060*/  UIADD3.X UR5, URZ, UR39, URZ, UP0, !UPT ;  /* 0x000000273f057290 */ /* 0x000fe200087fe43f */
[----:B------:R-:W-:Y:S02]  /*21070*/  PLOP3.LUT P0, PT, PT, PT, PT, 0x80, 0x0 ;  /* 0x000000000000781c */ /* 0x000fe40003f0f070 */
[----:B------:R-:W-:-:S11]  /*21080*/  IADD3 R2, R4, 0x400, RZ ;  /* 0x0000040004027810 */ /* 0x000fd60007ffe0ff */
.L_x_905:
        /* <DEDUP_REMOVED lines=15> */
.L_x_906:
        /* <DEDUP_REMOVED lines=15> */
.L_x_907:
        /* <DEDUP_REMOVED lines=10> */
[----:B------:R-:W-:Y:S02]  /*21310*/  R2UR UR10, R11 ;  /* 0x000000000b0a72ca */ /* 0x000fe400000e0000 */
[----:B------:R-:W-:Y:S02]  /*21320*/  R2UR UR6, R12 ;  /* 0x000000000c0672ca */ /* 0x000fe400000e0000 */
[----:B------:R-:W-:Y:S02]  /*21330*/  R2UR UR7, R13 ;  /* 0x000000000d0772ca */ /* 0x000fe400000e0000 */
[----:B------:R-:W-:Y:S02]  /*21340*/  PLOP3.LUT P0, PT, PT, PT, PT, 0x80, 0x0 ;  /* 0x000000000000781c */ /* 0x000fe40003f0f070 */
[----:B------:R-:W-:-:S11]  /*21350*/  IADD3 R4, R4, 0x7c00, RZ ;  /* 0x00007c0004047810 */ /* 0x000fd60007ffe0ff */
.L_x_908:
        /* <DEDUP_REMOVED lines=10> */
.L_x_892:
[----:B------:R-:W-:Y:S05]  /*21400*/  BSYNC B1 ;  /* 0x0000000000017941 */ /* 0x000fea0003800000 */
.L_x_891:
[----:B0-----:R-:W2:Y:S04]  /*21410*/  LDL.LU R2, [R1+0x1c] ;  /* 0x00001c0001027983 */ /* 0x001ea80000300800 */
[----:B------:R-:W3:Y:S01]  /*21420*/  LDL.LU R5, [R1+0x24] ;  /* 0x0000240001057983 */ /* 0x000ee20000300800 */
[----:B------:R-:W-:Y:S01]  /*21430*/  VIADD R7, R7, 0xfffffffe ;  /* 0xfffffffe07077836 */ /* 0x000fe20000000000 */
[----:B------:R-:W-:-:S04]  /*21440*/  PLOP3.LUT P0, PT, PT, PT, PT, 0x8, 0x0 ;  /* 0x000000000000781c */ /* 0x000fc80003f0e170 */
[----:B------:R-:W-:Y:S01]  /*21450*/  ISETP.GE.AND P2, PT, R7, R9, PT ;  /* 0x000000090700720c */ /* 0x000fe20003f46270 */
[----:B--2---:R-:W-:-:S05]  /*21460*/  VIADD R2, R2, 0x1 ;  /* 0x0000000102027836 */ /* 0x004fca0000000000 */
[----:B------:R-:W-:-:S04]  /*21470*/  ISETP.NE.AND P1, PT, R2, 0x2, PT ;  /* 0x000000020200780c */ /* 0x000fc80003f25270 */
[----:B------:R-:W-:Y:S02]  /*21480*/  SEL R3, RZ, 0x1, P1 ;  /* 0x00000001ff037807 */ /* 0x000fe40000800000 */
[----:B------:R-:W-:Y:S02]  /*21490*/  SEL R2, R2, RZ, P1 ;  /* 0x000000ff02027207 */ /* 0x000fe40000800000 */
[----:B---3--:R-:W-:-:S03]  /*214a0*/  LOP3.LUT R5, R5, R3, RZ, 0x3c, !PT ;  /* 0x0000000305057212 */ /* 0x008fc600078e3cff */
[----:B------:R0:W-:Y:S04]  /*214b0*/  STL [R1+0x1c], R2 ;  /* 0x00001c0201007387 */ /* 0x0001e80000100800 */
[----:B------:R0:W-:Y:S01]  /*214c0*/  STL [R1+0x24], R5 ;  /* 0x0000240501007387 */ /* 0x0001e20000100800 */
[----:B------:R-:W-:Y:S05]  /*214d0*/  @!P2 BRA `(.L_x_885) ;  /* 0x0000000800f0a947 */ /* 0x000fea0003800000 */
.L_x_927:
[----:B------:R-:W-:Y:S05]  /*214e0*/  YIELD ;  /* 0x0000000000007946 */ /* 0x000fea0003800000 */
[----:B------:R-:W-:Y:S04]  /*214f0*/  BSSY B1, `(.L_x_909) ;  /* 0x00000ae000017945 */ /* 0x000fe80003800000 */
[----:B--2---:R-:W-:Y:S05]  /*21500*/  @!P6 BRA `(.L_x_910) ;  /* 0x0000000800b0e947 */ /* 0x004fea0003800000 */
[----:B0-----:R-:W2:Y:S04]  /*21510*/  LDL R5, [R1+0x4] ;  /* 0x0000040001057983 */ /* 0x001ea80000100800 */
[----:B------:R-:W2:Y:S04]  /*21520*/  LDL R4, [R1+0x1c] ;  /* 0x00001c0001047983 */ /* 0x000ea80000100800 */
[----:B------:R-:W3:Y:S01]  /*21530*/  LDL R3, [R1+0x24] ;  /* 0x0000240001037983 */ /* 0x000ee20000100800 */
[----:B------:R-:W-:Y:S01]  /*21540*/  BSSY B2, `(.L_x_911) ;  /* 0x0000008000027945 */ /* 0x000fe20003800000 */
[----:B------:R-:W0:Y:S02]  /*21550*/  S2R R2, SR_TID.X ;  /* 0x0000000000027919 */ /* 0x000e240000002100 */
[----:B0-----:R-:W-:-:S04]  /*21560*/  LOP3.LUT R2, R2, 0x7f, RZ, 0xc0, !PT ;  /* 0x0000007f02027812 */ /* 0x001fc800078ec0ff */
[----:B------:R-:W-:Y:S02]  /*21570*/  ISETP.NE.AND P2, PT, R2, RZ, PT ;  /* 0x000000ff0200720c */ /* 0x000fe40003f45270 */
[----:B--2---:R-:W-:Y:S02]  /*21580*/  LEA R6, R4, R5, 0x3 ;  /* 0x0000000504067211 */ /* 0x004fe400078e18ff */
[----:B---3--:R-:W-:-:S04]  /*21590*/  SHF.L.U32 R5, R3, 0x1f, RZ ;  /* 0x0000001f03057819 */ /* 0x008fc800000006ff */
[----:B------:R-:W0:Y:S02]  /*215a0*/  SYNCS.PHASECHK.TRANS64.TRYWAIT P1, [R6+URZ+0x388a0], R5 ;  /* 0x0388a005060075a7 */ /* 0x000e24000802017f */
[----:B0-----:R-:W-:Y:S05]  /*215b0*/  @!P1 BRA `(.L_x_912) ;  /* 0x0000007000789947 */ /* 0x001fea0003800000 */
.L_x_1074:
[----:B------:R-:W-:Y:S05]  /*215c0*/  BSYNC B2 ;  /* 0x0000000000027941 */ /* 0x000fea0003800000 */
.L_x_911:
[----:B------:R-:W-:Y:S04]  /*215d0*/  BSSY B2, `(.L_x_913) ;  /* 0x0000009000027945 */ /* 0x000fe80003800000 */
[----:B------:R-:W-:Y:S05]  /*215e0*/  @P2 BRA `(.L_x_914) ;  /* 0x00000000001c2947 */ /* 0x000fea0003800000 */
[----:B------:R-:W2:Y:S01]  /*215f0*/  S2R R3, SR_TID.X ;  /* 0x0000000000037919 */ /* 0x000ea20000002100 */
[----:B------:R-:W-:-:S04]  /*21600*/  IMAD.MOV.U32 R2, RZ, RZ, 0xa000 ;  /* 0x0000a000ff027424 */ /* 0x000fc800078e00ff */
[----:B------:R3:W-:Y:S01]  /*21610*/  SYNCS.ARRIVE.TRANS64 RZ, [R6+URZ+0x38890], R2 ;  /* 0x0388900206ff79a7 */ /* 0x0007e2000800003f */
[----:B--2---:R-:W-:-:S04]  /*21620*/  LOP3.LUT R3, R3, 0x1f, RZ, 0xc0, !PT ;  /* 0x0000001f03037812 */ /* 0x004fc800078ec0ff */
[----:B------:R-:W-:-:S13]  /*21630*/  ISETP.NE.AND P1, PT, R3, RZ, PT ;  /* 0x000000ff0300720c */ /* 0x000fda0003f25270 */
[----:B---3--:R-:W-:Y:S05]  /*21640*/  @!P1 BRA `(.L_x_914) ;  /* 0x0000000000049947 */ /* 0x008fea0003800000 */
[----:B------:R-:W-:Y:S01]  /*21650*/  BPT.TRAP 0x1 ;  /* 0x000000040000795c */ /* 0x000fe20000300000 */
.L_x_914:
[----:B------:R-:W-:Y:S05]  /*21660*/  BSYNC B2 ;  /* 0x0000000000027941 */ /* 0x000fea0003800000 */
.L_x_913:
[----:B------:R-:W2:Y:S04]  /*21670*/  LDL R3, [R1+0x4] ;  /* 0x0000040001037983 */ /* 0x000ea80000100800 */
[----:B------:R-:W2:Y:S01]  /*21680*/  LDL R2, [R1+0x1c] ;  /* 0x00001c0001027983 */ /* 0x000ea20000100800 */
[----:B------:R-:W-:Y:S01]  /*21690*/  IMAD.MOV.U32 R11, RZ, RZ, RZ ;  /* 0x000000ffff0b7224 */ /* 0x000fe200078e00ff */
[----:B------:R-:W-:Y:S01]  /*216a0*/  UIADD3 UR4, UP0, UR38, 0x570, URZ ;  /* 0x0000057026047890 */ /* 0x000fe2000ff1e03f */
[----:B------:R-:W-:Y:S01]  /*216b0*/  PLOP3.LUT P1, PT, PT, PT, PT, 0x80, 0x0 ;  /* 0x000000000000781c */ /* 0x000fe20003f2f070 */
[----:B------:R-:W-:Y:S01]  /*216c0*/  UMOV UR6, 0x0 ;  /* 0x0000000000067882 */ /* 0x000fe20000000000 */
[----:B------:R-:W-:Y:S01]  /*216d0*/  UMOV UR7, 0x12f00000 ;  /* 0x12f0000000077882 */ /* 0x000fe20000000000 */
[----:B------:R-:W-:Y:S01]  /*216e0*/  R2UR UR10, R11 ;  /* 0x000000000b0a72ca */ /* 0x000fe200000e0000 */
[----:B------:R-:W-:Y:S01]  /*216f0*/  UIADD3.X UR5, URZ, UR39, URZ, UP0, !UPT ;  /* 0x000000273f057290 */ /* 0x000fe200087fe43f */
[----:B--2---:R-:W-:Y:S01]  /*21700*/  IMAD R4, R2, 0xa000, R3 ;  /* 0x0000a00002047824 */ /* 0x004fe200078e0203 */
[----:B------:R-:W-:Y:S01]  /*21710*/  IADD3 R2, R6, 0x38890, RZ ;  /* 0x0003889006027810 */ /* 0x000fe20007ffe0ff */
[----:B------:R-:W-:-:S02]  /*21720*/  IMAD R3, R7, 0x50, R10 ;  /* 0x0000005007037824 */ /* 0x000fc400078e020a */
[----:B------:R-:W-:-:S09]  /*21730*/  VIADD R8, R4, 0x24400 ;  /* 0x0002440004087836 */ /* 0x000fd20000000000 */
.L_x_915:
        /* <DEDUP_REMOVED lines=16> */
.L_x_916:
        /* <DEDUP_REMOVED lines=16> */
.L_x_917:
        /* <DEDUP_REMOVED lines=16> */
.L_x_918:
        /* <DEDUP_REMOVED lines=13> */
.L_x_1075:
[----:B------:R-:W-:Y:S05]  /*21b10*/  BSYNC B2 ;  /* 0x0000000000027941 */ /* 0x000fea0003800000 */
.L_x_919:
        /* <DEDUP_REMOVED lines=11> */
.L_x_922:
[----:B------:R-:W-:Y:S05]  /*21bd0*/  BSYNC B2 ;  /* 0x0000000000027941 */ /* 0x000fea0003800000 */
.L_x_921:
        /* <DEDUP_REMOVED lines=8> */
.L_x_923:
        /* <DEDUP_REMOVED lines=15> */
.L_x_924:
        /* <DEDUP_REMOVED lines=15> */
.L_x_925:
        /* <DEDUP_REMOVED lines=15> */
.L_x_926:
        /* <DEDUP_REMOVED lines=10> */
.L_x_910:
[----:B------:R-:W-:Y:S05]  /*21fd0*/  BSYNC B1 ;  /* 0x0000000000017941 */ /* 0x000fea0003800000 */
.L_x_909:
[----:B0-----:R-:W2:Y:S04]  /*21fe0*/  LDL.LU R2, [R1+0x1c] ;  /* 0x00001c0001027983 */ /* 0x001ea80000300800 */
[----:B------:R-:W3:Y:S01]  /*21ff0*/  LDL.LU R5, [R1+0x24] ;  /* 0x0000240001057983 */ /* 0x000ee20000300800 */
[C---:B------:R-:W-:Y:S01]  /*22000*/  ISETP.GT.AND P2, PT, R7.reuse, R9, PT ;  /* 0x000000090700720c */ /* 0x040fe20003f44270 */
[----:B------:R-:W-:Y:S02]  /*22010*/  VIADD R7, R7, 0xffffffff ;  /* 0xffffffff07077836 */ /* 0x000fe40000000000 */
[----:B--2---:R-:W-:-:S05]  /*22020*/  VIADD R2, R2, 0x1 ;  /* 0x0000000102027836 */ /* 0x004fca0000000000 */
[----:B------:R-:W-:-:S04]  /*22030*/  ISETP.NE.AND P1, PT, R2, 0x2, PT ;  /* 0x000000020200780c */ /* 0x000fc80003f25270 */
[----:B------:R-:W-:Y:S02]  /*22040*/  SEL R3, RZ, 0x1, P1 ;  /* 0x00000001ff037807 */ /* 0x000fe40000800000 */
[----:B------:R-:W-:Y:S02]  /*22050*/  SEL R2, R2, RZ, P1 ;  /* 0x000000ff02027207 */ /* 0x000fe40000800000 */
[----:B---3--:R-:W-:-:S05]  /*22060*/  LOP3.LUT R5, R5, R3, RZ, 0x3c, !PT ;  /* 0x0000000305057212 */ /* 0x008fca00078e3cff */
[----:B------:R2:W-:Y:S04]  /*22070*/  STL [R1+0x24], R5 ;  /* 0x0000240501007387 */ /* 0x0005e80000100800 */
[----:B------:R2:W-:Y:S01]  /*22080*/  STL [R1+0x1c], R2 ;  /* 0x00001c0201007387 */ /* 0x0005e20000100800 */
[----:B------:R-:W-:Y:S05]  /*22090*/  @P2 BRA `(.L_x_927) ;  /* 0xfffffff400102947 */ /* 0x000fea000383ffff */
.L_x_885:
[----:B------:R-:W-:Y:S05]  /*220a0*/  BSYNC B0 ;  /* 0x0000000000007941 */ /* 0x000fea0003800000 */
.L_x_884:
[----:B0-2---:R-:W2:Y:S01]  /*220b0*/  LDL R2, [R1+0x4c] ;  /* 0x00004c0001027983 */ /* 0x005ea20000100800 */
[----:B------:R-:W-:Y:S05]  /*220c0*/  @!P0 WARPSYNC.ALL ;  /* 0x0000000000008948 */ /* 0x000fea0003800000 */
[----:B------:R-:W-:Y:S06]  /*220d0*/  @!P0 BAR.SYNC.DEFER_BLOCKING 0xc, 0x180 ;  /* 0x0306000000008b1d */ /* 0x000fec0000010000 */
[----:B------:R-:W-:Y:S01]  /*220e0*/  BSSY B7, `(.L_x_928) ;  /* 0x00004fa000077945 */ /* 0x000fe20003800000 */
[----:B--2---:R-:W-:-:S13]  /*220f0*/  ISETP.GT.AND P0, PT, R2, RZ, PT ;  /* 0x000000ff0200720c */ /* 0x004fda0003f04270 */
[----:B------:R-:W-:Y:S05]  /*22100*/  @P0 BRA `(.L_x_929) ;  /* 0x0000000000480947 */ /* 0x000fea0003800000 */
[----:B------:R-:W0:Y:S02]  /*22110*/  S2R R2, SR_TID.X ;  /* 0x0000000000027919 */ /* 0x000e240000002100 */
[----:B0-----:R-:W-:-:S04]  /*22120*/  LOP3.LUT R2, R2, 0x7f, RZ, 0xc0, !PT ;  /* 0x0000007f02027812 */ /* 0x001fc800078ec0ff */
[----:B------:R-:W-:-:S13]  /*22130*/  ISETP.NE.AND P0, PT, R2, RZ, PT ;  /* 0x000000ff0200720c */ /* 0x000fda0003f05270 */
[----:B------:R-:W-:Y:S05]  /*22140*/  @P0 BRA `(.L_x_930) ;  /* 0x0000004c00cc0947 */ /* 0x000fea0003800000 */
[----:B------:R-:W0:Y:S01]  /*22150*/  S2R R2, SR_LANEID ;  /* 0x0000000000027919 */ /* 0x000e220000000000 */
[----:B------:R-:W-:Y:S01]  /*22160*/  VOTEU.ANY UR4, UPT, PT ;  /* 0x0000000000047886 */ /* 0x000fe200038e0100 */
[----:B------:R-:W2:Y:S01]  /*22170*/  LDC.64 R4, c[0x0][0xc60] ;  /* 0x00031800ff047b82 */ /* 0x000ea20000000a00 */
[----:B------:R-:W0:Y:S01]  /*22180*/  FLO.U32 R0, UR4 ;  /* 0x0000000400007d00 */ /* 0x000e2200080e0000 */
[----:B------:R-:W-:Y:S01]  /*22190*/  ULDC.64 UR6, c[0x0][0x208] ;  /* 0x0000820000067ab9 */ /* 0x000fe20000000a00 */
[----:B0-----:R-:W-:-:S06]  /*221a0*/  ISETP.EQ.U32.AND P0, PT, R0, R2, PT ;  /* 0x000000020000720c */ /* 0x001fcc0003f02070 */
[----:B------:R-:W2:Y:S07]  /*221b0*/  POPC R2, UR4 ;  /* 0x0000000400027d09 */ /* 0x000eae0008000000 */
[----:B--2---:R-:W2:Y:S04]  /*221c0*/  @P0 ATOMG.E.ADD.STRONG.GPU PT, R2, desc[UR6][R4.64], R2 ;  /* 0x00000002040209a8 */ /* 0x004ea800081ee1c6 */
[----:B--2---:R0:W2:Y:S02]  /*221d0*/  SHFL.IDX PT, R2, R2, R0, 0x1f ;  /* 0x00001f0002027589 */ /* 0x0040a400000e0000 */
[----:B0-----:R-:W0:Y:S02]  /*221e0*/  S2R R0, SR_LTMASK ;  /* 0x0000000000007919 */ /* 0x001e240000003900 */
[----:B0-----:R-:W-:-:S06]  /*221f0*/  LOP3.LUT R0, R0, UR4, RZ, 0xc0, !PT ;  /* 0x0000000400007c12 */ /* 0x001fcc000f8ec0ff */
[----:B------:R-:W2:Y:S02]  /*22200*/  POPC R0, R0 ;  /* 0x0000000000007309 */ /* 0x000ea40000000000 */
[----:B--2---:R-:W-:Y:S01]  /*22210*/  IADD3 R16, R2, UR36, R0 ;  /* 0x0000002402107c10 */ /* 0x004fe2000fffe000 */
[----:B------:R-:W-:Y:S06]  /*22220*/  BRA `(.L_x_930) ;  /* 0x0000004c00947947 */ /* 0x000fec0003800000 */
.L_x_929:
[----:B------:R-:W2:Y:S01]  /*22230*/  LDL R0, [R1+0x4] ;  /* 0x0000040001007983 */ /* 0x000ea20000100800 */
[----:B------:R-:W-:Y:S01]  /*22240*/  BSSY B6, `(.L_x_931) ;  /* 0x0000014000067945 */ /* 0x000fe20003800000 */
[----:B--2---:R-:W-:-:S04]  /*22250*/  IADD3 R0, R0, 0x24400, RZ ;  /* 0x0002440000007810 */ /* 0x004fc80007ffe0ff */
[----:B------:R-:W-:-:S13]  /*22260*/  LOP3.LUT P0, RZ, R0, 0x3ff, RZ, 0xc0, !PT ;  /* 0x000003ff00ff7812 */ /* 0x000fda000780c0ff */
[----:B------:R-:W-:Y:S05]  /*22270*/  @!P0 BRA `(.L_x_932) ;  /* 0x0000000000408947 */ /* 0x000fea0003800000 */
[----:B------:R-:W-:Y:S01]  /*22280*/  MOV R2, 0x0 ;  /* 0x0000000000027802 */ /* 0x000fe20000000f00 */
[----:B------:R-:W-:Y:S01]  /*22290*/  ULDC.64 UR6, c[0x4][0xa8] ;  /* 0x01002a0000067ab9 */ /* 0x000fe20000000a00 */
[----:B------:R-:W-:Y:S01]  /*222a0*/  ULDC.64 UR8, c[0x4][0xb0] ;  /* 0x01002c0000087ab9 */ /* 0x000fe20000000a00 */
[----:B------:R-:W-:Y:S01]  /*222b0*/  ULDC.64 UR4, c[0x4][0x8] ;  /* 0x0100020000047ab9 */ /* 0x000fe20000000a00 */
[----:B------:R-:W-:Y:S01]  /*222c0*/  IMAD.U32 R4, RZ, RZ, UR6 ;  /* 0x00000006ff047e24 */ /* 0x000fe2000f8e00ff */
[----:B------:R-:W-:Y:S01]  /*222d0*/  MOV R6, UR8 ;  /* 0x0000000800067c02 */ /* 0x000fe20008000f00 */
[----:B------:R-:W0:Y:S01]  /*222e0*/  LDC.64 R2, c[0x4][R2] ;  /* 0x0100000002027b82 */ /* 0x000e220000000a00 */
[----:B------:R-:W-:Y:S01]  /*222f0*/  IMAD.U32 R5, RZ, RZ, UR7 ;  /* 0x00000007ff057e24 */ /* 0x000fe2000f8e00ff */
[----:B------:R-:W-:Y:S01]  /*22300*/  MOV R11, UR5 ;  /* 0x00000005000b7c02 */ /* 0x000fe20008000f00 */
[----:B------:R-:W-:Y:S01]  /*22310*/  IMAD.U32 R7, RZ, RZ, UR9 ;  /* 0x00000009ff077e24 */ /* 0x000fe2000f8e00ff */
[----:B------:R-:W-:Y:S01]  /*22320*/  MOV R13, RZ ;  /* 0x000000ff000d7202 */ /* 0x000fe20000000f00 */
[----:B------:R-:W-:-:S02]  /*22330*/  IMAD.U32 R10, RZ, RZ, UR4 ;  /* 0x00000004ff0a7e24 */ /* 0x000fc4000f8e00ff */
[----:B------:R-:W-:Y:S02]  /*22340*/  IMAD.MOV.U32 R8, RZ, RZ, 0x70 ;  /* 0x00000070ff087424 */ /* 0x000fe400078e00ff */
[----:B------:R-:W-:-:S07]  /*22350*/  IMAD.MOV.U32 R12, RZ, RZ, 0x1 ;  /* 0x00000001ff0c7424 */ /* 0x000fce00078e00ff */
[----:B------:R-:W-:-:S07]  /*22360*/  LEPC R20, `(.L_x_932) ;  /* 0x000000001014794e */ /* 0x000fce0000000000 */
[----:B01----:R-:W-:Y:S05]  /*22370*/  CALL.ABS.NOINC R2 ;  /* 0x0000000002007343 */ /* 0x003fea0003c00000 */
.L_x_932:
[----:B------:R-:W-:Y:S05]  /*22380*/  BSYNC B6 ;  /* 0x0000000000067941 */ /* 0x000fea0003800000 */
.L_x_931:
[----:B------:R-:W2:Y:S01]  /*22390*/  LDL R2, [R1+0x4] ;  /* 0x0000040001027983 */ /* 0x000ea20000100800 */
[----:B------:R-:W-:Y:S01]  /*223a0*/  BSSY B6, `(.L_x_933) ;  /* 0x0000024000067945 */ /* 0x000fe20003800000 */
[----:B--2---:R-:W-:-:S05]  /*223b0*/  VIADD R0, R2, 0x400 ;  /* 0x0000040002007836 */ /* 0x004fca0000000000 */
[----:B------:R-:W-:-:S13]  /*223c0*/  LOP3.LUT P0, RZ, R0, 0x3ff, RZ, 0xc0, !PT ;  /* 0x000003ff00ff7812 */ /* 0x000fda000780c0ff */
[----:B------:R-:W-:Y:S05]  /*223d0*/  @!P0 BRA `(.L_x_934) ;  /* 0x0000000000808947 */ /* 0x000fea0003800000 */
[----:B------:R-:W-:Y:S01]  /*223e0*/  MOV R0, 0x0 ;  /* 0x0000000000007802 */ /* 0x000fe20000000f00 */
[----:B------:R-:W-:Y:S01]  /*223f0*/  ULDC.64 UR6, c[0x4][0xa8] ;  /* 0x01002a0000067ab9 */ /* 0x000fe20000000a00 */
[----:B------:R-:W-:Y:S01]  /*22400*/  ULDC.64 UR8, c[0x4][0xb0] ;  /* 0x01002c0000087ab9 */ /* 0x000fe20000000a00 */
[----:B------:R-:W-:Y:S01]  /*22410*/  ULDC.64 UR4, c[0x4][0x10] ;  /* 0x0100040000047ab9 */ /* 0x000fe20000000a00 */
[----:B------:R0:W2:Y:S01]  /*22420*/  LDC.64 R2, c[0x4][R0] ;  /* 0x0100000000027b82 */ /* 0x0000a20000000a00 */
[----:B------:R-:W-:Y:S01]  /*22430*/  IMAD.U32 R4, RZ, RZ, UR6 ;  /* 0x00000006ff047e24 */ /* 0x000fe2000f8e00ff */
[----:B------:R-:W-:Y:S01]  /*22440*/  MOV R5, UR7 ;  /* 0x0000000700057c02 */ /* 0x000fe20008000f00 */
        /* <DEDUP_REMOVED lines=8> */
[----:B-12---:R-:W-:Y:S05]  /*224d0*/  CALL.ABS.NOINC R2 ;  /* 0x0000000002007343 */ /* 0x006fea0003c00000 */
.L_x_935:
        /* <DEDUP_REMOVED lines=10> */
[----:B------:R-:W-:Y:S01]  /*22580*/  MOV R12, 0x1 ;  /* 0x00000001000c7802 */ /* 0x000fe20000000f00 */
[----:B------:R-:W-:-:S02]  /*22590*/  IMAD.U32 R11, RZ, RZ, UR9 ;  /* 0x00000009ff0b7e24 */ /* 0x000fc4000f8e00ff */
[----:B------:R-:W-:Y:S02]  /*225a0*/  IMAD.MOV.U32 R8, RZ, RZ, 0x70 ;  /* 0x00000070ff087424 */ /* 0x000fe400078e00ff */
[----:B------:R-:W-:-:S07]  /*225b0*/  IMAD.MOV.U32 R13, RZ, RZ, RZ ;  /* 0x000000ffff0d7224 */ /* 0x000fce00078e00ff */
[----:B------:R-:W-:-:S07]  /*225c0*/  LEPC R20, `(.L_x_934) ;  /* 0x000000001014794e */ /* 0x000fce0000000000 */
[----:B0-----:R-:W-:Y:S05]  /*225d0*/  CALL.ABS.NOINC R2 ;  /* 0x0000000002007343 */ /* 0x001fea0003c00000 */
.L_x_934:
[----:B------:R-:W-:Y:S05]  /*225e0*/  BSYNC B6 ;  /* 0x0000000000067941 */ /* 0x000fea0003800000 */
.L_x_933:
[----:B------:R-:W2:Y:S01]  /*225f0*/  LDL.LU R2, [R1] ;  /* 0x0000000001027983 */ /* 0x000ea20000300800 */
[----:B------:R-:W-:-:S03]  /*22600*/  ULDC.64 UR4, c[0x0][0x9f8] ;  /* 0x00027e0000047ab9 */ /* 0x000fc60000000a00 */
[----:B------:R-:W3:Y:S04]  /*22610*/  LDL.LU R4, [R1+0x28] ;  /* 0x0000280001047983 */ /* 0x000ee80000300800 */
[----:B------:R-:W4:Y:S01]  /*22620*/  LDL R7, [R1+0xc] ;  /* 0x00000c0001077983 */ /* 0x000f220000100800 */
[----:B------:R-:W-:Y:S01]  /*22630*/  ISETP.NE.U32.AND P0, PT, RZ, UR4, PT ;  /* 0x00000004ff007c0c */ /* 0x000fe2000bf05070 */
[----:B------:R-:W-:Y:S02]  /*22640*/  ULDC.64 UR6, c[0x0][0x208] ;  /* 0x0000820000067ab9 */ /* 0x000fe40000000a00 */
[----:B------:R-:W5:Y:S01]  /*22650*/  LDL R0, [R1+0x38] ;  /* 0x0000380001007983 */ /* 0x000f620000100800 */
[----:B------:R-:W-:-:S13]  /*22660*/  ISETP.NE.AND.EX P0, PT, RZ, UR5, PT, P0 ;  /* 0x00000005ff007c0c */ /* 0x000fda000bf05300 */
[----:B--2---:R-:W-:-:S04]  /*22670*/  @P0 IADD3 R2, P1, R2, UR4, RZ ;  /* 0x0000000402020c10 */ /* 0x004fc8000ff3e0ff */
[----:B---3--:R-:W-:Y:S01]  /*22680*/  @P0 IADD3.X R3, R4, UR5, RZ, P1, !PT ;  /* 0x0000000504030c10 */ /* 0x008fe20008ffe4ff */
[----:B------:R-:W-:-:S04]  /*22690*/  ULDC.64 UR4, c[0x0][0xa08] ;  /* 0x0002820000047ab9 */ /* 0x000fc80000000a00 */
[----:B----4-:R0:W2:Y:S01]  /*226a0*/  @P0 LDG.E R7, desc[UR6][R2.64] ;  /* 0x0000000602070981 */ /* 0x0100a2000c1e1900 */
[----:B-----5:R-:W-:Y:S01]  /*226b0*/  VIADD R9, R0, 0xffffffff ;  /* 0xffffffff00097836 */ /* 0x020fe20000000000 */
[----:B0-----:R-:W0:Y:S01]  /*226c0*/  LDC.64 R2, c[0x0][0x418] ;  /* 0x00010600ff027b82 */ /* 0x001e220000000a00 */
[----:B--2---:R-:W-:Y:S01]  /*226d0*/  SHF.R.S32.HI R8, RZ, 0x1f, R7 ;  /* 0x0000001fff087819 */ /* 0x004fe20000011407 */
[----:B------:R2:W-:Y:S04]  /*226e0*/  @P0 STL [R1+0xc], R7 ;  /* 0x00000c0701000387 */ /* 0x0005e80000100800 */
[----:B------:R2:W-:Y:S04]  /*226f0*/  STL [R1+0x3c], R9 ;  /* 0x00003c0901007387 */ /* 0x0005e80000100800 */
[----:B------:R2:W-:Y:S01]  /*22700*/  STL [R1+0x28], R8 ;  /* 0x0000280801007387 */ /* 0x0005e20000100800 */
[----:B0-----:R-:W-:Y:S01]  /*22710*/  LOP3.LUT P0, RZ, R2, UR4, RZ, 0xfc, !PT ;  /* 0x0000000402ff7c12 */ /* 0x001fe2000f80fcff */
[----:B------:R-:W-:-:S03]  /*22720*/  UMOV UR4, 0xffffffff ;  /* 0xffffffff00047882 */ /* 0x000fc60000000000 */
[----:B------:R-:W-:-:S04]  /*22730*/  LOP3.LUT P0, RZ, R3, UR5, RZ, 0xfc, P0 ;  /* 0x0000000503ff7c12 */ /* 0x000fc8000800fcff */
[----:B------:R-:W-:Y:S01]  /*22740*/  SEL R0, R7, RZ, !P0 ;  /* 0x000000ff07007207 */ /* 0x000fe20004000000 */
[----:B--2---:R-:W-:Y:S08]  /*22750*/  BRA.DIV UR4, `(.L_x_936) ;  /* 0x0000006204387947 */ /* 0x004ff0000b800000 */
[----:B------:R-:W0:Y:S02]  /*22760*/  S2R R4, SR_TID.X ;  /* 0x0000000000047919 */ /* 0x000e240000002100 */
[----:B0-----:R-:W-:-:S04]  /*22770*/  SHF.R.U32.HI R4, RZ, 0x5, R4 ;  /* 0x00000005ff047819 */ /* 0x001fc80000011604 */
[----:B------:R-:W-:-:S05]  /*22780*/  LOP3.LUT R4, R4, 0x3, RZ, 0xc0, !PT ;  /* 0x0000000304047812 */ /* 0x000fca00078ec0ff */
[----:B------:R0:W2:Y:S02]  /*22790*/  SHFL.IDX PT, R14, R4, RZ, 0x1f ;  /* 0x00001fff040e7589 */ /* 0x0000a400000e0000 */
.L_x_1078:
[----:B0-----:R-:W3:Y:S01]  /*227a0*/  LDL.LU R4, [R1+0x20] ;  /* 0x0000200001047983 */ /* 0x001ee20000300800 */
[----:B------:R-:W-:Y:S02]  /*227b0*/  PLOP3.LUT P1, PT, PT, PT, PT, 0x8, 0x0 ;  /* 0x000000000000781c */ /* 0x000fe40003f2e170 */
[----:B--2---:R-:W-:Y:S01]  /*227c0*/  ISETP.NE.AND P0, PT, R14, RZ, PT ;  /* 0x000000ff0e00720c */ /* 0x004fe20003f05270 */
[----:B------:R0:W-:Y:S01]  /*227d0*/  STL [R1], R0 ;  /* 0x0000000001007387 */ /* 0x0001e20000100800 */
[----:B---3--:R-:W-:-:S09]  /*227e0*/  LOP3.LUT R4, R4, 0xfffffffe, RZ, 0xc0, !PT ;  /* 0xfffffffe04047812 */ /* 0x008fd200078ec0ff */
[----:B------:R-:W-:-:S05]  /*227f0*/  @P1 LOP3.LUT R4, R4, 0x1, RZ, 0xfc, !PT ;  /* 0x0000000104041812 */ /* 0x000fca00078efcff */
[----:B------:R0:W-:Y:S01]  /*22800*/  STL [R1+0x20], R4 ;  /* 0x0000200401007387 */ /* 0x0001e20000100800 */
[----:B------:R-:W-:Y:S05]  /*22810*/  @P0 BRA `(.L_x_937) ;  /* 0x0000000400640947 */ /* 0x000fea0003800000 */
[----:B------:R-:W-:-:S03]  /*22820*/  UMOV UR4, 0xffffffff ;  /* 0xffffffff00047882 */ /* 0x000fc60000000000 */
[----:B------:R-:W-:Y:S05]  /*22830*/  BRA.DIV UR4, `(.L_x_938) ;  /* 0x0000006204347947 */ /* 0x000fea000b800000 */
[----:B------:R-:W-:-:S13]  /*22840*/  ELECT P6, URZ, PT ;  /* 0x00000000003f782f */ /* 0x000fda00038c0000 */
.L_x_1081:
[----:B------:R-:W-:Y:S05]  /*22850*/  @!P6 BRA `(.L_x_937) ;  /* 0x000000040054e947 */ /* 0x000fea0003800000 */
[----:B------:R2:W-:Y:S01]  /*22860*/  STL [R1+0x14], R9 ;  /* 0x0000140901007387 */ /* 0x0005e20000100800 */
[----:B------:R-:W-:-:S04]  /*22870*/  ISETP.NE.U32.AND P0, PT, R2, RZ, PT ;  /* 0x000000ff0200720c */ /* 0x000fc80003f05070 */
[----:B------:R-:W-:-:S13]  /*22880*/  ISETP.NE.AND.EX P0, PT, R3, RZ, PT, P0 ;  /* 0x000000ff0300720c */ /* 0x000fda0003f05300 */
[----:B--2---:R-:W-:Y:S05]  /*22890*/  @!P0 BRA `(.L_x_939) ;  /* 0x0000000000548947 */ /* 0x004fea0003800000 */
[----:B------:R-:W2:Y:S01]  /*228a0*/  LDC R6, c[0x0][0x43c] ;  /* 0x00010f00ff067b82 */ /* 0x000ea20000000800 */
[----:B0-----:R-:W-:Y:S01]  /*228b0*/  MOV R0, R9 ;  /* 0x0000000900007202 */ /* 0x001fe20000000f00 */
[----:B------:R-:W-:Y:S01]  /*228c0*/  ULDC.64 UR4, c[0x0][0x428] ;  /* 0x00010a0000047ab9 */ /* 0x000fe20000000a00 */
[----:B------:R-:W-:Y:S01]  /*228d0*/  ULDC.64 UR6, c[0x0][0x208] ;  /* 0x0000820000067ab9 */ /* 0x000fe20000000a00 */
[----:B--2---:R-:W-:-:S13]  /*228e0*/  ISETP.NE.AND P0, PT, R6, 0x1, PT ;  /* 0x000000010600780c */ /* 0x004fda0003f05270 */
[----:B------:R-:W0:Y:S02]  /*228f0*/  @P0 LDC.64 R4, c[0x0][0x440] ;  /* 0x00011000ff040b82 */ /* 0x000e240000000a00 */
[----:B0-----:R-:W-:-:S05]  /*22900*/  @P0 IMAD.HI.U32 R4, R9, R4, RZ ;  /* 0x0000000409040227 */ /* 0x001fca00078e00ff */
        /* <DEDUP_REMOVED lines=8> */
[----:B0-----:R-:W-:-:S04]  /*22990*/  IMAD R6, R8, UR4, RZ ;  /* 0x0000000408067c24 */ /* 0x001fc8000f8e02ff */
[----:B------:R-:W-:-:S05]  /*229a0*/  IMAD R0, R7, UR5, R6 ;  /* 0x0000000507007c24 */ /* 0x000fca000f8e0206 */
[----:B------:R-:W-:-:S04]  /*229b0*/  IADD3 R0, R5, R0, RZ ;  /* 0x0000000005007210 */ /* 0x000fc80007ffe0ff */
[----:B------:R-:W-:-:S05]  /*229c0*/  LEA.HI.X R3, R4, R3, R0, 0x2, P0 ;  /* 0x0000000304037211 */ /* 0x000fca00000f1400 */
[----:B------:R-:W2:Y:S04]  /*229d0*/  LDG.E R0, desc[UR6][R2.64] ;  /* 0x0000000602007981 */ /* 0x000ea8000c1e1900 */
[----:B--2---:R2:W-:Y:S02]  /*229e0*/  STL [R1], R0 ;  /* 0x0000000001007387 */ /* 0x0045e40000100800 */
.L_x_939:
[----:B------:R-:W3:Y:S04]  /*229f0*/  LDL R7, [R1+0x4] ;  /* 0x0000040001077983 */ /* 0x000ee80000100800 */
[----:B0-2---:R-:W3:Y:S04]  /*22a00*/  LDL R0, [R1+0x8] ;  /* 0x0000080001007983 */ /* 0x005ee80000100800 */
[----:B------:R-:W2:Y:S01]  /*22a10*/  LDL R2, [R1+0x10] ;  /* 0x0000100001027983 */ /* 0x000ea20000100800 */
[----:B---3--:R-:W-:Y:S01]  /*22a20*/  IMAD R0, R0, 0x8, R7 ;  /* 0x0000000800007824 */ /* 0x008fe200078e0207 */
[----:B--2---:R-:W-:-:S04]  /*22a30*/  SHF.L.U32 R2, R2, 0x1f, RZ ;  /* 0x0000001f02027819 */ /* 0x004fc800000006ff */
[----:B------:R-:W0:Y:S02]  /*22a40*/  SYNCS.PHASECHK.TRANS64.TRYWAIT P0, [R0+URZ+0x38840], R2 ;  /* 0x03884002000075a7 */ /* 0x000e24000800017f */
[----:B0-----:R-:W-:Y:S05]  /*22a50*/  @!P0 BRA `(.L_x_940) ;  /* 0x0000005c00cc8947 */ /* 0x001fea0003800000 */
.L_x_1082:
[----:B------:R-:W2:Y:S02]  /*22a60*/  S2R R3, SR_TID.X ;  /* 0x0000000000037919 */ /* 0x000ea40000002100 */
[----:B--2---:R-:W-:-:S04]  /*22a70*/  LOP3.LUT R3, R3, 0x7f, RZ, 0xc0, !PT ;  /* 0x0000007f03037812 */ /* 0x004fc800078ec0ff */
[----:B------:R-:W-:-:S13]  /*22a80*/  ISETP.NE.AND P0, PT, R3, RZ, PT ;  /* 0x000000ff0300720c */ /* 0x000fda0003f05270 */
        /* <DEDUP_REMOVED lines=8> */
.L_x_941:
[----:B0-----:R-:W2:Y:S04]  /*22b10*/  LDL R2, [R1+0x18] ;  /* 0x0000180001027983 */ /* 0x001ea80000100800 */
[----:B------:R-:W3:Y:S04]  /*22b20*/  LDL R6, [R1+0x4] ;  /* 0x0000040001067983 */ /* 0x000ee80000100800 */
[----:B------:R-:W3:Y:S04]  /*22b30*/  LDL R5, [R1+0x8] ;  /* 0x0000080001057983 */ /* 0x000ee80000100800 */
[----:B------:R-:W4:Y:S04]  /*22b40*/  LDL R4, [R1+0x14] ;  /* 0x0000140001047983 */ /* 0x000f280000100800 */
[----:B------:R-:W5:Y:S01]  /*22b50*/  LDL R3, [R1] ;  /* 0x0000000001037983 */ /* 0x000f620000100800 */
[----:B------:R-:W-:-:S02]  /*22b60*/  R2UR UR9, R0 ;  /* 0x00000000000972ca */ /* 0x000fc400000e0000 */
[----:B--2---:R-:W-:Y:S02]  /*22b70*/  R2UR UR5, R2 ;  /* 0x00000000020572ca */ /* 0x004fe400000e0000 */
[----:B------:R-:W2:Y:S01]  /*22b80*/  LDL.LU R2, [R1+0x20] ;  /* 0x0000200001027983 */ /* 0x000ea20000300800 */
[----:B---3--:R-:W-:Y:S01]  /*22b90*/  IMAD R0, R5, 0xa000, R6 ;  /* 0x0000a00005007824 */ /* 0x008fe200078e0206 */
[----:B----4-:R-:W-:-:S04]  /*22ba0*/  R2UR UR11, R4 ;  /* 0x00000000040b72ca */ /* 0x010fc800000e0000 */
[----:B------:R-:W-:Y:S01]  /*22bb0*/  R2UR UR14, R0 ;  /* 0x00000000000e72ca */ /* 0x000fe200000e0000 */
[----:B------:R-:W-:Y:S01]  /*22bc0*/  UIADD3 UR4, UP0, UR38, 0x370, URZ ;  /* 0x0000037026047890 */ /* 0x000fe2000ff1e03f */
[----:B------:R-:W-:Y:S02]  /*22bd0*/  R2UR UR12, R18 ;  /* 0x00000000120c72ca */ /* 0x000fe400000e0000 */
[----:B-----5:R-:W-:Y:S01]  /*22be0*/  R2UR UR13, R3 ;  /* 0x00000000030d72ca */ /* 0x020fe200000e0000 */
[----:B------:R-:W-:Y:S01]  /*22bf0*/  UIADD3 UR9, UR9, 0x38830, URZ ;  /* 0x0003883009097890 */ /* 0x000fe2000fffe03f */
[----:B------:R-:W-:-:S03]  /*22c00*/  PLOP3.LUT P0, PT, PT, PT, PT, 0x80, 0x0 ;  /* 0x000000000000781c */ /* 0x000fc60003f0f070 */
[----:B------:R-:W-:-:S04]  /*22c10*/  UIMAD UR11, UR11, 0x50, UR5 ;  /* 0x000000500b0b78a4 */ /* 0x000fc8000f8e0205 */
[----:B------:R-:W-:Y:S02]  /*22c20*/  UIADD3 UR8, UR14, 0x24400, URZ ;  /* 0x000244000e087890 */ /* 0x000fe4000fffe03f */
[----:B------:R-:W-:Y:S02]  /*22c30*/  UIADD3.X UR5, URZ, UR39, URZ, UP0, !UPT ;  /* 0x000000273f057290 */ /* 0x000fe400087fe43f */
[----:B------:R-:W-:Y:S02]  /*22c40*/  UIADD3 UR15, UR14, 0x26c00, URZ ;  /* 0x00026c000e0f7890 */ /* 0x000fe4000fffe03f */
[----:B------:R-:W-:Y:S01]  /*22c50*/  UIADD3 UR16, UR14, 0x29400, URZ ;  /* 0x000294000e107890 */ /* 0x000fe2000fffe03f */
[----:B------:R-:W-:Y:S01]  /*22c60*/  UMOV UR10, URZ ;  /* 0x0000003f000a7c82 */ /* 0x000fe20008000000 */
[----:B------:R-:W-:Y:S01]  /*22c70*/  UMOV UR6, 0x0 ;  /* 0x0000000000067882 */ /* 0x000fe20000000000 */
[----:B------:R-:W-:Y:S01]  /*22c80*/  UMOV UR7, 0x14f00000 ;  /* 0x14f0000000077882 */ /* 0x000fe20000000000 */
[----:B------:R-:W-:Y:S01]  /*22c90*/  UMOV UR17, 0x40 ;  /* 0x0000004000117882 */ /* 0x000fe20000000000 */
[----:B------:R-:W-:Y:S01]  /*22ca0*/  UIADD3 UR14, UR14, 0x2bc00, URZ ;  /* 0x0002bc000e0e7890 */ /* 0x000fe2000fffe03f */
[----:B------:R0:W-:Y:S02]  /*22cb0*/  UTMALDG.4D [UR8], [UR4], desc[UR6] ;  /* 0x00000608040075b4 */ /* 0x0001e40008019000 */
[----:B0-----:R-:W-:Y:S01]  /*22cc0*/  UMOV UR8, UR15 ;  /* 0x0000000f00087c82 */ /* 0x001fe20008000000 */
[----:B------:R-:W-:Y:S01]  /*22cd0*/  UMOV UR10, UR17 ;  /* 0x00000011000a7c82 */ /* 0x000fe20008000000 */
[----:B------:R-:W-:Y:S01]  /*22ce0*/  UMOV UR15, 0x80 ;  /* 0x00000080000f7882 */ /* 0x000fe20000000000 */
[----:B------:R0:W-:Y:S02]  /*22cf0*/  UTMALDG.4D [UR8], [UR4], desc[UR6] ;  /* 0x00000608040075b4 */ /* 0x0001e40008019000 */
[----:B0-----:R-:W-:Y:S01]  /*22d00*/  UMOV UR8, UR16 ;  /* 0x0000001000087c82 */ /* 0x001fe20008000000 */
[----:B------:R-:W-:Y:S01]  /*22d10*/  UMOV UR10, UR15 ;  /* 0x0000000f000a7c82 */ /* 0x000fe20008000000 */
[----:B------:R-:W-:Y:S01]  /*22d20*/  UMOV UR15, 0xc0 ;  /* 0x000000c0000f7882 */ /* 0x000fe20000000000 */
[----:B------:R0:W-:Y:S02]  /*22d30*/  UTMALDG.4D [UR8], [UR4], desc[UR6] ;  /* 0x00000608040075b4 */ /* 0x0001e40008019000 */
[----:B0-----:R-:W-:Y:S01]  /*22d40*/  UMOV UR8, UR14 ;  /* 0x0000000e00087c82 */ /* 0x001fe20008000000 */
[----:B------:R-:W-:-:S02]  /*22d50*/  UMOV UR10, UR15 ;  /* 0x0000000f000a7c82 */ /* 0x000fc40008000000 */
[----:B------:R3:W-:Y:S01]  /*22d60*/  UTMALDG.4D [UR8], [UR4], desc[UR6] ;  /* 0x00000608040075b4 */ /* 0x0007e20008019000 */
[----:B--2---:R-:W-:-:S04]  /*22d70*/  LOP3.LUT R2, R2, 0xfffffffe, RZ, 0xc0, !PT ;  /* 0xfffffffe02027812 */ /* 0x004fc800078ec0ff */
[----:B------:R-:W-:-:S05]  /*22d80*/  @P0 LOP3.LUT R2, R2, 0x1, RZ, 0xfc, !PT ;  /* 0x0000000102020812 */ /* 0x000fca00078efcff */
[----:B------:R3:W-:Y:S01]  /*22d90*/  STL [R1+0x20], R2 ;  /* 0x0000200201007387 */ /* 0x0007e20000100800 */
[----:B------:R-:W-:Y:S01]  /*22da0*/  NOP ;  /* 0x0000000000007918 */ /* 0x000fe20000000000 */
.L_x_937:
[----:B---3--:R-:W2:Y:S04]  /*22db0*/  LDL R2, [R1+0x4] ;  /* 0x0000040001027983 */ /* 0x008ea80000100800 */
[----:B------:R-:W3:Y:S04]  /*22dc0*/  LDL.LU R3, [R1+0x40] ;  /* 0x0000400001037983 */ /* 0x000ee80000300800 */
[----:B------:R-:W4:Y:S04]  /*22dd0*/  LDL.LU R5, [R1+0x30] ;  /* 0x0000300001057983 */ /* 0x000f280000300800 */
[----:B0-----:R-:W5:Y:S01]  /*22de0*/  LDL.LU R4, [R1+0x48] ;  /* 0x0000480001047983 */ /* 0x001f620000300800 */
[----:B------:R-:W-:Y:S05]  /*22df0*/  WARPSYNC.ALL ;  /* 0x0000000000007948 */ /* 0x000fea0003800000 */
[----:B------:R-:W-:Y:S01]  /*22e00*/  ULDC.64 UR4, c[0x0][0x298] ;  /* 0x0000a60000047ab9 */ /* 0x000fe20000000a00 */
[----:B------:R-:W-:Y:S01]  /*22e10*/  ULDC.64 UR6, c[0x0][0xa00] ;  /* 0x0002800000067ab9 */ /* 0x000fe20000000a00 */
[----:B------:R-:W-:Y:S01]  /*22e20*/  BSSY B6, `(.L_x_942) ;  /* 0x0000024000067945 */ /* 0x000fe20003800000 */
[----:B------:R-:W-:Y:S01]  /*22e30*/  BAR.SYNC.DEFER_BLOCKING 0x8, 0x180 ;  /* 0x0206000000007b1d */ /* 0x000fe20000010000 */
[----:B------:R-:W-:-:S04]  /*22e40*/  ISETP.NE.U32.AND P0, PT, RZ, UR6, PT ;  /* 0x00000006ff007c0c */ /* 0x000fc8000bf05070 */
[----:B------:R-:W-:Y:S02]  /*22e50*/  ISETP.NE.AND.EX P0, PT, RZ, UR7, PT, P0 ;  /* 0x00000007ff007c0c */ /* 0x000fe4000bf05300 */
[----:B--2---:R-:W-:Y:S02]  /*22e60*/  IADD3 R2, R2, 0x14400, RZ ;  /* 0x0001440002027810 */ /* 0x004fe40007ffe0ff */
[----:B---3--:R-:W-:Y:S02]  /*22e70*/  SHF.R.S32.HI R0, RZ, 0x1f, R3 ;  /* 0x0000001fff007819 */ /* 0x008fe40000011403 */
[----:B------:R-:W-:Y:S02]  /*22e80*/  LOP3.LUT P1, RZ, R2, 0x3ff, RZ, 0xc0, !PT ;  /* 0x000003ff02ff7812 */ /* 0x000fe4000782c0ff */
[----:B----4-:R-:W-:Y:S01]  /*22e90*/  SEL R5, R5, RZ, !P0 ;  /* 0x000000ff05057207 */ /* 0x010fe20004000000 */
[----:B------:R-:W-:Y:S01]  /*22ea0*/  IMAD R0, R0, UR4, RZ ;  /* 0x0000000400007c24 */ /* 0x000fe2000f8e02ff */
[----:B-----5:R-:W-:-:S03]  /*22eb0*/  SEL R4, R4, RZ, !P0 ;  /* 0x000000ff04047207 */ /* 0x020fc60004000000 */
[C---:B------:R-:W-:Y:S02]  /*22ec0*/  IMAD R0, R3.reuse, UR5, R0 ;  /* 0x0000000503007c24 */ /* 0x040fe4000f8e0200 */
[----:B------:R-:W-:-:S05]  /*22ed0*/  IMAD.WIDE.U32 R2, R3, UR4, RZ ;  /* 0x0000000403027c25 */ /* 0x000fca000f8e00ff */
[----:B------:R0:W-:Y:S04]  /*22ee0*/  STL.64 [R1+0x40], R2 ;  /* 0x0000400201007387 */ /* 0x0001e80000100a00 */
[----:B------:R2:W-:Y:S04]  /*22ef0*/  STL [R1+0x30], R5 ;  /* 0x0000300501007387 */ /* 0x0005e80000100800 */
[----:B------:R2:W-:Y:S01]  /*22f00*/  STL [R1+0x5c], R4 ;  /* 0x00005c0401007387 */ /* 0x0005e20000100800 */
[----:B0-----:R-:W-:Y:S01]  /*22f10*/  IMAD.IADD R2, R3, 0x1, R0 ;  /* 0x0000000103027824 */ /* 0x001fe200078e0200 */
[----:B------:R-:W-:-:S05]  /*22f20*/  SHF.R.S32.HI R0, RZ, 0x1f, R18 ;  /* 0x0000001fff007819 */ /* 0x000fca0000011412 */
[----:B------:R2:W-:Y:S04]  /*22f30*/  STL [R1+0x58], R0 ;  /* 0x0000580001007387 */ /* 0x0005e80000100800 */
[----:B------:R2:W-:Y:S01]  /*22f40*/  STL [R1+0x48], R2 ;  /* 0x0000480201007387 */ /* 0x0005e20000100800 */
[----:B------:R-:W-:Y:S05]  /*22f50*/  @!P1 BRA `(.L_x_943) ;  /* 0x0000000000409947 */ /* 0x000fea0003800000 */
[----:B--2---:R-:W-:Y:S01]  /*22f60*/  MOV R2, 0x0 ;  /* 0x0000000000027802 */ /* 0x004fe20000000f00 */
        /* <DEDUP_REMOVED lines=14> */
[----:B01----:R-:W-:Y:S05]  /*23050*/  CALL.ABS.NOINC R2 ;  /* 0x0000000002007343 */ /* 0x003fea0003c00000 */
.L_x_943:
[----:B------:R-:W-:Y:S05]  /*23060*/  BSYNC B6 ;  /* 0x0000000000067941 */ /* 0x000fea0003800000 */
.L_x_942:
[----:B------:R-:W3:Y:S01]  /*23070*/  LDL.LU R6, [R1+0x48] ;  /* 0x0000480001067983 */ /* 0x000ee20000300800 */
[----:B------:R-:W-:Y:S01]  /*23080*/  ULDC.64 UR4, c[0x0][0x2d8] ;  /* 0x0000b60000047ab9 */ /* 0x000fe20000000a00 */
[----:B------:R-:W0:Y:S01]  /*23090*/  LDC R7, c[0x0][0x448] ;  /* 0x00011200ff077b82 */ /* 0x000e220000000800 */
[----:B------:R-:W-:Y:S01]  /*230a0*/  SHF.L.U32 R17, R17, 0x7, RZ ;  /* 0x0000000711117819 */ /* 0x000fe200000006ff */
[----:B--2---:R-:W3:Y:S01]  /*230b0*/  LDL.LU.64 R2, [R1+0x40] ;  /* 0x0000400001027983 */ /* 0x004ee20000300a00 */
[----:B------:R-:W-:-:S03]  /*230c0*/  ULDC.64 UR6, c[0x0][0x280] ;  /* 0x0000a00000067ab9 */ /* 0x000fc60000000a00 */
[----:B------:R-:W2:Y:S04]  /*230d0*/  LDL.LU R0, [R1+0x58] ;  /* 0x0000580001007983 */ /* 0x000ea80000300800 */
[----:B------:R-:W4:Y:S04]  /*230e0*/  LDL.LU R5, [R1+0x5c] ;  /* 0x00005c0001057983 */ /* 0x000f280000300800 */
[----:B------:R-:W4:Y:S01]  /*230f0*/  LDL.LU R4, [R1+0x30] ;  /* 0x0000300001047983 */ /* 0x000f220000300800 */
[----:B------:R-:W1:Y:S01]  /*23100*/  S2R R8, SR_TID.X ;  /* 0x0000000000087919 */ /* 0x000e620000002100 */
[----:B------:R-:W1:Y:S01]  /*23110*/  S2R R10, SR_TID.X ;  /* 0x00000000000a7919 */ /* 0x000e620000002100 */
[----:B0-----:R-:W-:Y:S01]  /*23120*/  ISETP.NE.AND P0, PT, R7, 0x1, PT ;  /* 0x000000010700780c */ /* 0x001fe20003f05270 */
[----:B-1----:R-:W-:-:S02]  /*23130*/  IMAD.SHL.U32 R8, R8, 0x8, RZ ;  /* 0x0000000808087824 */ /* 0x002fc400078e00ff */
[----:B------:R-:W-:-:S03]  /*23140*/  IMAD.SHL.U32 R10, R10, 0x8, RZ ;  /* 0x000000080a0a7824 */ /* 0x000fc600078e00ff */
[----:B------:R-:W-:-:S04]  /*23150*/  LOP3.LUT R8, R8, 0x38, RZ, 0xc0, !PT ;  /* 0x0000003808087812 */ /* 0x000fc800078ec0ff */
[C---:B------:R-:W-:Y:S02]  /*23160*/  LOP3.LUT R9, R8.reuse, 0x80, RZ, 0xfc, !PT ;  /* 0x0000008008097812 */ /* 0x040fe400078efcff */
[----:B------:R-:W-:Y:S02]  /*23170*/  LOP3.LUT R11, R8, 0x40, RZ, 0xfc, !PT ;  /* 0x00000040080b7812 */ /* 0x000fe400078efcff */
[----:B------:R-:W-:Y:S02]  /*23180*/  LOP3.LUT R10, R10, 0x38, RZ, 0xc0, !PT ;  /* 0x000000380a0a7812 */ /* 0x000fe400078ec0ff */
[----:B------:R-:W-:Y:S01]  /*23190*/  LOP3.LUT R8, R8, 0xc0, RZ, 0xfc, !PT ;  /* 0x000000c008087812 */ /* 0x000fe200078efcff */
[----:B---3--:R-:W-:Y:S02]  /*231a0*/  IMAD.MOV.U32 R3, RZ, RZ, R6 ;  /* 0x000000ffff037224 */ /* 0x008fe400078e0006 */
[----:B------:R-:W0:Y:S01]  /*231b0*/  @P0 LDC R6, c[0x0][0x450] ;  /* 0x00011400ff060b82 */ /* 0x000e220000000800 */
[----:B--2---:R-:W-:-:S02]  /*231c0*/  IMAD R0, R0, UR4, RZ ;  /* 0x0000000400007c24 */ /* 0x004fc4000f8e02ff */
[----:B------:R-:W-:-:S04]  /*231d0*/  IMAD.WIDE.U32 R2, R18, UR4, R2 ;  /* 0x0000000412027c25 */ /* 0x000fc8000f8e0002 */
[----:B------:R-:W-:Y:S01]  /*231e0*/  IMAD R0, R18, UR5, R0 ;  /* 0x0000000512007c24 */ /* 0x000fe2000f8e0200 */
[----:B------:R-:W-:-:S04]  /*231f0*/  ULDC.64 UR4, c[0x0][0x2e0] ;  /* 0x0000b80000047ab9 */ /* 0x000fc80000000a00 */
[----:B------:R-:W-:Y:S01]  /*23200*/  IADD3 R3, R3, R0, RZ ;  /* 0x0000000003037210 */ /* 0x000fe20007ffe0ff */
[----:B----4-:R-:W-:-:S04]  /*23210*/  IMAD R0, R5, UR4, RZ ;  /* 0x0000000405007c24 */ /* 0x010fc8000f8e02ff */
[C---:B------:R-:W-:Y:S02]  /*23220*/  IMAD R0, R4.reuse, UR5, R0 ;  /* 0x0000000504007c24 */ /* 0x040fe4000f8e0200 */
[----:B------:R-:W-:Y:S01]  /*23230*/  IMAD.WIDE.U32 R2, R4, UR4, R2 ;  /* 0x0000000404027c25 */ /* 0x000fe2000f8e0002 */
[----:B------:R-:W-:Y:S01]  /*23240*/  ULDC.64 UR4, c[0x0][0x2d0] ;  /* 0x0000b40000047ab9 */ /* 0x000fe20000000a00 */
[----:B------:R-:W1:Y:S02]  /*23250*/  S2R R4, SR_TID.X ;  /* 0x0000000000047919 */ /* 0x000e640000002100 */
[----:B------:R-:W-:Y:S01]  /*23260*/  IMAD.IADD R3, R3, 0x1, R0 ;  /* 0x0000000103037824 */ /* 0x000fe200078e0200 */
[----:B-1----:R-:W-:-:S04]  /*23270*/  LOP3.LUT R4, R4, 0x7f, RZ, 0xc0, !PT ;  /* 0x0000007f04047812 */ /* 0x002fc800078ec0ff */
[----:B------:R-:W-:Y:S02]  /*23280*/  SHF.R.U32.HI R5, RZ, 0x3, R4 ;  /* 0x00000003ff057819 */ /* 0x000fe40000011604 */
[----:B------:R-:W1:Y:S02]  /*23290*/  S2R R4, SR_TID.X ;  /* 0x0000000000047919 */ /* 0x000e640000002100 */
[----:B-1----:R-:W-:-:S05]  /*232a0*/  IMAD.SHL.U32 R4, R4, 0x10, RZ ;  /* 0x0000001004047824 */ /* 0x002fca00078e00ff */
[----:B------:R-:W-:Y:S02]  /*232b0*/  LOP3.LUT R4, R5, 0x70, R4, 0xf8, !PT ;  /* 0x0000007005047812 */ /* 0x000fe400078ef804 */
[----:B------:R-:W1:Y:S02]  /*232c0*/  @P0 LDC R5, c[0x0][0x44c] ;  /* 0x00011300ff050b82 */ /* 0x000e640000000800 */
[----:B------:R-:W-:-:S05]  /*232d0*/  LOP3.LUT R4, R4, R17, RZ, 0xfc, !PT ;  /* 0x0000001104047212 */ /* 0x000fca00078efcff */
[----:B------:R-:W-:Y:S02]  /*232e0*/  IMAD.MOV.U32 R0, RZ, RZ, R4 ;  /* 0x000000ffff007224 */ /* 0x000fe400078e0004 */
[----:B-1----:R-:W-:-:S05]  /*232f0*/  @P0 IMAD.HI.U32 R5, R4, R5, RZ ;  /* 0x0000000504050227 */ /* 0x002fca00078e00ff */
[----:B0-----:R-:W-:-:S05]  /*23300*/  @P0 SHF.R.U32.HI R0, RZ, R6, R5 ;  /* 0x00000006ff000219 */ /* 0x001fca0000011605 */
[----:B------:R-:W-:Y:S02]  /*23310*/  IMAD.MOV R5, RZ, RZ, -R0 ;  /* 0x000000ffff057224 */ /* 0x000fe400078e0a00 */
[----:B------:R-:W-:-:S04]  /*23320*/  IMAD.WIDE.U32 R2, R0, UR4, R2 ;  /* 0x0000000400027c25 */ /* 0x000fc8000f8e0002 */
[----:B------:R-:W-:Y:S01]  /*23330*/  IMAD R4, R7, R5, R4 ;  /* 0x0000000507047224 */ /* 0x000fe200078e0204 */
[----:B------:R-:W-:-:S05]  /*23340*/  SHF.R.S32.HI R5, RZ, 0x1f, R0 ;  /* 0x0000001fff057819 */ /* 0x000fca0000011400 */
[----:B------:R-:W-:-:S04]  /*23350*/  IMAD R5, R5, UR4, RZ ;  /* 0x0000000405057c24 */ /* 0x000fc8000f8e02ff */
[----:B------:R-:W-:Y:S01]  /*23360*/  IMAD R0, R0, UR5, R5 ;  /* 0x0000000500007c24 */ /* 0x000fe2000f8e0205 */
[----:B------:R-:W-:-:S04]  /*23370*/  ULDC.64 UR4, c[0x0][0x2c8] ;  /* 0x0000b20000047ab9 */ /* 0x000fc80000000a00 */
[----:B------:R-:W-:Y:S02]  /*23380*/  IADD3 R3, R3, R0, RZ ;  /* 0x0000000003037210 */ /* 0x000fe40007ffe0ff */
        /* <DEDUP_REMOVED lines=8> */
[----:B------:R-:W-:Y:S02]  /*23410*/  ISETP.GE.AND P0, PT, R10, UR4, PT ;  /* 0x000000040a007c0c */ /* 0x000fe4000bf06270 */
[----:B------:R-:W-:-:S02]  /*23420*/  IADD3 R0, R3, R0, RZ ;  /* 0x0000000003007210 */ /* 0x000fc40007ffe0ff */
[----:B------:R-:W-:Y:S02]  /*23430*/  ISETP.GE.AND P1, PT, R11, UR4, PT ;  /* 0x000000040b007c0c */ /* 0x000fe4000bf26270 */
[----:B------:R-:W-:Y:S01]  /*23440*/  ISETP.GE.AND P3, PT, R8, UR4, PT ;  /* 0x0000000408007c0c */ /* 0x000fe2000bf66270 */
[----:B------:R-:W-:Y:S01]  /*23450*/  UMOV UR4, 0xffffffff ;  /* 0xffffffff00047882 */ /* 0x000fe20000000000 */
[----:B------:R-:W-:Y:S02]  /*23460*/  LEA.HI.X R3, R2, UR7, R0, 0x1, P4 ;  /* 0x0000000702037c11 */ /* 0x000fe4000a0f0c00 */
[----:B0-----:R-:W-:Y:S09]  /*23470*/  BRA.DIV UR4, `(.L_x_944) ;  /* 0x0000005604587947 */ /* 0x001ff2000b800000 */
[----:B------:R-:W2:Y:S01]  /*23480*/  LDL.LU R6, [R1+0x50] ;  /* 0x0000500001067983 */ /* 0x000ea20000300800 */
[----:B------:R-:W0:Y:S02]  /*23490*/  S2R R8, SR_TID.X ;  /* 0x0000000000087919 */ /* 0x000e240000002100 */
[----:B0-----:R-:W-:-:S04]  /*234a0*/  LOP3.LUT R8, R8, 0x7f, RZ, 0xc0, !PT ;  /* 0x0000007f08087812 */ /* 0x001fc800078ec0ff */
[----:B------:R-:W-:-:S05]  /*234b0*/  SHF.R.U32.HI R8, RZ, 0x3, R8 ;  /* 0x00000003ff087819 */ /* 0x000fca0000011608 */
[----:B------:R-:W-:Y:S01]  /*234c0*/  IMAD.IADD R0, R8, 0x1, R17 ;  /* 0x0000000108007824 */ /* 0x000fe200078e0211 */
[----:B------:R-:W-:-:S04]  /*234d0*/  ULDC.64 UR4, c[0x0][0x208] ;  /* 0x0000820000047ab9 */ /* 0x000fc80000000a00 */
[----:B------:R-:W-:Y:S01]  /*234e0*/  IADD3 R5, R0, 0x10, RZ ;  /* 0x0000001000057810 */ /* 0x000fe20007ffe0ff */
[----:B--2---:R-:W-:Y:S02]  /*234f0*/  IMAD R2, R6, R7, RZ ;  /* 0x0000000706027224 */ /* 0x004fe400078e02ff */
[----:B------:R-:W0:Y:S04]  /*23500*/  SHFL.IDX PT, R7, R4, RZ, 0x181f ;  /* 0x00181fff04077589 */ /* 0x000e2800000e0000 */
[----:B------:R-:W1:Y:S01]  /*23510*/  SHFL.IDX PT, R6, R3, RZ, 0x181f ;  /* 0x00181fff03067589 */ /* 0x000e6200000e0000 */
[----:B------:R-:W-:-:S13]  /*23520*/  ISETP.GE.AND P5, PT, R0, R2, PT ;  /* 0x000000020000720c */ /* 0x000fda0003fa6270 */
[----:B0-----:R-:W-:-:S05]  /*23530*/  @!P5 LEA R7, P4, R10, R7, 0x1 ;  /* 0x000000070a07d211 */ /* 0x001fca00078808ff */
[----:B-1----:R-:W-:-:S05]  /*23540*/  @!P5 IMAD.X R6, RZ, RZ, R6, P4 ;  /* 0x000000ffff06d224 */ /* 0x002fca00020e0606 */
[----:B------:R-:W-:-:S04]  /*23550*/  @!P5 LOP3.LUT R7, R7, R6, RZ, 0x3c, !PT ;  /* 0x000000060707d212 */ /* 0x000fc800078e3cff */
[----:B------:R-:W-:-:S04]  /*23560*/  @!P5 LOP3.LUT R6, R7, R6, RZ, 0x3c, !PT ;  /* 0x000000060706d212 */ /* 0x000fc800078e3cff */
[----:B------:R-:W-:-:S05]  /*23570*/  @!P5 LOP3.LUT R7, R7, R6, RZ, 0x3c, !PT ;  /* 0x000000060707d212 */ /* 0x000fca00078e3cff */
[----:B------:R-:W-:Y:S01]  /*23580*/  @!PT LDS RZ, [RZ] ;  /* 0x00000000fffff984 */ /* 0x000fe20000000800 */
        /* <DEDUP_REMOVED lines=9> */
[----:B------:R-:W-:Y:S01]  /*23620*/  @!P5 IMAD.MOV.U32 R7, RZ, RZ, R6 ;  /* 0x000000ffff07d224 */ /* 0x000fe200078e0006 */
[----:B------:R-:W-:Y:S01]  /*23630*/  @!P5 MOV R6, R5 ;  /* 0x000000050006d202 */ /* 0x000fe20000000f00 */
[----:B------:R-:W-:-:S04]  /*23640*/  VIADD R5, R0, 0x20 ;  /* 0x0000002000057836 */ /* 0x000fc80000000000 */
        /* <DEDUP_REMOVED lines=8> */
[----:B0-----:R-:W-:-:S05]  /*236d0*/  @!P5 IMAD.X R6, RZ, RZ, R6, P4 ;  /* 0x000000ffff06d224 */ /* 0x001fca00020e0606 */
[----:B------:R-:W-:Y:S01]  /*236e0*/  @!P5 MOV R7, R6 ;  /* 0x000000060007d202 */ /* 0x000fe20000000f00 */
        /* <DEDUP_REMOVED lines=9> */
[----:B-1----:R-:W-:-:S04]  /*23780*/  @!P5 LEA R5, P4, R10, R5, 0x1 ;  /* 0x000000050a05d211 */ /* 0x002fc800078808ff */
[----:B0-----:R-:W-:-:S05]  /*23790*/  @!P5 IADD3.X R6, RZ, R6, RZ, P4, !PT ;  /* 0x00000006ff06d210 */ /* 0x001fca00027fe4ff */
[----:B------:R-:W-:Y:S02]  /*237a0*/  @!P5 IMAD.MOV.U32 R7, RZ, RZ, R6 ;  /* 0x000000ffff07d224 */ /* 0x000fe400078e0006 */
[----:B------:R-:W-:Y:S01]  /*237b0*/  @!P5 IMAD.MOV.U32 R6, RZ, RZ, R5 ;  /* 0x000000ffff06d224 */ /* 0x000fe200078e0005 */
[----:B------:R-:W-:-:S04]  /*237c0*/  IADD3 R5, R0, 0x40, RZ ;  /* 0x0000004000057810 */ /* 0x000fc80007ffe0ff */
        /* <DEDUP_REMOVED lines=30> */
[----:B------:R-:W0:Y:S06]  /*239b0*/  SHFL.IDX PT, R8, R3, 0x6, 0x181f ;  /* 0x00d81f0003087f89 */ /* 0x000e2c00000e0000 */
[----:B-1----:R-:W-:-:S04]  /*239c0*/  @!P5 LEA R5, P4, R10, R5, 0x1 ;  /* 0x000000050a05d211 */ /* 0x002fc800078808ff */
[----:B0-----:R-:W-:-:S05]  /*239d0*/  @!P5 IADD3.X R6, RZ, R8, RZ, P4, !PT ;  /* 0x00000008ff06d210 */ /* 0x001fca00027fe4ff */
[----:B------:R-:W-:Y:S02]  /*239e0*/  @!P5 IMAD.MOV.U32 R7, RZ, RZ, R6 ;  /* 0x000000ffff07d224 */ /* 0x000fe400078e0006 */
[----:B------:R-:W-:Y:S02]  /*239f0*/  @!P5 IMAD.MOV.U32 R6, RZ, RZ, R5 ;  /* 0x000000ffff06d224 */ /* 0x000fe400078e0005 */
[----:B------:R0:W1:Y:S04]  /*23a00*/  SHFL.IDX PT, R5, R3, 0x7, 0x181f ;  /* 0x00f81f0003057f89 */ /* 0x00006800000e0000 */
[----:B------:R0:W-:Y:S04]  /*23a10*/  @!P5 LDGSTS.E.BYPASS.LTC128B.128 [R9+0x17400], desc[UR4][R6.64], !P0 ;  /* 0x174000000609dfae */ /* 0x0001e8000c101d44 */
[----:B------:R0:W-:Y:S04]  /*23a20*/  @!P5 LDGSTS.E.BYPASS.LTC128B.128 [R9+0x1b400], desc[UR4][R6.64+0x80], !P1 ;  /* 0x1b4000800609dfae */ /* 0x0001e8000c901d44 */
[----:B------:R0:W-:Y:S04]  /*23a30*/  @!P5 LDGSTS.E.BYPASS.LTC128B.128 [R9+0x1f400], desc[UR4][R6.64+0x100], !P2 ;  /* 0x1f4001000609dfae */ /* 0x0001e8000d101d44 */
[----:B------:R0:W-:Y:S04]  /*23a40*/  @!P5 LDGSTS.E.BYPASS.LTC128B.128 [R9+0x23400], desc[UR4][R6.64+0x180], !P3 ;  /* 0x234001800609dfae */ /* 0x0001e8000d901d44 */
[----:B------:R0:W2:Y:S02]  /*23a50*/  SHFL.IDX PT, R3, R4, 0x7, 0x181f ;  /* 0x00f81f0004037f89 */ /* 0x0000a400000e0000 */
.L_x_1099:
[----:B------:R-:W-:Y:S01]  /*23a60*/  IADD3 R0, R0, 0x70, RZ ;  /* 0x0000007000007810 */ /* 0x000fe20007ffe0ff */
[----:B------:R-:W-:Y:S03]  /*23a70*/  BSSY B0, `(.L_x_945) ;  /* 0x000000d000007945 */ /* 0x000fe60003800000 */
        /* <DEDUP_REMOVED lines=12> */
.L_x_946:
[----:B------:R-:W-:Y:S05]  /*23b40*/  BSYNC B0 ;  /* 0x0000000000007941 */ /* 0x000fea0003800000 */
.L_x_945:
[----:B0--3--:R-:W3:Y:S01]  /*23b50*/  LDL R9, [R1+0x4] ;  /* 0x0000040001097983 */ /* 0x009ee20000100800 */
[----:B------:R-:W-:Y:S01]  /*23b60*/  PLOP3.LUT P0, PT, PT, PT, PT, 0x80, 0x0 ;  /* 0x000000000000781c */ /* 0x000fe20003f0f070 */
[----:B------:R-:W-:Y:S01]  /*23b70*/  NOP ;  /* 0x0000000000007918 */ /* 0x000fe20000000000 */
[----:B---3--:R-:W-:-:S11]  /*23b80*/  VIADD R10, R9, 0x38800 ;  /* 0x00038800090a7836 */ /* 0x008fd60000000000 */
.L_x_947:
[----:B------:R-:W3:Y:S01]  /*23b90*/  LDL R2, [R1+0x4] ;  /* 0x0000040001027983 */ /* 0x000ee20000100800 */
[----:B------:R-:W-:Y:S02]  /*23ba0*/  PLOP3.LUT P1, PT, P1, P0, PT, 0xa2, 0x0 ;  /* 0x000000000000781c */ /* 0x000fe40000f21472 */
[----:B---3--:R-:W-:-:S08]  /*23bb0*/  @P0 R2UR P1, UR4, R2 ;  /* 0x00000000020402ca */ /* 0x008fd00000020000 */
[----:B------:R-:W-:-:S05]  /*23bc0*/  @P0 PLOP3.LUT P0, PT, P1, PT, PT, 0x80, 0x0 ;  /* 0x000000000000081c */ /* 0x000fca0000f0f070 */
[----:B------:R-:W-:Y:S01]  /*23bd0*/  @!P1 SYNCS.ARRIVE.TRANS64.RED.A0T1 RZ, [UR4+0x38800], RZ ;  /* 0x038800ffffff99a7 */ /* 0x000fe20008200404 */
[----:B------:R-:W-:Y:S07]  /*23be0*/  @!P1 ARRIVES.LDGSTSBAR.64.TRANSCNT [UR4+0x38800] ;  /* 0x03880000ff0099b0 */ /* 0x000fee0008000a84 */
[----:B------:R-:W-:Y:S05]  /*23bf0*/  @P0 BRA.U.ANY `(.L_x_947) ;  /* 0xfffffffd00e40947 */ /* 0x000fea000393ffff */
[----:B--2---:R-:W2:Y:S02]  /*23c00*/  LDL.LU R3, [R1+0x54] ;  /* 0x0000540001037983 */ /* 0x004ea40000300800 */
[----:B--2---:R-:W-:-:S04]  /*23c10*/  IADD3 R3, R3, 0x1, RZ ;  /* 0x0000000103037810 */ /* 0x004fc80007ffe0ff */
[----:B------:R-:W-:Y:S01]  /*23c20*/  LEA.HI R0, R3, R3, RZ, 0x1 ;  /* 0x0000000303007211 */ /* 0x000fe200078f08ff */
[----:B------:R0:W-:Y:S03]  /*23c30*/  STL [R1+0x54], R3 ;  /* 0x0000540301007387 */ /* 0x0001e60000100800 */
        /* <DEDUP_REMOVED lines=8> */
.L_x_1100:
[----:B------:R-:W-:Y:S05]  /*23cc0*/  BSYNC B0 ;  /* 0x0000000000007941 */ /* 0x000fea0003800000 */
.L_x_948:
[----:B0-----:R-:W2:Y:S01]  /*23cd0*/  LDL.LU R2, [R1+0x4c] ;  /* 0x00004c0001027983 */ /* 0x001ea20000300800 */
[----:B------:R-:W-:Y:S01]  /*23ce0*/  BSSY B0, `(.L_x_950) ;  /* 0x00002bb000007945 */ /* 0x000fe20003800000 */
[----:B--2---:R-:W-:-:S13]  /*23cf0*/  ISETP.GE.AND P0, PT, R2, 0x51, PT ;  /* 0x000000510200780c */ /* 0x004fda0003f06270 */
[----:B------:R-:W-:Y:S05]  /*23d00*/  @!P0 BRA `(.L_x_951) ;  /* 0x0000002800e08947 */ /* 0x000fea0003800000 */
[----:B------:R-:W2:Y:S01]  /*23d10*/  LDL R2, [R1+0x38] ;  /* 0x0000380001027983 */ /* 0x000ea20000100800 */
[----:B------:R-:W-:Y:S01]  /*23d20*/  MOV R0, 0x1 ;  /* 0x0000000100007802 */ /* 0x000fe20000000f00 */
        /* <DEDUP_REMOVED lines=12> */
[----:B--2---:R-:W-:-:S02]  /*23df0*/  LOP3.LUT P1, RZ, R4, 0x1, RZ, 0xc0, !PT ;  /* 0x0000000104ff7812 */ /* 0x004fc4000782c0ff */
[----:B---3--:R-:W-:-:S04]  /*23e00*/  IADD3 R7, R3, 0x1, RZ ;  /* 0x0000000103077810 */ /* 0x008fc80007ffe0ff */
[----:B------:R-:W-:-:S04]  /*23e10*/  ISETP.NE.AND P0, PT, R7, 0x2, PT ;  /* 0x000000020700780c */ /* 0x000fc80003f05270 */
[----:B------:R-:W-:Y:S02]  /*23e20*/  SEL R9, RZ, 0x1, P0 ;  /* 0x00000001ff097807 */ /* 0x000fe40000000000 */
[----:B------:R-:W-:Y:S02]  /*23e30*/  SEL R7, R7, RZ, P0 ;  /* 0x000000ff07077207 */ /* 0x000fe40000000000 */
[----:B----4-:R-:W-:Y:S01]  /*23e40*/  LOP3.LUT R9, R2, R9, RZ, 0x3c, !PT ;  /* 0x0000000902097212 */ /* 0x010fe200078e3cff */
[----:B------:R-:W-:Y:S06]  /*23e50*/  @!P1 BRA `(.L_x_955) ;  /* 0x0000000c005c9947 */ /* 0x000fec0003800000 */
[----:B------:R0:W5:Y:S01]  /*23e60*/  LDL R4, [R1] ;  /* 0x0000000001047983 */ /* 0x0001620000100800 */
[----:B------:R-:W-:Y:S02]  /*23e70*/  ULDC.64 UR4, c[0x0][0x418] ;  /* 0x0001060000047ab9 */ /* 0x000fe40000000a00 */
[----:B------:R-:W-:-:S04]  /*23e80*/  ISETP.NE.U32.AND P0, PT, RZ, UR4, PT ;  /* 0x00000004ff007c0c */ /* 0x000fc8000bf05070 */
[----:B------:R-:W-:-:S13]  /*23e90*/  ISETP.NE.AND.EX P0, PT, RZ, UR5, PT, P0 ;  /* 0x00000005ff007c0c */ /* 0x000fda000bf05300 */
[----:B0-----:R-:W-:Y:S05]  /*23ea0*/  @!P0 BRA `(.L_x_956) ;  /* 0x0000000000508947 */ /* 0x001fea0003800000 */
[----:B------:R-:W2:Y:S01]  /*23eb0*/  LDL R11, [R1+0x28] ;  /* 0x00002800010b7983 */ /* 0x000ea20000100800 */
[----:B-1----:R-:W0:Y:S01]  /*23ec0*/  LDC R5, c[0x0][0x43c] ;  /* 0x00010f00ff057b82 */ /* 0x002e220000000800 */
[----:B------:R-:W-:Y:S02]  /*23ed0*/  ULDC.64 UR6, c[0x0][0x428] ;  /* 0x00010a0000067ab9 */ /* 0x000fe40000000a00 */
[----:B------:R-:W3:Y:S01]  /*23ee0*/  LDL R6, [R1+0xc] ;  /* 0x00000c0001067983 */ /* 0x000ee20000100800 */
[----:B------:R-:W-:Y:S01]  /*23ef0*/  ULDC.64 UR8, c[0x0][0x208] ;  /* 0x0000820000087ab9 */ /* 0x000fe20000000a00 */
[----:B0-----:R-:W-:-:S13]  /*23f00*/  ISETP.NE.AND P0, PT, R5, 0x1, PT ;  /* 0x000000010500780c */ /* 0x001fda0003f05270 */
[----:B------:R-:W0:Y:S02]  /*23f10*/  @P0 LDC.64 R2, c[0x0][0x440] ;  /* 0x00011000ff020b82 */ /* 0x000e240000000a00 */
[----:B0----5:R-:W-:-:S04]  /*23f20*/  @P0 IMAD.HI.U32 R4, R0, R2, RZ ;  /* 0x0000000200040227 */ /* 0x021fc800078e00ff */
[----:B------:R-:W-:Y:S01]  /*23f30*/  IMAD.MOV.U32 R2, RZ, RZ, R0 ;  /* 0x000000ffff027224 */ /* 0x000fe200078e0000 */
[----:B------:R-:W-:-:S05]  /*23f40*/  @P0 SHF.R.U32.HI R2, RZ, R3, R4 ;  /* 0x00000003ff020219 */ /* 0x000fca0000011604 */
[----:B------:R-:W-:-:S04]  /*23f50*/  IMAD.MOV R3, RZ, RZ, -R2 ;  /* 0x000000ffff037224 */ /* 0x000fc800078e0a02 */
[----:B------:R-:W-:Y:S01]  /*23f60*/  IMAD R0, R5, R3, R0 ;  /* 0x0000000305007224 */ /* 0x000fe200078e0200 */
[----:B------:R-:W-:Y:S01]  /*23f70*/  SHF.R.S32.HI R3, RZ, 0x1f, R2 ;  /* 0x0000001fff037819 */ /* 0x000fe20000011402 */
[----:B--2---:R-:W-:-:S04]  /*23f80*/  IMAD R4, R11, UR6, RZ ;  /* 0x000000060b047c24 */ /* 0x004fc8000f8e02ff */
[C---:B---3--:R-:W-:Y:S02]  /*23f90*/  IMAD R4, R6.reuse, UR7, R4 ;  /* 0x0000000706047c24 */ /* 0x048fe4000f8e0204 */
[----:B------:R-:W-:-:S05]  /*23fa0*/  IMAD.WIDE.U32 R2, R6, UR6, R2 ;  /* 0x0000000606027c25 */ /* 0x000fca000f8e0002 */
[----:B------:R-:W-:Y:S02]  /*23fb0*/  IADD3 R3, R4, R3, RZ ;  /* 0x0000000304037210 */ /* 0x000fe40007ffe0ff */
[----:B------:R-:W-:-:S04]  /*23fc0*/  LEA R4, P0, R2, UR4, 0x2 ;  /* 0x0000000402047c11 */ /* 0x000fc8000f8010ff */
[----:B------:R-:W-:-:S05]  /*23fd0*/  LEA.HI.X R5, R2, UR5, R3, 0x2, P0 ;  /* 0x0000000502057c11 */ /* 0x000fca00080f1403 */
[----:B------:R0:W5:Y:S04]  /*23fe0*/  LDG.E R4, desc[UR8][R4.64] ;  /* 0x0000000804047981 */ /* 0x000168000c1e1900 */
.L_x_956:
[----:B------:R-:W2:Y:S01]  /*23ff0*/  LDL R2, [R1+0x4] ;  /* 0x0000040001027983 */ /* 0x000ea20000100800 */
[----:B------:R-:W-:Y:S01]  /*24000*/  BSSY B3, `(.L_x_957) ;  /* 0x0000005000037945 */ /* 0x000fe20003800000 */
[----:B--2---:R-:W-:Y:S01]  /*24010*/  IMAD R3, R7, 0x8, R2 ;  /* 0x0000000807037824 */ /* 0x004fe200078e0202 */
[----:B------:R-:W-:-:S04]  /*24020*/  SHF.L.U32 R2, R9, 0x1f, RZ ;  /* 0x0000001f09027819 */ /* 0x000fc800000006ff */
[----:B------:R-:W2:Y:S02]  /*24030*/  SYNCS.PHASECHK.TRANS64.TRYWAIT P0, [R3+URZ+0x38840], R2 ;  /* 0x03884002030075a7 */ /* 0x000ea4000800017f */
[----:B--2---:R-:W-:Y:S05]  /*24040*/  @!P0 BRA `(.L_x_958) ;  /* 0x0000005400888947 */ /* 0x004fea0003800000 */
.L_x_1101:
[----:B------:R-:W-:Y:S05]  /*24050*/  BSYNC B3 ;  /* 0x0000000000037941 */ /* 0x000fea0003800000 */
.L_x_957:
        /* <DEDUP_REMOVED lines=12> */
.L_x_960:
[----:B------:R-:W-:Y:S05]  /*24120*/  BSYNC B3 ;  /* 0x0000000000037941 */ /* 0x000fea0003800000 */
.L_x_959:
[----:B------:R-:W3:Y:S04]  /*24130*/  LDL R5, [R1+0x4] ;  /* 0x0000040001057983 */ /* 0x000ee80000100800 */
[----:B--2---:R-:W2:Y:S01]  /*24140*/  LDL R2, [R1+0x18] ;  /* 0x0000180001027983 */ /* 0x004ea20000100800 */
[----:B------:R-:W-:Y:S01]  /*24150*/  MOV R11, RZ ;  /* 0x000000ff000b7202 */ /* 0x000fe20000000f00 */
[----:B------:R-:W-:Y:S01]  /*24160*/  UIADD3 UR4, UP0, UR38, 0x370, URZ ;  /* 0x0000037026047890 */ /* 0x000fe2000ff1e03f */
[----:B------:R-:W-:Y:S01]  /*24170*/  PLOP3.LUT P0, PT, PT, PT, PT, 0x80, 0x0 ;  /* 0x000000000000781c */ /* 0x000fe20003f0f070 */
[----:B------:R-:W-:Y:S01]  /*24180*/  VIADD R3, R3, 0x38830 ;  /* 0x0003883003037836 */ /* 0x000fe20000000000 */
[----:B------:R-:W-:Y:S01]  /*24190*/  R2UR UR10, R11 ;  /* 0x000000000b0a72ca */ /* 0x000fe200000e0000 */
[----:B------:R-:W-:Y:S01]  /*241a0*/  UIADD3.X UR5, URZ, UR39, URZ, UP0, !UPT ;  /* 0x000000273f057290 */ /* 0x000fe200087fe43f */
[----:B------:R-:W-:Y:S01]  /*241b0*/  UMOV UR6, 0x0 ;  /* 0x0000000000067882 */ /* 0x000fe20000000000 */
[----:B------:R-:W-:Y:S01]  /*241c0*/  UMOV UR7, 0x14f00000 ;  /* 0x14f0000000077882 */ /* 0x000fe20000000000 */
[----:B---3--:R-:W-:-:S02]  /*241d0*/  IMAD R6, R7, 0xa000, R5 ;  /* 0x0000a00007067824 */ /* 0x008fc400078e0205 */
[----:B--2---:R-:W-:Y:S02]  /*241e0*/  IMAD R2, R0, 0x50, R2 ;  /* 0x0000005000027824 */ /* 0x004fe400078e0202 */
[----:B------:R-:W-:-:S07]  /*241f0*/  VIADD R5, R6, 0x24400 ;  /* 0x0002440006057836 */ /* 0x000fce0000000000 */
.L_x_961:
        /* <DEDUP_REMOVED lines=16> */
.L_x_962:
        /* <DEDUP_REMOVED lines=16> */
.L_x_963:
        /* <DEDUP_REMOVED lines=16> */
.L_x_964:
        /* <DEDUP_REMOVED lines=13> */
[----:B--2---:R-:W-:Y:S02]  /*245d0*/  SHF.L.U32 R2, R12, 0x1f, RZ ;  /* 0x0000001f0c027819 */ /* 0x004fe400000006ff */
[----:B---3--:R-:W-:-:S04]  /*245e0*/  LEA R3, R6, R10, 0x3 ;  /* 0x0000000a06037211 */ /* 0x008fc800078e18ff */
[----:B------:R-:W0:Y:S02]  /*245f0*/  SYNCS.PHASECHK.TRANS64.TRYWAIT P0, [R3+URZ+0x60], R2 ;  /* 0x00006002030075a7 */ /* 0x000e24000800017f */
[----:B0-----:R-:W-:Y:S05]  /*24600*/  @!P0 BRA `(.L_x_966) ;  /* 0x00000050002c8947 */ /* 0x001fea0003800000 */
.L_x_1102:
[----:B------:R-:W-:Y:S05]  /*24610*/  BSYNC B3 ;  /* 0x0000000000037941 */ /* 0x000fea0003800000 */
.L_x_965:
        /* <DEDUP_REMOVED lines=8> */
[----:B------:R-:W-:Y:S02]  /*246a0*/  ISETP.NE.AND P0, PT, R5, RZ, PT ;  /* 0x000000ff0500720c */ /* 0x000fe40003f05270 */
[----:B--2---:R-:W-:Y:S01]  /*246b0*/  LEA R2, R6, R3, 0x3 ;  /* 0x0000000306027211 */ /* 0x004fe200078e18ff */
[----:B------:R-:W-:-:S04]  /*246c0*/  IMAD.MOV.U32 R3, RZ, RZ, 0xa000 ;  /* 0x0000a000ff037424 */ /* 0x000fc800078e00ff */
[----:B------:R1:W-:Y:S06]  /*246d0*/  SYNCS.ARRIVE.TRANS64 RZ, [R2+URZ+0x38850], R3 ;  /* 0x0388500302ff79a7 */ /* 0x0003ec000800003f */
[----:B------:R-:W-:Y:S05]  /*246e0*/  @!P0 BRA `(.L_x_968) ;  /* 0x0000000000048947 */ /* 0x000fea0003800000 */
[----:B------:R-:W-:Y:S01]  /*246f0*/  BPT.TRAP 0x1 ;  /* 0x000000040000795c */ /* 0x000fe20000300000 */
.L_x_968:
[----:B------:R-:W-:Y:S05]  /*24700*/  BSYNC B3 ;  /* 0x0000000000037941 */ /* 0x000fea0003800000 */
.L_x_967:
        /* <DEDUP_REMOVED lines=12> */
[----:B------:R-:W-:-:S03]  /*247d0*/  IMAD R2, R2, 0xa000, R11 ;  /* 0x0000a00002027824 */ /* 0x000fc600078e020b */
[----:B------:R-:W-:Y:S01]  /*247e0*/  IADD3 R3, R3, 0x38850, RZ ;  /* 0x0003885003037810 */ /* 0x000fe20007ffe0ff */
[----:B------:R-:W-:-:S07]  /*247f0*/  VIADD R6, R2, 0x400 ;  /* 0x0000040002067836 */ /* 0x000fce0000000000 */
.L_x_969:
        /* <DEDUP_REMOVED lines=16> */
.L_x_970:
        /* <DEDUP_REMOVED lines=11> */
[----:B------:R-:W-:Y:S02]  /*249b0*/  R2UR UR10, R15 ;  /* 0x000000000f0a72ca */ /* 0x000fe400000e0000 */
[----:B------:R-:W-:Y:S02]  /*249c0*/  R2UR UR6, R12 ;  /* 0x000000000c0672ca */ /* 0x000fe400000e0000 */
[----:B------:R-:W-:Y:S02]  /*249d0*/  R2UR UR7, R13 ;  /* 0x000000000d0772ca */ /* 0x000fe400000e0000 */
[----:B------:R-:W-:Y:S02]  /*249e0*/  PLOP3.LUT P0, PT, PT, PT, PT, 0x80, 0x0 ;  /* 0x000000000000781c */ /* 0x000fe40003f0f070 */
[----:B------:R-:W-:-:S11]  /*249f0*/  IADD3 R6, R2, 0x5400, RZ ;  /* 0x0000540002067810 */ /* 0x000fd60007ffe0ff */
.L_x_971:
        /* <DEDUP_REMOVED lines=16> */
.L_x_972:
        /* <DEDUP_REMOVED lines=13> */
.L_x_955:
[----:B------:R-:W-:Y:S05]  /*24bd0*/  BSYNC B1 ;  /* 0x0000000000017941 */ /* 0x000fea0003800000 */
.L_x_954:
[----:B0-----:R-:W2:Y:S04]  /*24be0*/  LDL.LU R0, [R1+0x38] ;  /* 0x0000380001007983 */ /* 0x001ea80000300800 */
[----:B------:R0:W-:Y:S04]  /*24bf0*/  STL [R1+0x8], R7 ;  /* 0x0000080701007387 */ /* 0x0001e80000100800 */
[----:B------:R0:W-:Y:S02]  /*24c00*/  STL [R1+0x10], R9 ;  /* 0x0000100901007387 */ /* 0x0001e40000100800 */
[----:B0-2---:R-:W-:-:S07]  /*24c10*/  VIADD R0, R0, 0xfffffffd ;  /* 0xfffffffd00007836 */ /* 0x005fce0000000000 */
.L_x_953:
[----:B------:R-:W-:Y:S05]  /*24c20*/  BSYNC B2 ;  /* 0x0000000000027941 */ /* 0x000fea0003800000 */
.L_x_952:
[----:B------:R-:W2:Y:S01]  /*24c30*/  LDL.LU R2, [R1+0x3c] ;  /* 0x00003c0001027983 */ /* 0x000ea20000300800 */
[----:B------:R-:W-:-:S04]  /*24c40*/  IADD3 R8, -R8, RZ, RZ ;  /* 0x000000ff08087210 */ /* 0x000fc80007ffe1ff */
[----:B--2---:R-:W-:-:S13]  /*24c50*/  ISETP.NE.AND P0, PT, R2, R8, PT ;  /* 0x000000080200720c */ /* 0x004fda0003f05270 */
[----:B------:R-:W-:Y:S05]  /*24c60*/  @!P0 BRA `(.L_x_951) ;  /* 0x0000001c00088947 */ /* 0x000fea0003800000 */
[----:B------:R0:W5:Y:S02]  /*24c70*/  LDL R7, [R1] ;  /* 0x0000000001077983 */ /* 0x0001640000100800 */
.L_x_1011:
[----:B--2---:R-:W2:Y:S04]  /*24c80*/  LDL R4, [R1+0x20] ;  /* 0x0000200001047983 */ /* 0x004ea80000100800 */
[----:B---3--:R-:W3:Y:S04]  /*24c90*/  LDL R3, [R1+0x8] ;  /* 0x0000080001037983 */ /* 0x008ee80000100800 */
[----:B------:R-:W4:Y:S01]  /*24ca0*/  LDL R2, [R1+0x10] ;  /* 0x0000100001027983 */ /* 0x000f220000100800 */
[----:B------:R-:W-:Y:S05]  /*24cb0*/  YIELD ;  /* 0x0000000000007946 */ /* 0x000fea0003800000 */
[----:B------:R-:W-:Y:S01]  /*24cc0*/  BSSY B1, `(.L_x_973) ;  /* 0x00000db000017945 */ /* 0x000fe20003800000 */
[----:B--2---:R-:W-:Y:S01]  /*24cd0*/  LOP3.LUT P1, RZ, R4, 0x1, RZ, 0xc0, !PT ;  /* 0x0000000104ff7812 */ /* 0x004fe2000782c0ff */
        /* <DEDUP_REMOVED lines=18> */
[----:B-1----:R-:W-:Y:S01]  /*24e00*/  @P0 IMAD.HI.U32 R6, R0, R2, RZ ;  /* 0x0000000200060227 */ /* 0x002fe200078e00ff */
[----:B------:R-:W-:-:S04]  /*24e10*/  MOV R2, R0 ;  /* 0x0000000000027202 */ /* 0x000fc80000000f00 */
        /* <DEDUP_REMOVED lines=9> */
[----:B------:R-:W-:-:S06]  /*24eb0*/  LEA.HI.X R7, R2, UR5, R3, 0x2, P0 ;  /* 0x0000000502077c11 */ /* 0x000fcc00080f1403 */
[----:B------:R1:W5:Y:S03]  /*24ec0*/  LDG.E R7, desc[UR8][R6.64] ;  /* 0x0000000806077981 */ /* 0x000366000c1e1900 */
.L_x_975:
[----:B------:R-:W2:Y:S01]  /*24ed0*/  LDL R2, [R1+0x4] ;  /* 0x0000040001027983 */ /* 0x000ea20000100800 */
[----:B------:R-:W-:Y:S01]  /*24ee0*/  BSSY B2, `(.L_x_976) ;  /* 0x0000005000027945 */ /* 0x000fe20003800000 */
[----:B--2---:R-:W-:Y:S02]  /*24ef0*/  LEA R3, R4, R2, 0x3 ;  /* 0x0000000204037211 */ /* 0x004fe400078e18ff */
[----:B------:R-:W-:-:S04]  /*24f00*/  SHF.L.U32 R2, R5, 0x1f, RZ ;  /* 0x0000001f05027819 */ /* 0x000fc800000006ff */
[----:B------:R-:W2:Y:S02]  /*24f10*/  SYNCS.PHASECHK.TRANS64.TRYWAIT P0, [R3+URZ+0x38840], R2 ;  /* 0x03884002030075a7 */ /* 0x000ea4000800017f */
[----:B--2---:R-:W-:Y:S05]  /*24f20*/  @!P0 BRA `(.L_x_977) ;  /* 0x0000004400f88947 */ /* 0x004fea0003800000 */
.L_x_1103:
[----:B------:R-:W-:Y:S05]  /*24f30*/  BSYNC B2 ;  /* 0x0000000000027941 */ /* 0x000fea0003800000 */
.L_x_976:
        /* <DEDUP_REMOVED lines=12> */
.L_x_979:
[----:B------:R-:W-:Y:S05]  /*25000*/  BSYNC B2 ;  /* 0x0000000000027941 */ /* 0x000fea0003800000 */
.L_x_978:
[----:B------:R-:W3:Y:S04]  /*25010*/  LDL R6, [R1+0x4] ;  /* 0x0000040001067983 */ /* 0x000ee80000100800 */
[----:B--2---:R-:W2:Y:S01]  /*25020*/  LDL R2, [R1+0x18] ;  /* 0x0000180001027983 */ /* 0x004ea20000100800 */
[----:B------:R-:W-:Y:S01]  /*25030*/  IMAD.MOV.U32 R11, RZ, RZ, RZ ;  /* 0x000000ffff0b7224 */ /* 0x000fe200078e00ff */
[----:B------:R-:W-:Y:S01]  /*25040*/  UIADD3 UR4, UP0, UR38, 0x370, URZ ;  /* 0x0000037026047890 */ /* 0x000fe2000ff1e03f */
[----:B------:R-:W-:Y:S01]  /*25050*/  PLOP3.LUT P0, PT, PT, PT, PT, 0x80, 0x0 ;  /* 0x000000000000781c */ /* 0x000fe20003f0f070 */
[----:B------:R-:W-:Y:S01]  /*25060*/  UMOV UR6, 0x0 ;  /* 0x0000000000067882 */ /* 0x000fe20000000000 */
[----:B------:R-:W-:Y:S01]  /*25070*/  IADD3 R3, R3, 0x38830, RZ ;  /* 0x0003883003037810 */ /* 0x000fe20007ffe0ff */
[----:B------:R-:W-:Y:S01]  /*25080*/  UIADD3.X UR5, URZ, UR39, URZ, UP0, !UPT ;  /* 0x000000273f057290 */ /* 0x000fe200087fe43f */
[----:B------:R-:W-:Y:S01]  /*25090*/  R2UR UR10, R11 ;  /* 0x000000000b0a72ca */ /* 0x000fe200000e0000 */
[----:B------:R-:W-:Y:S01]  /*250a0*/  UMOV UR7, 0x14f00000 ;  /* 0x14f0000000077882 */ /* 0x000fe20000000000 */
[----:B---3--:R-:W-:-:S02]  /*250b0*/  IMAD R6, R4, 0xa000, R6 ;  /* 0x0000a00004067824 */ /* 0x008fc400078e0206 */
[----:B--2---:R-:W-:Y:S02]  /*250c0*/  IMAD R2, R8, 0x50, R2 ;  /* 0x0000005008027824 */ /* 0x004fe400078e0202 */
[----:B------:R-:W-:-:S09]  /*250d0*/  VIADD R9, R6, 0x24400 ;  /* 0x0002440006097836 */ /* 0x000fd20000000000 */
.L_x_980:
        /* <DEDUP_REMOVED lines=12> */
[----:B------:R-:W-:Y:S01]  /*251a0*/  UMOV UR6, 0x0 ;  /* 0x0000000000067882 */ /* 0x000fe20000000000 */
[----:B------:R-:W-:Y:S01]  /*251b0*/  IADD3 R9, R6, 0x26c00, RZ ;  /* 0x00026c0006097810 */ /* 0x000fe20007ffe0ff */
[----:B------:R-:W-:Y:S01]  /*251c0*/  UMOV UR7, 0x14f00000 ;  /* 0x14f0000000077882 */ /* 0x000fe20000000000 */
[----:B------:R-:W-:-:S15]  /*251d0*/  R2UR UR10, R17 ;  /* 0x00000000110a72ca */ /* 0x000fde00000e0000 */
.L_x_981:
        /* <DEDUP_REMOVED lines=16> */
.L_x_982:
        /* <DEDUP_REMOVED lines=10> */
[----:B------:R-:W-:Y:S01]  /*25380*/  MOV R14, 0xc0 ;  /* 0x000000c0000e7802 */ /* 0x000fe20000000f00 */
[----:B------:R-:W-:Y:S01]  /*25390*/  VIADD R6, R6, 0x2bc00 ;  /* 0x0002bc0006067836 */ /* 0x000fe20000000000 */
[----:B------:R-:W-:Y:S01]  /*253a0*/  PLOP3.LUT P0, PT, PT, PT, PT, 0x80, 0x0 ;  /* 0x000000000000781c */ /* 0x000fe20003f0f070 */
[----:B------:R-:W-:Y:S01]  /*253b0*/  UMOV UR6, 0x0 ;  /* 0x0000000000067882 */ /* 0x000fe20000000000 */
[----:B------:R-:W-:Y:S01]  /*253c0*/  R2UR UR10, R14 ;  /* 0x000000000e0a72ca */ /* 0x000fe200000e0000 */
[----:B------:R-:W-:-:S14]  /*253d0*/  UMOV UR7, 0x14f00000 ;  /* 0x14f0000000077882 */ /* 0x000fdc0000000000 */
.L_x_983:
        /* <DEDUP_REMOVED lines=17> */
.L_x_1104:
[----:B------:R-:W-:Y:S05]  /*254f0*/  BSYNC B2 ;  /* 0x0000000000027941 */ /* 0x000fea0003800000 */
.L_x_984:
[----:B------:R-:W-:Y:S01]  /*25500*/  BSSY B2, `(.L_x_986) ;  /* 0x000000b000027945 */ /* 0x000fe20003800000 */
[----:B------:R-:W-:Y:S01]  /*25510*/  MOV R12, 0x0 ;  /* 0x00000000000c7802 */ /* 0x000fe20000000f00 */
[----:B------:R-:W-:Y:S02]  /*25520*/  IMAD.MOV.U32 R13, RZ, RZ, 0x14f00000 ;  /* 0x14f00000ff0d7424 */ /* 0x000fe400078e00ff */
[----:B------:R-:W-:Y:S05]  /*25530*/  @P1 BRA `(.L_x_987) ;  /* 0x00000000001c1947 */ /* 0x000fea0003800000 */
[----:B------:R-:W2:Y:S01]  /*25540*/  S2R R6, SR_TID.X ;  /* 0x0000000000067919 */ /* 0x000ea20000002100 */
[----:B-1----:R-:W-:-:S04]  /*25550*/  IMAD.MOV.U32 R3, RZ, RZ, 0xa000 ;  /* 0x0000a000ff037424 */ /* 0x002fc800078e00ff */
[----:B------:R3:W-:Y:S01]  /*25560*/  SYNCS.ARRIVE.TRANS64 RZ, [R2+URZ+0x50], R3 ;  /* 0x0000500302ff79a7 */ /* 0x0007e2000800003f */
[----:B--2---:R-:W-:-:S04]  /*25570*/  LOP3.LUT R6, R6, 0x1f, RZ, 0xc0, !PT ;  /* 0x0000001f06067812 */ /* 0x004fc800078ec0ff */
[----:B------:R-:W-:-:S13]  /*25580*/  ISETP.NE.AND P0, PT, R6, RZ, PT ;  /* 0x000000ff0600720c */ /* 0x000fda0003f05270 */
[----:B---3--:R-:W-:Y:S05]  /*25590*/  @!P0 BRA `(.L_x_987) ;  /* 0x0000000000048947 */ /* 0x008fea0003800000 */
[----:B------:R-:W-:Y:S01]  /*255a0*/  BPT.TRAP 0x1 ;  /* 0x000000040000795c */ /* 0x000fe20000300000 */
.L_x_987:
[----:B------:R-:W-:Y:S05]  /*255b0*/  BSYNC B2 ;  /* 0x0000000000027941 */ /* 0x000fea0003800000 */
.L_x_986:
[----:B-1----:R-:W2:Y:S01]  /*255c0*/  LDL.LU R3, [R1+0x8] ;  /* 0x0000080001037983 */ /* 0x002ea20000300800 */
        /* <DEDUP_REMOVED lines=9> */
[----:B------:R-:W-:Y:S01]  /*25660*/  IADD3 R2, R2, 0x50, RZ ;  /* 0x0000005002027810 */ /* 0x000fe20007ffe0ff */
[----:B---3--:R-:W-:Y:S02]  /*25670*/  IMAD R6, R6, 0x50, R9 ;  /* 0x0000005006067824 */ /* 0x008fe400078e0209 */
[----:B--2---:R-:W-:-:S04]  /*25680*/  IMAD R3, R3, 0xa000, R11 ;  /* 0x0000a00003037824 */ /* 0x004fc800078e020b */
[----:B------:R-:W-:-:S07]  /*25690*/  VIADD R9, R3, 0x400 ;  /* 0x0000040003097836 */ /* 0x000fce0000000000 */
.L_x_988:
        /* <DEDUP_REMOVED lines=16> */
.L_x_989:
        /* <DEDUP_REMOVED lines=11> */
[----:B------:R-:W-:Y:S02]  /*25850*/  R2UR UR10, R15 ;  /* 0x000000000f0a72ca */ /* 0x000fe400000e0000 */
[----:B------:R-:W-:Y:S02]  /*25860*/  R2UR UR6, R12 ;  /* 0x000000000c0672ca */ /* 0x000fe400000e0000 */
[----:B------:R-:W-:Y:S02]  /*25870*/  R2UR UR7, R13 ;  /* 0x000000000d0772ca */ /* 0x000fe400000e0000 */
[----:B------:R-:W-:Y:S02]  /*25880*/  PLOP3.LUT P0, PT, PT, PT, PT, 0x80, 0x0 ;  /* 0x000000000000781c */ /* 0x000fe40003f0f070 */
[----:B------:R-:W-:-:S11]  /*25890*/  IADD3 R9, R3, 0x5400, RZ ;  /* 0x0000540003097810 */ /* 0x000fd60007ffe0ff */
.L_x_990:
        /* <DEDUP_REMOVED lines=16> */
.L_x_991:
        /* <DEDUP_REMOVED lines=13> */
.L_x_974:
[----:B------:R-:W-:Y:S05]  /*25a70*/  BSYNC B1 ;  /* 0x0000000000017941 */ /* 0x000fea0003800000 */
.L_x_973:
[----:B------:R-:W2:Y:S01]  /*25a80*/  LDL R2, [R1+0x20] ;  /* 0x0000200001027983 */ /* 0x000ea20000100800 */
[----:B------:R-:W-:Y:S01]  /*25a90*/  VIADD R3, R4, 0x1 ;  /* 0x0000000104037836 */ /* 0x000fe20000000000 */
[----:B------:R-:W-:Y:S04]  /*25aa0*/  BSSY B1, `(.L_x_992) ;  /* 0x00000db000017945 */ /* 0x000fe80003800000 */
[----:B------:R-:W-:-:S04]  /*25ab0*/  ISETP.NE.AND P0, PT, R3, 0x2, PT ;  /* 0x000000020300780c */ /* 0x000fc80003f05270 */
[----:B------:R-:W-:Y:S02]  /*25ac0*/  SEL R12, R3, RZ, P0 ;  /* 0x000000ff030c7207 */ /* 0x000fe40000000000 */
[----:B--2---:R-:W-:Y:S02]  /*25ad0*/  LOP3.LUT P1, RZ, R2, 0x1, RZ, 0xc0, !PT ;  /* 0x0000000102ff7812 */ /* 0x004fe4000782c0ff */
[----:B------:R-:W-:-:S04]  /*25ae0*/  SEL R2, RZ, 0x1, P0 ;  /* 0x00000001ff027807 */ /* 0x000fc80000000000 */
[----:B------:R-:W-:-:S05]  /*25af0*/  LOP3.LUT R11, R5, R2, RZ, 0x3c, !PT ;  /* 0x00000002050b7212 */ /* 0x000fca00078e3cff */
[----:B------:R2:W-:Y:S04]  /*25b00*/  STL [R1+0x10], R11 ;  /* 0x0000100b01007387 */ /* 0x0005e80000100800 */
[----:B------:R2:W-:Y:S01]  /*25b10*/  STL [R1+0x8], R12 ;  /* 0x0000080c01007387 */ /* 0x0005e20000100800 */
[----:B------:R-:W-:Y:S05]  /*25b20*/  @!P1 BRA `(.L_x_993) ;  /* 0x0000000c00489947 */ /* 0x000fea0003800000 */
[----:B------:R-:W-:Y:S01]  /*25b30*/  ULDC.64 UR4, c[0x0][0x418] ;  /* 0x0001060000047ab9 */ /* 0x000fe20000000a00 */
[----:B------:R-:W-:Y:S02]  /*25b40*/  IADD3 R6, R0, -0x1, RZ ;  /* 0xffffffff00067810 */ /* 0x000fe40007ffe0ff */
[----:B------:R-:W-:-:S04]  /*25b50*/  ISETP.NE.U32.AND P0, PT, RZ, UR4, PT ;  /* 0x00000004ff007c0c */ /* 0x000fc8000bf05070 */
[----:B------:R-:W-:-:S13]  /*25b60*/  ISETP.NE.AND.EX P0, PT, RZ, UR5, PT, P0 ;  /* 0x00000005ff007c0c */ /* 0x000fda000bf05300 */
[----:B------:R-:W-:Y:S05]  /*25b70*/  @!P0 BRA `(.L_x_994) ;  /* 0x0000000000508947 */ /* 0x000fea0003800000 */
[----:B------:R-:W3:Y:S01]  /*25b80*/  LDL R13, [R1+0x28] ;  /* 0x00002800010d7983 */ /* 0x000ee20000100800 */
[----:B-1----:R-:W1:Y:S01]  /*25b90*/  LDC R8, c[0x0][0x43c] ;  /* 0x00010f00ff087b82 */ /* 0x002e620000000800 */
        /* <DEDUP_REMOVED lines=13> */
[----:B------:R-:W-:-:S05]  /*25c70*/  IMAD.WIDE.U32 R2, R9, UR6, R2 ;  /* 0x0000000609027c25 */ /* 0x000fca000f8e0002 */
[----:B------:R-:W-:Y:S02]  /*25c80*/  IADD3 R3, R7, R3, RZ ;  /* 0x0000000307037210 */ /* 0x000fe40007ffe0ff */
[----:B------:R-:W-:-:S04]  /*25c90*/  LEA R8, P0, R2, UR4, 0x2 ;  /* 0x0000000402087c11 */ /* 0x000fc8000f8010ff */
[----:B------:R-:W-:-:S05]  /*25ca0*/  LEA.HI.X R9, R2, UR5, R3, 0x2, P0 ;  /* 0x0000000502097c11 */ /* 0x000fca00080f1403 */
[----:B------:R3:W5:Y:S04]  /*25cb0*/  LDG.E R7, desc[UR8][R8.64] ;  /* 0x0000000808077981 */ /* 0x000768000c1e1900 */
.L_x_994:
[----:B------:R-:W4:Y:S01]  /*25cc0*/  LDL R2, [R1+0x4] ;  /* 0x0000040001027983 */ /* 0x000f220000100800 */
[----:B------:R-:W-:Y:S01]  /*25cd0*/  SHF.L.U32 R3, R11, 0x1f, RZ ;  /* 0x0000001f0b037819 */ /* 0x000fe200000006ff */
[----:B------:R-:W-:Y:S01]  /*25ce0*/  BSSY B2, `(.L_x_995) ;  /* 0x0000004000027945 */ /* 0x000fe20003800000 */
[----:B----4-:R-:W-:-:S04]  /*25cf0*/  IMAD R2, R12, 0x8, R2 ;  /* 0x000000080c027824 */ /* 0x010fc800078e0202 */
[----:B------:R-:W4:Y:S02]  /*25d00*/  SYNCS.PHASECHK.TRANS64.TRYWAIT P0, [R2+URZ+0x38840], R3 ;  /* 0x03884003020075a7 */ /* 0x000f24000800017f */
[----:B----4-:R-:W-:Y:S05]  /*25d10*/  @!P0 BRA `(.L_x_996) ;  /* 0x0000003800a48947 */ /* 0x010fea0003800000 */
.L_x_1105:
[----:B------:R-:W-:Y:S05]  /*25d20*/  BSYNC B2 ;  /* 0x0000000000027941 */ /* 0x000fea0003800000 */
.L_x_995:
[----:B-1-3--:R-:W1:Y:S01]  /*25d30*/  S2R R8, SR_TID.X ;  /* 0x0000000000087919 */ /* 0x00ae620000002100 */
[----:B------:R-:W-:Y:S01]  /*25d40*/  BSSY B2, `(.L_x_997) ;  /* 0x000000b000027945 */ /* 0x000fe20003800000 */
[----:B-1----:R-:W-:-:S04]  /*25d50*/  LOP3.LUT R8, R8, 0x7f, RZ, 0xc0, !PT ;  /* 0x0000007f08087812 */ /* 0x002fc800078ec0ff */
[----:B------:R-:W-:-:S13]  /*25d60*/  ISETP.NE.AND P1, PT, R8, RZ, PT ;  /* 0x000000ff0800720c */ /* 0x000fda0003f25270 */
[----:B------:R-:W-:Y:S05]  /*25d70*/  @P1 BRA `(.L_x_998) ;  /* 0x00000000001c1947 */ /* 0x000fea0003800000 */
[----:B------:R-:W1:Y:S01]  /*25d80*/  S2R R8, SR_TID.X ;  /* 0x0000000000087919 */ /* 0x000e620000002100 */
[----:B----4-:R-:W-:-:S04]  /*25d90*/  IMAD.MOV.U32 R3, RZ, RZ, 0xa000 ;  /* 0x0000a000ff037424 */ /* 0x010fc800078e00ff */
[----:B------:R3:W-:Y:S01]  /*25da0*/  SYNCS.ARRIVE.TRANS64 RZ, [R2+URZ+0x38830], R3 ;  /* 0x0388300302ff79a7 */ /* 0x0007e2000800003f */
[----:B-1----:R-:W-:-:S04]  /*25db0*/  LOP3.LUT R8, R8, 0x1f, RZ, 0xc0, !PT ;  /* 0x0000001f08087812 */ /* 0x002fc800078ec0ff */
[----:B------:R-:W-:-:S13]  /*25dc0*/  ISETP.NE.AND P0, PT, R8, RZ, PT ;  /* 0x000000ff0800720c */ /* 0x000fda0003f05270 */
[----:B---3--:R-:W-:Y:S05]  /*25dd0*/  @!P0 BRA `(.L_x_998) ;  /* 0x0000000000048947 */ /* 0x008fea0003800000 */
[----:B------:R-:W-:Y:S01]  /*25de0*/  BPT.TRAP 0x1 ;  /* 0x000000040000795c */ /* 0x000fe20000300000 */
.L_x_998:
[----:B------:R-:W-:Y:S05]  /*25df0*/  BSYNC B2 ;  /* 0x0000000000027941 */ /* 0x000fea0003800000 */
.L_x_997:
[----:B------:R-:W3:Y:S04]  /*25e00*/  LDL R8, [R1+0x8] ;  /* 0x0000080001087983 */ /* 0x000ee80000100800 */
[----:B------:R-:W3:Y:S04]  /*25e10*/  LDL R9, [R1+0x4] ;  /* 0x0000040001097983 */ /* 0x000ee80000100800 */
[----:B----4-:R-:W4:Y:S01]  /*25e20*/  LDL R2, [R1+0x18] ;  /* 0x0000180001027983 */ /* 0x010f220000100800 */
[----:B--2---:R-:W-:-:S04]  /*25e30*/  MOV R11, RZ ;  /* 0x000000ff000b7202 */ /* 0x004fc80000000f00 */
[----:B------:R-:W-:Y:S01]  /*25e40*/  R2UR UR10, R11 ;  /* 0x000000000b0a72ca */ /* 0x000fe200000e0000 */
[----:B------:R-:W-:Y:S01]  /*25e50*/  UIADD3 UR4, UP0, UR38, 0x370, URZ ;  /* 0x0000037026047890 */ /* 0x000fe2000ff1e03f */
[----:B------:R-:W-:Y:S01]  /*25e60*/  PLOP3.LUT P0, PT, PT, PT, PT, 0x80, 0x0 ;  /* 0x000000000000781c */ /* 0x000fe20003f0f070 */
[----:B------:R-:W-:Y:S01]  /*25e70*/  UMOV UR6, 0x0 ;  /* 0x0000000000067882 */ /* 0x000fe20000000000 */
[----:B------:R-:W-:Y:S01]  /*25e80*/  UMOV UR7, 0x14f00000 ;  /* 0x14f0000000077882 */ /* 0x000fe20000000000 */
[----:B------:R-:W-:Y:S01]  /*25e90*/  UIADD3.X UR5, URZ, UR39, URZ, UP0, !UPT ;  /* 0x000000273f057290 */ /* 0x000fe200087fe43f */
[C---:B---3--:R-:W-:Y:S02]  /*25ea0*/  IMAD R3, R8.reuse, 0x8, R10 ;  /* 0x0000000808037824 */ /* 0x048fe400078e020a */
[----:B------:R-:W-:Y:S02]  /*25eb0*/  IMAD R8, R8, 0xa000, R9 ;  /* 0x0000a00008087824 */ /* 0x000fe400078e0209 */
[----:B------:R-:W-:-:S02]  /*25ec0*/  VIADD R3, R3, 0x30 ;  /* 0x0000003003037836 */ /* 0x000fc40000000000 */
[----:B----4-:R-:W-:Y:S01]  /*25ed0*/  IMAD R2, R6, 0x50, R2 ;  /* 0x0000005006027824 */ /* 0x010fe200078e0202 */
[----:B------:R-:W-:-:S07]  /*25ee0*/  IADD3 R9, R8, 0x24400, RZ ;  /* 0x0002440008097810 */ /* 0x000fce0007ffe0ff */
.L_x_999:
        /* <DEDUP_REMOVED lines=16> */
.L_x_1000:
        /* <DEDUP_REMOVED lines=16> */
.L_x_1001:
        /* <DEDUP_REMOVED lines=16> */
.L_x_1002:
        /* <DEDUP_REMOVED lines=15> */
.L_x_1106:
[----:B------:R-:W-:Y:S05]  /*262e0*/  BSYNC B2 ;  /* 0x0000000000027941 */ /* 0x000fea0003800000 */
.L_x_1003:
[----:B------:R-:W-:Y:S01]  /*262f0*/  BSSY B2, `(.L_x_1005) ;  /* 0x000000b000027945 */ /* 0x000fe20003800000 */
[----:B------:R-:W-:Y:S01]  /*26300*/  IMAD.MOV.U32 R8, RZ, RZ, 0x0 ;  /* 0x00000000ff087424 */ /* 0x000fe200078e00ff */
[----:B------:R-:W-:Y:S02]  /*26310*/  MOV R9, 0x14f00000 ;  /* 0x14f0000000097802 */ /* 0x000fe40000000f00 */
        /* <DEDUP_REMOVED lines=8> */
.L_x_1006:
[----:B------:R-:W-:Y:S05]  /*263a0*/  BSYNC B2 ;  /* 0x0000000000027941 */ /* 0x000fea0003800000 */
.L_x_1005:
        /* <DEDUP_REMOVED lines=11> */
[----:B---3--:R-:W-:-:S03]  /*26460*/  IMAD R3, R3, 0x50, R5 ;  /* 0x0000005003037824 */ /* 0x008fc600078e0205 */
[----:B------:R-:W-:-:S07]  /*26470*/  IADD3 R5, R4, 0x400, RZ ;  /* 0x0000040004057810 */ /* 0x000fce0007ffe0ff */
.L_x_1007:
        /* <DEDUP_REMOVED lines=16> */
.L_x_1008:
        /* <DEDUP_REMOVED lines=16> */
.L_x_1009:
        /* <DEDUP_REMOVED lines=16> */
.L_x_1010:
        /* <DEDUP_REMOVED lines=13> */
.L_x_993:
[----:B------:R-:W-:Y:S05]  /*26850*/  BSYNC B1 ;  /* 0x0000000000017941 */ /* 0x000fea0003800000 */
.L_x_992:
[C---:B------:R-:W-:Y:S01]  /*26860*/  ISETP.GT.AND P0, PT, R0.reuse, 0x1, PT ;  /* 0x000000010000780c */ /* 0x040fe20003f04270 */
[----:B------:R-:W-:-:S12]  /*26870*/  VIADD R0, R0, 0xfffffffe ;  /* 0xfffffffe00007836 */ /* 0x000fd80000000000 */
[----:B------:R-:W-:Y:S05]  /*26880*/  @P0 BRA `(.L_x_1011) ;  /* 0xffffffe000fc0947 */ /* 0x000fea000383ffff */
.L_x_951:
[----:B------:R-:W-:Y:S05]  /*26890*/  BSYNC B0 ;  /* 0x0000000000007941 */ /* 0x000fea0003800000 */
.L_x_950:
        /* <DEDUP_REMOVED lines=18> */
.L_x_1013:
[----:B------:R-:W-:Y:S05]  /*269c0*/  BSYNC B0 ;  /* 0x0000000000007941 */ /* 0x000fea0003800000 */
.L_x_1012:
[----:B------:R-:W4:Y:S01]  /*269d0*/  LDL R0, [R1+0x20] ;  /* 0x0000200001007983 */ /* 0x000f220000100800 */
[----:B------:R-:W-:Y:S01]  /*269e0*/  BSSY B0, `(.L_x_1014) ;  /* 0x0000060000007945 */ /* 0x000fe20003800000 */
[----:B----4-:R-:W-:-:S13]  /*269f0*/  LOP3.LUT P0, RZ, R0, 0x1, RZ, 0xc0, !PT ;  /* 0x0000000100ff7812 */ /* 0x010fda000780c0ff */
        /* <DEDUP_REMOVED lines=10> */
.L_x_1107:
[----:B------:R-:W-:Y:S05]  /*26aa0*/  BSYNC B1 ;  /* 0x0000000000017941 */ /* 0x000fea0003800000 */
.L_x_1016:
[----:B------:R-:W-:Y:S04]  /*26ab0*/  BSSY B1, `(.L_x_1018) ;  /* 0x0000009000017945 */ /* 0x000fe80003800000 */
[----:B------:R-:W-:Y:S05]  /*26ac0*/  @P1 BRA `(.L_x_1019) ;  /* 0x00000000001c1947 */ /* 0x000fea0003800000 */
[----:B------:R-:W4:Y:S01]  /*26ad0*/  S2R R3, SR_TID.X ;  /* 0x0000000000037919 */ /* 0x000f220000002100 */
[----:B--2---:R-:W-:-:S04]  /*26ae0*/  MOV R0, 0xa000 ;  /* 0x0000a00000007802 */ /* 0x004fc80000000f00 */
[----:B------:R2:W-:Y:S01]  /*26af0*/  SYNCS.ARRIVE.TRANS64 RZ, [R2+URZ+0x38850], R0 ;  /* 0x0388500002ff79a7 */ /* 0x0005e2000800003f */
[----:B----4-:R-:W-:-:S04]  /*26b00*/  LOP3.LUT R3, R3, 0x1f, RZ, 0xc0, !PT ;  /* 0x0000001f03037812 */ /* 0x010fc800078ec0ff */
[----:B------:R-:W-:-:S13]  /*26b10*/  ISETP.NE.AND P0, PT, R3, RZ, PT ;  /* 0x000000ff0300720c */ /* 0x000fda0003f05270 */
[----:B--2---:R-:W-:Y:S05]  /*26b20*/  @!P0 BRA `(.L_x_1019) ;  /* 0x0000000000048947 */ /* 0x004fea0003800000 */
[----:B------:R-:W-:Y:S01]  /*26b30*/  BPT.TRAP 0x1 ;  /* 0x000000040000795c */ /* 0x000fe20000300000 */
.L_x_1019:
[----:B------:R-:W-:Y:S05]  /*26b40*/  BSYNC B1 ;  /* 0x0000000000017941 */ /* 0x000fea0003800000 */
.L_x_1018:
        /* <DEDUP_REMOVED lines=14> */
.L_x_1020:
        /* <DEDUP_REMOVED lines=12> */
[----:B------:R-:W-:Y:S01]  /*26cf0*/  UMOV UR6, 0x0 ;  /* 0x0000000000067882 */ /* 0x000fe20000000000 */
[----:B------:R-:W-:Y:S01]  /*26d00*/  IADD3 R4, R0, 0x2c00, RZ ;  /* 0x00002c0000047810 */ /* 0x000fe20007ffe0ff */
[----:B------:R-:W-:Y:S01]  /*26d10*/  UMOV UR7, 0x14f00000 ;  /* 0x14f0000000077882 */ /* 0x000fe20000000000 */
[----:B------:R-:W-:-:S09]  /*26d20*/  UMOV UR10, 0x40 ;  /* 0x00000040000a7882 */ /* 0x000fd20000000000 */
.L_x_1021:
        /* <DEDUP_REMOVED lines=16> */
.L_x_1022:
        /* <DEDUP_REMOVED lines=16> */
.L_x_1023:
        /* <DEDUP_REMOVED lines=11> */
.L_x_1015:
[----:B------:R-:W-:Y:S05]  /*26fe0*/  BSYNC B0 ;  /* 0x0000000000007941 */ /* 0x000fea0003800000 */
.L_x_1014:
[----:B-1----:R-:W4:Y:S04]  /*26ff0*/  LDL.LU R5, [R1+0x8] ;  /* 0x0000080001057983 */ /* 0x002f280000300800 */
[----:B------:R-:W2:Y:S01]  /*27000*/  LDL.LU R4, [R1+0x10] ;  /* 0x0000100001047983 */ /* 0x000ea20000300800 */
[----:B----4-:R-:W-:-:S04]  /*27010*/  IADD3 R0, R5, 0x1, RZ ;  /* 0x0000000105007810 */ /* 0x010fc80007ffe0ff */
[----:B------:R-:W-:-:S04]  /*27020*/  ISETP.NE.AND P0, PT, R0, 0x2, PT ;  /* 0x000000020000780c */ /* 0x000fc80003f05270 */
[----:B------:R-:W-:Y:S02]  /*27030*/  SEL R2, RZ, 0x1, P0 ;  /* 0x00000001ff027807 */ /* 0x000fe40000000000 */
[----:B------:R-:W-:Y:S02]  /*27040*/  SEL R0, R0, RZ, P0 ;  /* 0x000000ff00007207 */ /* 0x000fe40000000000 */
[----:B--2---:R-:W-:-:S03]  /*27050*/  LOP3.LUT R4, R4, R2, RZ, 0x3c, !PT ;  /* 0x0000000204047212 */ /* 0x004fc600078e3cff */
[----:B------:R2:W-:Y:S04]  /*27060*/  STL [R1+0x8], R0 ;  /* 0x0000080001007387 */ /* 0x0005e80000100800 */
[----:B------:R2:W-:Y:S02]  /*27070*/  STL [R1+0x10], R4 ;  /* 0x0000100401007387 */ /* 0x0005e40000100800 */
.L_x_930:
[----:B------:R-:W-:Y:S05]  /*27080*/  BSYNC B7 ;  /* 0x0000000000077941 */ /* 0x000fea0003800000 */
.L_x_928:
[----:B--2---:R-:W2:Y:S02]  /*27090*/  LDL R0, [R1+0x20] ;  /* 0x0000200001007983 */ /* 0x004ea40000100800 */
[----:B--2---:R-:W-:-:S13]  /*270a0*/  LOP3.LUT P0, RZ, R0, 0x2, RZ, 0xc0, !PT ;  /* 0x0000000200ff7812 */ /* 0x004fda000780c0ff */
[----:B------:R-:W-:Y:S05]  /*270b0*/  @!P0 BRA `(.L_x_1024) ;  /* 0x0000000000288947 */ /* 0x000fea0003800000 */
[----:B------:R-:W-:Y:S05]  /*270c0*/  WARPSYNC.ALL ;  /* 0x0000000000007948 */ /* 0x000fea0003800000 */
[----:B------:R-:W2:Y:S08]  /*270d0*/  S2UR UR5, SR_CgaCtaId ;  /* 0x00000000000579c3 */ /* 0x000eb00000008800 */
[----:B------:R-:W-:Y:S06]  /*270e0*/  BAR.SYNC.DEFER_BLOCKING 0x5, 0x180 ;  /* 0x0146000000007b1d */ /* 0x000fec0000010000 */
[----:B------:R-:W-:-:S02]  /*270f0*/  UMOV UR4, 0x400 ;  /* 0x0000040000047882 */ /* 0x000fc40000000000 */
[----:B--2---:R-:W-:-:S06]  /*27100*/  ULEA UR4, UR5, UR4, 0x18 ;  /* 0x0000000405047291 */ /* 0x004fcc000f8ec03f */
[----:B------:R-:W-:-:S05]  /*27110*/  IMAD.U32 R0, RZ, RZ, UR4 ;  /* 0x00000004ff007e24 */ /* 0x000fca000f8e00ff */
[----:B------:R4:W2:Y:S04]  /*27120*/  LDS.128 R16, [R0+0x388d0] ;  /* 0x0388d00000107984 */ /* 0x0008a80000000c00 */
[----:B------:R4:W-:Y:S01]  /*27130*/  STL [R1+0x4], R0 ;  /* 0x0000040001007387 */ /* 0x0009e20000100800 */
[----:B------:R-:W-:Y:S06]  /*27140*/  BAR.ARV 0x4, 0x180 ;  /* 0x0106000000007b1d */ /* 0x000fec0000002000 */
[----:B------:R-:W-:Y:S05]  /*27150*/  BRA `(.L_x_1025) ;  /* 0x0000000800507947 */ /* 0x000fea0003800000 */
.L_x_1024:
[----:B---3-5:R-:W2:Y:S01]  /*27160*/  S2R R7, SR_TID.X ;  /* 0x0000000000077919 */ /* 0x028ea20000002100 */
        /* <DEDUP_REMOVED lines=8> */
[----:B------:R-:W2:Y:S02]  /*271f0*/  @!P1 LDC.64 R2, c[0x0][0xc80] ;  /* 0x00032000ff029b82 */ /* 0x000ea40000000a00 */
[----:B--2---:R-:W-:-:S06]  /*27200*/  @!P1 IMAD.WIDE R2, R0, 0x4, R2 ;  /* 0x0000000400029825 */ /* 0x004fcc00078e0202 */
[----:B------:R2:W3:Y:S01]  /*27210*/  @!P1 LDG.E R3, desc[UR6][R2.64] ;  /* 0x0000000602039981 */ /* 0x0004e2000c1e1900 */
[C---:B------:R-:W-:Y:S02]  /*27220*/  ISETP.GE.U32.AND P2, PT, R7.reuse, 0x2, PT ;  /* 0x000000020700780c */ /* 0x040fe40003f46070 */
[C---:B------:R-:W-:Y:S01]  /*27230*/  ISETP.GE.U32.AND P3, PT, R7.reuse, 0x4, PT ;  /* 0x000000040700780c */ /* 0x040fe20003f66070 */
[----:B------:R-:W-:Y:S01]  /*27240*/  SHFL.IDX PT, R0, R16, RZ, 0x1f ;  /* 0x00001fff10007589 */ /* 0x000fe200000e0000 */
[C---:B------:R-:W-:Y:S02]  /*27250*/  ISETP.GE.U32.AND P4, PT, R7.reuse, 0x8, PT ;  /* 0x000000080700780c */ /* 0x040fe40003f86070 */
[C---:B------:R-:W-:Y:S01]  /*27260*/  ISETP.GE.U32.AND P5, PT, R7.reuse, 0x10, PT ;  /* 0x000000100700780c */ /* 0x040fe20003fa6070 */
[----:B------:R-:W-:Y:S01]  /*27270*/  SHFL.IDX PT, R4, R16, 0x1, 0x1f ;  /* 0x00201f0010047f89 */ /* 0x000fe200000e0000 */
[----:B--2---:R-:W-:Y:S01]  /*27280*/  MOV R2, RZ ;  /* 0x000000ff00027202 */ /* 0x004fe20000000f00 */
[----:B---3--:R-:W-:Y:S01]  /*27290*/  @!P1 IMAD.MOV.U32 R2, RZ, RZ, R3 ;  /* 0x000000ffff029224 */ /* 0x008fe200078e0003 */
[----:B------:R-:W-:-:S04]  /*272a0*/  ISETP.NE.AND P1, PT, R7, RZ, PT ;  /* 0x000000ff0700720c */ /* 0x000fc80003f25270 */
[----:B------:R-:W2:Y:S02]  /*272b0*/  SHFL.UP PT, R3, R2, 0x1, RZ ;  /* 0x0420000002037989 */ /* 0x000ea400000e00ff */
[----:B--2---:R-:W-:-:S05]  /*272c0*/  SEL R3, R3, RZ, P1 ;  /* 0x000000ff03037207 */ /* 0x004fca0000800000 */
[----:B------:R-:W-:-:S05]  /*272d0*/  IMAD.IADD R3, R2, 0x1, R3 ;  /* 0x0000000102037824 */ /* 0x000fca00078e0203 */
[----:B------:R-:W2:Y:S02]  /*272e0*/  SHFL.UP PT, R5, R3, 0x2, RZ ;  /* 0x0440000003057989 */ /* 0x000ea400000e00ff */
[----:B--2---:R-:W-:-:S04]  /*272f0*/  SEL R5, R5, RZ, P2 ;  /* 0x000000ff05057207 */ /* 0x004fc80001000000 */
[----:B------:R-:W-:-:S05]  /*27300*/  IADD3 R3, R3, R5, RZ ;  /* 0x0000000503037210 */ /* 0x000fca0007ffe0ff */
[----:B------:R-:W2:Y:S02]  /*27310*/  SHFL.UP PT, R5, R3, 0x4, RZ ;  /* 0x0480000003057989 */ /* 0x000ea400000e00ff */
[----:B--2---:R-:W-:-:S05]  /*27320*/  SEL R5, R5, RZ, P3 ;  /* 0x000000ff05057207 */ /* 0x004fca0001800000 */
[----:B------:R-:W-:-:S05]  /*27330*/  IMAD.IADD R3, R3, 0x1, R5 ;  /* 0x0000000103037824 */ /* 0x000fca00078e0205 */
[----:B------:R-:W2:Y:S02]  /*27340*/  SHFL.UP PT, R5, R3, 0x8, RZ ;  /* 0x0500000003057989 */ /* 0x000ea400000e00ff */
[----:B--2---:R-:W-:-:S05]  /*27350*/  SEL R5, R5, RZ, P4 ;  /* 0x000000ff05057207 */ /* 0x004fca0002000000 */
[----:B------:R-:W-:-:S05]  /*27360*/  IMAD.IADD R3, R3, 0x1, R5 ;  /* 0x0000000103037824 */ /* 0x000fca00078e0205 */
[----:B------:R-:W2:Y:S02]  /*27370*/  SHFL.UP PT, R5, R3, 0x10, RZ ;  /* 0x0600000003057989 */ /* 0x000ea400000e00ff */
[----:B--2---:R-:W-:-:S04]  /*27380*/  SEL R5, R5, RZ, P5 ;  /* 0x000000ff05057207 */ /* 0x004fc80002800000 */
[----:B------:R-:W-:-:S05]  /*27390*/  IADD3 R5, R3, R5, RZ ;  /* 0x0000000503057210 */ /* 0x000fca0007ffe0ff */
[----:B------:R2:W3:Y:S02]  /*273a0*/  SHFL.IDX PT, R6, R5, 0x1f, 0x1f ;  /* 0x03e01f0005067f89 */ /* 0x0004e400000e0000 */
.L_x_1117:
[----:B------:R-:W-:Y:S02]  /*273b0*/  ULDC UR4, c[0x0][0xc38] ;  /* 0x00030e0000047ab9 */ /* 0x000fe40000000800 */
[----:B------:R-:W-:-:S04]  /*273c0*/  IMAD.U32 R16, RZ, RZ, UR4 ;  /* 0x00000004ff107e24 */ /* 0x000fc8000f8e00ff */
[----:B---3--:R-:W-:-:S04]  /*273d0*/  IMAD R6, R6, R16, RZ ;  /* 0x0000001006067224 */ /* 0x008fc800078e02ff */
[----:B------:R-:W-:-:S05]  /*273e0*/  IMAD.IADD R4, R4, 0x1, R6 ;  /* 0x0000000104047824 */ /* 0x000fca00078e0206 */
[----:B------:R-:W-:-:S13]  /*273f0*/  ISETP.GT.AND P6, PT, R4, R0, PT ;  /* 0x000000000400720c */ /* 0x000fda0003fc4270 */
[----:B------:R-:W-:Y:S05]  /*27400*/  @P6 BRA `(.L_x_1027) ;  /* 0x0000000000a06947 */ /* 0x000fea0003800000 */
.L_x_1032:
[----:B------:R-:W3:Y:S01]  /*27410*/  LDC R2, c[0x0][0xc3c] ;  /* 0x00030f00ff027b82 */ /* 0x000ee20000000800 */
[----:B------:R-:W-:-:S04]  /*27420*/  IADD3 R19, R19, 0x1f, RZ ;  /* 0x0000001f13137810 */ /* 0x000fc80007ffe0ff */
[----:B---3--:R-:W-:-:S13]  /*27430*/  ISETP.GE.AND P6, PT, R19, R2, PT ;  /* 0x000000021300720c */ /* 0x008fda0003fc6270 */
[----:B------:R-:W-:Y:S05]  /*27440*/  @P6 BRA `(.L_x_1028) ;  /* 0x0000000400486947 */ /* 0x000fea0003800000 */
[----:B------:R-:W3:Y:S01]  /*27450*/  S2R R3, SR_TID.X ;  /* 0x0000000000037919 */ /* 0x000ee20000002100 */
[----:B------:R-:W-:Y:S01]  /*27460*/  BSSY B0, `(.L_x_1029) ;  /* 0x000000a000007945 */ /* 0x000fe20003800000 */
[----:B---3--:R-:W-:-:S05]  /*27470*/  LOP3.LUT R3, R3, 0x1f, RZ, 0xc0, !PT ;  /* 0x0000001f03037812 */ /* 0x008fca00078ec0ff */
[----:B--2---:R-:W-:-:S05]  /*27480*/  IMAD.IADD R5, R19, 0x1, R3 ;  /* 0x0000000113057824 */ /* 0x004fca00078e0203 */
[----:B------:R-:W-:Y:S01]  /*27490*/  ISETP.GE.OR P6, PT, R5, R2, !P0 ;  /* 0x000000020500720c */ /* 0x000fe200047c6670 */
[----:B------:R-:W-:-:S12]  /*274a0*/  IMAD.MOV.U32 R2, RZ, RZ, RZ ;  /* 0x000000ffff027224 */ /* 0x000fd800078e00ff */
[----:B------:R-:W-:Y:S05]  /*274b0*/  @P6 BRA `(.L_x_1030) ;  /* 0x0000000000106947 */ /* 0x000fea0003800000 */
[----:B------:R-:W2:Y:S01]  /*274c0*/  LDC.64 R2, c[0x0][0xc80] ;  /* 0x00032000ff027b82 */ /* 0x000ea20000000a00 */
[----:B------:R-:W-:Y:S01]  /*274d0*/  ULDC.64 UR4, c[0x0][0x208] ;  /* 0x0000820000047ab9 */ /* 0x000fe20000000a00 */
[----:B--2---:R-:W-:-:S06]  /*274e0*/  IMAD.WIDE R2, R5, 0x4, R2 ;  /* 0x0000000405027825 */ /* 0x004fcc00078e0202 */
[----:B------:R2:W5:Y:S02]  /*274f0*/  LDG.E R2, desc[UR4][R2.64] ;  /* 0x0000000402027981 */ /* 0x000564000c1e1900 */
.L_x_1030:
[----:B------:R-:W-:Y:S05]  /*27500*/  BSYNC B0 ;  /* 0x0000000000007941 */ /* 0x000fea0003800000 */
.L_x_1029:
[----:B------:R-:W-:-:S03]  /*27510*/  UMOV UR4, 0xffffffff ;  /* 0xffffffff00047882 */ /* 0x000fc60000000000 */
[----:B------:R-:W-:Y:S05]  /*27520*/  BRA.DIV UR4, `(.L_x_1031) ;  /* 0x0000002a041c7947 */ /* 0x000fea000b800000 */
[----:B--2--5:R-:W2:Y:S02]  /*27530*/  SHFL.UP PT, R3, R2, 0x1, RZ ;  /* 0x0420000002037989 */ /* 0x024ea400000e00ff */
        /* <DEDUP_REMOVED lines=14> */
[----:B------:R2:W3:Y:S02]  /*27620*/  SHFL.IDX PT, R6, R5, 0x1f, 0x1f ;  /* 0x03e01f0005067f89 */ /* 0x0004e400000e0000 */
.L_x_1125:
[----:B------:R-:W-:Y:S02]  /*27630*/  ULDC UR4, c[0x0][0xc38] ;  /* 0x00030e0000047ab9 */ /* 0x000fe40000000800 */
[----:B------:R-:W-:-:S04]  /*27640*/  IMAD.U32 R16, RZ, RZ, UR4 ;  /* 0x00000004ff107e24 */ /* 0x000fc8000f8e00ff */
[----:B---3--:R-:W-:-:S05]  /*27650*/  IMAD R6, R6, R16, RZ ;  /* 0x0000001006067224 */ /* 0x008fca00078e02ff */
[----:B------:R-:W-:-:S04]  /*27660*/  IADD3 R4, R6, R4, RZ ;  /* 0x0000000406047210 */ /* 0x000fc80007ffe0ff */
[----:B------:R-:W-:-:S13]  /*27670*/  ISETP.GT.AND P6, PT, R4, R0, PT ;  /* 0x000000000400720c */ /* 0x000fda0003fc4270 */
[----:B------:R-:W-:Y:S05]  /*27680*/  @!P6 BRA `(.L_x_1032) ;  /* 0xfffffffc0060e947 */ /* 0x000fea000383ffff */
.L_x_1027:
[----:B------:R-:W-:Y:S01]  /*27690*/  IMAD.IADD R6, R4, 0x1, -R6 ;  /* 0x0000000104067824 */ /* 0x000fe200078e0a06 */
[----:B------:R-:W-:-:S03]  /*276a0*/  UMOV UR4, 0xffffffff ;  /* 0xffffffff00047882 */ /* 0x000fc60000000000 */
[----:B------:R-:W-:-:S05]  /*276b0*/  IMAD R3, R5, R16, R6 ;  /* 0x0000001005037224 */ /* 0x000fca00078e0206 */
[----:B------:R-:W-:Y:S01]  /*276c0*/  ISETP.GT.AND P6, PT, R3, R0, PT ;  /* 0x000000000300720c */ /* 0x000fe20003fc4270 */
[----:B------:R-:W-:-:S12]  /*276d0*/  BRA.DIV UR4, `(.L_x_1033) ;  /* 0x0000002a04887947 */ /* 0x000fd8000b800000 */
[----:B------:R-:W-:-:S04]  /*276e0*/  VOTE.ANY R3, PT, !P6 ;  /* 0x0000000000037806 */ /* 0x000fc800070e0100 */
[----:B------:R-:W3:Y:S02]  /*276f0*/  POPC R4, R3 ;  /* 0x0000000300047309 */ /* 0x000ee40000000000 */
[----:B---3--:R3:W4:Y:S02]  /*27700*/  SHFL.IDX PT, R17, R2, R4, 0x1f ;  /* 0x00001f0402117589 */ /* 0x00872400000e0000 */
.L_x_1129:
[----:B------:R-:W-:Y:S01]  /*27710*/  ISETP.NE.AND P0, PT, R3, RZ, PT ;  /* 0x000000ff0300720c */ /* 0x000fe20003f05270 */
[----:B---3--:R-:W-:-:S12]  /*27720*/  IMAD.MOV.U32 R2, RZ, RZ, RZ ;  /* 0x000000ffff027224 */ /* 0x008fd800078e00ff */
[----:B------:R-:W-:Y:S05]  /*27730*/  @!P0 BRA `(.L_x_1034) ;  /* 0x0000000000108947 */ /* 0x000fea0003800000 */
[----:B------:R-:W-:Y:S01]  /*27740*/  UMOV UR4, 0xffffffff ;  /* 0xffffffff00047882 */ /* 0x000fe20000000000 */
[----:B------:R-:W-:Y:S02]  /*27750*/  IADD3 R12, R4, -0x1, RZ ;  /* 0xffffffff040c7810 */ /* 0x000fe40007ffe0ff */
[----:B------:R-:W-:Y:S05]  /*27760*/  BRA.DIV UR4, `(.L_x_1035) ;  /* 0x0000002a04ac7947 */ /* 0x000fea000b800000 */
[----:B------:R3:W0:Y:S02]  /*27770*/  SHFL.IDX PT, R2, R5, R12, 0x1f ;  /* 0x00001f0c05027589 */ /* 0x00062400000e0000 */
.L_x_1034:
[----:B--234-:R-:W-:Y:S01]  /*27780*/  IABS R5, R17 ;  /* 0x0000001100057213 */ /* 0x01cfe20000000000 */
[----:B0-----:R-:W-:Y:S02]  /*27790*/  IMAD R16, R2, R16, R6 ;  /* 0x0000001002107224 */ /* 0x001fe400078e0206 */
[----:B------:R-:W-:Y:S01]  /*277a0*/  IMAD.IADD R19, R4, 0x1, R19 ;  /* 0x0000000104137824 */ /* 0x000fe200078e0213 */
[----:B------:R-:W0:Y:S01]  /*277b0*/  I2F.RP R2, R5 ;  /* 0x0000000500027306 */ /* 0x000e220000209400 */
[----:B------:R-:W-:-:S07]  /*277c0*/  IMAD.IADD R0, R0, 0x1, -R16 ;  /* 0x0000000100007824 */ /* 0x000fce00078e0a10 */
[----:B0-----:R-:W0:Y:S02]  /*277d0*/  MUFU.RCP R2, R2 ;  /* 0x0000000200027308 */ /* 0x001e240000001000 */
[----:B0-----:R-:W-:-:S06]  /*277e0*/  VIADD R2, R2, 0xffffffe ;  /* 0x0ffffffe02027836 */ /* 0x001fcc0000000000 */
[----:B------:R-:W0:Y:S02]  /*277f0*/  F2I.FTZ.U32.TRUNC.NTZ R3, R2 ;  /* 0x0000000200037305 */ /* 0x000e24000021f000 */
[----:B0-----:R-:W-:-:S04]  /*27800*/  IMAD.MOV R2, RZ, RZ, -R3 ;  /* 0x000000ffff027224 */ /* 0x001fc800078e0a03 */
[----:B------:R-:W-:Y:S01]  /*27810*/  IMAD R6, R2, R5, RZ ;  /* 0x0000000502067224 */ /* 0x000fe200078e02ff */
[----:B------:R-:W-:-:S05]  /*27820*/  MOV R2, RZ ;  /* 0x000000ff00027202 */ /* 0x000fca0000000f00 */
[----:B------:R-:W-:Y:S01]  /*27830*/  IMAD.HI.U32 R2, R3, R6, R2 ;  /* 0x0000000603027227 */ /* 0x000fe200078e0002 */
[----:B------:R-:W-:Y:S02]  /*27840*/  IABS R6, R17 ;  /* 0x0000001100067213 */ /* 0x000fe40000000000 */
[----:B------:R-:W-:-:S03]  /*27850*/  IABS R3, R0 ;  /* 0x0000000000037213 */ /* 0x000fc60000000000 */
[----:B------:R-:W-:Y:S02]  /*27860*/  IMAD.MOV R6, RZ, RZ, -R6 ;  /* 0x000000ffff067224 */ /* 0x000fe400078e0a06 */
[----:B------:R-:W-:-:S04]  /*27870*/  IMAD.HI.U32 R2, R2, R3, RZ ;  /* 0x0000000302027227 */ /* 0x000fc800078e00ff */
[----:B------:R-:W-:-:S05]  /*27880*/  IMAD R3, R2, R6, R3 ;  /* 0x0000000602037224 */ /* 0x000fca00078e0203 */
[----:B------:R-:W-:-:S13]  /*27890*/  ISETP.GT.U32.AND P1, PT, R5, R3, PT ;  /* 0x000000030500720c */ /* 0x000fda0003f24070 */
[-C--:B------:R-:W-:Y:S01]  /*278a0*/  @!P1 IADD3 R3, R3, -R5.reuse, RZ ;  /* 0x8000000503039210 */ /* 0x080fe20007ffe0ff */
[----:B------:R-:W-:Y:S01]  /*278b0*/  @!P1 VIADD R2, R2, 0x1 ;  /* 0x0000000102029836 */ /* 0x000fe20000000000 */
[----:B------:R-:W-:Y:S02]  /*278c0*/  ISETP.NE.AND P1, PT, R17, RZ, PT ;  /* 0x000000ff1100720c */ /* 0x000fe40003f25270 */
[----:B------:R-:W-:Y:S02]  /*278d0*/  ISETP.GE.U32.AND P0, PT, R3, R5, PT ;  /* 0x000000050300720c */ /* 0x000fe40003f06070 */
[----:B------:R-:W-:-:S04]  /*278e0*/  LOP3.LUT R3, R0, R17, RZ, 0x3c, !PT ;  /* 0x0000001100037212 */ /* 0x000fc800078e3cff */
[----:B------:R-:W-:-:S07]  /*278f0*/  ISETP.GE.AND P2, PT, R3, RZ, PT ;  /* 0x000000ff0300720c */ /* 0x000fce0003f46270 */
[----:B------:R-:W-:-:S06]  /*27900*/  @P0 VIADD R2, R2, 0x1 ;  /* 0x0000000102020836 */ /* 0x000fcc0000000000 */
[----:B------:R-:W-:Y:S02]  /*27910*/  @!P2 IADD3 R2, -R2, RZ, RZ ;  /* 0x000000ff0202a210 */ /* 0x000fe40007ffe1ff */
[----:B------:R-:W-:-:S04]  /*27920*/  @!P1 LOP3.LUT R2, RZ, R17, RZ, 0x33, !PT ;  /* 0x00000011ff029212 */ /* 0x000fc800078e33ff */
[----:B------:R-:W-:Y:S01]  /*27930*/  MOV R18, R2 ;  /* 0x0000000200127202 */ /* 0x000fe20000000f00 */
[----:B------:R-:W-:-:S04]  /*27940*/  IMAD.MOV R3, RZ, RZ, -R2 ;  /* 0x000000ffff037224 */ /* 0x000fc800078e0a02 */
[----:B------:R-:W-:Y:S01]  /*27950*/  IMAD R17, R17, R3, R0 ;  /* 0x0000000311117224 */ /* 0x000fe200078e0200 */
[----:B------:R-:W-:Y:S06]  /*27960*/  BRA `(.L_x_1036) ;  /* 0x00000000001c7947 */ /* 0x000fec0003800000 */
.L_x_1028:
[----:B------:R-:W-:Y:S01]  /*27970*/  UMOV UR4, URZ ;  /* 0x0000003f00047c82 */ /* 0x000fe20008000000 */
[----:B------:R-:W-:Y:S01]  /*27980*/  UMOV UR5, URZ ;  /* 0x0000003f00057c82 */ /* 0x000fe20008000000 */
[----:B------:R-:W-:Y:S01]  /*27990*/  ULDC UR6, c[0x0][0xc3c] ;  /* 0x00030f0000067ab9 */ /* 0x000fe20000000800 */
[----:B------:R-:W-:Y:S01]  /*279a0*/  IMAD.MOV.U32 R16, RZ, RZ, R0 ;  /* 0x000000ffff107224 */ /* 0x000fe200078e0000 */
[----:B------:R-:W-:Y:S01]  /*279b0*/  MOV R18, UR5 ;  /* 0x0000000500127c02 */ /* 0x000fe20008000f00 */
[----:B------:R-:W-:Y:S02]  /*279c0*/  IMAD.U32 R17, RZ, RZ, UR4 ;  /* 0x00000004ff117e24 */ /* 0x000fe4000f8e00ff */
[----:B------:R-:W-:-:S07]  /*279d0*/  IMAD.U32 R19, RZ, RZ, UR6 ;  /* 0x00000006ff137e24 */ /* 0x000fce000f8e00ff */
.L_x_1036:
[----:B------:R3:W4:Y:S01]  /*279e0*/  LDL R3, [R1+0x4] ;  /* 0x0000040001037983 */ /* 0x0007220000100800 */
[----:B------:R-:W5:Y:S01]  /*279f0*/  S2R R0, SR_TID.X ;  /* 0x0000000000007919 */ /* 0x000f620000002100 */
[----:B------:R-:W-:Y:S05]  /*27a00*/  WARPSYNC.ALL ;  /* 0x0000000000007948 */ /* 0x000fea0003800000 */
[----:B-----5:R-:W-:Y:S01]  /*27a10*/  LOP3.LUT R0, R0, 0x1f, RZ, 0xc0, !PT ;  /* 0x0000001f00007812 */ /* 0x020fe200078ec0ff */
[----:B------:R-:W-:Y:S03]  /*27a20*/  BAR.SYNC.DEFER_BLOCKING 0x4, 0x180 ;  /* 0x0106000000007b1d */ /* 0x000fe60000010000 */
[----:B------:R-:W-:-:S13]  /*27a30*/  ISETP.NE.AND P0, PT, R0, RZ, PT ;  /* 0x000000ff0000720c */ /* 0x000fda0003f05270 */
[----:B------:R-:W4:Y:S01]  /*27a40*/  @!P0 S2R R0, SR_CgaCtaId ;  /* 0x0000000000008919 */ /* 0x000f220000008800 */
[----:B------:R-:W-:-:S04]  /*27a50*/  @!P0 MOV R2, 0x400 ;  /* 0x0000040000028802 */ /* 0x000fc80000000f00 */
[----:B----4-:R-:W-:-:S05]  /*27a60*/  @!P0 LEA R3, R0, R2, 0x18 ;  /* 0x0000000200038211 */ /* 0x010fca00078ec0ff */
[----:B------:R3:W-:Y:S04]  /*27a70*/  @!P0 STS.128 [R3+0x388d0], R16 ;  /* 0x0388d01003008388 */ /* 0x0007e80000000c00 */
[----:B------:R3:W-:Y:S01]  /*27a80*/  @!P0 STL [R1+0x4], R3 ;  /* 0x0000040301008387 */ /* 0x0007e20000100800 */
[----:B------:R-:W-:Y:S06]  /*27a90*/  BAR.ARV 0x5, 0x180 ;  /* 0x0146000000007b1d */ /* 0x000fec0000002000 */
.L_x_1025:
[----:B------:R-:W-:Y:S02]  /*27aa0*/  ULDC UR4, c[0x0][0xc3c] ;  /* 0x00030f0000047ab9 */ /* 0x000fe40000000800 */
[----:B--2---:R-:W-:-:S13]  /*27ab0*/  ISETP.GE.AND P0, PT, R19, UR4, PT ;  /* 0x0000000413007c0c */ /* 0x004fda000bf06270 */
[----:B------:R-:W-:Y:S05]  /*27ac0*/  @!P0 BRA `(.L_x_1037) ;  /* 0xffffff84006c8947 */ /* 0x000fea000383ffff */
[----:B------:R-:W-:Y:S05]  /*27ad0*/  BSYNC B8 ;  /* 0x0000000000087941 */ /* 0x000fea0003800000 */
.L_x_880:
[----:B----4-:R-:W2:Y:S01]  /*27ae0*/  LDL.LU R0, [R1+0x54] ;  /* 0x0000540001007983 */ /* 0x010ea20000300800 */
[----:B------:R-:W-:Y:S01]  /*27af0*/  BSSY B0, `(.L_x_1038) ;  /* 0x000000b000007945 */ /* 0x000fe20003800000 */
[----:B------:R-:W4:Y:S01]  /*27b00*/  S2R R5, SR_CgaCtaId ;  /* 0x0000000000057919 */ /* 0x000f220000008800 */
[----:B--2---:R-:W-:-:S05]  /*27b10*/  VIADD R0, R0, 0x1 ;  /* 0x0000000100007836 */ /* 0x004fca0000000000 */
[----:B------:R-:W-:-:S04]  /*27b20*/  LEA.HI R2, R0, R0, RZ, 0x1 ;  /* 0x0000000000027211 */ /* 0x000fc800078f08ff */
[----:B0--3--:R-:W-:-:S04]  /*27b30*/  LOP3.LUT R3, R2, 0xfffffffe, RZ, 0xc0, !PT ;  /* 0xfffffffe02037812 */ /* 0x009fc800078ec0ff */
[----:B------:R-:W-:Y:S02]  /*27b40*/  IADD3 R3, R0, -R3, RZ ;  /* 0x8000000300037210 */ /* 0x000fe40007ffe0ff */
[----:B------:R-:W-:Y:S02]  /*27b50*/  MOV R0, 0x400 ;  /* 0x0000040000007802 */ /* 0x000fe40000000f00 */
[----:B------:R-:W-:Y:S02]  /*27b60*/  SHF.L.U32 R3, R3, 0x1f, RZ ;  /* 0x0000001f03037819 */ /* 0x000fe400000006ff */
[----:B----4-:R-:W-:-:S04]  /*27b70*/  LEA R0, R5, R0, 0x18 ;  /* 0x0000000005007211 */ /* 0x010fc800078ec0ff */
[----:B------:R-:W0:Y:S02]  /*27b80*/  SYNCS.PHASECHK.TRANS64.TRYWAIT P0, [R0+URZ+0x38820], R3 ;  /* 0x03882003000075a7 */ /* 0x000e24000800017f */
[----:B0-----:R-:W-:Y:S05]  /*27b90*/  @!P0 BRA `(.L_x_1039) ;  /* 0x0000002400c88947 */ /* 0x001fea0003800000 */
.L_x_1132:
[----:B------:R-:W-:Y:S05]  /*27ba0*/  BSYNC B0 ;  /* 0x0000000000007941 */ /* 0x000fea0003800000 */
.L_x_1038:
[----:B------:R-:W-:-:S03]  /*27bb0*/  UMOV UR4, 0xffffffff ;  /* 0xffffffff00047882 */ /* 0x000fc60000000000 */
[----:B------:R-:W-:Y:S05]  /*27bc0*/  BRA.DIV UR4, `(.L_x_1040) ;  /* 0x0000002604d07947 */ /* 0x000fea000b800000 */
[----:B------:R-:W2:Y:S02]  /*27bd0*/  S2R R2, SR_TID.X ;  /* 0x0000000000027919 */ /* 0x000ea40000002100 */
[----:B--2---:R-:W-:-:S04]  /*27be0*/  SHF.R.U32.HI R2, RZ, 0x5, R2 ;  /* 0x00000005ff027819 */ /* 0x004fc80000011602 */
[----:B------:R-:W-:-:S05]  /*27bf0*/  LOP3.LUT R2, R2, 0x3, RZ, 0xc0, !PT ;  /* 0x0000000302027812 */ /* 0x000fca00078ec0ff */
[----:B------:R2:W3:Y:S02]  /*27c00*/  SHFL.IDX PT, R14, R2, RZ, 0x1f ;  /* 0x00001fff020e7589 */ /* 0x0004e400000e0000 */
.L_x_1135:
[----:B---3--:R-:W-:-:S13]  /*27c10*/  ISETP.NE.AND P0, PT, R14, RZ, PT ;  /* 0x000000ff0e00720c */ /* 0x008fda0003f05270 */
[----:B------:R-:W-:Y:S05]  /*27c20*/  @P0 BRA `(.L_x_645) ;  /* 0x0000000000940947 */ /* 0x000fea0003800000 */
[----:B------:R-:W-:-:S03]  /*27c30*/  UMOV UR4, 0xffffffff ;  /* 0xffffffff00047882 */ /* 0x000fc60000000000 */
[----:B------:R-:W-:Y:S05]  /*27c40*/  BRA.DIV UR4, `(.L_x_1041) ;  /* 0x0000002604e47947 */ /* 0x000fea000b800000 */
[----:B------:R-:W-:-:S13]  /*27c50*/  ELECT P6, URZ, PT ;  /* 0x00000000003f782f */ /* 0x000fda00038c0000 */
.L_x_1138:
[----:B------:R-:W-:Y:S05]  /*27c60*/  @!P6 BRA `(.L_x_645) ;  /* 0x000000000084e947 */ /* 0x000fea0003800000 */
[----:B--2---:R-:W2:Y:S02]  /*27c70*/  LDL.LU R2, [R1+0x68] ;  /* 0x0000680001027983 */ /* 0x004ea40000300800 */
[----:B--2---:R-:W-:-:S04]  /*27c80*/  LOP3.LUT R2, R2, 0x2, RZ, 0xfc, !PT ;  /* 0x0000000202027812 */ /* 0x004fc800078efcff */
[----:B------:R-:W-:-:S13]  /*27c90*/  ISETP.NE.AND P2, PT, R2, 0x3, PT ;  /* 0x000000030200780c */ /* 0x000fda0003f45270 */
[----:B------:R-:W-:Y:S05]  /*27ca0*/  @!P2 BRA `(.L_x_1042) ;  /* 0x000000000004a947 */ /* 0x000fea0003800000 */
[----:B------:R-:W-:Y:S01]  /*27cb0*/  BPT.TRAP 0x1 ;  /* 0x000000040000795c */ /* 0x000fe20000300000 */
.L_x_1042:
[----:B0-----:R-:W2:Y:S04]  /*27cc0*/  LDL R3, [R1+0x8] ;  /* 0x0000080001037983 */ /* 0x001ea80000100800 */
[----:B-----5:R-:W3:Y:S01]  /*27cd0*/  LDL.LU R7, [R1+0x10] ;  /* 0x0000100001077983 */ /* 0x020ee20000300800 */
[----:B------:R-:W-:-:S04]  /*27ce0*/  VIADD R2, R0, 0x38840 ;  /* 0x0003884000027836 */ /* 0x000fc80000000000 */
[C---:B--2---:R-:W-:Y:S01]  /*27cf0*/  IMAD R6, R3.reuse, 0x8, R2 ;  /* 0x0000000803067824 */ /* 0x044fe200078e0202 */
[----:B------:R-:W-:Y:S02]  /*27d00*/  IADD3 R3, R3, 0x1, RZ ;  /* 0x0000000103037810 */ /* 0x000fe40007ffe0ff */
[----:B---3--:R-:W-:Y:S02]  /*27d10*/  SHF.L.U32 R5, R7, 0x1f, RZ ;  /* 0x0000001f07057819 */ /* 0x008fe400000006ff */
[C---:B------:R-:W-:Y:S02]  /*27d20*/  ISETP.NE.AND P1, PT, R3.reuse, 0x2, PT ;  /* 0x000000020300780c */ /* 0x040fe40003f25270 */
[----:B------:R-:W0:Y:S02]  /*27d30*/  SYNCS.PHASECHK.TRANS64.TRYWAIT P0, [R6+URZ], R5 ;  /* 0x00000005060075a7 */ /* 0x000e24000800017f */
[----:B------:R-:W-:Y:S02]  /*27d40*/  SEL R4, RZ, 0x1, P1 ;  /* 0x00000001ff047807 */ /* 0x000fe40000800000 */
[----:B------:R-:W-:-:S02]  /*27d50*/  SEL R3, R3, RZ, P1 ;  /* 0x000000ff03037207 */ /* 0x000fc40000800000 */
[----:B------:R-:W-:-:S03]  /*27d60*/  LOP3.LUT R4, R7, R4, RZ, 0x3c, !PT ;  /* 0x0000000407047212 */ /* 0x000fc600078e3cff */
[----:B------:R-:W-:Y:S01]  /*27d70*/  IMAD R7, R3, 0x8, R2 ;  /* 0x0000000803077824 */ /* 0x000fe200078e0202 */
[----:B------:R-:W-:Y:S01]  /*27d80*/  SHF.L.U32 R2, R4, 0x1f, RZ ;  /* 0x0000001f04027819 */ /* 0x000fe200000006ff */
[----:B0-----:R-:W-:Y:S06]  /*27d90*/  @!P0 BRA `(.L_x_1043) ;  /* 0x0000002400b08947 */ /* 0x001fec0003800000 */
.L_x_1139:
[----:B------:R-:W2:Y:S02]  /*27da0*/  SYNCS.PHASECHK.TRANS64.TRYWAIT P0, [R7+URZ], R2 ;  /* 0x00000002070075a7 */ /* 0x000ea4000800017f */
[----:B--2---:R-:W-:Y:S05]  /*27db0*/  @!P0 BRA `(.L_x_1044) ;  /* 0x0000002400bc8947 */ /* 0x004fea0003800000 */
.L_x_1140:
[----:B------:R-:W-:Y:S05]  /*27dc0*/  @!P2 BRA `(.L_x_1045) ;  /* 0x000000000004a947 */ /* 0x000fea0003800000 */
[----:B------:R-:W-:Y:S01]  /*27dd0*/  BPT.TRAP 0x1 ;  /* 0x000000040000795c */ /* 0x000fe20000300000 */
.L_x_1045:
[----:B------:R-:W3:Y:S01]  /*27de0*/  LDL.LU R4, [R1+0x8] ;  /* 0x0000080001047983 */ /* 0x000ee20000300800 */
[----:B------:R-:W-:-:S05]  /*27df0*/  VIADD R0, R0, 0x38860 ;  /* 0x0003886000007836 */ /* 0x000fca0000000000 */
[----:B---3--:R-:W-:-:S04]  /*27e00*/  LEA R4, R4, R0, 0x3 ;  /* 0x0000000004047211 */ /* 0x008fc800078e18ff */
[----:B------:R-:W3:Y:S02]  /*27e10*/  SYNCS.PHASECHK.TRANS64.TRYWAIT P0, [R4+URZ], R5 ;  /* 0x00000005040075a7 */ /* 0x000ee4000800017f */
[----:B---3--:R-:W-:Y:S05]  /*27e20*/  @!P0 BRA `(.L_x_1046) ;  /* 0x0000002400b48947 */ /* 0x008fea0003800000 */
.L_x_1141:
[----:B------:R-:W-:-:S07]  /*27e30*/  IMAD R3, R3, 0x8, R0 ;  /* 0x0000000803037824 */ /* 0x000fce00078e0200 */
.L_x_1047:
[----:B----4-:R4:W0:Y:S02]  /*27e40*/  SYNCS.PHASECHK.TRANS64.TRYWAIT P0, [R3+URZ], R2 ;  /* 0x00000002030075a7 */ /* 0x010824000800017f */
[----:B0-----:R-:W-:Y:S05]  /*27e50*/  @!P0 NANOSLEEP.SYNCS 0x989680 ;  /* 0x009896800000895d */ /* 0x001fea0003900000 */
[----:B------:R-:W0:Y:S02]  /*27e60*/  @!P0 SYNCS.PHASECHK.TRANS64 P0, [R3+URZ], R2 ;  /* 0x00000002030085a7 */ /* 0x000e24000800007f */
[----:B0-----:R-:W-:Y:S05]  /*27e70*/  @!P0 BRA `(.L_x_1047) ;  /* 0xfffffffc00f08947 */ /* 0x001fea000383ffff */
.L_x_645:
[----:B------:R-:W-:Y:S05]  /*27e80*/  BSYNC B9 ;  /* 0x0000000000097941 */ /* 0x000fea0003800000 */
.L_x_642:
[----:B------:R-:W-:Y:S05]  /*27e90*/  EXIT ;  /* 0x000000000000794d */ /* 0x000fea0003800000 */
.L_x_665:
[----:B0-----:R0:W1:Y:S02]  /*27ea0*/  SYNCS.PHASECHK.TRANS64.TRYWAIT P6, [R0+URZ+0x38890], R114 ;  /* 0x03889072000075a7 */ /* 0x00106400080c017f */
[----:B-1----:R-:W-:Y:S05]  /*27eb0*/  @!P6 NANOSLEEP.SYNCS 0x989680 ;  /* 0x009896800000e95d */ /* 0x002fea0003900000 */
[----:B------:R-:W1:Y:S02]  /*27ec0*/  @!P6 SYNCS.PHASECHK.TRANS64 P6, [R0+URZ+0x38890], R114 ;  /* 0x038890720000e5a7 */ /* 0x000e6400080c007f */
[----:B-1----:R-:W-:Y:S05]  /*27ed0*/  @!P6 BRA `(.L_x_665) ;  /* 0xfffffffc00f0e947 */ /* 0x002fea000383ffff */
[----:B------:R-:W-:Y:S05]  /*27ee0*/  BRA `(.L_x_1048) ;  /* 0xfffffdb800387947 */ /* 0x000fea000383ffff */
.L_x_721:
[----:B-1----:R1:W3:Y:S02]  /*27ef0*/  SYNCS.PHASECHK.TRANS64.TRYWAIT P6, [R0+URZ+0x38890], R114 ;  /* 0x03889072000075a7 */ /* 0x0022e400080c017f */
[----:B---3--:R-:W-:Y:S05]  /*27f00*/  @!P6 NANOSLEEP.SYNCS 0x989680 ;  /* 0x009896800000e95d */ /* 0x008fea0003900000 */
[----:B------:R-:W3:Y:S02]  /*27f10*/  @!P6 SYNCS.PHASECHK.TRANS64 P6, [R0+URZ+0x38890], R114 ;  /* 0x038890720000e5a7 */ /* 0x000ee400080c007f */
[----:B---3--:R-:W-:Y:S05]  /*27f20*/  @!P6 BRA `(.L_x_721) ;  /* 0xfffffffc00f0e947 */ /* 0x008fea000383ffff */
[----:B------:R-:W-:Y:S05]  /*27f30*/  BRA `(.L_x_1049) ;  /* 0xfffffdec00147947 */ /* 0x000fea000383ffff */
.L_x_746:
[----:B-1----:R1:W2:Y:S02]  /*27f40*/  SYNCS.PHASECHK.TRANS64.TRYWAIT P3, [R0+URZ+0x38890], R114 ;  /* 0x03889072000075a7 */ /* 0x0022a4000806017f */
[----:B--2---:R-:W-:Y:S05]  /*27f50*/  @!P3 NANOSLEEP.SYNCS 0x989680 ;  /* 0x009896800000b95d */ /* 0x004fea0003900000 */
[----:B------:R-:W2:Y:S02]  /*27f60*/  @!P3 SYNCS.PHASECHK.TRANS64 P3, [R0+URZ+0x38890], R114 ;  /* 0x038890720000b5a7 */ /* 0x000ea4000806007f */
[----:B--2---:R-:W-:Y:S05]  /*27f70*/  @!P3 BRA `(.L_x_746) ;  /* 0xfffffffc00f0b947 */ /* 0x004fea000383ffff */
[----:B------:R-:W-:Y:S05]  /*27f80*/  BRA `(.L_x_1050) ;  /* 0xfffffe1c007c7947 */ /* 0x000fea000383ffff */
.L_x_754:
[----:B--2---:R2:W3:Y:S02]  /*27f90*/  SYNCS.PHASECHK.TRANS64.TRYWAIT P2, [R0+URZ+0x388b0], R114 ;  /* 0x0388b072000075a7 */ /* 0x0044e4000804017f */
[----:B---3--:R-:W-:Y:S05]  /*27fa0*/  @!P2 NANOSLEEP.SYNCS 0x989680 ;  /* 0x009896800000a95d */ /* 0x008fea0003900000 */
[----:B------:R-:W3:Y:S02]  /*27fb0*/  @!P2 SYNCS.PHASECHK.TRANS64 P2, [R0+URZ+0x388b0], R114 ;  /* 0x0388b0720000a5a7 */ /* 0x000ee4000804007f */
[----:B---3--:R-:W-:Y:S05]  /*27fc0*/  @!P2 BRA `(.L_x_754) ;  /* 0xfffffffc00f0a947 */ /* 0x008fea000383ffff */
[----:B------:R-:W-:Y:S05]  /*27fd0*/  BRA `(.L_x_1051) ;  /* 0xfffffe2000a07947 */ /* 0x000fea000383ffff */
.L_x_774:
[----:B------:R-:W-:Y:S01]  /*27fe0*/  BSSY B1, `(.L_x_1052) ;  /* 0x0000008000017945 */ /* 0x000fe20003800000 */
[----:B------:R-:W-:Y:S01]  /*27ff0*/  IMAD.MOV.U32 R13, RZ, RZ, R25 ;  /* 0x000000ffff0d7224 */ /* 0x000fe200078e0019 */
[----:B------:R-:W-:Y:S01]  /*28000*/  MOV R12, RZ ;  /* 0x000000ff000c7202 */ /* 0x000fe20000000f00 */
[----:B------:R-:W-:Y:S02]  /*28010*/  IMAD.MOV.U32 R11, RZ, RZ, 0x181f ;  /* 0x0000181fff0b7424 */ /* 0x000fe400078e00ff */
[----:B------:R-:W-:-:S07]  /*28020*/  IMAD.MOV.U32 R15, RZ, RZ, -0x1 ;  /* 0xffffffffff0f7424 */ /* 0x000fce00078e00ff */
[----:B------:R-:W-:Y:S05]  /*28030*/  WARPSYNC.COLLECTIVE R15, `(.L_x_1053) ;  /* 0x000000000f087348 */ /* 0x000fea0003c00000 */
[----:B------:R0:W1:Y:S02]  /*28040*/  SHFL.IDX P6, R14, R13, R12, R11 ;  /* 0x0000000c0d0e7389 */ /* 0x00006400000c000b */
[----:B01----:R-:W-:Y:S01]  /*28050*/  ENDCOLLECTIVE ;  /* 0x000000000000791b */ /* 0x003fe20003800000 */
.L_x_1053:
[----:B------:R-:W-:Y:S05]  /*28060*/  BSYNC B1 ;  /* 0x0000000000017941 */ /* 0x000fea0003800000 */
.L_x_1052:
[----:B------:R-:W-:Y:S01]  /*28070*/  IMAD.MOV.U32 R13, RZ, RZ, R24 ;  /* 0x000000ffff0d7224 */ /* 0x000fe200078e0018 */
[----:B------:R-:W-:Y:S01]  /*28080*/  MOV R11, 0x181f ;  /* 0x0000181f000b7802 */ /* 0x000fe20000000f00 */
[----:B------:R-:W-:Y:S01]  /*28090*/  IMAD.MOV.U32 R12, RZ, RZ, RZ ;  /* 0x000000ffff0c7224 */ /* 0x000fe200078e00ff */
[----:B------:R-:W-:Y:S01]  /*280a0*/  MOV R3, R14 ;  /* 0x0000000e00037202 */ /* 0x000fe20000000f00 */
[----:B------:R-:W-:-:S07]  /*280b0*/  IMAD.MOV.U32 R15, RZ, RZ, -0x1 ;  /* 0xffffffffff0f7424 */ /* 0x000fce00078e00ff */
[----:B------:R-:W-:Y:S05]  /*280c0*/  WARPSYNC.COLLECTIVE R15, `(.L_x_1054) ;  /* 0x000000000f087348 */ /* 0x000fea0003c00000 */
[----:B------:R0:W1:Y:S02]  /*280d0*/  SHFL.IDX P6, R14, R13, R12, R11 ;  /* 0x0000000c0d0e7389 */ /* 0x00006400000c000b */
[----:B01----:R-:W-:Y:S01]  /*280e0*/  ENDCOLLECTIVE ;  /* 0x000000000000791b */ /* 0x003fe20003800000 */
.L_x_1054:
[----:B------:R-:W-:Y:S01]  /*280f0*/  MOV R13, R26 ;  /* 0x0000001a000d7202 */ /* 0x000fe20000000f00 */
[----:B------:R-:W-:-:S07]  /*28100*/  IMAD.MOV.U32 R4, RZ, RZ, R14 ;  /* 0x000000ffff047224 */ /* 0x000fce00078e000e */
[----:B------:R-:W-:Y:S05]  /*28110*/  WARPSYNC.COLLECTIVE R15, `(.L_x_1055) ;  /* 0x000000000f087348 */ /* 0x000fea0003c00000 */
[----:B------:R0:W1:Y:S02]  /*28120*/  SHFL.IDX P6, R14, R13, R12, R11 ;  /* 0x0000000c0d0e7389 */ /* 0x00006400000c000b */
[----:B01----:R-:W-:Y:S01]  /*28130*/  ENDCOLLECTIVE ;  /* 0x000000000000791b */ /* 0x003fe20003800000 */
.L_x_1055:
[----:B------:R-:W-:Y:S02]  /*28140*/  IMAD.MOV.U32 R13, RZ, RZ, R28 ;  /* 0x000000ffff0d7224 */ /* 0x000fe400078e001c */
[----:B------:R-:W-:-:S07]  /*28150*/  IMAD.MOV.U32 R5, RZ, RZ, R14 ;  /* 0x000000ffff057224 */ /* 0x000fce00078e000e */
[----:B------:R-:W-:Y:S05]  /*28160*/  WARPSYNC.COLLECTIVE R15, `(.L_x_1056) ;  /* 0x000000000f087348 */ /* 0x000fea0003c00000 */
[----:B------:R0:W1:Y:S02]  /*28170*/  SHFL.IDX P6, R14, R13, R12, R11 ;  /* 0x0000000c0d0e7389 */ /* 0x00006400000c000b */
[----:B01----:R-:W-:Y:S01]  /*28180*/  ENDCOLLECTIVE ;  /* 0x000000000000791b */ /* 0x003fe20003800000 */
.L_x_1056:
[----:B------:R-:W-:Y:S05]  /*28190*/  BRA `(.L_x_1057) ;  /* 0xfffffe3000747947 */ /* 0x000fea000383ffff */
.L_x_778:
[----:B0-----:R0:W1:Y:S02]  /*281a0*/  SYNCS.PHASECHK.TRANS64.TRYWAIT P0, [R18+URZ+0x38800], R5 ;  /* 0x03880005120075a7 */ /* 0x001064000800017f */
[----:B-1----:R-:W-:Y:S05]  /*281b0*/  @!P0 NANOSLEEP.SYNCS 0x989680 ;  /* 0x009896800000895d */ /* 0x002fea0003900000 */
[----:B------:R-:W1:Y:S02]  /*281c0*/  @!P0 SYNCS.PHASECHK.TRANS64 P0, [R18+URZ+0x38800], R5 ;  /* 0x03880005120085a7 */ /* 0x000e64000800007f */
[----:B-1----:R-:W-:Y:S05]  /*281d0*/  @!P0 BRA `(.L_x_778) ;  /* 0xfffffffc00f08947 */ /* 0x002fea000383ffff */
[----:B------:R-:W-:Y:S05]  /*281e0*/  BRA `(.L_x_1058) ;  /* 0xfffffe38003c7947 */ /* 0x000fea000383ffff */
.L_x_810:
[----:B------:R-:W-:Y:S01]  /*281f0*/  BSSY B1, `(.L_x_1059) ;  /* 0x0000008000017945 */ /* 0x000fe20003800000 */
[----:B------:R-:W-:Y:S01]  /*28200*/  MOV R13, R25 ;  /* 0x00000019000d7202 */ /* 0x000fe20000000f00 */
[----:B------:R-:W-:Y:S01]  /*28210*/  IMAD.MOV.U32 R12, RZ, RZ, RZ ;  /* 0x000000ffff0c7224 */ /* 0x000fe200078e00ff */
[----:B------:R-:W-:Y:S01]  /*28220*/  MOV R15, 0xffffffff ;  /* 0xffffffff000f7802 */ /* 0x000fe20000000f00 */
[----:B------:R-:W-:-:S07]  /*28230*/  IMAD.MOV.U32 R11, RZ, RZ, 0x181f ;  /* 0x0000181fff0b7424 */ /* 0x000fce00078e00ff */
[----:B------:R-:W-:Y:S05]  /*28240*/  WARPSYNC.COLLECTIVE R15, `(.L_x_1060) ;  /* 0x000000000f087348 */ /* 0x000fea0003c00000 */
[----:B------:R0:W1:Y:S02]  /*28250*/  SHFL.IDX P6, R14, R13, R12, R11 ;  /* 0x0000000c0d0e7389 */ /* 0x00006400000c000b */
[----:B01----:R-:W-:Y:S01]  /*28260*/  ENDCOLLECTIVE ;  /* 0x000000000000791b */ /* 0x003fe20003800000 */
.L_x_1060:
[----:B------:R-:W-:Y:S05]  /*28270*/  BSYNC B1 ;  /* 0x0000000000017941 */ /* 0x000fea0003800000 */
.L_x_1059:
[----:B------:R-:W-:Y:S01]  /*28280*/  IMAD.MOV.U32 R13, RZ, RZ, R24 ;  /* 0x000000ffff0d7224 */ /* 0x000fe200078e0018 */
[----:B------:R-:W-:Y:S01]  /*28290*/  MOV R12, RZ ;  /* 0x000000ff000c7202 */ /* 0x000fe20000000f00 */
[----:B------:R-:W-:Y:S02]  /*282a0*/  IMAD.MOV.U32 R11, RZ, RZ, 0x181f ;  /* 0x0000181fff0b7424 */ /* 0x000fe400078e00ff */
[----:B------:R-:W-:Y:S02]  /*282b0*/  IMAD.MOV.U32 R15, RZ, RZ, -0x1 ;  /* 0xffffffffff0f7424 */ /* 0x000fe400078e00ff */
[----:B------:R-:W-:-:S07]  /*282c0*/  IMAD.MOV.U32 R3, RZ, RZ, R14 ;  /* 0x000000ffff037224 */ /* 0x000fce00078e000e */
[----:B------:R-:W-:Y:S05]  /*282d0*/  WARPSYNC.COLLECTIVE R15, `(.L_x_1061) ;  /* 0x000000000f087348 */ /* 0x000fea0003c00000 */
[----:B------:R0:W1:Y:S02]  /*282e0*/  SHFL.IDX P6, R14, R13, R12, R11 ;  /* 0x0000000c0d0e7389 */ /* 0x00006400000c000b */
[----:B01----:R-:W-:Y:S01]  /*282f0*/  ENDCOLLECTIVE ;  /* 0x000000000000791b */ /* 0x003fe20003800000 */
.L_x_1061:
[----:B------:R-:W-:Y:S01]  /*28300*/  IMAD.MOV.U32 R13, RZ, RZ, R26 ;  /* 0x000000ffff0d7224 */ /* 0x000fe200078e001a */
[----:B------:R-:W-:-:S07]  /*28310*/  MOV R20, R14 ;  /* 0x0000000e00147202 */ /* 0x000fce0000000f00 */
[----:B------:R-:W-:Y:S05]  /*28320*/  WARPSYNC.COLLECTIVE R15, `(.L_x_1062) ;  /* 0x000000000f087348 */ /* 0x000fea0003c00000 */
[----:B------:R0:W1:Y:S02]  /*28330*/  SHFL.IDX P6, R14, R13, R12, R11 ;  /* 0x0000000c0d0e7389 */ /* 0x00006400000c000b */
[----:B01----:R-:W-:Y:S01]  /*28340*/  ENDCOLLECTIVE ;  /* 0x000000000000791b */ /* 0x003fe20003800000 */
.L_x_1062:
[----:B------:R-:W-:Y:S01]  /*28350*/  MOV R13, R28 ;  /* 0x0000001c000d7202 */ /* 0x000fe20000000f00 */
[----:B------:R-:W-:-:S07]  /*28360*/  IMAD.MOV.U32 R21, RZ, RZ, R14 ;  /* 0x000000ffff157224 */ /* 0x000fce00078e000e */
[----:B------:R-:W-:Y:S05]  /*28370*/  WARPSYNC.COLLECTIVE R15, `(.L_x_1063) ;  /* 0x000000000f087348 */ /* 0x000fea0003c00000 */
[----:B------:R0:W1:Y:S02]  /*28380*/  SHFL.IDX P6, R14, R13, R12, R11 ;  /* 0x0000000c0d0e7389 */ /* 0x00006400000c000b */
[----:B01----:R-:W-:Y:S01]  /*28390*/  ENDCOLLECTIVE ;  /* 0x000000000000791b */ /* 0x003fe20003800000 */
.L_x_1063:
[----:B------:R-:W-:Y:S01]  /*283a0*/  IMAD.MOV.U32 R28, RZ, RZ, R14 ;  /* 0x000000ffff1c7224 */ /* 0x000fe200078e000e */
[----:B------:R-:W-:Y:S06]  /*283b0*/  BRA `(.L_x_1064) ;  /* 0xfffffe60009c7947 */ /* 0x000fec000383ffff */
.L_x_814:
[----:B0-----:R0:W1:Y:S02]  /*283c0*/  SYNCS.PHASECHK.TRANS64.TRYWAIT P0, [R18+URZ+0x38800], R5 ;  /* 0x03880005120075a7 */ /* 0x001064000800017f */
[----:B-1----:R-:W-:Y:S05]  /*283d0*/  @!P0 NANOSLEEP.SYNCS 0x989680 ;  /* 0x009896800000895d */ /* 0x002fea0003900000 */
[----:B------:R-:W1:Y:S02]  /*283e0*/  @!P0 SYNCS.PHASECHK.TRANS64 P0, [R18+URZ+0x38800], R5 ;  /* 0x03880005120085a7 */ /* 0x000e64000800007f */
[----:B-1----:R-:W-:Y:S05]  /*283f0*/  @!P0 BRA `(.L_x_814) ;  /* 0xfffffffc00f08947 */ /* 0x002fea000383ffff */
[----:B------:R-:W-:Y:S05]  /*28400*/  BRA `(.L_x_1065) ;  /* 0xfffffe6800147947 */ /* 0x000fea000383ffff */
.L_x_832:
[----:B-1----:R1:W2:Y:S02]  /*28410*/  SYNCS.PHASECHK.TRANS64.TRYWAIT P2, [R0+URZ+0x38830], R3 ;  /* 0x03883003000075a7 */ /* 0x0022a4000804017f */
[----:B--2---:R-:W-:Y:S05]  /*28420*/  @!P2 NANOSLEEP.SYNCS 0x989680 ;  /* 0x009896800000a95d */ /* 0x004fea0003900000 */
[----:B------:R-:W2:Y:S02]  /*28430*/  @!P2 SYNCS.PHASECHK.TRANS64 P2, [R0+URZ+0x38830], R3 ;  /* 0x038830030000a5a7 */ /* 0x000ea4000804007f */
[----:B--2---:R-:W-:Y:S05]  /*28440*/  @!P2 BRA `(.L_x_832) ;  /* 0xfffffffc00f0a947 */ /* 0x004fea000383ffff */
[----:B------:R-:W-:Y:S05]  /*28450*/  BRA `(.L_x_831) ;  /* 0xfffffe9800347947 */ /* 0x000fea000383ffff */
.L_x_839:
[----:B-1----:R1:W2:Y:S02]  /*28460*/  SYNCS.PHASECHK.TRANS64.TRYWAIT P2, [R11+URZ+0x38830], R2 ;  /* 0x038830020b0075a7 */ /* 0x0022a4000804017f */
[----:B--2---:R-:W-:Y:S05]  /*28470*/  @!P2 NANOSLEEP.SYNCS 0x989680 ;  /* 0x009896800000a95d */ /* 0x004fea0003900000 */
[----:B------:R-:W2:Y:S02]  /*28480*/  @!P2 SYNCS.PHASECHK.TRANS64 P2, [R11+URZ+0x38830], R2 ;  /* 0x038830020b00a5a7 */ /* 0x000ea4000804007f */
[----:B--2---:R-:W-:Y:S05]  /*28490*/  @!P2 BRA `(.L_x_839) ;  /* 0xfffffffc00f0a947 */ /* 0x004fea000383ffff */
[----:B------:R-:W-:Y:S05]  /*284a0*/  BRA `(.L_x_838) ;  /* 0xfffffee400607947 */ /* 0x000fea000383ffff */
.L_x_844:
[----:B---3--:R3:W4:Y:S02]  /*284b0*/  SYNCS.PHASECHK.TRANS64.TRYWAIT P2, [R9+URZ+0x38850], R0 ;  /* 0x03885000090075a7 */ /* 0x008724000804017f */
[----:B----4-:R-:W-:Y:S05]  /*284c0*/  @!P2 NANOSLEEP.SYNCS 0x989680 ;  /* 0x009896800000a95d */ /* 0x010fea0003900000 */
[----:B------:R-:W4:Y:S02]  /*284d0*/  @!P2 SYNCS.PHASECHK.TRANS64 P2, [R9+URZ+0x38850], R0 ;  /* 0x038850000900a5a7 */ /* 0x000f24000804007f */
[----:B----4-:R-:W-:Y:S05]  /*284e0*/  @!P2 BRA `(.L_x_844) ;  /* 0xfffffffc00f0a947 */ /* 0x010fea000383ffff */
[----:B------:R-:W-:Y:S05]  /*284f0*/  BRA `(.L_x_843) ;  /* 0xffffff1c00047947 */ /* 0x000fea000383ffff */
.L_x_850:
[----:B-1----:R1:W2:Y:S02]  /*28500*/  SYNCS.PHASECHK.TRANS64.TRYWAIT P0, [R0+URZ+0x38850], R7 ;  /* 0x03885007000075a7 */ /* 0x0022a4000800017f */
[----:B--2---:R-:W-:Y:S05]  /*28510*/  @!P0 NANOSLEEP.SYNCS 0x989680 ;  /* 0x009896800000895d */ /* 0x004fea0003900000 */
[----:B------:R-:W2:Y:S02]  /*28520*/  @!P0 SYNCS.PHASECHK.TRANS64 P0, [R0+URZ+0x38850], R7 ;  /* 0x03885007000085a7 */ /* 0x000ea4000800007f */
[----:B--2---:R-:W-:Y:S05]  /*28530*/  @!P0 BRA `(.L_x_850) ;  /* 0xfffffffc00f08947 */ /* 0x004fea000383ffff */
[----:B------:R-:W-:Y:S05]  /*28540*/  BRA `(.L_x_849) ;  /* 0xffffff3400247947 */ /* 0x000fea000383ffff */
.L_x_886:
[----:B------:R-:W0:Y:S01]  /*28550*/  S2R R6, SR_TID.X ;  /* 0x0000000000067919 */ /* 0x000e220000002100 */
[----:B------:R-:W-:Y:S01]  /*28560*/  BSSY B1, `(.L_x_1066) ;  /* 0x000000a000017945 */ /* 0x000fe20003800000 */
[----:B------:R-:W-:Y:S01]  /*28570*/  MOV R12, RZ ;  /* 0x000000ff000c7202 */ /* 0x000fe20000000f00 */
        /* <DEDUP_REMOVED lines=8> */
.L_x_1067:
[----:B------:R-:W-:Y:S05]  /*28600*/  BSYNC B1 ;  /* 0x0000000000017941 */ /* 0x000fea0003800000 */
.L_x_1066:
[----:B------:R-:W-:Y:S05]  /*28610*/  BRA `(.L_x_1068) ;  /* 0xffffff8000787947 */ /* 0x000fea000383ffff */
.L_x_888:
[----:B------:R-:W-:Y:S01]  /*28620*/  BSSY B1, `(.L_x_1069) ;  /* 0x0000006000017945 */ /* 0x000fe20003800000 */
[----:B------:R-:W-:-:S07]  /*28630*/  MOV R15, 0xffffffff ;  /* 0xffffffff000f7802 */ /* 0x000fce0000000f00 */
[----:B01----:R-:W-:Y:S05]  /*28640*/  WARPSYNC.COLLECTIVE R15, `(.L_x_1070) ;  /* 0x000000000f0c7348 */ /* 0x003fea0003c00000 */
[----:B------:R-:W-:Y:S02]  /*28650*/  ELECT P6, UR62, PT ;  /* 0x00000000003e782f */ /* 0x000fe400038c0000 */
[----:B------:R-:W-:Y:S01]  /*28660*/  MOV R14, UR62 ;  /* 0x0000003e000e7c02 */ /* 0x000fe20008000f00 */
[----:B01----:R-:W-:Y:S10]  /*28670*/  ENDCOLLECTIVE ;  /* 0x000000000000791b */ /* 0x003ff40003800000 */
.L_x_1070:
[----:B------:R-:W-:Y:S05]  /*28680*/  BSYNC B1 ;  /* 0x0000000000017941 */ /* 0x000fea0003800000 */
.L_x_1069:
[----:B------:R-:W-:Y:S05]  /*28690*/  BRA `(.L_x_887) ;  /* 0xffffff8000707947 */ /* 0x000fea000383ffff */
.L_x_890:
[----:B0-----:R-:W2:Y:S02]  /*286a0*/  LDL R3, [R1+0x4] ;  /* 0x0000040001037983 */ /* 0x001ea40000100800 */
[----:B--2---:R0:W2:Y:S02]  /*286b0*/  SYNCS.PHASECHK.TRANS64.TRYWAIT P0, [R3+URZ+0x38820], R2 ;  /* 0x03882002030075a7 */ /* 0x0040a4000800017f */
[----:B--2---:R-:W-:Y:S05]  /*286c0*/  @!P0 NANOSLEEP.SYNCS 0x989680 ;  /* 0x009896800000895d */ /* 0x004fea0003900000 */
[----:B------:R-:W2:Y:S02]  /*286d0*/  @!P0 SYNCS.PHASECHK.TRANS64 P0, [R3+URZ+0x38820], R2 ;  /* 0x03882002030085a7 */ /* 0x000ea4000800007f */
[----:B--2---:R-:W-:Y:S05]  /*286e0*/  @!P0 BRA `(.L_x_890) ;  /* 0xfffffffc00ec8947 */ /* 0x004fea000383ffff */
[----:B------:R-:W-:Y:S05]  /*286f0*/  BRA `(.L_x_1071) ;  /* 0xffffff8000807947 */ /* 0x000fea000383ffff */
.L_x_894:
[----:B0-----:R0:W2:Y:S02]  /*28700*/  SYNCS.PHASECHK.TRANS64.TRYWAIT P0, [R6+URZ+0x388a0], R8 ;  /* 0x0388a008060075a7 */ /* 0x0010a4000800017f */
[----:B--2---:R-:W-:Y:S05]  /*28710*/  @!P0 NANOSLEEP.SYNCS 0x989680 ;  /* 0x009896800000895d */ /* 0x004fea0003900000 */
[----:B------:R-:W2:Y:S02]  /*28720*/  @!P0 SYNCS.PHASECHK.TRANS64 P0, [R6+URZ+0x388a0], R8 ;  /* 0x0388a008060085a7 */ /* 0x000ea4000800007f */
[----:B--2---:R-:W-:Y:S05]  /*28730*/  @!P0 BRA `(.L_x_894) ;  /* 0xfffffffc00f08947 */ /* 0x004fea000383ffff */
[----:B------:R-:W-:Y:S05]  /*28740*/  BRA `(.L_x_1072) ;  /* 0xffffff8000a47947 */ /* 0x000fea000383ffff */
.L_x_902:
[----:B--2---:R2:W3:Y:S02]  /*28750*/  SYNCS.PHASECHK.TRANS64.TRYWAIT P0, [R6+URZ+0x388c0], R8 ;  /* 0x0388c008060075a7 */ /* 0x0044e4000800017f */
[----:B---3--:R-:W-:Y:S05]  /*28760*/  @!P0 NANOSLEEP.SYNCS 0x989680 ;  /* 0x009896800000895d */ /* 0x008fea0003900000 */
[----:B------:R-:W3:Y:S02]  /*28770*/  @!P0 SYNCS.PHASECHK.TRANS64 P0, [R6+URZ+0x388c0], R8 ;  /* 0x0388c008060085a7 */ /* 0x000ee4000800007f */
[----:B---3--:R-:W-:Y:S05]  /*28780*/  @!P0 BRA `(.L_x_902) ;  /* 0xfffffffc00f08947 */ /* 0x008fea000383ffff */
[----:B------:R-:W-:Y:S05]  /*28790*/  BRA `(.L_x_1073) ;  /* 0xffffff8400e87947 */ /* 0x000fea000383ffff */
.L_x_912:
[----:B0-----:R0:W2:Y:S02]  /*287a0*/  SYNCS.PHASECHK.TRANS64.TRYWAIT P1, [R6+URZ+0x388a0], R5 ;  /* 0x0388a005060075a7 */ /* 0x0010a4000802017f */
[----:B--2---:R-:W-:Y:S05]  /*287b0*/  @!P1 NANOSLEEP.SYNCS 0x989680 ;  /* 0x009896800000995d */ /* 0x004fea0003900000 */
[----:B------:R-:W2:Y:S02]  /*287c0*/  @!P1 SYNCS.PHASECHK.TRANS64 P1, [R6+URZ+0x388a0], R5 ;  /* 0x0388a005060095a7 */ /* 0x000ea4000802007f */
[----:B--2---:R-:W-:Y:S05]  /*287d0*/  @!P1 BRA `(.L_x_912) ;  /* 0xfffffffc00f09947 */ /* 0x004fea000383ffff */
[----:B------:R-:W-:Y:S05]  /*287e0*/  BRA `(.L_x_1074) ;  /* 0xffffff8c00747947 */ /* 0x000fea000383ffff */
.L_x_920:
[----:B--2---:R2:W3:Y:S02]  /*287f0*/  SYNCS.PHASECHK.TRANS64.TRYWAIT P1, [R6+URZ+0x388c0], R5 ;  /* 0x0388c005060075a7 */ /* 0x0044e4000802017f */
[----:B---3--:R-:W-:Y:S05]  /*28800*/  @!P1 NANOSLEEP.SYNCS 0x989680 ;  /* 0x009896800000995d */ /* 0x008fea0003900000 */
[----:B------:R-:W3:Y:S02]  /*28810*/  @!P1 SYNCS.PHASECHK.TRANS64 P1, [R6+URZ+0x388c0], R5 ;  /* 0x0388c005060095a7 */ /* 0x000ee4000802007f */
[----:B---3--:R-:W-:Y:S05]  /*28820*/  @!P1 BRA `(.L_x_920) ;  /* 0xfffffffc00f09947 */ /* 0x008fea000383ffff */
[----:B------:R-:W-:Y:S05]  /*28830*/  BRA `(.L_x_1075) ;  /* 0xffffff9000b47947 */ /* 0x000fea000383ffff */
.L_x_936:
[----:B------:R-:W0:Y:S01]  /*28840*/  S2R R4, SR_TID.X ;  /* 0x0000000000047919 */ /* 0x000e220000002100 */
[----:B------:R-:W-:Y:S01]  /*28850*/  BSSY B0, `(.L_x_1076) ;  /* 0x000000a000007945 */ /* 0x000fe20003800000 */
[----:B------:R-:W-:Y:S01]  /*28860*/  IMAD.MOV.U32 R12, RZ, RZ, RZ ;  /* 0x000000ffff0c7224 */ /* 0x000fe200078e00ff */
[----:B------:R-:W-:Y:S01]  /*28870*/  MOV R11, 0x1f ;  /* 0x0000001f000b7802 */ /* 0x000fe20000000f00 */
[----:B------:R-:W-:Y:S01]  /*28880*/  IMAD.MOV.U32 R15, RZ, RZ, -0x1 ;  /* 0xffffffffff0f7424 */ /* 0x000fe200078e00ff */
[----:B0-----:R-:W-:-:S04]  /*28890*/  SHF.R.U32.HI R4, RZ, 0x5, R4 ;  /* 0x00000005ff047819 */ /* 0x001fc80000011604 */
[----:B------:R-:W-:-:S05]  /*288a0*/  LOP3.LUT R4, R4, 0x3, RZ, 0xc0, !PT ;  /* 0x0000000304047812 */ /* 0x000fca00078ec0ff */
[----:B------:R-:W-:-:S07]  /*288b0*/  IMAD.MOV.U32 R13, RZ, RZ, R4 ;  /* 0x000000ffff0d7224 */ /* 0x000fce00078e0004 */
[----:B-1----:R-:W-:Y:S05]  /*288c0*/  WARPSYNC.COLLECTIVE R15, `(.L_x_1077) ;  /* 0x000000000f087348 */ /* 0x002fea0003c00000 */
[----:B------:R0:W2:Y:S02]  /*288d0*/  SHFL.IDX P6, R14, R13, R12, R11 ;  /* 0x0000000c0d0e7389 */ /* 0x0000a400000c000b */
[----:B012---:R-:W-:Y:S01]  /*288e0*/  ENDCOLLECTIVE ;  /* 0x000000000000791b */ /* 0x007fe20003800000 */
.L_x_1077:
[----:B------:R-:W-:Y:S05]  /*288f0*/  BSYNC B0 ;  /* 0x0000000000007941 */ /* 0x000fea0003800000 */
.L_x_1076:
[----:B------:R-:W-:Y:S05]  /*28900*/  BRA `(.L_x_1078) ;  /* 0xffffff9c00a47947 */ /* 0x000fea000383ffff */
.L_x_938:
[----:B------:R-:W-:Y:S01]  /*28910*/  BSSY B0, `(.L_x_1079) ;  /* 0x0000006000007945 */ /* 0x000fe20003800000 */
[----:B------:R-:W-:-:S07]  /*28920*/  IMAD.MOV.U32 R15, RZ, RZ, -0x1 ;  /* 0xffffffffff0f7424 */ /* 0x000fce00078e00ff */
[----:B01----:R-:W-:Y:S05]  /*28930*/  WARPSYNC.COLLECTIVE R15, `(.L_x_1080) ;  /* 0x000000000f0c7348 */ /* 0x003fea0003c00000 */
[----:B------:R-:W-:Y:S02]  /*28940*/  ELECT P6, UR62, PT ;  /* 0x00000000003e782f */ /* 0x000fe400038c0000 */
[----:B------:R-:W-:Y:S01]  /*28950*/  MOV R14, UR62 ;  /* 0x0000003e000e7c02 */ /* 0x000fe20008000f00 */
[----:B01----:R-:W-:Y:S10]  /*28960*/  ENDCOLLECTIVE ;  /* 0x000000000000791b */ /* 0x003ff40003800000 */
.L_x_1080:
[----:B------:R-:W-:Y:S05]  /*28970*/  BSYNC B0 ;  /* 0x0000000000007941 */ /* 0x000fea0003800000 */
.L_x_1079:
[----:B------:R-:W-:Y:S05]  /*28980*/  BRA `(.L_x_1081) ;  /* 0xffffff9c00b07947 */ /* 0x000fea000383ffff */
.L_x_940:
[----:B0-----:R0:W2:Y:S02]  /*28990*/  SYNCS.PHASECHK.TRANS64.TRYWAIT P0, [R0+URZ+0x38840], R2 ;  /* 0x03884002000075a7 */ /* 0x0010a4000800017f */
[----:B--2---:R-:W-:Y:S05]  /*289a0*/  @!P0 NANOSLEEP.SYNCS 0x989680 ;  /* 0x009896800000895d */ /* 0x004fea0003900000 */
[----:B------:R-:W2:Y:S02]  /*289b0*/  @!P0 SYNCS.PHASECHK.TRANS64 P0, [R0+URZ+0x38840], R2 ;  /* 0x03884002000085a7 */ /* 0x000ea4000800007f */
[----:B--2---:R-:W-:Y:S05]  /*289c0*/  @!P0 BRA `(.L_x_940) ;  /* 0xfffffffc00f08947 */ /* 0x004fea000383ffff */
[----:B------:R-:W-:Y:S05]  /*289d0*/  BRA `(.L_x_1082) ;  /* 0xffffffa000207947 */ /* 0x000fea000383ffff */
.L_x_944:
[----:B------:R0:W5:Y:S01]  /*289e0*/  LDL.LU R8, [R1+0x50] ;  /* 0x0000500001087983 */ /* 0x0001620000300800 */
[----:B------:R-:W-:Y:S01]  /*289f0*/  MOV R13, R3 ;  /* 0x00000003000d7202 */ /* 0x000fe20000000f00 */
[----:B------:R-:W-:Y:S01]  /*28a00*/  IMAD.MOV.U32 R12, RZ, RZ, RZ ;  /* 0x000000ffff0c7224 */ /* 0x000fe200078e00ff */
[----:B------:R-:W-:Y:S01]  /*28a10*/  MOV R15, 0xffffffff ;  /* 0xffffffff000f7802 */ /* 0x000fe20000000f00 */
[----:B------:R-:W-:-:S07]  /*28a20*/  IMAD.MOV.U32 R11, RZ, RZ, 0x181f ;  /* 0x0000181fff0b7424 */ /* 0x000fce00078e00ff */
[----:B0----5:R-:W-:Y:S05]  /*28a30*/  WARPSYNC.COLLECTIVE R15, `(.L_x_1083) ;  /* 0x000000000f087348 */ /* 0x021fea0003c00000 */
[----:B------:R1:W2:Y:S02]  /*28a40*/  SHFL.IDX P6, R14, R13, R12, R11 ;  /* 0x0000000c0d0e7389 */ /* 0x0002a400000c000b */
[----:B012--5:R-:W-:Y:S01]  /*28a50*/  ENDCOLLECTIVE ;  /* 0x000000000000791b */ /* 0x027fe20003800000 */
.L_x_1083:
[----:B------:R-:W-:Y:S02]  /*28a60*/  IMAD.MOV.U32 R13, RZ, RZ, R4 ;  /* 0x000000ffff0d7224 */ /* 0x000fe400078e0004 */
[----:B------:R-:W-:-:S07]  /*28a70*/  IMAD.MOV.U32 R6, RZ, RZ, R14 ;  /* 0x000000ffff067224 */ /* 0x000fce00078e000e */
[----:B------:R-:W-:Y:S05]  /*28a80*/  WARPSYNC.COLLECTIVE R15, `(.L_x_1084) ;  /* 0x000000000f087348 */ /* 0x000fea0003c00000 */
[----:B------:R0:W1:Y:S02]  /*28a90*/  SHFL.IDX P6, R14, R13, R12, R11 ;  /* 0x0000000c0d0e7389 */ /* 0x00006400000c000b */
[----:B01----:R-:W-:Y:S01]  /*28aa0*/  ENDCOLLECTIVE ;  /* 0x000000000000791b */ /* 0x003fe20003800000 */
.L_x_1084:
[----:B------:R-:W-:Y:S01]  /*28ab0*/  ULDC.64 UR4, c[0x0][0x208] ;  /* 0x0000820000047ab9 */ /* 0x000fe20000000a00 */
[----:B------:R-:W-:Y:S02]  /*28ac0*/  IMAD.MOV.U32 R13, RZ, RZ, R3 ;  /* 0x000000ffff0d7224 */ /* 0x000fe400078e0003 */
[----:B------:R-:W-:Y:S02]  /*28ad0*/  IMAD.MOV.U32 R12, RZ, RZ, 0x1 ;  /* 0x00000001ff0c7424 */ /* 0x000fe400078e00ff */
[----:B------:R-:W-:Y:S01]  /*28ae0*/  IMAD R2, R8, R7, RZ ;  /* 0x0000000708027224 */ /* 0x000fe200078e02ff */
[----:B------:R-:W-:Y:S01]  /*28af0*/  MOV R7, R14 ;  /* 0x0000000e00077202 */ /* 0x000fe20000000f00 */
[----:B------:R-:W0:Y:S02]  /*28b00*/  S2R R8, SR_TID.X ;  /* 0x0000000000087919 */ /* 0x000e240000002100 */
[----:B0-----:R-:W-:-:S04]  /*28b10*/  LOP3.LUT R8, R8, 0x7f, RZ, 0xc0, !PT ;  /* 0x0000007f08087812 */ /* 0x001fc800078ec0ff */
[----:B------:R-:W-:-:S05]  /*28b20*/  SHF.R.U32.HI R5, RZ, 0x3, R8 ;  /* 0x00000003ff057819 */ /* 0x000fca0000011608 */
[----:B------:R-:W-:-:S05]  /*28b30*/  IMAD.IADD R0, R5, 0x1, R17 ;  /* 0x0000000105007824 */ /* 0x000fca00078e0211 */
[C---:B------:R-:W-:Y:S02]  /*28b40*/  ISETP.GE.AND P5, PT, R0.reuse, R2, PT ;  /* 0x000000020000720c */ /* 0x040fe40003fa6270 */
[----:B------:R-:W-:-:S11]  /*28b50*/  IADD3 R5, R0, 0x10, RZ ;  /* 0x0000001000057810 */ /* 0x000fd60007ffe0ff */
        /* <DEDUP_REMOVED lines=16> */
.L_x_1085:
[----:B------:R-:W-:Y:S01]  /*28c60*/  IMAD.MOV.U32 R13, RZ, RZ, R4 ;  /* 0x000000ffff0d7224 */ /* 0x000fe200078e0004 */
[----:B------:R-:W-:-:S07]  /*28c70*/  MOV R6, R14 ;  /* 0x0000000e00067202 */ /* 0x000fce0000000f00 */
[----:B------:R-:W-:Y:S05]  /*28c80*/  WARPSYNC.COLLECTIVE R15, `(.L_x_1086) ;  /* 0x000000000f087348 */ /* 0x000fea0003c00000 */
[----:B------:R0:W1:Y:S02]  /*28c90*/  SHFL.IDX P6, R14, R13, R12, R11 ;  /* 0x0000000c0d0e7389 */ /* 0x00006400000c000b */
[----:B01----:R-:W-:Y:S01]  /*28ca0*/  ENDCOLLECTIVE ;  /* 0x000000000000791b */ /* 0x003fe20003800000 */
.L_x_1086:
[----:B------:R-:W-:Y:S01]  /*28cb0*/  ULDC.64 UR4, c[0x0][0x208] ;  /* 0x0000820000047ab9 */ /* 0x000fe20000000a00 */
[----:B------:R-:W-:Y:S02]  /*28cc0*/  IMAD.MOV.U32 R13, RZ, RZ, R3 ;  /* 0x000000ffff0d7224 */ /* 0x000fe400078e0003 */
[----:B------:R-:W-:Y:S02]  /*28cd0*/  IMAD.MOV.U32 R12, RZ, RZ, 0x2 ;  /* 0x00000002ff0c7424 */ /* 0x000fe400078e00ff */
[----:B------:R-:W-:-:S05]  /*28ce0*/  IMAD.MOV.U32 R5, RZ, RZ, R14 ;  /* 0x000000ffff057224 */ /* 0x000fca00078e000e */
[----:B------:R-:W-:-:S04]  /*28cf0*/  @!P5 LEA R5, P4, R10, R5, 0x1 ;  /* 0x000000050a05d211 */ /* 0x000fc800078808ff */
[----:B------:R-:W-:-:S05]  /*28d00*/  @!P5 IADD3.X R6, RZ, R6, RZ, P4, !PT ;  /* 0x00000006ff06d210 */ /* 0x000fca00027fe4ff */
[----:B------:R-:W-:Y:S02]  /*28d10*/  @!P5 IMAD.MOV.U32 R7, RZ, RZ, R6 ;  /* 0x000000ffff07d224 */ /* 0x000fe400078e0006 */
[----:B------:R-:W-:Y:S01]  /*28d20*/  @!P5 IMAD.MOV.U32 R6, RZ, RZ, R5 ;  /* 0x000000ffff06d224 */ /* 0x000fe200078e0005 */
[----:B------:R-:W-:-:S04]  /*28d30*/  IADD3 R5, R0, 0x20, RZ ;  /* 0x0000002000057810 */ /* 0x000fc80007ffe0ff */
        /* <DEDUP_REMOVED lines=11> */
.L_x_1087:
[----:B------:R-:W-:Y:S01]  /*28df0*/  IMAD.MOV.U32 R13, RZ, RZ, R4 ;  /* 0x000000ffff0d7224 */ /* 0x000fe200078e0004 */
[----:B------:R-:W-:-:S07]  /*28e00*/  MOV R6, R14 ;  /* 0x0000000e00067202 */ /* 0x000fce0000000f00 */
[----:B------:R-:W-:Y:S05]  /*28e10*/  WARPSYNC.COLLECTIVE R15, `(.L_x_1088) ;  /* 0x000000000f087348 */ /* 0x000fea0003c00000 */
[----:B------:R0:W1:Y:S02]  /*28e20*/  SHFL.IDX P6, R14, R13, R12, R11 ;  /* 0x0000000c0d0e7389 */ /* 0x00006400000c000b */
[----:B01----:R-:W-:Y:S01]  /*28e30*/  ENDCOLLECTIVE ;  /* 0x000000000000791b */ /* 0x003fe20003800000 */
.L_x_1088:
        /* <DEDUP_REMOVED lines=20> */
.L_x_1089:
[----:B------:R-:W-:Y:S01]  /*28f80*/  IMAD.MOV.U32 R13, RZ, RZ, R4 ;  /* 0x000000ffff0d7224 */ /* 0x000fe200078e0004 */
[----:B------:R-:W-:-:S07]  /*28f90*/  MOV R6, R14 ;  /* 0x0000000e00067202 */ /* 0x000fce0000000f00 */
[----:B------:R-:W-:Y:S05]  /*28fa0*/  WARPSYNC.COLLECTIVE R15, `(.L_x_1090) ;  /* 0x000000000f087348 */ /* 0x000fea0003c00000 */
[----:B------:R0:W1:Y:S02]  /*28fb0*/  SHFL.IDX P6, R14, R13, R12, R11 ;  /* 0x0000000c0d0e7389 */ /* 0x00006400000c000b */
[----:B01----:R-:W-:Y:S01]  /*28fc0*/  ENDCOLLECTIVE ;  /* 0x000000000000791b */ /* 0x003fe20003800000 */
.L_x_1090:
        /* <DEDUP_REMOVED lines=20> */
.L_x_1091:
[----:B------:R-:W-:Y:S01]  /*29110*/  IMAD.MOV.U32 R13, RZ, RZ, R4 ;  /* 0x000000ffff0d7224 */ /* 0x000fe200078e0004 */
[----:B------:R-:W-:-:S07]  /*29120*/  MOV R6, R14 ;  /* 0x0000000e00067202 */ /* 0x000fce0000000f00 */
[----:B------:R-:W-:Y:S05]  /*29130*/  WARPSYNC.COLLECTIVE R15, `(.L_x_1092) ;  /* 0x000000000f087348 */ /* 0x000fea0003c00000 */
[----:B------:R0:W1:Y:S02]  /*29140*/  SHFL.IDX P6, R14, R13, R12, R11 ;  /* 0x0000000c0d0e7389 */ /* 0x00006400000c000b */
[----:B01----:R-:W-:Y:S01]  /*29150*/  ENDCOLLECTIVE ;  /* 0x000000000000791b */ /* 0x003fe20003800000 */
.L_x_1092:
        /* <DEDUP_REMOVED lines=20> */
.L_x_1093:
[----:B------:R-:W-:Y:S01]  /*292a0*/  IMAD.MOV.U32 R13, RZ, RZ, R4 ;  /* 0x000000ffff0d7224 */ /* 0x000fe200078e0004 */
[----:B------:R-:W-:-:S07]  /*292b0*/  MOV R6, R14 ;  /* 0x0000000e00067202 */ /* 0x000fce0000000f00 */
[----:B------:R-:W-:Y:S05]  /*292c0*/  WARPSYNC.COLLECTIVE R15, `(.L_x_1094) ;  /* 0x000000000f087348 */ /* 0x000fea0003c00000 */
[----:B------:R0:W1:Y:S02]  /*292d0*/  SHFL.IDX P6, R14, R13, R12, R11 ;  /* 0x0000000c0d0e7389 */ /* 0x00006400000c000b */
[----:B01----:R-:W-:Y:S01]  /*292e0*/  ENDCOLLECTIVE ;  /* 0x000000000000791b */ /* 0x003fe20003800000 */
.L_x_1094:
[----:B------:R-:W-:Y:S01]  /*292f0*/  ULDC.64 UR4, c[0x0][0x208] ;  /* 0x0000820000047ab9 */ /* 0x000fe20000000a00 */
[----:B------:R-:W-:Y:S01]  /*29300*/  MOV R13, R3 ;  /* 0x00000003000d7202 */ /* 0x000fe20000000f00 */
[----:B------:R-:W-:Y:S02]  /*29310*/  IMAD.MOV.U32 R12, RZ, RZ, 0x6 ;  /* 0x00000006ff0c7424 */ /* 0x000fe400078e00ff */
[----:B------:R-:W-:-:S05]  /*29320*/  IMAD.MOV.U32 R5, RZ, RZ, R14 ;  /* 0x000000ffff057224 */ /* 0x000fca00078e000e */
[----:B------:R-:W-:-:S04]  /*29330*/  @!P5 LEA R5, P4, R10, R5, 0x1 ;  /* 0x000000050a05d211 */ /* 0x000fc800078808ff */
[----:B------:R-:W-:-:S05]  /*29340*/  @!P5 IADD3.X R6, RZ, R6, RZ, P4, !PT ;  /* 0x00000006ff06d210 */ /* 0x000fca00027fe4ff */
        /* <DEDUP_REMOVED lines=12> */
.L_x_1095:
[----:B------:R-:W-:-:S05]  /*29410*/  VIADD R7, R0, 0x60 ;  /* 0x0000006000077836 */ /* 0x000fca0000000000 */
[----:B------:R-:W-:Y:S02]  /*29420*/  ISETP.GE.AND P5, PT, R7, R2, PT ;  /* 0x000000020700720c */ /* 0x000fe40003fa6270 */
[----:B------:R-:W-:Y:S01]  /*29430*/  MOV R13, R4 ;  /* 0x00000004000d7202 */ /* 0x000fe20000000f00 */
[----:B------:R-:W-:-:S10]  /*29440*/  IMAD.MOV.U32 R8, RZ, RZ, R14 ;  /* 0x000000ffff087224 */ /* 0x000fd400078e000e */
[----:B------:R-:W-:Y:S05]  /*29450*/  WARPSYNC.COLLECTIVE R15, `(.L_x_1096) ;  /* 0x000000000f087348 */ /* 0x000fea0003c00000 */
[----:B------:R0:W1:Y:S02]  /*29460*/  SHFL.IDX P6, R14, R13, R12, R11 ;  /* 0x0000000c0d0e7389 */ /* 0x00006400000c000b */
[----:B01----:R-:W-:Y:S01]  /*29470*/  ENDCOLLECTIVE ;  /* 0x000000000000791b */ /* 0x003fe20003800000 */
.L_x_1096:
        /* <DEDUP_REMOVED lines=18> */
.L_x_1097:
[----:B------:R-:W-:Y:S01]  /*295a0*/  MOV R13, R4 ;  /* 0x00000004000d7202 */ /* 0x000fe20000000f00 */
[----:B------:R-:W-:-:S07]  /*295b0*/  IMAD.MOV.U32 R5, RZ, RZ, R14 ;  /* 0x000000ffff057224 */ /* 0x000fce00078e000e */
[----:B------:R-:W-:Y:S05]  /*295c0*/  WARPSYNC.COLLECTIVE R15, `(.L_x_1098) ;  /* 0x000000000f087348 */ /* 0x000fea0003c00000 */
[----:B------:R0:W1:Y:S02]  /*295d0*/  SHFL.IDX P6, R14, R13, R12, R11 ;  /* 0x0000000c0d0e7389 */ /* 0x00006400000c000b */
[----:B01----:R-:W-:Y:S01]  /*295e0*/  ENDCOLLECTIVE ;  /* 0x000000000000791b */ /* 0x003fe20003800000 */
.L_x_1098:
[----:B------:R-:W-:Y:S01]  /*295f0*/  IMAD.MOV.U32 R3, RZ, RZ, R14 ;  /* 0x000000ffff037224 */ /* 0x000fe200078e000e */
[----:B------:R-:W-:Y:S06]  /*29600*/  BRA `(.L_x_1099) ;  /* 0xffffffa400147947 */ /* 0x000fec000383ffff */
.L_x_949:
[----:B0-----:R-:W2:Y:S02]  /*29610*/  LDL R2, [R1+0x4] ;  /* 0x0000040001027983 */ /* 0x001ea40000100800 */
[----:B--2---:R0:W2:Y:S02]  /*29620*/  SYNCS.PHASECHK.TRANS64.TRYWAIT P0, [R2+URZ+0x38820], R0 ;  /* 0x03882000020075a7 */ /* 0x0040a4000800017f */
[----:B--2---:R-:W-:Y:S05]  /*29630*/  @!P0 NANOSLEEP.SYNCS 0x989680 ;  /* 0x009896800000895d */ /* 0x004fea0003900000 */
[----:B------:R-:W2:Y:S02]  /*29640*/  @!P0 SYNCS.PHASECHK.TRANS64 P0, [R2+URZ+0x38820], R0 ;  /* 0x03882000020085a7 */ /* 0x000ea4000800007f */
[----:B--2---:R-:W-:Y:S05]  /*29650*/  @!P0 BRA `(.L_x_949) ;  /* 0xfffffffc00ec8947 */ /* 0x004fea000383ffff */
[----:B------:R-:W-:Y:S05]  /*29660*/  BRA `(.L_x_1100) ;  /* 0xffffffa400947947 */ /* 0x000fea000383ffff */
.L_x_958:
[----:B--2---:R2:W3:Y:S02]  /*29670*/  SYNCS.PHASECHK.TRANS64.TRYWAIT P0, [R3+URZ+0x38840], R2 ;  /* 0x03884002030075a7 */ /* 0x0044e4000800017f */
[----:B---3--:R-:W-:Y:S05]  /*29680*/  @!P0 NANOSLEEP.SYNCS 0x989680 ;  /* 0x009896800000895d */ /* 0x008fea0003900000 */
[----:B------:R-:W3:Y:S02]  /*29690*/  @!P0 SYNCS.PHASECHK.TRANS64 P0, [R3+URZ+0x38840], R2 ;  /* 0x03884002030085a7 */ /* 0x000ee4000800007f */
[----:B---3--:R-:W-:Y:S05]  /*296a0*/  @!P0 BRA `(.L_x_958) ;  /* 0xfffffffc00f08947 */ /* 0x008fea000383ffff */
[----:B------:R-:W-:Y:S05]  /*296b0*/  BRA `(.L_x_1101) ;  /* 0xffffffa800647947 */ /* 0x000fea000383ffff */
.L_x_966:
[----:B0-----:R0:W1:Y:S02]  /*296c0*/  SYNCS.PHASECHK.TRANS64.TRYWAIT P0, [R3+URZ+0x60], R2 ;  /* 0x00006002030075a7 */ /* 0x001064000800017f */
[----:B-1----:R-:W-:Y:S05]  /*296d0*/  @!P0 NANOSLEEP.SYNCS 0x989680 ;  /* 0x009896800000895d */ /* 0x002fea0003900000 */
[----:B------:R-:W1:Y:S02]  /*296e0*/  @!P0 SYNCS.PHASECHK.TRANS64 P0, [R3+URZ+0x60], R2 ;  /* 0x00006002030085a7 */ /* 0x000e64000800007f */
[----:B-1----:R-:W-:Y:S05]  /*296f0*/  @!P0 BRA `(.L_x_966) ;  /* 0xfffffffc00f08947 */ /* 0x002fea000383ffff */
[----:B------:R-:W-:Y:S05]  /*29700*/  BRA `(.L_x_1102) ;  /* 0xffffffac00c07947 */ /* 0x000fea000383ffff */
.L_x_977:
[----:B--2---:R2:W3:Y:S02]  /*29710*/  SYNCS.PHASECHK.TRANS64.TRYWAIT P0, [R3+URZ+0x38840], R2 ;  /* 0x03884002030075a7 */ /* 0x0044e4000800017f */
[----:B---3--:R-:W-:Y:S05]  /*29720*/  @!P0 NANOSLEEP.SYNCS 0x989680 ;  /* 0x009896800000895d */ /* 0x008fea0003900000 */
[----:B------:R-:W3:Y:S02]  /*29730*/  @!P0 SYNCS.PHASECHK.TRANS64 P0, [R3+URZ+0x38840], R2 ;  /* 0x03884002030085a7 */ /* 0x000ee4000800007f */
[----:B---3--:R-:W-:Y:S05]  /*29740*/  @!P0 BRA `(.L_x_977) ;  /* 0xfffffffc00f08947 */ /* 0x008fea000383ffff */
[----:B------:R-:W-:Y:S05]  /*29750*/  BRA `(.L_x_1103) ;  /* 0xffffffb400f47947 */ /* 0x000fea000383ffff */
.L_x_985:
[----:B-1----:R1:W2:Y:S02]  /*29760*/  SYNCS.PHASECHK.TRANS64.TRYWAIT P0, [R2+URZ+0x60], R3 ;  /* 0x00006003020075a7 */ /* 0x0022a4000800017f */
[----:B--2---:R-:W-:Y:S05]  /*29770*/  @!P0 NANOSLEEP.SYNCS 0x989680 ;  /* 0x009896800000895d */ /* 0x004fea0003900000 */
[----:B------:R-:W2:Y:S02]  /*29780*/  @!P0 SYNCS.PHASECHK.TRANS64 P0, [R2+URZ+0x60], R3 ;  /* 0x00006003020085a7 */ /* 0x000ea4000800007f */
[----:B--2---:R-:W-:Y:S05]  /*29790*/  @!P0 BRA `(.L_x_985) ;  /* 0xfffffffc00f08947 */ /* 0x004fea000383ffff */
[----:B------:R-:W-:Y:S05]  /*297a0*/  BRA `(.L_x_1104) ;  /* 0xffffffbc00507947 */ /* 0x000fea000383ffff */
.L_x_996:
[----:B----4-:R4:W0:Y:S02]  /*297b0*/  SYNCS.PHASECHK.TRANS64.TRYWAIT P0, [R2+URZ+0x38840], R3 ;  /* 0x03884003020075a7 */ /* 0x010824000800017f */
[----:B0-----:R-:W-:Y:S05]  /*297c0*/  @!P0 NANOSLEEP.SYNCS 0x989680 ;  /* 0x009896800000895d */ /* 0x001fea0003900000 */
[----:B------:R-:W0:Y:S02]  /*297d0*/  @!P0 SYNCS.PHASECHK.TRANS64 P0, [R2+URZ+0x38840], R3 ;  /* 0x03884003020085a7 */ /* 0x000e24000800007f */
[----:B0-----:R-:W-:Y:S05]  /*297e0*/  @!P0 BRA `(.L_x_996) ;  /* 0xfffffffc00f08947 */ /* 0x001fea000383ffff */
[----:B------:R-:W-:Y:S05]  /*297f0*/  BRA `(.L_x_1105) ;  /* 0xffffffc400487947 */ /* 0x000fea000383ffff */
.L_x_1004:
[----:B-1----:R1:W2:Y:S02]  /*29800*/  SYNCS.PHASECHK.TRANS64.TRYWAIT P0, [R2+URZ+0x60], R5 ;  /* 0x00006005020075a7 */ /* 0x0022a4000800017f */
[----:B--2---:R-:W-:Y:S05]  /*29810*/  @!P0 NANOSLEEP.SYNCS 0x989680 ;  /* 0x009896800000895d */ /* 0x004fea0003900000 */
[----:B------:R-:W2:Y:S02]  /*29820*/  @!P0 SYNCS.PHASECHK.TRANS64 P0, [R2+URZ+0x60], R5 ;  /* 0x00006005020085a7 */ /* 0x000ea4000800007f */
[----:B--2---:R-:W-:Y:S05]  /*29830*/  @!P0 BRA `(.L_x_1004) ;  /* 0xfffffffc00f08947 */ /* 0x004fea000383ffff */
[----:B------:R-:W-:Y:S05]  /*29840*/  BRA `(.L_x_1106) ;  /* 0xffffffc800a47947 */ /* 0x000fea000383ffff */
.L_x_1017:
[----:B--2---:R2:W4:Y:S02]  /*29850*/  SYNCS.PHASECHK.TRANS64.TRYWAIT P0, [R2+URZ+0x38860], R0 ;  /* 0x03886000020075a7 */ /* 0x004524000800017f */
[----:B----4-:R-:W-:Y:S05]  /*29860*/  @!P0 NANOSLEEP.SYNCS 0x989680 ;  /* 0x009896800000895d */ /* 0x010fea0003900000 */
[----:B------:R-:W4:Y:S02]  /*29870*/  @!P0 SYNCS.PHASECHK.TRANS64 P0, [R2+URZ+0x38860], R0 ;  /* 0x03886000020085a7 */ /* 0x000f24000800007f */
[----:B----4-:R-:W-:Y:S05]  /*29880*/  @!P0 BRA `(.L_x_1017) ;  /* 0xfffffffc00f08947 */ /* 0x010fea000383ffff */
[----:B------:R-:W-:Y:S05]  /*29890*/  BRA `(.L_x_1107) ;  /* 0xffffffd000807947 */ /* 0x000fea000383ffff */
.L_x_1026:
[----:B------:R-:W-:Y:S01]  /*298a0*/  BSSY B0, `(.L_x_1108) ;  /* 0x0000008000007945 */ /* 0x000fe20003800000 */
[----:B------:R-:W-:Y:S01]  /*298b0*/  IMAD.MOV.U32 R13, RZ, RZ, R16 ;  /* 0x000000ffff0d7224 */ /* 0x000fe200078e0010 */
[----:B------:R-:W-:Y:S01]  /*298c0*/  MOV R12, RZ ;  /* 0x000000ff000c7202 */ /* 0x000fe20000000f00 */
[----:B------:R-:W-:Y:S02]  /*298d0*/  IMAD.MOV.U32 R11, RZ, RZ, 0x1f ;  /* 0x0000001fff0b7424 */ /* 0x000fe400078e00ff */
[----:B------:R-:W-:-:S07]  /*298e0*/  IMAD.MOV.U32 R15, RZ, RZ, -0x1 ;  /* 0xffffffffff0f7424 */ /* 0x000fce00078e00ff */
[----:B01----:R-:W-:Y:S05]  /*298f0*/  WARPSYNC.COLLECTIVE R15, `(.L_x_1109) ;  /* 0x000000000f087348 */ /* 0x003fea0003c00000 */
[----:B------:R2:W3:Y:S02]  /*29900*/  SHFL.IDX P6, R14, R13, R12, R11 ;  /* 0x0000000c0d0e7389 */ /* 0x0004e400000c000b */
[----:B0123--:R-:W-:Y:S01]  /*29910*/  ENDCOLLECTIVE ;  /* 0x000000000000791b */ /* 0x00ffe20003800000 */
.L_x_1109:
[----:B------:R-:W-:Y:S05]  /*29920*/  BSYNC B0 ;  /* 0x0000000000007941 */ /* 0x000fea0003800000 */
.L_x_1108:
[----:B------:R-:W-:Y:S01]  /*29930*/  IMAD.MOV.U32 R13, RZ, RZ, R16 ;  /* 0x000000ffff0d7224 */ /* 0x000fe200078e0010 */
[----:B------:R-:W-:Y:S01]  /*29940*/  MOV R11, 0x1f ;  /* 0x0000001f000b7802 */ /* 0x000fe20000000f00 */
[----:B------:R-:W-:Y:S01]  /*29950*/  IMAD.MOV.U32 R12, RZ, RZ, 0x1 ;  /* 0x00000001ff0c7424 */ /* 0x000fe200078e00ff */
[----:B------:R-:W-:Y:S01]  /*29960*/  MOV R0, R14 ;  /* 0x0000000e00007202 */ /* 0x000fe20000000f00 */
[----:B------:R-:W-:Y:S01]  /*29970*/  IMAD.MOV.U32 R15, RZ, RZ, -0x1 ;  /* 0xffffffffff0f7424 */ /* 0x000fe200078e00ff */
[----:B------:R-:W-:-:S07]  /*29980*/  IADD3 R5, R19, R7, RZ ;  /* 0x0000000713057210 */ /* 0x000fce0007ffe0ff */
[----:B------:R-:W-:Y:S05]  /*29990*/  WARPSYNC.COLLECTIVE R15, `(.L_x_1110) ;  /* 0x000000000f087348 */ /* 0x000fea0003c00000 */
[----:B------:R0:W1:Y:S02]  /*299a0*/  SHFL.IDX P6, R14, R13, R12, R11 ;  /* 0x0000000c0d0e7389 */ /* 0x00006400000c000b */
[----:B01----:R-:W-:Y:S01]  /*299b0*/  ENDCOLLECTIVE ;  /* 0x000000000000791b */ /* 0x003fe20003800000 */
.L_x_1110:
        /* <DEDUP_REMOVED lines=14> */
[----:B------:R-:W-:-:S04]  /*29aa0*/  ISETP.NE.AND P1, PT, R7, RZ, PT ;  /* 0x000000ff0700720c */ /* 0x000fc80003f25270 */
[----:B------:R-:W-:-:S09]  /*29ab0*/  MOV R13, R2 ;  /* 0x00000002000d7202 */ /* 0x000fd20000000f00 */
[----:B------:R-:W-:Y:S05]  /*29ac0*/  WARPSYNC.COLLECTIVE R15, `(.L_x_1111) ;  /* 0x000000000f087348 */ /* 0x000fea0003c00000 */
[----:B------:R0:W1:Y:S02]  /*29ad0*/  SHFL.UP P6, R14, R13, R12, R11 ;  /* 0x0400000c0d0e7389 */ /* 0x00006400000c000b */
[----:B01----:R-:W-:Y:S01]  /*29ae0*/  ENDCOLLECTIVE ;  /* 0x000000000000791b */ /* 0x003fe20003800000 */
.L_x_1111:
[----:B------:R-:W-:Y:S02]  /*29af0*/  IMAD.MOV.U32 R12, RZ, RZ, 0x2 ;  /* 0x00000002ff0c7424 */ /* 0x000fe400078e00ff */
[----:B------:R-:W-:-:S05]  /*29b00*/  IMAD.MOV.U32 R3, RZ, RZ, R14 ;  /* 0x000000ffff037224 */ /* 0x000fca00078e000e */
[----:B------:R-:W-:-:S04]  /*29b10*/  SEL R3, R3, RZ, P1 ;  /* 0x000000ff03037207 */ /* 0x000fc80000800000 */
[----:B------:R-:W-:-:S05]  /*29b20*/  IADD3 R3, R2, R3, RZ ;  /* 0x0000000302037210 */ /* 0x000fca0007ffe0ff */
[----:B------:R-:W-:-:S07]  /*29b30*/  IMAD.MOV.U32 R13, RZ, RZ, R3 ;  /* 0x000000ffff0d7224 */ /* 0x000fce00078e0003 */
[----:B------:R-:W-:Y:S05]  /*29b40*/  WARPSYNC.COLLECTIVE R15, `(.L_x_1112) ;  /* 0x000000000f087348 */ /* 0x000fea0003c00000 */
[----:B------:R0:W1:Y:S02]  /*29b50*/  SHFL.UP P6, R14, R13, R12, R11 ;  /* 0x0400000c0d0e7389 */ /* 0x00006400000c000b */
[----:B01----:R-:W-:Y:S01]  /*29b60*/  ENDCOLLECTIVE ;  /* 0x000000000000791b */ /* 0x003fe20003800000 */
.L_x_1112:
[----:B------:R-:W-:Y:S02]  /*29b70*/  MOV R12, 0x4 ;  /* 0x00000004000c7802 */ /* 0x000fe40000000f00 */
[----:B------:R-:W-:-:S04]  /*29b80*/  MOV R5, R14 ;  /* 0x0000000e00057202 */ /* 0x000fc80000000f00 */
[----:B------:R-:W-:-:S05]  /*29b90*/  SEL R5, R5, RZ, P2 ;  /* 0x000000ff05057207 */ /* 0x000fca0001000000 */
[----:B------:R-:W-:-:S04]  /*29ba0*/  IMAD.IADD R3, R3, 0x1, R5 ;  /* 0x0000000103037824 */ /* 0x000fc800078e0205 */
[----:B------:R-:W-:-:S07]  /*29bb0*/  IMAD.MOV.U32 R13, RZ, RZ, R3 ;  /* 0x000000ffff0d7224 */ /* 0x000fce00078e0003 */
[----:B------:R-:W-:Y:S05]  /*29bc0*/  WARPSYNC.COLLECTIVE R15, `(.L_x_1113) ;  /* 0x000000000f087348 */ /* 0x000fea0003c00000 */
[----:B------:R0:W1:Y:S02]  /*29bd0*/  SHFL.UP P6, R14, R13, R12, R11 ;  /* 0x0400000c0d0e7389 */ /* 0x00006400000c000b */
[----:B01----:R-:W-:Y:S01]  /*29be0*/  ENDCOLLECTIVE ;  /* 0x000000000000791b */ /* 0x003fe20003800000 */
.L_x_1113:
[----:B------:R-:W-:Y:S02]  /*29bf0*/  IMAD.MOV.U32 R12, RZ, RZ, 0x8 ;  /* 0x00000008ff0c7424 */ /* 0x000fe400078e00ff */
[----:B------:R-:W-:-:S05]  /*29c00*/  IMAD.MOV.U32 R5, RZ, RZ, R14 ;  /* 0x000000ffff057224 */ /* 0x000fca00078e000e */
[----:B------:R-:W-:-:S05]  /*29c10*/  SEL R5, R5, RZ, P3 ;  /* 0x000000ff05057207 */ /* 0x000fca0001800000 */
[----:B------:R-:W-:-:S05]  /*29c20*/  IMAD.IADD R3, R3, 0x1, R5 ;  /* 0x0000000103037824 */ /* 0x000fca00078e0205 */
[----:B------:R-:W-:-:S07]  /*29c30*/  MOV R13, R3 ;  /* 0x00000003000d7202 */ /* 0x000fce0000000f00 */
[----:B------:R-:W-:Y:S05]  /*29c40*/  WARPSYNC.COLLECTIVE R15, `(.L_x_1114) ;  /* 0x000000000f087348 */ /* 0x000fea0003c00000 */
[----:B------:R0:W1:Y:S02]  /*29c50*/  SHFL.UP P6, R14, R13, R12, R11 ;  /* 0x0400000c0d0e7389 */ /* 0x00006400000c000b */
[----:B01----:R-:W-:Y:S01]  /*29c60*/  ENDCOLLECTIVE ;  /* 0x000000000000791b */ /* 0x003fe20003800000 */
.L_x_1114:
        /* <DEDUP_REMOVED lines=8> */
.L_x_1115:
[----:B------:R-:W-:Y:S01]  /*29cf0*/  MOV R12, 0x1f ;  /* 0x0000001f000c7802 */ /* 0x000fe20000000f00 */
[----:B------:R-:W-:Y:S01]  /*29d00*/  IMAD.MOV.U32 R11, RZ, RZ, 0x1f ;  /* 0x0000001fff0b7424 */ /* 0x000fe200078e00ff */
[----:B------:R-:W-:-:S04]  /*29d10*/  MOV R5, R14 ;  /* 0x0000000e00057202 */ /* 0x000fc80000000f00 */
[----:B------:R-:W-:-:S05]  /*29d20*/  SEL R5, R5, RZ, P5 ;  /* 0x000000ff05057207 */ /* 0x000fca0002800000 */
[----:B------:R-:W-:-:S04]  /*29d30*/  IMAD.IADD R5, R3, 0x1, R5 ;  /* 0x0000000103057824 */ /* 0x000fc800078e0205 */
[----:B------:R-:W-:-:S07]  /*29d40*/  IMAD.MOV.U32 R13, RZ, RZ, R5 ;  /* 0x000000ffff0d7224 */ /* 0x000fce00078e0005 */
[----:B------:R-:W-:Y:S05]  /*29d50*/  WARPSYNC.COLLECTIVE R15, `(.L_x_1116) ;  /* 0x000000000f087348 */ /* 0x000fea0003c00000 */
[----:B------:R0:W1:Y:S02]  /*29d60*/  SHFL.IDX P6, R14, R13, R12, R11 ;  /* 0x0000000c0d0e7389 */ /* 0x00006400000c000b */
[----:B01----:R-:W-:Y:S01]  /*29d70*/  ENDCOLLECTIVE ;  /* 0x000000000000791b */ /* 0x003fe20003800000 */
.L_x_1116:
[----:B------:R-:W-:Y:S01]  /*29d80*/  IMAD.MOV.U32 R6, RZ, RZ, R14 ;  /* 0x000000ffff067224 */ /* 0x000fe200078e000e */
[----:B------:R-:W-:Y:S06]  /*29d90*/  BRA `(.L_x_1117) ;  /* 0xffffffd400847947 */ /* 0x000fec000383ffff */
.L_x_1031:
[----:B------:R-:W-:Y:S01]  /*29da0*/  BSSY B0, `(.L_x_1118) ;  /* 0x0000008000007945 */ /* 0x000fe20003800000 */
[----:B-----5:R-:W-:Y:S01]  /*29db0*/  MOV R13, R2 ;  /* 0x00000002000d7202 */ /* 0x020fe20000000f00 */
[----:B------:R-:W-:Y:S01]  /*29dc0*/  IMAD.MOV.U32 R12, RZ, RZ, 0x1 ;  /* 0x00000001ff0c7424 */ /* 0x000fe200078e00ff */
[----:B------:R-:W-:Y:S01]  /*29dd0*/  MOV R15, 0xffffffff ;  /* 0xffffffff000f7802 */ /* 0x000fe20000000f00 */
[----:B------:R-:W-:-:S07]  /*29de0*/  IMAD.MOV.U32 R11, RZ, RZ, RZ ;  /* 0x000000ffff0b7224 */ /* 0x000fce00078e00ff */
[----:B012---:R-:W-:Y:S05]  /*29df0*/  WARPSYNC.COLLECTIVE R15, `(.L_x_1119) ;  /* 0x000000000f087348 */ /* 0x007fea0003c00000 */
[----:B------:R3:W4:Y:S02]  /*29e00*/  SHFL.UP P6, R14, R13, R12, R11 ;  /* 0x0400000c0d0e7389 */ /* 0x00072400000c000b */
[----:B01234-:R-:W-:Y:S01]  /*29e10*/  ENDCOLLECTIVE ;  /* 0x000000000000791b */ /* 0x01ffe20003800000 */
.L_x_1119:
[----:B------:R-:W-:Y:S05]  /*29e20*/  BSYNC B0 ;  /* 0x0000000000007941 */ /* 0x000fea0003800000 */
.L_x_1118:
[----:B------:R-:W-:Y:S01]  /*29e30*/  IMAD.MOV.U32 R3, RZ, RZ, R14 ;  /* 0x000000ffff037224 */ /* 0x000fe200078e000e */
[----:B------:R-:W-:Y:S01]  /*29e40*/  MOV R15, 0xffffffff ;  /* 0xffffffff000f7802 */ /* 0x000fe20000000f00 */
[----:B------:R-:W-:Y:S02]  /*29e50*/  IMAD.MOV.U32 R12, RZ, RZ, 0x2 ;  /* 0x00000002ff0c7424 */ /* 0x000fe400078e00ff */
[----:B------:R-:W-:Y:S01]  /*29e60*/  IMAD.MOV.U32 R11, RZ, RZ, RZ ;  /* 0x000000ffff0b7224 */ /* 0x000fe200078e00ff */
[----:B------:R-:W-:-:S05]  /*29e70*/  SEL R3, R3, RZ, P1 ;  /* 0x000000ff03037207 */ /* 0x000fca0000800000 */
[----:B------:R-:W-:-:S05]  /*29e80*/  IMAD.IADD R3, R2, 0x1, R3 ;  /* 0x0000000102037824 */ /* 0x000fca00078e0203 */
[----:B------:R-:W-:-:S07]  /*29e90*/  MOV R13, R3 ;  /* 0x00000003000d7202 */ /* 0x000fce0000000f00 */
[----:B------:R-:W-:Y:S05]  /*29ea0*/  WARPSYNC.COLLECTIVE R15, `(.L_x_1120) ;  /* 0x000000000f087348 */ /* 0x000fea0003c00000 */
[----:B------:R0:W1:Y:S02]  /*29eb0*/  SHFL.UP P6, R14, R13, R12, R11 ;  /* 0x0400000c0d0e7389 */ /* 0x00006400000c000b */
[----:B01----:R-:W-:Y:S01]  /*29ec0*/  ENDCOLLECTIVE ;  /* 0x000000000000791b */ /* 0x003fe20003800000 */
.L_x_1120:
        /* <DEDUP_REMOVED lines=8> */
.L_x_1121:
        /* <DEDUP_REMOVED lines=8> */
.L_x_1122:
        /* <DEDUP_REMOVED lines=8> */
.L_x_1123:
[----:B------:R-:W-:Y:S02]  /*2a050*/  IMAD.MOV.U32 R12, RZ, RZ, 0x1f ;  /* 0x0000001fff0c7424 */ /* 0x000fe400078e00ff */
[----:B------:R-:W-:Y:S02]  /*2a060*/  IMAD.MOV.U32 R11, RZ, RZ, 0x1f ;  /* 0x0000001fff0b7424 */ /* 0x000fe400078e00ff */
[----:B------:R-:W-:-:S05]  /*2a070*/  IMAD.MOV.U32 R5, RZ, RZ, R14 ;  /* 0x000000ffff057224 */ /* 0x000fca00078e000e */
[----:B------:R-:W-:-:S05]  /*2a080*/  SEL R5, R5, RZ, P5 ;  /* 0x000000ff05057207 */ /* 0x000fca0002800000 */
[----:B------:R-:W-:-:S05]  /*2a090*/  IMAD.IADD R5, R3, 0x1, R5 ;  /* 0x0000000103057824 */ /* 0x000fca00078e0205 */
[----:B------:R-:W-:-:S07]  /*2a0a0*/  MOV R13, R5 ;  /* 0x00000005000d7202 */ /* 0x000fce0000000f00 */
[----:B------:R-:W-:Y:S05]  /*2a0b0*/  WARPSYNC.COLLECTIVE R15, `(.L_x_1124) ;  /* 0x000000000f087348 */ /* 0x000fea0003c00000 */
[----:B------:R0:W1:Y:S02]  /*2a0c0*/  SHFL.IDX P6, R14, R13, R12, R11 ;  /* 0x0000000c0d0e7389 */ /* 0x00006400000c000b */
[----:B01----:R-:W-:Y:S01]  /*2a0d0*/  ENDCOLLECTIVE ;  /* 0x000000000000791b */ /* 0x003fe20003800000 */
.L_x_1124:
[----:B------:R-:W-:Y:S01]  /*2a0e0*/  MOV R6, R14 ;  /* 0x0000000e00067202 */ /* 0x000fe20000000f00 */
[----:B------:R-:W-:Y:S06]  /*2a0f0*/  BRA `(.L_x_1125) ;  /* 0xffffffd4004c7947 */ /* 0x000fec000383ffff */
.L_x_1033:
[----:B------:R-:W-:Y:S01]  /*2a100*/  BSSY B0, `(.L_x_1126) ;  /* 0x0000006000007945 */ /* 0x000fe20003800000 */
[----:B------:R-:W-:Y:S01]  /*2a110*/  PLOP3.LUT P6, PT, P6, PT, PT, 0x8, 0x0 ;  /* 0x000000000000781c */ /* 0x000fe200037ce170 */
[----:B------:R-:W-:-:S12]  /*2a120*/  IMAD.MOV.U32 R15, RZ, RZ, -0x1 ;  /* 0xffffffffff0f7424 */ /* 0x000fd800078e00ff */
[----:B012---:R-:W-:Y:S05]  /*2a130*/  WARPSYNC.COLLECTIVE R15, `(.L_x_1127) ;  /* 0x000000000f087348 */ /* 0x007fea0003c00000 */
[----:B------:R-:W-:Y:S01]  /*2a140*/  VOTE.ANY R14, PT, P6 ;  /* 0x00000000000e7806 */ /* 0x000fe200030e0100 */
[----:B012---:R-:W-:Y:S06]  /*2a150*/  ENDCOLLECTIVE ;  /* 0x000000000000791b */ /* 0x007fec0003800000 */
.L_x_1127:
[----:B------:R-:W-:Y:S05]  /*2a160*/  BSYNC B0 ;  /* 0x0000000000007941 */ /* 0x000fea0003800000 */
.L_x_1126:
[----:B------:R-:W-:Y:S01]  /*2a170*/  IMAD.MOV.U32 R3, RZ, RZ, R14 ;  /* 0x000000ffff037224 */ /* 0x000fe200078e000e */
[----:B------:R-:W-:Y:S01]  /*2a180*/  MOV R13, R2 ;  /* 0x00000002000d7202 */ /* 0x000fe20000000f00 */
[----:B------:R-:W-:Y:S01]  /*2a190*/  IMAD.MOV.U32 R11, RZ, RZ, 0x1f ;  /* 0x0000001fff0b7424 */ /* 0x000fe200078e00ff */
[----:B------:R-:W-:Y:S01]  /*2a1a0*/  MOV R15, 0xffffffff ;  /* 0xffffffff000f7802 */ /* 0x000fe20000000f00 */
[----:B------:R-:W0:Y:S02]  /*2a1b0*/  POPC R4, R3 ;  /* 0x0000000300047309 */ /* 0x000e240000000000 */
[----:B0-----:R-:W-:-:S07]  /*2a1c0*/  IMAD.MOV.U32 R12, RZ, RZ, R4 ;  /* 0x000000ffff0c7224 */ /* 0x001fce00078e0004 */
[----:B------:R-:W-:Y:S05]  /*2a1d0*/  WARPSYNC.COLLECTIVE R15, `(.L_x_1128) ;  /* 0x000000000f087348 */ /* 0x000fea0003c00000 */
[----:B------:R0:W1:Y:S02]  /*2a1e0*/  SHFL.IDX P6, R14, R13, R12, R11 ;  /* 0x0000000c0d0e7389 */ /* 0x00006400000c000b */
[----:B01----:R-:W-:Y:S01]  /*2a1f0*/  ENDCOLLECTIVE ;  /* 0x000000000000791b */ /* 0x003fe20003800000 */
.L_x_1128:
[----:B------:R-:W-:Y:S01]  /*2a200*/  IMAD.MOV.U32 R17, RZ, RZ, R14 ;  /* 0x000000ffff117224 */ /* 0x000fe200078e000e */
[----:B------:R-:W-:Y:S06]  /*2a210*/  BRA `(.L_x_1129) ;  /* 0xffffffd4003c7947 */ /* 0x000fec000383ffff */
.L_x_1035:
[----:B------:R-:W-:Y:S01]  /*2a220*/  BSSY B0, `(.L_x_1130) ;  /* 0x0000007000007945 */ /* 0x000fe20003800000 */
[----:B------:R-:W-:Y:S01]  /*2a230*/  IMAD.MOV.U32 R13, RZ, RZ, R5 ;  /* 0x000000ffff0d7224 */ /* 0x000fe200078e0005 */
[----:B------:R-:W-:Y:S01]  /*2a240*/  MOV R11, 0x1f ;  /* 0x0000001f000b7802 */ /* 0x000fe20000000f00 */
[----:B------:R-:W-:-:S07]  /*2a250*/  IMAD.MOV.U32 R15, RZ, RZ, -0x1 ;  /* 0xffffffffff0f7424 */ /* 0x000fce00078e00ff */
[----:B012-4-:R-:W-:Y:S05]  /*2a260*/  WARPSYNC.COLLECTIVE R15, `(.L_x_1131) ;  /* 0x000000000f087348 */ /* 0x017fea0003c00000 */
[----:B------:R3:W0:Y:S02]  /*2a270*/  SHFL.IDX P6, R14, R13, R12, R11 ;  /* 0x0000000c0d0e7389 */ /* 0x00062400000c000b */
[----:B01234-:R-:W-:Y:S01]  /*2a280*/  ENDCOLLECTIVE ;  /* 0x000000000000791b */ /* 0x01ffe20003800000 */
.L_x_1131:
[----:B------:R-:W-:Y:S05]  /*2a290*/  BSYNC B0 ;  /* 0x0000000000007941 */ /* 0x000fea0003800000 */
.L_x_1130:
[----:B------:R-:W-:Y:S01]  /*2a2a0*/  IMAD.MOV.U32 R2, RZ, RZ, R14 ;  /* 0x000000ffff027224 */ /* 0x000fe200078e000e */
[----:B------:R-:W-:Y:S06]  /*2a2b0*/  BRA `(.L_x_1034) ;  /* 0xffffffd400307947 */ /* 0x000fec000383ffff */
.L_x_1039:
[----:B0-----:R0:W2:Y:S02]  /*2a2c0*/  SYNCS.PHASECHK.TRANS64.TRYWAIT P0, [R0+URZ+0x38820], R3 ;  /* 0x03882003000075a7 */ /* 0x0010a4000800017f */
[----:B--2---:R-:W-:Y:S05]  /*2a2d0*/  @!P0 NANOSLEEP.SYNCS 0x989680 ;  /* 0x009896800000895d */ /* 0x004fea0003900000 */
[----:B------:R-:W2:Y:S02]  /*2a2e0*/  @!P0 SYNCS.PHASECHK.TRANS64 P0, [R0+URZ+0x38820], R3 ;  /* 0x03882003000085a7 */ /* 0x000ea4000800007f */
[----:B--2---:R-:W-:Y:S05]  /*2a2f0*/  @!P0 BRA `(.L_x_1039) ;  /* 0xfffffffc00f08947 */ /* 0x004fea000383ffff */
[----:B------:R-:W-:Y:S05]  /*2a300*/  BRA `(.L_x_1132) ;  /* 0xffffffd800247947 */ /* 0x000fea000383ffff */
.L_x_1040:
[----:B------:R-:W2:Y:S01]  /*2a310*/  S2R R2, SR_TID.X ;  /* 0x0000000000027919 */ /* 0x000ea20000002100 */
[----:B------:R-:W-:Y:S01]  /*2a320*/  BSSY B0, `(.L_x_1133) ;  /* 0x000000a000007945 */ /* 0x000fe20003800000 */
[----:B------:R-:W-:Y:S01]  /*2a330*/  IMAD.MOV.U32 R12, RZ, RZ, RZ ;  /* 0x000000ffff0c7224 */ /* 0x000fe200078e00ff */
[----:B------:R-:W-:Y:S01]  /*2a340*/  MOV R15, 0xffffffff ;  /* 0xffffffff000f7802 */ /* 0x000fe20000000f00 */
[----:B------:R-:W-:Y:S01]  /*2a350*/  IMAD.MOV.U32 R11, RZ, RZ, 0x1f ;  /* 0x0000001fff0b7424 */ /* 0x000fe200078e00ff */
[----:B--2---:R-:W-:-:S04]  /*2a360*/  SHF.R.U32.HI R2, RZ, 0x5, R2 ;  /* 0x00000005ff027819 */ /* 0x004fc80000011602 */
[----:B------:R-:W-:-:S04]  /*2a370*/  LOP3.LUT R2, R2, 0x3, RZ, 0xc0, !PT ;  /* 0x0000000302027812 */ /* 0x000fc800078ec0ff */
[----:B------:R-:W-:-:S07]  /*2a380*/  MOV R13, R2 ;  /* 0x00000002000d7202 */ /* 0x000fce0000000f00 */
[----:B01---5:R-:W-:Y:S05]  /*2a390*/  WARPSYNC.COLLECTIVE R15, `(.L_x_1134) ;  /* 0x000000000f087348 */ /* 0x023fea0003c00000 */
[----:B------:R2:W3:Y:S02]  /*2a3a0*/  SHFL.IDX P6, R14, R13, R12, R11 ;  /* 0x0000000c0d0e7389 */ /* 0x0004e400000c000b */
[----:B0123-5:R-:W-:Y:S01]  /*2a3b0*/  ENDCOLLECTIVE ;  /* 0x000000000000791b */ /* 0x02ffe20003800000 */
.L_x_1134:
[----:B------:R-:W-:Y:S05]  /*2a3c0*/  BSYNC B0 ;  /* 0x0000000000007941 */ /* 0x000fea0003800000 */
.L_x_1133:
[----:B------:R-:W-:Y:S05]  /*2a3d0*/  BRA `(.L_x_1135) ;  /* 0xffffffd8000c7947 */ /* 0x000fea000383ffff */
.L_x_1041:
[----:B------:R-:W-:Y:S01]  /*2a3e0*/  BSSY B0, `(.L_x_1136) ;  /* 0x0000006000007945 */ /* 0x000fe20003800000 */
[----:B------:R-:W-:-:S07]  /*2a3f0*/  IMAD.MOV.U32 R15, RZ, RZ, -0x1 ;  /* 0xffffffffff0f7424 */ /* 0x000fce00078e00ff */
[----:B012--5:R-:W-:Y:S05]  /*2a400*/  WARPSYNC.COLLECTIVE R15, `(.L_x_1137) ;  /* 0x000000000f0c7348 */ /* 0x027fea0003c00000 */
[----:B------:R-:W-:Y:S02]  /*2a410*/  ELECT P6, UR62, PT ;  /* 0x00000000003e782f */ /* 0x000fe400038c0000 */
[----:B------:R-:W-:Y:S01]  /*2a420*/  MOV R14, UR62 ;  /* 0x0000003e000e7c02 */ /* 0x000fe20008000f00 */
[----:B012--5:R-:W-:Y:S10]  /*2a430*/  ENDCOLLECTIVE ;  /* 0x000000000000791b */ /* 0x027ff40003800000 */
.L_x_1137:
[----:B------:R-:W-:Y:S05]  /*2a440*/  BSYNC B0 ;  /* 0x0000000000007941 */ /* 0x000fea0003800000 */
.L_x_1136:
[----:B------:R-:W-:Y:S05]  /*2a450*/  BRA `(.L_x_1138) ;  /* 0xffffffd800007947 */ /* 0x000fea000383ffff */
.L_x_1043:
[----:B0-----:R0:W2:Y:S02]  /*2a460*/  SYNCS.PHASECHK.TRANS64.TRYWAIT P0, [R6+URZ], R5 ;  /* 0x00000005060075a7 */ /* 0x0010a4000800017f */
[----:B--2---:R-:W-:Y:S05]  /*2a470*/  @!P0 NANOSLEEP.SYNCS 0x989680 ;  /* 0x009896800000895d */ /* 0x004fea0003900000 */
[----:B------:R-:W2:Y:S02]  /*2a480*/  @!P0 SYNCS.PHASECHK.TRANS64 P0, [R6+URZ], R5 ;  /* 0x00000005060085a7 */ /* 0x000ea4000800007f */
[----:B--2---:R-:W-:Y:S05]  /*2a490*/  @!P0 BRA `(.L_x_1043) ;  /* 0xfffffffc00f08947 */ /* 0x004fea000383ffff */
[----:B------:R-:W-:Y:S05]  /*2a4a0*/  BRA `(.L_x_1139) ;  /* 0xffffffd8003c7947 */ /* 0x000fea000383ffff */
.L_x_1044:
[----:B--2---:R2:W3:Y:S02]  /*2a4b0*/  SYNCS.PHASECHK.TRANS64.TRYWAIT P0, [R7+URZ], R2 ;  /* 0x00000002070075a7 */ /* 0x0044e4000800017f */
[----:B---3--:R-:W-:Y:S05]  /*2a4c0*/  @!P0 NANOSLEEP.SYNCS 0x989680 ;  /* 0x009896800000895d */ /* 0x008fea0003900000 */
[----:B------:R-:W3:Y:S02]  /*2a4d0*/  @!P0 SYNCS.PHASECHK.TRANS64 P0, [R7+URZ], R2 ;  /* 0x00000002070085a7 */ /* 0x000ee4000800007f */
[----:B---3--:R-:W-:Y:S05]  /*2a4e0*/  @!P0 BRA `(.L_x_1044) ;  /* 0xfffffffc00f08947 */ /* 0x008fea000383ffff */
[----:B------:R-:W-:Y:S05]  /*2a4f0*/  BRA `(.L_x_1140) ;  /* 0xffffffd800307947 */ /* 0x000fea000383ffff */
.L_x_1046:
[----:B---3--:R3:W4:Y:S02]  /*2a500*/  SYNCS.PHASECHK.TRANS64.TRYWAIT P0, [R4+URZ], R5 ;  /* 0x00000005040075a7 */ /* 0x008724000800017f */
[----:B----4-:R-:W-:Y:S05]  /*2a510*/  @!P0 NANOSLEEP.SYNCS 0x989680 ;  /* 0x009896800000895d */ /* 0x010fea0003900000 */
[----:B------:R-:W4:Y:S02]  /*2a520*/  @!P0 SYNCS.PHASECHK.TRANS64 P0, [R4+URZ], R5 ;  /* 0x00000005040085a7 */ /* 0x000f24000800007f */
[----:B----4-:R-:W-:Y:S05]  /*2a530*/  @!P0 BRA `(.L_x_1046) ;  /* 0xfffffffc00f08947 */ /* 0x010fea000383ffff */
[----:B------:R-:W-:Y:S05]  /*2a540*/  BRA `(.L_x_1141) ;  /* 0xffffffd800387947 */ /* 0x000fea000383ffff */
.L_x_1142:
        /* <DEDUP_REMOVED lines=11> */
.L_x_3427:


//--------------------- .text._ZN7cutlass13device_kernelIN5flash11enable_sm90INS1_16FlashAttnFwdSm90INS1_25CollectiveMainloopFwdSm90ILi2EN4cute5tupleIJNS5_1CILi1EEES8_S8_EEENS6_IJNS7_ILi128EEENS7_ILi64EEENS7_ILi256EEEEEELi256ENS_6half_tEfNS_4arch4Sm90ELb0ELb1ELb0ELb0ELb0ELb0ELb0ELb1ELb1ELb1ELb0ELb0EEENS1_21CollectiveEpilogueFwdINS6_IJSA_SC_SB_EEES9_SE_SG_Li256ELb0ELb1ELb0ELb0EEENS1_30DynamicPersistentTileSchedulerILi256ELi128ELb0ELb1ELb1EEEEEEEEEvNT_6ParamsE --------------------------
	.section	.text._ZN7cutlass13device_kernelIN5flash11enable_sm90INS1_16FlashAttnFwdSm90INS1_25CollectiveMainloopFwdSm90ILi2EN4cute5tupleIJNS5_1CILi1EEES8_S8_EEENS6_IJNS7_ILi128EEENS7_ILi64EEENS7_ILi256EEEEEELi256ENS_6half_tEfNS_4arch4Sm90ELb0ELb1ELb0ELb0ELb0ELb0ELb0ELb1ELb1ELb1ELb0ELb0EEENS1_21CollectiveEpilogueFwdINS6_IJSA_SC_SB_EEES9_SE_SG_Li256ELb0ELb1ELb0ELb0EEENS1_30DynamicPersistentTileSchedulerILi256ELi128ELb0ELb1ELb1EEEEEEEEEvNT_6ParamsE,"ax",@progbits
	.align	128
.text._ZN7cutlass13device_kernelIN5flash11enable_sm90INS1_16FlashAttnFwdSm90INS1_25CollectiveMainloopFwdSm90ILi2EN4cute5tupleIJNS5_1CILi1EEES8_S8_EEENS6_IJNS7_ILi128EEENS7_ILi64EEENS7_ILi256EEEEEELi256ENS_6half_tEfNS_4arch4Sm90ELb0ELb1ELb0ELb0ELb0ELb0ELb0ELb1ELb1ELb1ELb0ELb0EEENS1_21CollectiveEpilogueFwdINS6_IJSA_SC_SB_EEES9_SE_SG_Li256ELb0ELb1ELb0ELb0EEENS1_30DynamicPersistentTileSchedulerILi256ELi128ELb0ELb1ELb1EEEEEEEEEvNT_6ParamsE:
        .type           _ZN7cutlass13device_kernelIN5flash11enable_sm90INS1_16FlashAttnFwdSm90INS1_25CollectiveMainloopFwdSm90ILi2EN4cute5tupleIJNS5_1CILi1EEES8_S8_EEENS6_IJNS7_ILi128EEENS7_ILi64EEENS7_ILi256EEEEEELi256ENS_6half_tEfNS_4arch4Sm90ELb0ELb1ELb0ELb0ELb0ELb0ELb0ELb1ELb1ELb1ELb0ELb0EEENS1_21CollectiveEpilogueFwdINS6_IJSA_SC_SB_EEES9_SE_SG_Li256ELb0ELb1ELb0ELb0EEENS1_30DynamicPersistentTileSchedulerILi256ELi128ELb0ELb1ELb1EEEEEEEEEvNT_6ParamsE,@function
        .size           _ZN7cutlass13device_kernelIN5flash11enable_sm90INS1_16FlashAttnFwdSm90INS1_25CollectiveMainloopFwdSm90ILi2EN4cute5tupleIJNS5_1CILi1EEES8_S8_EEENS6_IJNS7_ILi128EEENS7_ILi64EEENS7_ILi256EEEEEELi256ENS_6half_tEfNS_4arch4Sm90ELb0ELb1ELb0ELb0ELb0ELb0ELb0ELb1ELb1ELb1ELb0ELb0EEENS1_21CollectiveEpilogueFwdINS6_IJSA_SC_SB_EEES9_SE_SG_Li256ELb0ELb1ELb0ELb0EEENS1_30DynamicPersistentTileSchedulerILi256ELi128ELb0ELb1ELb1EEEEEEEEEvNT_6ParamsE,(.L_x_3428 - _ZN7cutlass13device_kernelIN5flash11enable_sm90INS1_16FlashAttnFwdSm90INS1_25CollectiveMainloopFwdSm90ILi2EN4cute5tupleIJNS5_1CILi1EEES8_S8_EEENS6_IJNS7_ILi128EEENS7_ILi64EEENS7_ILi256EEEEEELi256ENS_6half_tEfNS_4arch4Sm90ELb0ELb1ELb0ELb0ELb0ELb0ELb0ELb1ELb1ELb1ELb0ELb0EEENS1_21CollectiveEpilogueFwdINS6_IJSA_SC_SB_EEES9_SE_SG_Li256ELb0ELb1ELb0ELb0EEENS1_30DynamicPersistentTileSchedulerILi256ELi128ELb0ELb1ELb1EEEEEEEEEvNT_6ParamsE)
        .other          _ZN7cutlass13device_kernelIN5flash11enable_sm90INS1_16FlashAttnFwdSm90INS1_25CollectiveMainloopFwdSm90ILi2EN4cute5tupleIJNS5_1CILi1EEES8_S8_EEENS6_IJNS7_ILi128EEENS7_ILi64EEENS7_ILi256EEEEEELi256ENS_6half_tEfNS_4arch4Sm90ELb0ELb1ELb0ELb0ELb0ELb0ELb0ELb1ELb1ELb1ELb0ELb0EEENS1_21CollectiveEpilogueFwdINS6_IJSA_SC_SB_EEES9_SE_SG_Li256ELb0ELb1ELb0ELb0EEENS1_30DynamicPersistentTileSchedulerILi256ELi128ELb0ELb1ELb1EEEEEEEEEvNT_6ParamsE,@"STO_CUDA_ENTRY STV_DEFAULT"
_ZN7cutlass13device_kernelIN5flash11enable_sm90INS1_16FlashAttnFwdSm90INS1_25CollectiveMainloopFwdSm90ILi2EN4cute5tupleIJNS5_1CILi1EEES8_S8_EEENS6_IJNS7_ILi128EEENS7_ILi64EEENS7_ILi256EEEEEELi256ENS_6half_tEfNS_4arch4Sm90ELb0ELb1ELb0ELb0ELb0ELb0ELb0ELb1ELb1ELb1ELb0ELb0EEENS1_21CollectiveEpilogueFwdINS6_IJSA_SC_SB_EEES9_SE_SG_Li256ELb0ELb1ELb0ELb0EEENS1_30DynamicPersistentTileSchedulerILi256ELi128ELb0ELb1ELb1EEEEEEEEEvNT_6ParamsE:
        /* <DEDUP_REMOVED lines=18> */
.L_x_1144:
[----:B------:R-:W-:Y:S05]  /*0120*/  BSYNC B0 ;  /* 0x0000000000007941 */ /* 0x000fea0003800000 */
.L_x_1143:
        /* <DEDUP_REMOVED lines=41> */
.L_x_1145:
        /* <DEDUP_REMOVED lines=22> */
.L_x_1146:
        /* <DEDUP_REMOVED lines=18> */
.L_x_1147:
        /* <DEDUP_REMOVED lines=22> */
.L_x_1148:
        /* <DEDUP_REMOVED lines=22> */
.L_x_1149:
        /* <DEDUP_REMOVED lines=8> */
.L_x_1151:
[----:B------:R-:W-:-:S08]  /*0980*/  NOP ;  /* 0x0000000000007918 */ /* 0x000fd00000000000 */
[----:B------:R-:W1:Y:S02]  /*0990*/  USETMAXREG.TRY_ALLOC.CTAPOOL UP0, 0xf0 ;  /* 0x000000f0000079c8 */ /* 0x000e640008000600 */
[----:B-1----:R-:W-:-:S13]  /*09a0*/  PLOP3.LUT P0, PT, PT, PT, UP0, 0x80, 0x0 ;  /* 0x000000000000781c */ /* 0x002fda0003f0f008 */
[----:B------:R-:W-:Y:S05]  /*09b0*/  @!P0 BRA `(.L_x_1151) ;  /* 0xfffffffc00f08947 */ /* 0x000fea000383ffff */
[----:B------:R-:W1:Y:S08]  /*09c0*/  S2UR UR4, SR_CTAID.X ;  /* 0x00000000000479c3 */ /* 0x000e700000002500 */
[----:B------:R-:W-:Y:S08]  /*09d0*/  BAR.ARV 0x4, 0x180 ;  /* 0x0106000000007b1d */ /* 0x000ff00000002000 */
[----:B------:R-:W1:Y:S08]  /*09e0*/  LDC R0, c[0x0][0xc38] ;  /* 0x00030e00ff007b82 */ /* 0x000e700000000800 */
[----:B------:R-:W-:Y:S06]  /*09f0*/  BAR.ARV 0x8, 0x180 ;  /* 0x0206000000007b1d */ /* 0x000fec0000002000 */
[----:B-1----:R-:W-:-:S13]  /*0a00*/  ISETP.LE.AND P0, PT, R0, UR4, PT ;  /* 0x0000000400007c0c */ /* 0x002fda000bf03270 */
[----:B------:R-:W-:Y:S05]  /*0a10*/  @P0 EXIT ;  /* 0x000000000000094d */ /* 0x000fea0003800000 */
[----:B------:R-:W2:Y:S01]  /*0a20*/  LDL R3, [R1+0x1c] ;  /* 0x00001c0001037983 */ /* 0x000ea20000100800 */
[----:B------:R-:W-:Y:S01]  /*0a30*/  UMOV UR38, URZ ;  /* 0x0000003f00267c82 */ /* 0x000fe20008000000 */
[----:B------:R-:W-:Y:S01]  /*0a40*/  UMOV UR36, URZ ;  /* 0x0000003f00247c82 */ /* 0x000fe20008000000 */
[----:B0-----:R-:W0:Y:S02]  /*0a50*/  S2R R2, SR_TID.X ;  /* 0x0000000000027919 */ /* 0x001e240000002100 */
[----:B0-----:R-:W-:-:S05]  /*0a60*/  VIADD R217, R2, 0xffffff80 ;  /* 0xffffff8002d97836 */ /* 0x001fca0000000000 */
[----:B------:R-:W-:-:S04]  /*0a70*/  SHF.R.S32.HI R0, RZ, 0x1f, R217 ;  /* 0x0000001fff007819 */ /* 0x000fc800000114d9 */
[CC--:B------:R-:W-:Y:S02]  /*0a80*/  LEA.HI R2, R0.reuse, R217.reuse, RZ, 0x7 ;  /* 0x000000d900027211 */ /* 0x0c0fe400078f38ff */
[-C--:B------:R-:W-:Y:S02]  /*0a90*/  LEA.HI R4, R0, R217.reuse, RZ, 0x5 ;  /* 0x000000d900047211 */ /* 0x080fe400078f28ff */
[----:B------:R-:W-:Y:S02]  /*0aa0*/  LOP3.LUT R208, R2, 0xffffff80, RZ, 0xc0, !PT ;  /* 0xffffff8002d07812 */ /* 0x000fe400078ec0ff */
[----:B------:R-:W-:Y:S01]  /*0ab0*/  LEA.HI R11, R0, R217, RZ, 0x2 ;  /* 0x000000d9000b7211 */ /* 0x000fe200078f10ff */
[----:B------:R-:W-:Y:S01]  /*0ac0*/  IMAD.SHL.U32 R5, R4, 0x20, RZ ;  /* 0x0000002004057824 */ /* 0x000fe200078e00ff */
[----:B------:R-:W-:Y:S01]  /*0ad0*/  SHF.R.S32.HI R209, RZ, 0x7, R2 ;  /* 0x00000007ffd17819 */ /* 0x000fe20000011402 */
[----:B------:R-:W-:-:S03]  /*0ae0*/  IMAD.IADD R208, R217, 0x1, -R208 ;  /* 0x00000001d9d07824 */ /* 0x000fc600078e0ad0 */
[----:B------:R-:W-:Y:S02]  /*0af0*/  LOP3.LUT R5, R5, 0xfffffc00, RZ, 0xc0, !PT ;  /* 0xfffffc0005057812 */ /* 0x000fe400078ec0ff */
[----:B------:R-:W-:Y:S02]  /*0b00*/  SHF.R.S32.HI R7, RZ, 0x1f, R208 ;  /* 0x0000001fff077819 */ /* 0x000fe400000114d0 */
[----:B------:R-:W-:Y:S02]  /*0b10*/  LEA.HI R2, R2, R209, RZ, 0x1 ;  /* 0x000000d102027211 */ /* 0x000fe400078f08ff */
[CC--:B------:R-:W-:Y:S02]  /*0b20*/  LEA.HI R8, R7.reuse, R208.reuse, RZ, 0x2 ;  /* 0x000000d007087211 */ /* 0x0c0fe400078f10ff */
[----:B------:R-:W-:Y:S02]  /*0b30*/  LEA.HI R7, R7, R208, RZ, 0x5 ;  /* 0x000000d007077211 */ /* 0x000fe400078f28ff */
[----:B------:R-:W-:-:S02]  /*0b40*/  SHF.R.S32.HI R9, RZ, 0x2, R8 ;  /* 0x00000002ff097819 */ /* 0x000fc40000011408 */
[----:B------:R-:W-:Y:S02]  /*0b50*/  SHF.R.S32.HI R10, RZ, 0x1f, R8 ;  /* 0x0000001fff0a7819 */ /* 0x000fe40000011408 */
[----:B------:R-:W-:Y:S02]  /*0b60*/  SHF.R.S32.HI R7, RZ, 0x5, R7 ;  /* 0x00000005ff077819 */ /* 0x000fe40000011407 */
[----:B------:R-:W-:Y:S02]  /*0b70*/  LEA.HI R10, R10, R9, RZ, 0x3 ;  /* 0x000000090a0a7211 */ /* 0x000fe400078f18ff */
[----:B------:R-:W-:Y:S02]  /*0b80*/  LOP3.LUT R2, R2, 0x3fffffe, RZ, 0xc0, !PT ;  /* 0x03fffffe02027812 */ /* 0x000fe400078ec0ff */
[----:B------:R-:W-:Y:S02]  /*0b90*/  LOP3.LUT R10, R10, 0xfffffff8, RZ, 0xc0, !PT ;  /* 0xfffffff80a0a7812 */ /* 0x000fe400078ec0ff */
[----:B------:R-:W-:Y:S01]  /*0ba0*/  LOP3.LUT R17, R8, 0x7ffffffc, RZ, 0xc0, !PT ;  /* 0x7ffffffc08117812 */ /* 0x000fe200078ec0ff */
[----:B------:R-:W-:-:S02]  /*0bb0*/  IMAD.IADD R2, R209, 0x1, -R2 ;  /* 0x00000001d1027824 */ /* 0x000fc400078e0a02 */
[----:B------:R-:W-:Y:S02]  /*0bc0*/  IMAD.IADD R10, R9, 0x1, -R10 ;  /* 0x00000001090a7824 */ /* 0x000fe400078e0a0a */
[----:B------:R-:W-:Y:S02]  /*0bd0*/  IMAD.IADD R17, R208, 0x1, -R17 ;  /* 0x00000001d0117824 */ /* 0x000fe400078e0a11 */
[----:B------:R-:W-:-:S04]  /*0be0*/  IMAD R7, R7, 0x10, R10 ;  /* 0x0000001007077824 */ /* 0x000fc800078e020a */
[----:B------:R-:W-:Y:S01]  /*0bf0*/  IMAD R210, R2, 0x40, R7 ;  /* 0x0000004002d27824 */ /* 0x000fe200078e0207 */
[----:B--2---:R-:W-:Y:S02]  /*0c00*/  R2UR UR5, R3 ;  /* 0x00000000030572ca */ /* 0x004fe400000e0000 */
[CC--:B------:R-:W-:Y:S02]  /*0c10*/  LEA.HI R3, R0.reuse, R217.reuse, RZ, 0x4 ;  /* 0x000000d900037211 */ /* 0x0c0fe400078f20ff */
[----:B------:R-:W-:Y:S02]  /*0c20*/  LEA.HI R0, R0, R217, RZ, 0x3 ;  /* 0x000000d900007211 */ /* 0x000fe400078f18ff */
[----:B------:R-:W-:Y:S02]  /*0c30*/  SHF.R.S32.HI R6, RZ, 0x4, R3 ;  /* 0x00000004ff067819 */ /* 0x000fe40000011403 */
[C---:B------:R-:W-:Y:S02]  /*0c40*/  LOP3.LUT R4, R3.reuse, 0x3fffff0, RZ, 0xc0, !PT ;  /* 0x03fffff003047812 */ /* 0x040fe400078ec0ff */
[----:B------:R-:W-:-:S02]  /*0c50*/  LEA.HI R3, R3, R6, RZ, 0x1 ;  /* 0x0000000603037211 */ /* 0x000fc400078f08ff */
[----:B------:R-:W-:Y:S01]  /*0c60*/  LOP3.LUT R202, R0, 0xfffffff8, RZ, 0xc0, !PT ;  /* 0xfffffff800ca7812 */ /* 0x000fe200078ec0ff */
[----:B------:R-:W-:Y:S01]  /*0c70*/  IMAD.IADD R4, R217, 0x1, -R4 ;  /* 0x00000001d9047824 */ /* 0x000fe200078e0a04 */
[----:B------:R-:W-:Y:S01]  /*0c80*/  LOP3.LUT R3, R3, 0x1ffffffe, RZ, 0xc0, !PT ;  /* 0x1ffffffe03037812 */ /* 0x000fe200078ec0ff */
[----:B------:R-:W-:Y:S01]  /*0c90*/  ULOP3.LUT UR6, UR5, 0x1, URZ, 0xfc, !UPT ;  /* 0x0000000105067892 */ /* 0x000fe2000f8efc3f */
[----:B------:R-:W-:Y:S01]  /*0ca0*/  SHF.R.S32.HI R206, RZ, 0x3, R0 ;  /* 0x00000003ffce7819 */ /* 0x000fe20000011400 */
[----:B------:R-:W-:Y:S01]  /*0cb0*/  IMAD R4, R4, 0x40, R5 ;  /* 0x0000004004047824 */ /* 0x000fe200078e0205 */
[----:B------:R-:W-:Y:S01]  /*0cc0*/  UMOV UR5, URZ ;  /* 0x0000003f00057c82 */ /* 0x000fe20008000000 */
[----:B------:R-:W-:Y:S01]  /*0cd0*/  IMAD.IADD R3, R6, 0x1, -R3 ;  /* 0x0000000106037824 */ /* 0x000fe200078e0a03 */
[----:B------:R-:W-:Y:S01]  /*0ce0*/  LOP3.LUT R6, R11, 0xfffffffc, RZ, 0xc0, !PT ;  /* 0xfffffffc0b067812 */ /* 0x000fe200078ec0ff */
[----:B------:R-:W-:Y:S02]  /*0cf0*/  IMAD.IADD R202, R217, 0x1, -R202 ;  /* 0x00000001d9ca7824 */ /* 0x000fe400078e0aca */
[----:B------:R-:W-:-:S02]  /*0d00*/  IMAD R211, R3, 0x8, R4 ;  /* 0x0000000803d37824 */ /* 0x000fc400078e0204 */
[----:B------:R-:W-:Y:S02]  /*0d10*/  IMAD.IADD R6, R217, 0x1, -R6 ;  /* 0x00000001d9067824 */ /* 0x000fe400078e0a06 */
[----:B------:R-:W-:Y:S02]  /*0d20*/  IMAD.SHL.U32 R18, R202, 0x8, RZ ;  /* 0x00000008ca127824 */ /* 0x000fe400078e00ff */
[----:B------:R-:W-:Y:S01]  /*0d30*/  IMAD.U32 R212, RZ, RZ, UR6 ;  /* 0x00000006ffd47e24 */ /* 0x000fe2000f8e00ff */
[----:B------:R-:W-:Y:S01]  /*0d40*/  LEA.HI R5, R6, R6, RZ, 0x1 ;  /* 0x0000000606057211 */ /* 0x000fe200078f08ff */
[C---:B------:R-:W-:Y:S01]  /*0d50*/  VIADD R200, R18.reuse, 0x40 ;  /* 0x0000004012c87836 */ /* 0x040fe20000000000 */
[----:B------:R-:W-:Y:S01]  /*0d60*/  SHF.R.S32.HI R216, RZ, 0x1f, R18 ;  /* 0x0000001fffd87819 */ /* 0x000fe20000011412 */
[C---:B------:R-:W-:Y:S01]  /*0d70*/  VIADD R23, R18.reuse, 0x80 ;  /* 0x0000008012177836 */ /* 0x040fe20000000000 */
[----:B------:R-:W-:Y:S01]  /*0d80*/  LOP3.LUT R5, R5, 0x1ffffffe, RZ, 0xc0, !PT ;  /* 0x1ffffffe05057812 */ /* 0x000fe200078ec0ff */
[----:B------:R-:W-:Y:S01]  /*0d90*/  VIADD R201, R18, 0xc0 ;  /* 0x000000c012c97836 */ /* 0x000fe20000000000 */
[----:B------:R-:W-:Y:S01]  /*0da0*/  SHF.R.S32.HI R215, RZ, 0x1f, R200 ;  /* 0x0000001fffd77819 */ /* 0x000fe200000114c8 */
[----:B------:R-:W-:Y:S01]  /*0db0*/  IMAD.U32 R207, RZ, RZ, UR5 ;  /* 0x00000005ffcf7e24 */ /* 0x000fe2000f8e00ff */
[----:B------:R-:W-:Y:S01]  /*0dc0*/  SHF.R.S32.HI R214, RZ, 0x1f, R23 ;  /* 0x0000001fffd67819 */ /* 0x000fe20000011417 */
[----:B------:R-:W-:Y:S01]  /*0dd0*/  IMAD.IADD R5, R6, 0x1, -R5 ;  /* 0x0000000106057824 */ /* 0x000fe200078e0a05 */
[----:B------:R-:W-:-:S03]  /*0de0*/  SHF.R.S32.HI R213, RZ, 0x1f, R201 ;  /* 0x0000001fffd57819 */ /* 0x000fc600000114c9 */
[----:B------:R-:W-:-:S07]  /*0df0*/  IMAD R19, R5, 0x8, R210 ;  /* 0x0000000805137824 */ /* 0x000fce00078e02d2 */
.L_x_1248:
[----:B------:R-:W-:Y:S01]  /*0e00*/  ULDC UR5, c[0x0][0xc60] ;  /* 0x0003180000057ab9 */ /* 0x000fe20000000800 */
[----:B------:R-:W-:Y:S01]  /*0e10*/  UMOV UR8, UR4 ;  /* 0x0000000400087c82 */ /* 0x000fe20008000000 */
[----:B------:R-:W-:-:S11]  /*0e20*/  UISETP.NE.AND UP0, UPT, UR5, 0x1, UPT ;  /* 0x000000010500788c */ /* 0x000fd6000bf05270 */
[----:B------:R-:W-:Y:S01]  /*0e30*/  @UP0 ULDC UR6, c[0x0][0xc64] ;  /* 0x0003190000060ab9 */ /* 0x000fe20000000800 */
[----:B------:R-:W-:Y:S01]  /*0e40*/  @UP0 ULDC UR9, c[0x0][0xc68] ;  /* 0x00031a0000090ab9 */ /* 0x000fe20000000800 */
[----:B------:R-:W-:-:S04]  /*0e50*/  UIMAD.WIDE.U32 UR6, UR4, UR6, URZ ;  /* 0x00000006040672a5 */ /* 0x000fc8000f8e003f */
[----:B------:R-:W-:-:S03]  /*0e60*/  @UP0 USHF.R.U32.HI UR8, URZ, UR9, UR7 ;  /* 0x000000093f080299 */ /* 0x000fc60008011607 */
[----:B------:R-:W-:Y:S02]  /*0e70*/  ULDC UR6, c[0x0][0xc78] ;  /* 0x00031e0000067ab9 */ /* 0x000fe40000000800 */
[----:B------:R-:W-:Y:S02]  /*0e80*/  UISETP.GE.AND UP0, UPT, UR8, UR6, UPT ;  /* 0x000000060800728c */ /* 0x000fe4000bf06270 */
[----:B------:R-:W-:-:S04]  /*0e90*/  UIADD3 UR6, -UR8, URZ, URZ ;  /* 0x0000003f08067290 */ /* 0x000fc8000fffe13f */
[----:B------:R-:W-:Y:S01]  /*0ea0*/  PLOP3.LUT P0, PT, PT, PT, UP0, 0x80, 0x0 ;  /* 0x000000000000781c */ /* 0x000fe20003f0f008 */
[----:B------:R-:W-:-:S12]  /*0eb0*/  UIMAD UR9, UR5, UR6, UR4 ;  /* 0x00000006050972a4 */ /* 0x000fd8000f8e0204 */
[----:B012345:R-:W-:Y:S05]  /*0ec0*/  @!P0 BRA `(.L_x_1152) ;  /* 0x0000000000208947 */ /* 0x03ffea0003800000 */
[----:B------:R-:W-:Y:S01]  /*0ed0*/  ULDC UR7, c[0x0][0xc6c] ;  /* 0x00031b0000077ab9 */ /* 0x000fe20000000800 */
[----:B------:R-:W-:Y:S01]  /*0ee0*/  UMOV UR6, UR9 ;  /* 0x0000000900067c82 */ /* 0x000fe20008000000 */
[----:B------:R-:W-:-:S11]  /*0ef0*/  UISETP.NE.AND UP0, UPT, UR7, 0x1, UPT ;  /* 0x000000010700788c */ /* 0x000fd6000bf05270 */
[----:B------:R-:W-:Y:S02]  /*0f00*/  @UP0 ULDC.64 UR10, c[0x0][0xc70] ;  /* 0x00031c00000a0ab9 */ /* 0x000fe40000000a00 */
[----:B------:R-:W-:-:S04]  /*0f10*/  UIMAD.WIDE.U32 UR4, UR9, UR10, URZ ;  /* 0x0000000a090472a5 */ /* 0x000fc8000f8e003f */
[----:B------:R-:W-:-:S04]  /*0f20*/  @UP0 USHF.R.U32.HI UR6, URZ, UR11, UR5 ;  /* 0x0000000b3f060299 */ /* 0x000fc80008011605 */
[----:B------:R-:W-:Y:S01]  /*0f30*/  UIMAD UR4, UR6, UR7, URZ ;  /* 0x00000007060472a4 */ /* 0x000fe2000f8e023f */
[----:B------:R-:W-:Y:S11]  /*0f40*/  BRA `(.L_x_1153) ;  /* 0x00000000001c7947 */ /* 0x000ff60003800000 */
.L_x_1152:
[----:B------:R-:W-:Y:S01]  /*0f50*/  ULDC UR7, c[0x0][0xc54] ;  /* 0x0003150000077ab9 */ /* 0x000fe20000000800 */
[----:B------:R-:W-:Y:S01]  /*0f60*/  UMOV UR6, UR9 ;  /* 0x0000000900067c82 */ /* 0x000fe20008000000 */
[----:B------:R-:W-:-:S11]  /*0f70*/  UISETP.NE.AND UP0, UPT, UR7, 0x1, UPT ;  /* 0x000000010700788c */ /* 0x000fd6000bf05270 */
[----:B------:R-:W-:Y:S02]  /*0f80*/  @UP0 ULDC.64 UR10, c[0x0][0xc58] ;  /* 0x00031600000a0ab9 */ /* 0x000fe40000000a00 */
[----:B------:R-:W-:-:S04]  /*0f90*/  UIMAD.WIDE.U32 UR4, UR9, UR10, URZ ;  /* 0x0000000a090472a5 */ /* 0x000fc8000f8e003f */
[----:B------:R-:W-:-:S04]  /*0fa0*/  @UP0 USHF.R.U32.HI UR6, URZ, UR11, UR5 ;  /* 0x0000000b3f060299 */ /* 0x000fc80008011605 */
[----:B------:R-:W-:-:S12]  /*0fb0*/  UIMAD UR4, UR6, UR7, URZ ;  /* 0x00000007060472a4 */ /* 0x000fd8000f8e023f */
.L_x_1153:
[----:B------:R-:W-:Y:S01]  /*0fc0*/  ULOP3.LUT UR6, URZ, UR6, URZ, 0x33, !UPT ;  /* 0x000000063f067292 */ /* 0x000fe2000f8e333f */
[----:B------:R-:W-:Y:S01]  /*0fd0*/  ULDC UR12, c[0x0][0xc48] ;  /* 0x00031200000c7ab9 */ /* 0x000fe20000000800 */
[----:B------:R-:W-:Y:S01]  /*0fe0*/  ULDC UR7, c[0x0][0x448] ;  /* 0x0001120000077ab9 */ /* 0x000fe20000000800 */
[----:B------:R-:W-:Y:S01]  /*0ff0*/  ULDC UR5, c[0x0][0xc3c] ;  /* 0x00030f0000057ab9 */ /* 0x000fe20000000800 */
[----:B------:R-:W-:Y:S02]  /*1000*/  UISETP.NE.AND UP2, UPT, UR12, 0x1, UPT ;  /* 0x000000010c00788c */ /* 0x000fe4000bf45270 */
[----:B------:R-:W-:Y:S02]  /*1010*/  UISETP.NE.AND UP1, UPT, UR7, 0x1, UPT ;  /* 0x000000010700788c */ /* 0x000fe4000bf25270 */
[----:B------:R-:W-:Y:S01]  /*1020*/  UIADD3 UR6, UR6, UR5, URZ ;  /* 0x0000000506067290 */ /* 0x000fe2000fffe03f */
[----:B------:R-:W-:Y:S01]  /*1030*/  ULDC.64 UR10, c[0x0][0x418] ;  /* 0x00010600000a7ab9 */ /* 0x000fe20000000a00 */
[----:B------:R-:W-:-:S02]  /*1040*/  UIADD3 UR4, UR9, -UR4, URZ ;  /* 0x8000000409047290 */ /* 0x000fc4000fffe03f */
[----:B------:R-:W-:Y:S02]  /*1050*/  UISETP.NE.U32.AND UP0, UPT, UR10, URZ, UPT ;  /* 0x0000003f0a00728c */ /* 0x000fe4000bf05070 */
[----:B------:R-:W-:Y:S01]  /*1060*/  USHF.L.U32 UR60, UR6, 0x7, URZ ;  /* 0x00000007063c7899 */ /* 0x000fe2000800063f */
[----:B------:R-:W-:Y:S01]  /*1070*/  ULDC UR14, c[0x0][0xc54] ;  /* 0x00031500000e7ab9 */ /* 0x000fe20000000800 */
[----:B------:R-:W-:Y:S02]  /*1080*/  UISETP.NE.AND.EX UP0, UPT, UR11, URZ, UPT, UP0 ;  /* 0x0000003f0b00728c */ /* 0x000fe4000bf05300 */
[----:B------:R-:W-:Y:S02]  /*1090*/  UIMAD UR14, UR8, UR14, UR4 ;  /* 0x0000000e080e72a4 */ /* 0x000fe4000f8e0204 */
[----:B------:R-:W-:Y:S01]  /*10a0*/  UIADD3 UR10, UR60, 0x7f, URZ ;  /* 0x0000007f3c0a7890 */ /* 0x000fe2000fffe03f */
[----:B------:R-:W-:Y:S01]  /*10b0*/  ULDC UR39, c[0x0][0x424] ;  /* 0x0001090000277ab9 */ /* 0x000fe20000000800 */
[----:B------:R-:W-:Y:S01]  /*10c0*/  ULDC UR52, c[0x0][0x288] ;  /* 0x0000a20000347ab9 */ /* 0x000fe20000000800 */
[----:B------:R-:W-:Y:S01]  /*10d0*/  ULDC.64 UR4, c[0x0][0x9e0] ;  /* 0x0002780000047ab9 */ /* 0x000fe20000000a00 */
[----:B------:R-:W-:Y:S01]  /*10e0*/  @UP2 ULDC UR6, c[0x0][0xc4c] ;  /* 0x0003130000062ab9 */ /* 0x000fe20000000800 */
[----:B------:R-:W-:Y:S01]  /*10f0*/  @UP1 ULDC UR8, c[0x0][0x44c] ;  /* 0x0001130000081ab9 */ /* 0x000fe20000000800 */
[----:B------:R-:W-:-:S02]  /*1100*/  UIADD3 UR11, -UR52, 0x1, URZ ;  /* 0x00000001340b7890 */ /* 0x000fc4000fffe13f */
[----:B------:R-:W-:Y:S02]  /*1110*/  UISETP.GE.AND UP3, UPT, UR5, 0x1, UPT ;  /* 0x000000010500788c */ /* 0x000fe4000bf66270 */
[----:B------:R-:W-:Y:S02]  /*1120*/  USEL UR39, UR39, 0x1, UP0 ;  /* 0x0000000127277887 */ /* 0x000fe40008000000 */
[----:B------:R-:W-:Y:S02]  /*1130*/  UIMAD.WIDE.U32 UR8, UR10, UR8, URZ ;  /* 0x000000080a0872a5 */ /* 0x000fe4000f8e003f */
[----:B------:R-:W-:Y:S01]  /*1140*/  UIMAD.WIDE.U32 UR6, UR14, UR6, URZ ;  /* 0x000000060e0672a5 */ /* 0x000fe2000f8e003f */
[----:B------:R-:W-:Y:S01]  /*1150*/  PLOP3.LUT P1, PT, PT, PT, UP3, 0x80, 0x0 ;  /* 0x000000000000781c */ /* 0x000fe20003f2f038 */
[----:B------:R-:W-:Y:S01]  /*1160*/  ULDC UR13, c[0x0][0x2f0] ;  /* 0x0000bc00000d7ab9 */ /* 0x000fe20000000800 */
[----:B------:R-:W-:Y:S01]  /*1170*/  @UP2 ULDC UR15, c[0x0][0xc50] ;  /* 0x00031400000f2ab9 */ /* 0x000fe20000000800 */
[----:B------:R-:W-:Y:S01]  /*1180*/  @UP1 ULDC UR16, c[0x0][0x450] ;  /* 0x0001140000101ab9 */ /* 0x000fe20000000800 */
[----:B------:R-:W-:Y:S01]  /*1190*/  UMOV UR17, UR14 ;  /* 0x0000000e00117c82 */ /* 0x000fe20008000000 */
[----:B------:R-:W-:-:S02]  /*11a0*/  UIMAD UR11, UR39, UR13, UR11 ;  /* 0x0000000d270b72a4 */ /* 0x000fc4000f8e020b */
[----:B------:R-:W-:Y:S02]  /*11b0*/  @UP1 USHF.R.U32.HI UR10, URZ, UR16, UR9 ;  /* 0x000000103f0a1299 */ /* 0x000fe40008011609 */
[----:B------:R-:W-:Y:S02]  /*11c0*/  @UP2 USHF.R.U32.HI UR17, URZ, UR15, UR7 ;  /* 0x0000000f3f112299 */ /* 0x000fe40008011607 */
[----:B------:R-:W-:Y:S02]  /*11d0*/  UIADD3 UR10, UR11, UR10, URZ ;  /* 0x0000000a0b0a7290 */ /* 0x000fe4000fffe03f */
[----:B------:R-:W-:Y:S02]  /*11e0*/  UIADD3 UR6, -UR17, URZ, URZ ;  /* 0x0000003f11067290 */ /* 0x000fe4000fffe13f */
[----:B------:R-:W-:Y:S01]  /*11f0*/  UIADD3 UR4, UR10, UR4, URZ ;  /* 0x000000040a047290 */ /* 0x000fe2000fffe03f */
[----:B------:R-:W-:Y:S01]  /*1200*/  IMAD.U32 R204, RZ, RZ, UR17 ;  /* 0x00000011ffcc7e24 */ /* 0x000fe2000f8e00ff */
[----:B------:R-:W-:-:S04]  /*1210*/  UIMAD UR6, UR12, UR6, UR14 ;  /* 0x000000060c0672a4 */ /* 0x000fc8000f8e020e */
[----:B------:R-:W-:Y:S02]  /*1220*/  IMAD.U32 R0, RZ, RZ, UR4 ;  /* 0x00000004ff007e24 */ /* 0x000fe4000f8e00ff */
[----:B------:R-:W-:Y:S01]  /*1230*/  IMAD.U32 R203, RZ, RZ, UR6 ;  /* 0x00000006ffcb7e24 */ /* 0x000fe2000f8e00ff */
[----:B------:R-:W-:Y:S06]  /*1240*/  @!P1 BRA `(.L_x_1154) ;  /* 0x0000000000409947 */ /* 0x000fec0003800000 */
[----:B------:R-:W-:Y:S01]  /*1250*/  ISETP.LT.AND P0, PT, RZ, UR10, PT ;  /* 0x0000000aff007c0c */ /* 0x000fe2000bf01270 */
[----:B------:R-:W-:-:S12]  /*1260*/  UIADD3 UR4, UR10, -0x1, URZ ;  /* 0xffffffff0a047890 */ /* 0x000fd8000fffe03f */
[----:B------:R-:W-:Y:S05]  /*1270*/  @P0 BRA `(.L_x_1155) ;  /* 0x00000000001c0947 */ /* 0x000fea0003800000 */
[----:B------:R-:W-:Y:S02]  /*1280*/  UISETP.NE.AND UP0, UPT, UR5, 0x1, UPT ;  /* 0x000000010500788c */ /* 0x000fe4000bf05270 */
[----:B------:R-:W-:-:S09]  /*1290*/  UIADD3 UR4, -UR10, URZ, URZ ;  /* 0x0000003f0a047290 */ /* 0x000fd2000fffe13f */
[----:B------:R-:W-:Y:S02]  /*12a0*/  @UP0 ULDC.64 UR8, c[0x0][0x9e8] ;  /* 0x00027a0000080ab9 */ /* 0x000fe40000000a00 */
[----:B------:R-:W-:-:S04]  /*12b0*/  UIMAD.WIDE.U32 UR6, UR4, UR8, URZ ;  /* 0x00000008040672a5 */ /* 0x000fc8000f8e003f */
[----:B------:R-:W-:-:S04]  /*12c0*/  @UP0 USHF.R.U32.HI UR4, URZ, UR9, UR7 ;  /* 0x000000093f040299 */ /* 0x000fc80008011607 */
[----:B------:R-:W-:Y:S01]  /*12d0*/  ULOP3.LUT UR4, URZ, UR4, URZ, 0x33, !UPT ;  /* 0x000000043f047292 */ /* 0x000fe2000f8e333f */
[----:B------:R-:W-:Y:S11]  /*12e0*/  BRA `(.L_x_1156) ;  /* 0x0000000000107947 */ /* 0x000ff60003800000 */
.L_x_1155:
[----:B------:R-:W-:-:S11]  /*12f0*/  UISETP.NE.AND UP0, UPT, UR5, 0x1, UPT ;  /* 0x000000010500788c */ /* 0x000fd6000bf05270 */
[----:B------:R-:W-:Y:S02]  /*1300*/  @UP0 ULDC.64 UR8, c[0x0][0x9e8] ;  /* 0x00027a0000080ab9 */ /* 0x000fe40000000a00 */
[----:B------:R-:W-:-:S04]  /*1310*/  UIMAD.WIDE.U32 UR6, UR4, UR8, URZ ;  /* 0x00000008040672a5 */ /* 0x000fc8000f8e003f */
[----:B------:R-:W-:-:S12]  /*1320*/  @UP0 USHF.R.U32.HI UR4, URZ, UR9, UR7 ;  /* 0x000000093f040299 */ /* 0x000fd80008011607 */
.L_x_1156:
[----:B------:R-:W-:-:S06]  /*1330*/  UIMAD UR4, UR4, UR5, UR5 ;  /* 0x00000005040472a4 */ /* 0x000fcc000f8e0205 */
[----:B------:R-:W-:-:S07]  /*1340*/  VIMNMX R0, R0, UR4, PT ;  /* 0x0000000400007c48 */ /* 0x000fce000bfe0100 */
.L_x_1154:
[----:B------:R-:W-:Y:S01]  /*1350*/  UIMAD UR4, UR39, UR13, 0x3f ;  /* 0x0000003f270474a4 */ /* 0x000fe2000f8e020d */
[----:B------:R-:W-:Y:S01]  /*1360*/  VIADD R0, R0, 0x3f ;  /* 0x0000003f00007836 */ /* 0x000fe20000000000 */
[----:B------:R-:W-:Y:S01]  /*1370*/  @UP1 ULDC UR6, c[0x0][0x44c] ;  /* 0x0001130000061ab9 */ /* 0x000fe20000000800 */
[----:B------:R-:W-:Y:S01]  /*1380*/  @UP1 ULDC UR10, c[0x0][0x450] ;  /* 0x00011400000a1ab9 */ /* 0x000fe20000000800 */
[----:B------:R-:W-:Y:S02]  /*1390*/  USHF.R.S32.HI UR8, URZ, 0x1f, UR4 ;  /* 0x0000001f3f087899 */ /* 0x000fe40008011404 */
[----:B------:R-:W-:Y:S01]  /*13a0*/  UIMAD.WIDE.U32 UR6, UR60, UR6, URZ ;  /* 0x000000063c0672a5 */ /* 0x000fe2000f8e003f */
[----:B------:R-:W-:Y:S01]  /*13b0*/  SHF.R.S32.HI R3, RZ, 0x1f, R0 ;  /* 0x0000001fff037819 */ /* 0x000fe20000011400 */
[----:B------:R-:W-:Y:S01]  /*13c0*/  UMOV UR9, UR60 ;  /* 0x0000003c00097c82 */ /* 0x000fe20008000000 */
[----:B------:R-:W-:Y:S02]  /*13d0*/  ULEA.HI UR8, UR8, UR4, URZ, 0x6 ;  /* 0x0000000408087291 */ /* 0x000fe4000f8f303f */
[----:B------:R-:W-:Y:S01]  /*13e0*/  @UP1 USHF.R.U32.HI UR9, URZ, UR10, UR7 ;  /* 0x0000000a3f091299 */ /* 0x000fe20008011607 */
[----:B------:R-:W-:Y:S01]  /*13f0*/  LEA.HI R3, R3, R0, RZ, 0x6 ;  /* 0x0000000003037211 */ /* 0x000fe200078f30ff */
[----:B------:R-:W-:-:S02]  /*1400*/  UIMAD UR52, UR39, UR13, -UR52 ;  /* 0x0000000d273472a4 */ /* 0x000fc4000f8e0a34 */
[----:B------:R-:W-:Y:S01]  /*1410*/  USHF.R.S32.HI UR8, URZ, 0x6, UR8 ;  /* 0x000000063f087899 */ /* 0x000fe20008011408 */
[----:B------:R-:W-:Y:S01]  /*1420*/  SHF.R.S32.HI R3, RZ, 0x6, R3 ;  /* 0x00000006ff037819 */ /* 0x000fe20000011403 */
[----:B------:R-:W-:-:S03]  /*1430*/  UIADD3 UR4, UR52, UR9, URZ ;  /* 0x0000000934047290 */ /* 0x000fc6000fffe03f */
[----:B------:R-:W-:Y:S01]  /*1440*/  ULDC UR9, c[0x0][0x9dc] ;  /* 0x0002770000097ab9 */ /* 0x000fe20000000800 */
[----:B------:R-:W-:Y:S01]  /*1450*/  VIMNMX R205, R3, UR8, PT ;  /* 0x0000000803cd7c48 */ /* 0x000fe2000bfe0100 */
[----:B------:R-:W-:Y:S01]  /*1460*/  UIADD3 UR9, UR4, -UR9, URZ ;  /* 0x8000000904097290 */ /* 0x000fe2000fffe03f */
[----:B------:R-:W-:Y:S11]  /*1470*/  @!P1 BRA `(.L_x_1157) ;  /* 0x0000000000449947 */ /* 0x000ff60003800000 */
[----:B------:R-:W-:-:S06]  /*1480*/  UISETP.GT.AND UP0, UPT, UR4, -0x1, UPT ;  /* 0xffffffff0400788c */ /* 0x000fcc000bf04270 */
[----:B------:R-:W-:-:S13]  /*1490*/  PLOP3.LUT P0, PT, PT, PT, UP0, 0x80, 0x0 ;  /* 0x000000000000781c */ /* 0x000fda0003f0f008 */
[----:B------:R-:W-:Y:S05]  /*14a0*/  @P0 BRA `(.L_x_1158) ;  /* 0x00000000001c0947 */ /* 0x000fea0003800000 */
[----:B------:R-:W-:Y:S02]  /*14b0*/  UISETP.NE.AND UP0, UPT, UR5, 0x1, UPT ;  /* 0x000000010500788c */ /* 0x000fe4000bf05270 */
[----:B------:R-:W-:-:S09]  /*14c0*/  ULOP3.LUT UR4, URZ, UR4, URZ, 0x33, !UPT ;  /* 0x000000043f047292 */ /* 0x000fd2000f8e333f */
[----:B------:R-:W-:Y:S02]  /*14d0*/  @UP0 ULDC.64 UR10, c[0x0][0x9e8] ;  /* 0x00027a00000a0ab9 */ /* 0x000fe40000000a00 */
[----:B------:R-:W-:-:S04]  /*14e0*/  UIMAD.WIDE.U32 UR6, UR4, UR10, URZ ;  /* 0x0000000a040672a5 */ /* 0x000fc8000f8e003f */
[----:B------:R-:W-:-:S04]  /*14f0*/  @UP0 USHF.R.U32.HI UR4, URZ, UR11, UR7 ;  /* 0x0000000b3f040299 */ /* 0x000fc80008011607 */
[----:B------:R-:W-:Y:S01]  /*1500*/  ULOP3.LUT UR4, URZ, UR4, URZ, 0x33, !UPT ;  /* 0x000000043f047292 */ /* 0x000fe2000f8e333f */
[----:B------:R-:W-:Y:S11]  /*1510*/  BRA `(.L_x_1159) ;  /* 0x0000000000107947 */ /* 0x000ff60003800000 */
.L_x_1158:
[----:B------:R-:W-:-:S11]  /*1520*/  UISETP.NE.AND UP0, UPT, UR5, 0x1, UPT ;  /* 0x000000010500788c */ /* 0x000fd6000bf05270 */
[----:B------:R-:W-:Y:S02]  /*1530*/  @UP0 ULDC.64 UR10, c[0x0][0x9e8] ;  /* 0x00027a00000a0ab9 */ /* 0x000fe40000000a00 */
[----:B------:R-:W-:-:S04]  /*1540*/  UIMAD.WIDE.U32 UR6, UR4, UR10, URZ ;  /* 0x0000000a040672a5 */ /* 0x000fc8000f8e003f */
[----:B------:R-:W-:-:S12]  /*1550*/  @UP0 USHF.R.U32.HI UR4, URZ, UR11, UR7 ;  /* 0x0000000b3f040299 */ /* 0x000fd80008011607 */
.L_x_1159:
[----:B------:R-:W-:-:S04]  /*1560*/  UIMAD UR4, UR4, UR5, URZ ;  /* 0x00000005040472a4 */ /* 0x000fc8000f8e023f */
[----:B------:R-:W-:-:S04]  /*1570*/  UISETP.LT.AND UP0, UPT, UR9, UR4, UPT ;  /* 0x000000040900728c */ /* 0x000fc8000bf01270 */
[----:B------:R-:W-:-:S12]  /*1580*/  USEL UR9, UR9, UR4, !UP0 ;  /* 0x0000000409097287 */ /* 0x000fd8000c000000 */
.L_x_1157:
[----:B------:R-:W-:Y:S01]  /*1590*/  USHF.R.S32.HI UR4, URZ, 0x1f, UR9 ;  /* 0x0000001f3f047899 */ /* 0x000fe20008011409 */
[----:B------:R-:W-:Y:S02]  /*15a0*/  PLOP3.LUT P0, PT, PT, PT, PT, 0x80, 0x0 ;  /* 0x000000000000781c */ /* 0x000fe40003f0f070 */
[----:B------:R-:W-:Y:S01]  /*15b0*/  CS2R R2, SRZ ;  /* 0x0000000000027805 */ /* 0x000fe2000001ff00 */
[----:B------:R-:W-:Y:S01]  /*15c0*/  IMAD.MOV.U32 R0, RZ, RZ, RZ ;  /* 0x000000ffff007224 */ /* 0x000fe200078e00ff */
[----:B------:R-:W-:Y:S01]  /*15d0*/  ULEA.HI UR4, UR4, UR9, URZ, 0x6 ;  /* 0x0000000904047291 */ /* 0x000fe2000f8f303f */
[----:B------:R-:W-:Y:S02]  /*15e0*/  CS2R R178, SRZ ;  /* 0x0000000000b27805 */ /* 0x000fe4000001ff00 */
[----:B------:R-:W-:Y:S02]  /*15f0*/  CS2R R176, SRZ ;  /* 0x0000000000b07805 */ /* 0x000fe4000001ff00 */
[----:B------:R-:W-:Y:S01]  /*1600*/  CS2R R148, SRZ ;  /* 0x0000000000947805 */ /* 0x000fe2000001ff00 */
[----:B------:R-:W-:Y:S01]  /*1610*/  USHF.R.S32.HI UR4, URZ, 0x6, UR4 ;  /* 0x000000063f047899 */ /* 0x000fe20008011404 */
[----:B------:R-:W-:-:S02]  /*1620*/  CS2R R174, SRZ ;  /* 0x0000000000ae7805 */ /* 0x000fc4000001ff00 */
[----:B------:R-:W-:Y:S02]  /*1630*/  CS2R R144, SRZ ;  /* 0x0000000000907805 */ /* 0x000fe4000001ff00 */
[----:B------:R-:W-:Y:S01]  /*1640*/  CS2R R172, SRZ ;  /* 0x0000000000ac7805 */ /* 0x000fe2000001ff00 */
[----:B------:R-:W-:Y:S01]  /*1650*/  UISETP.LT.AND UP0, UPT, URZ, UR4, UPT ;  /* 0x000000043f00728c */ /* 0x000fe2000bf01270 */
[----:B------:R-:W-:Y:S02]  /*1660*/  CS2R R140, SRZ ;  /* 0x00000000008c7805 */ /* 0x000fe4000001ff00 */
[----:B------:R-:W-:Y:S02]  /*1670*/  CS2R R170, SRZ ;  /* 0x0000000000aa7805 */ /* 0x000fe4000001ff00 */
[----:B------:R-:W-:Y:S01]  /*1680*/  CS2R R136, SRZ ;  /* 0x0000000000887805 */ /* 0x000fe2000001ff00 */
[----:B------:R-:W-:Y:S01]  /*1690*/  USEL UR5, URZ, UR4, !UP0 ;  /* 0x000000043f057287 */ /* 0x000fe2000c000000 */
[----:B------:R-:W-:-:S02]  /*16a0*/  CS2R R120, SRZ ;  /* 0x0000000000787805 */ /* 0x000fc4000001ff00 */
[----:B------:R-:W-:Y:S02]  /*16b0*/  CS2R R116, SRZ ;  /* 0x0000000000747805 */ /* 0x000fe4000001ff00 */
[----:B------:R-:W-:Y:S02]  /*16c0*/  CS2R R132, SRZ ;  /* 0x0000000000847805 */ /* 0x000fe4000001ff00 */
[----:B------:R-:W-:Y:S02]  /*16d0*/  CS2R R112, SRZ ;  /* 0x0000000000707805 */ /* 0x000fe4000001ff00 */
[----:B------:R-:W-:Y:S02]  /*16e0*/  CS2R R108, SRZ ;  /* 0x00000000006c7805 */ /* 0x000fe4000001ff00 */
[----:B------:R-:W-:Y:S01]  /*16f0*/  ISETP.GT.AND P1, PT, R205, UR5, PT ;  /* 0x00000005cd007c0c */ /* 0x000fe2000bf24270 */
[----:B------:R-:W-:Y:S01]  /*1700*/  IMAD.U32 R22, RZ, RZ, UR5 ;  /* 0x00000005ff167e24 */ /* 0x000fe2000f8e00ff */
        /* <DEDUP_REMOVED lines=45> */
[----:B------:R-:W-:Y:S01]  /*19e0*/  CS2R R32, SRZ ;  /* 0x0000000000207805 */ /* 0x000fe2000001ff00 */
[----:B------:R-:W-:Y:S01]  /*19f0*/  IMAD.MOV.U32 R16, RZ, RZ, RZ ;  /* 0x000000ffff107224 */ /* 0x000fe200078e00ff */
[----:B------:R-:W-:Y:S02]  /*1a00*/  CS2R R26, SRZ ;  /* 0x00000000001a7805 */ /* 0x000fe4000001ff00 */
[----:B------:R-:W-:Y:S02]  /*1a10*/  CS2R R28, SRZ ;  /* 0x00000000001c7805 */ /* 0x000fe4000001ff00 */
[----:B------:R-:W-:Y:S01]  /*1a20*/  CS2R R24, SRZ ;  /* 0x0000000000187805 */ /* 0x000fe2000001ff00 */
[----:B------:R-:W-:Y:S06]  /*1a30*/  @!P1 BRA `(.L_x_1160) ;  /* 0x000000ac00789947 */ /* 0x000fec0003800000 */
        /* <DEDUP_REMOVED lines=31> */
.L_x_1161:
[----:B------:R-:W-:Y:S02]  /*1c30*/  R2UR UR6, R207 ;  /* 0x00000000cf0672ca */ /* 0x000fe400000e0000 */
[----:B------:R-:W-:-:S11]  /*1c40*/  R2UR UR5, R212 ;  /* 0x00000000d40572ca */ /* 0x000fd600000e0000 */
[----:B------:R-:W-:Y:S02]  /*1c50*/  ULEA.HI UR4, UR6, UR6, URZ, 0x1 ;  /* 0x0000000606047291 */ /* 0x000fe4000f8f083f */
[----:B------:R-:W-:Y:S02]  /*1c60*/  IMAD.U32 R2, RZ, RZ, UR5 ;  /* 0x00000005ff027e24 */ /* 0x000fe4000f8e00ff */
[----:B------:R-:W-:-:S03]  /*1c70*/  ULOP3.LUT UR4, UR4, 0xfffffffe, URZ, 0xc0, !UPT ;  /* 0xfffffffe04047892 */ /* 0x000fc6000f8ec03f */
[----:B------:R-:W-:Y:S01]  /*1c80*/  ISETP.NE.AND P0, PT, R2, 0x3, PT ;  /* 0x000000030200780c */ /* 0x000fe20003f05270 */
[----:B------:R-:W-:-:S06]  /*1c90*/  UIADD3 UR4, UR6, -UR4, URZ ;  /* 0x8000000406047290 */ /* 0x000fcc000fffe03f */
[----:B------:R-:W-:-:S05]  /*1ca0*/  IMAD.U32 R0, RZ, RZ, UR4 ;  /* 0x00000004ff007e24 */ /* 0x000fca000f8e00ff */
[----:B------:R-:W-:-:S04]  /*1cb0*/  SHF.L.U32 R0, R0, 0x1f, RZ ;  /* 0x0000001f00007819 */ /* 0x000fc800000006ff */
[----:B------:R-:W0:Y:S02]  /*1cc0*/  SYNCS.PHASECHK.TRANS64.TRYWAIT P1, [UR37+0x30800], R0 ;  /* 0x03080000ff0075a7 */ /* 0x000e240008020165 */
[----:B0-----:R-:W-:Y:S05]  /*1cd0*/  @!P1 BRA `(.L_x_1162) ;  /* 0x0000013000249947 */ /* 0x001fea0003800000 */
.L_x_1369:
[----:B------:R-:W-:Y:S05]  /*1ce0*/  @!P0 BRA `(.L_x_1163) ;  /* 0x0000000000048947 */ /* 0x000fea0003800000 */
[----:B------:R-:W-:Y:S01]  /*1cf0*/  BPT.TRAP 0x1 ;  /* 0x000000040000795c */ /* 0x000fe20000300000 */
.L_x_1163:
[----:B0-----:R-:W-:Y:S02]  /*1d00*/  IMAD.U32 R3, RZ, RZ, UR36 ;  /* 0x00000024ff037e24 */ /* 0x001fe4000f8e00ff */
[----:B------:R-:W-:-:S03]  /*1d10*/  IMAD.U32 R0, RZ, RZ, UR38 ;  /* 0x00000026ff007e24 */ /* 0x000fc6000f8e00ff */
[----:B------:R-:W-:Y:S02]  /*1d20*/  LEA R3, R3, UR37, 0x3 ;  /* 0x0000002503037c11 */ /* 0x000fe4000f8e18ff */
[----:B------:R-:W-:-:S04]  /*1d30*/  SHF.L.U32 R0, R0, 0x1f, RZ ;  /* 0x0000001f00007819 */ /* 0x000fc800000006ff */
[----:B------:R0:W1:Y:S01]  /*1d40*/  SYNCS.PHASECHK.TRANS64.TRYWAIT P2, [R3+URZ+0x30830], R0 ;  /* 0x03083000030075a7 */ /* 0x000062000804017f */
[----:B------:R-:W-:Y:S05]  /*1d50*/  @!P0 BRA `(.L_x_1164) ;  /* 0x0000000000048947 */ /* 0x000fea0003800000 */
[----:B------:R-:W-:Y:S01]  /*1d60*/  BPT.TRAP 0x1 ;  /* 0x000000040000795c */ /* 0x000fe20000300000 */
.L_x_1164:
[----:B------:R-:W2:Y:S02]  /*1d70*/  S2R R2, SR_TID.X ;  /* 0x0000000000027919 */ /* 0x000ea40000002100 */
[----:B--2---:R-:W-:Y:S01]  /*1d80*/  LOP3.LUT P1, RZ, R2, 0x7f, RZ, 0xc0, !PT ;  /* 0x0000007f02ff7812 */ /* 0x004fe2000782c0ff */
[----:B-1----:R-:W-:-:S12]  /*1d90*/  @P2 BRA `(.L_x_1165) ;  /* 0x0000000000082947 */ /* 0x002fd80003800000 */
[----:B------:R-:W1:Y:S02]  /*1da0*/  SYNCS.PHASECHK.TRANS64.TRYWAIT P2, [R3+URZ+0x30830], R0 ;  /* 0x03083000030075a7 */ /* 0x000e64000804017f */
[----:B-1----:R-:W-:Y:S05]  /*1db0*/  @!P2 BRA `(.L_x_1166) ;  /* 0x000001300004a947 */ /* 0x002fea0003800000 */
.L_x_1165:
[----:B------:R-:W-:Y:S05]  /*1dc0*/  WARPSYNC.ALL ;  /* 0x0000000000007948 */ /* 0x000fea0003800000 */
[----:B------:R-:W-:Y:S01]  /*1dd0*/  UIADD3 UR4, UR37, 0x20400, URZ ;  /* 0x0002040025047890 */ /* 0x000fe2000fffe03f */
[----:B------:R-:W-:Y:S01]  /*1de0*/  WARPGROUP.ARRIVE ;  /* 0x00000000000079c5 */ /* 0x000fe20000000000 */
[----:B------:R-:W-:Y:S01]  /*1df0*/  UMOV UR9, 0x40000040 ;  /* 0x4000004000097882 */ /* 0x000fe20000000000 */
[----:B------:R-:W-:Y:S01]  /*1e00*/  UMOV UR11, 0x40000040 ;  /* 0x40000040000b7882 */ /* 0x000fe20000000000 */
[----:B------:R-:W-:Y:S01]  /*1e10*/  USHF.R.U32.HI UR4, URZ, 0x4, UR4 ;  /* 0x000000043f047899 */ /* 0x000fe20008011604 */
[----:B------:R-:W-:Y:S01]  /*1e20*/  IMAD.U32 R15, RZ, RZ, UR9 ;  /* 0x00000009ff0f7e24 */ /* 0x000fe2000f8e00ff */
[----:B------:R-:W-:Y:S01]  /*1e30*/  UMOV UR13, 0x40000040 ;  /* 0x40000040000d7882 */ /* 0x000fe20000000000 */
[----:B------:R-:W-:Y:S01]  /*1e40*/  UMOV UR15, 0x40000040 ;  /* 0x40000040000f7882 */ /* 0x000fe20000000000 */
[----:B------:R-:W-:Y:S01]  /*1e50*/  ULOP3.LUT UR4, UR4, 0x3fff, URZ, 0xc0, !UPT ;  /* 0x00003fff04047892 */ /* 0x000fe2000f8ec03f */
[----:B01----:R-:W-:Y:S01]  /*1e60*/  VIADD R0, R19, UR60 ;  /* 0x0000003c13007c36 */ /* 0x003fe20008000000 */
[----:B------:R-:W-:Y:S01]  /*1e70*/  UMOV UR17, 0x40000040 ;  /* 0x4000004000117882 */ /* 0x000fe20000000000 */
[----:B------:R-:W-:Y:S01]  /*1e80*/  UMOV UR19, 0x40000040 ;  /* 0x4000004000137882 */ /* 0x000fe20000000000 */
[----:B------:R-:W-:Y:S01]  /*1e90*/  ULOP3.LUT UR61, UR4, 0x10000, URZ, 0xfc, !UPT ;  /* 0x00010000043d7892 */ /* 0x000fe2000f8efc3f */
[----:B------:R-:W0:Y:S01]  /*1ea0*/  LDC R20, c[0x0][0x2f0] ;  /* 0x0000bc00ff147b82 */ /* 0x000e220000000800 */
[----:B------:R-:W-:Y:S01]  /*1eb0*/  ULOP3.LUT UR4, UR40, 0x10000, URZ, 0xfc, !UPT ;  /* 0x0001000028047892 */ /* 0x000fe2000f8efc3f */
[----:B------:R-:W-:Y:S01]  /*1ec0*/  IMAD.MOV.U32 R2, RZ, RZ, R0 ;  /* 0x000000ffff027224 */ /* 0x000fe200078e0000 */
[----:B------:R-:W-:Y:S01]  /*1ed0*/  ULEA UR5, UR36, UR61, 0xb ;  /* 0x0000003d24057291 */ /* 0x000fe2000f8e583f */
[----:B------:R-:W-:Y:S01]  /*1ee0*/  IMAD.MOV.U32 R4, RZ, RZ, -0x40 ;  /* 0xffffffc0ff047424 */ /* 0x000fe200078e00ff */
[----:B------:R-:W-:-:S02]  /*1ef0*/  UIADD3 UR6, UR4, 0x2, URZ ;  /* 0x0000000204067890 */ /* 0x000fc4000fffe03f */
[----:B------:R-:W-:Y:S01]  /*1f00*/  UIADD3 UR7, UR5, 0x2, URZ ;  /* 0x0000000205077890 */ /* 0x000fe2000fffe03f */
[----:B------:R-:W1:Y:S01]  /*1f10*/  LDC R21, c[0x0][0x288] ;  /* 0x0000a200ff157b82 */ /* 0x000e620000000800 */
[----:B------:R-:W-:Y:S01]  /*1f20*/  UMOV UR8, UR4 ;  /* 0x0000000400087c82 */ /* 0x000fe20008000000 */
[----:B------:R-:W-:Y:S01]  /*1f30*/  UMOV UR10, UR5 ;  /* 0x00000005000a7c82 */ /* 0x000fe20008000000 */
[----:B------:R-:W-:Y:S01]  /*1f40*/  IMAD.U32 R14, RZ, RZ, UR8 ;  /* 0x00000008ff0e7e24 */ /* 0x000fe2000f8e00ff */
[----:B------:R-:W-:Y:S01]  /*1f50*/  HGMMA.64x64x16.F32 R24, gdesc[UR8], RZ, !UPT, gsb0 ;  /* 0x00e00000081879f0 */ /* 0x000fe2000c0008ff */
        /* <DEDUP_REMOVED lines=8> */
[----:B------:R-:W-:Y:S01]  /*1fe0*/  UIADD3 UR12, UR4, 0x404, URZ ;  /* 0x00000404040c7890 */ /* 0x000fe2000fffe03f */
[----:B------:R-:W-:Y:S01]  /*1ff0*/  IMAD R57, R205, R4, 0x40 ;  /* 0x00000040cd397424 */ /* 0x000fe200078e0204 */
[----:B------:R-:W-:-:S02]  /*2000*/  UIADD3 UR14, UR5, 0x204, URZ ;  /* 0x00000204050e7890 */ /* 0x000fc4000fffe03f */
[----:B------:R-:W-:Y:S01]  /*2010*/  UIADD3 UR16, UR4, 0x406, URZ ;  /* 0x0000040604107890 */ /* 0x000fe2000fffe03f */
[----:B------:R-:W-:Y:S01]  /*2020*/  VIADD R4, R57, 0x1 ;  /* 0x0000000139047836 */ /* 0x000fe20000000000 */
[----:B------:R-:W-:Y:S02]  /*2030*/  UIADD3 UR18, UR5, 0x206, URZ ;  /* 0x0000020605127890 */ /* 0x000fe4000fffe03f */
[----:B------:R-:W-:Y:S02]  /*2040*/  UIADD3 UR20, UR4, 0x800, URZ ;  /* 0x0000080004147890 */ /* 0x000fe4000fffe03f */
[----:B------:R-:W-:Y:S01]  /*2050*/  UIADD3 UR22, UR5, 0x400, URZ ;  /* 0x0000040005167890 */ /* 0x000fe2000fffe03f */
[----:B------:R-:W-:Y:S01]  /*2060*/  UMOV UR21, 0x40000040 ;  /* 0x4000004000157882 */ /* 0x000fe20000000000 */
[----:B------:R-:W-:Y:S01]  /*2070*/  UMOV UR23, 0x40000040 ;  /* 0x4000004000177882 */ /* 0x000fe20000000000 */
[----:B------:R-:W-:Y:S02]  /*2080*/  UIADD3 UR24, UR4, 0x802, URZ ;  /* 0x0000080204187890 */ /* 0x000fe4000fffe03f */
[----:B------:R-:W-:Y:S01]  /*2090*/  UIADD3 UR26, UR5, 0x402, URZ ;  /* 0x00000402051a7890 */ /* 0x000fe2000fffe03f */
[----:B------:R-:W-:Y:S01]  /*20a0*/  UMOV UR25, 0x40000040 ;  /* 0x4000004000197882 */ /* 0x000fe20000000000 */
[----:B------:R-:W-:Y:S01]  /*20b0*/  UMOV UR27, 0x40000040 ;  /* 0x40000040001b7882 */ /* 0x000fe20000000000 */
[----:B------:R-:W-:-:S02]  /*20c0*/  UIADD3 UR28, UR4, 0x804, URZ ;  /* 0x00000804041c7890 */ /* 0x000fc4000fffe03f */
[----:B------:R-:W-:Y:S01]  /*20d0*/  UIADD3 UR30, UR5, 0x404, URZ ;  /* 0x00000404051e7890 */ /* 0x000fe2000fffe03f */
[----:B------:R-:W-:Y:S01]  /*20e0*/  UMOV UR29, 0x40000040 ;  /* 0x40000040001d7882 */ /* 0x000fe20000000000 */
[----:B------:R-:W-:Y:S01]  /*20f0*/  UMOV UR31, 0x40000040 ;  /* 0x40000040001f7882 */ /* 0x000fe20000000000 */
        /* <DEDUP_REMOVED lines=20> */
[----:B------:R-:W-:-:S02]  /*2240*/  WARPGROUP.DEPBAR.LE gsb0, 0x0 ;  /* 0x00008000000079c5 */ /* 0x000fc40000010000 */
[----:B------:R-:W-:-:S06]  /*2250*/  WARPGROUP.ARRIVE ;  /* 0x00000000000079c5 */ /* 0x000fcc0000000000 */
[----:B------:R-:W-:Y:S01]  /*2260*/  HGMMA.64x64x16.F32 R24, gdesc[UR8], R24, gsb0 ;  /* 0x00e00000081879f0 */ /* 0x000fe20008000818 */
        /* <DEDUP_REMOVED lines=26> */
[----:B------:R-:W-:Y:S01]  /*2410*/  IMAD.U32 R6, RZ, RZ, UR8 ;  /* 0x00000008ff067e24 */ /* 0x000fe2000f8e00ff */
[----:B------:R-:W-:Y:S01]  /*2420*/  ULDC.64 UR6, c[0x0][0x9e0] ;  /* 0x0002780000067ab9 */ /* 0x000fe20000000a00 */
[----:B------:R-:W-:Y:S01]  /*2430*/  IMAD.U32 R7, RZ, RZ, UR9 ;  /* 0x00000009ff077e24 */ /* 0x000fe2000f8e00ff */
[----:B------:R-:W-:Y:S01]  /*2440*/  UISETP.GE.AND UP1, UPT, UR7, 0x1, UPT ;  /* 0x000000010700788c */ /* 0x000fe2000bf26270 */
[----:B------:R-:W-:Y:S02]  /*2450*/  WARPGROUP.DEPBAR.LE gsb0, 0x0 ;  /* 0x00008000000079c5 */ /* 0x000fe40000010000 */
[----:B------:R-:W-:-:S06]  /*2460*/  WARPGROUP.ARRIVE ;  /* 0x00000000000079c5 */ /* 0x000fcc0000000000 */
[----:B------:R-:W-:Y:S01]  /*2470*/  HGMMA.64x64x16.F32 R24, gdesc[UR8], R24, gsb0 ;  /* 0x00e00000081879f0 */ /* 0x000fe20008000818 */
[----:B------:R-:W-:Y:S02]  /*2480*/  UIADD3 UR8, UR4, 0x402, URZ ;  /* 0x0000040204087890 */ /* 0x000fe4000fffe03f */
[----:B------:R-:W-:Y:S01]  /*2490*/  UIADD3 UR10, UR5, 0x202, URZ ;  /* 0x00000202050a7890 */ /* 0x000fe2000fffe03f */
[----:B------:R-:W-:Y:S01]  /*24a0*/  UMOV UR9, 0x40000040 ;  /* 0x4000004000097882 */ /* 0x000fe20000000000 */
[----:B------:R-:W-:Y:S01]  /*24b0*/  UMOV UR11, 0x40000040 ;  /* 0x40000040000b7882 */ /* 0x000fe20000000000 */
[----:B------:R-:W-:Y:S02]  /*24c0*/  ULDC UR4, c[0x0][0x448] ;  /* 0x0001120000047ab9 */ /* 0x000fe40000000800 */
[----:B------:R-:W-:-:S06]  /*24d0*/  UISETP.NE.AND UP0, UPT, UR4, 0x1, UPT ;  /* 0x000000010400788c */ /* 0x000fcc000bf05270 */
[----:B------:R-:W-:Y:S02]  /*24e0*/  PLOP3.LUT P2, PT, PT, PT, UP0, 0x80, 0x0 ;  /* 0x000000000000781c */ /* 0x000fe40003f4f008 */
[----:B------:R-:W-:-:S03]  /*24f0*/  PLOP3.LUT P3, PT, PT, PT, UP0, 0x80, 0x0 ;  /* 0x000000000000781c */ /* 0x000fc60003f6f008 */
[----:B------:R-:W-:-:S08]  /*2500*/  @UP0 ULDC UR4, c[0x0][0x44c] ;  /* 0x0001130000040ab9 */ /* 0x000fd00000000800 */
[----:B------:R-:W-:Y:S01]  /*2510*/  @P2 IMAD.HI.U32 R5, R0, UR4, RZ ;  /* 0x0000000400052c27 */ /* 0x000fe2000f8e00ff */
[----:B------:R-:W-:Y:S01]  /*2520*/  @UP0 ULDC UR4, c[0x0][0x450] ;  /* 0x0001140000040ab9 */ /* 0x000fe20000000800 */
[----:B------:R-:W-:Y:S02]  /*2530*/  PLOP3.LUT P2, PT, PT, PT, UP1, 0x40, 0x0 ;  /* 0x000000000000781c */ /* 0x000fe40003f4e818 */
[----:B------:R-:W-:Y:S01]  /*2540*/  @!P1 VIADD R0, R3, 0x30840 ;  /* 0x0003084003009836 */ /* 0x000fe20000000000 */
[----:B------:R-:W-:Y:S01]  /*2550*/  @P3 SHF.R.U32.HI R2, RZ, UR4, R5 ;  /* 0x00000004ff023c19 */ /* 0x000fe20008011605 */
[----:B------:R-:W-:Y:S01]  /*2560*/  IMAD R3, R17, -0x2, R4 ;  /* 0xfffffffe11037824 */ /* 0x000fe200078e0204 */
[----:B------:R-:W-:Y:S02]  /*2570*/  LEA R5, R205, 0xffffffc0, 0x6 ;  /* 0xffffffc0cd057811 */ /* 0x000fe400078e30ff */
[----:B------:R-:W-:Y:S01]  /*2580*/  @!P1 PRMT R0, RZ, 0x654, R0 ;  /* 0x00000654ff009816 */ /* 0x000fe20000000000 */
[----:B------:R-:W2:Y:S01]  /*2590*/  SHFL.IDX PT, R61, R2, RZ, 0x1c1f ;  /* 0x001c1fff023d7589 */ /* 0x000ea200000e0000 */
[----:B0-----:R-:W-:-:S04]  /*25a0*/  IMAD R4, R20, UR39, R3 ;  /* 0x0000002714047c24 */ /* 0x001fc8000f8e0203 */
[----:B-1----:R-:W-:-:S04]  /*25b0*/  IMAD.IADD R4, R4, 0x1, -R21 ;  /* 0x0000000104047824 */ /* 0x002fc800078e0a15 */
[----:B------:R-:W-:Y:S01]  /*25c0*/  VIADD R59, R4, UR6 ;  /* 0x00000006043b7c36 */ /* 0x000fe20008000000 */
[----:B------:R-:W-:Y:S02]  /*25d0*/  WARPGROUP.DEPBAR.LE gsb0, 0x0 ;  /* 0x00008000000079c5 */ /* 0x000fe40000010000 */
[----:B------:R-:W-:-:S06]  /*25e0*/  WARPGROUP.ARRIVE ;  /* 0x00000000000079c5 */ /* 0x000fcc0000000000 */
[----:B------:R-:W-:Y:S03]  /*25f0*/  HGMMA.64x64x16.F32 R24, gdesc[UR8], R24, gsb0 ;  /* 0x00e00000081879f0 */ /* 0x000fe60008000818 */
[----:B------:R-:W-:Y:S02]  /*2600*/  WARPGROUP.DEPBAR.LE gsb0, 0x0 ;  /* 0x00008000000079c5 */ /* 0x000fe40000010000 */
[----:B------:R-:W-:-:S06]  /*2610*/  WARPGROUP.ARRIVE ;  /* 0x00000000000079c5 */ /* 0x000fcc0000000000 */
[----:B------:R-:W-:Y:S03]  /*2620*/  HGMMA.64x64x16.F32 R24, gdesc[UR12], R24, gsb0 ;  /* 0x00e000000c1879f0 */ /* 0x000fe60008000818 */
[----:B------:R-:W-:Y:S02]  /*2630*/  WARPGROUP.DEPBAR.LE gsb0, 0x0 ;  /* 0x00008000000079c5 */ /* 0x000fe40000010000 */
[----:B------:R-:W-:-:S06]  /*2640*/  WARPGROUP.ARRIVE ;  /* 0x00000000000079c5 */ /* 0x000fcc0000000000 */
[----:B------:R-:W-:Y:S01]  /*2650*/  HGMMA.64x64x16.F32 R24, gdesc[UR16], R24, gsb0 ;  /* 0x00e00000101879f0 */ /* 0x000fe20008000818 */
[----:B------:R-:W-:Y:S02]  /*2660*/  ULDC UR18, c[0x0][0x9dc] ;  /* 0x0002770000127ab9 */ /* 0x000fe40000000800 */
[----:B------:R-:W-:-:S06]  /*2670*/  ULOP3.LUT UR4, URZ, UR18, URZ, 0x33, !UPT ;  /* 0x000000123f047292 */ /* 0x000fcc000f8e333f */
[----:B------:R-:W-:-:S04]  /*2680*/  VIADD R56, R4, UR4 ;  /* 0x0000000404387c36 */ /* 0x000fc80008000000 */
[----:B--2---:R-:W-:Y:S01]  /*2690*/  IMAD.IADD R3, R56, 0x1, R61 ;  /* 0x0000000138037824 */ /* 0x004fe200078e023d */
        /* <DEDUP_REMOVED lines=25> */
[----:B------:R0:W-:Y:S02]  /*2830*/  @!P1 SYNCS.ARRIVE.TRANS64.RED.A1T0 RZ, [R0+URZ], RZ ;  /* 0x000000ff00ff99a7 */ /* 0x0001e4000810043f */
[----:B0-----:R-:W-:-:S04]  /*2840*/  IMAD R0, R20, UR39, R57 ;  /* 0x0000002714007c24 */ /* 0x001fc8000f8e0239 */
[----:B------:R-:W-:-:S05]  /*2850*/  IMAD R16, R17, -0x2, R0 ;  /* 0xfffffffe11107824 */ /* 0x000fca00078e0200 */
[----:B------:R-:W-:Y:S01]  /*2860*/  VIADDMNMX R0, R61, R59, R16, PT ;  /* 0x0000003b3d007246 */ /* 0x000fe20003800110 */
[----:B------:R-:W-:Y:S06]  /*2870*/  @P2 BRA `(.L_x_1167) ;  /* 0x00000000005c2947 */ /* 0x000fec0003800000 */
[----:B------:R-:W-:Y:S01]  /*2880*/  IMAD R4, R20, UR39, R61 ;  /* 0x0000002714047c24 */ /* 0x000fe2000f8e023d */
[----:B------:R-:W-:Y:S03]  /*2890*/  BSSY B0, `(.L_x_1168) ;  /* 0x0000011000007945 */ /* 0x000fe60003800000 */
[----:B------:R-:W-:-:S05]  /*28a0*/  IMAD.IADD R4, R4, 0x1, -R21 ;  /* 0x0000000104047824 */ /* 0x000fca00078e0a15 */
[----:B------:R-:W-:-:S13]  /*28b0*/  ISETP.GT.AND P2, PT, R4, -0x1, PT ;  /* 0xffffffff0400780c */ /* 0x000fda0003f44270 */
[----:B------:R-:W-:Y:S05]  /*28c0*/  @P2 BRA `(.L_x_1169) ;  /* 0x0000000000202947 */ /* 0x000fea0003800000 */
[----:B------:R-:W-:Y:S01]  /*28d0*/  UISETP.NE.AND UP2, UPT, UR7, 0x1, UPT ;  /* 0x000000010700788c */ /* 0x000fe2000bf45270 */
[----:B------:R-:W-:-:S05]  /*28e0*/  LOP3.LUT R4, RZ, R4, RZ, 0x33, !PT ;  /* 0x00000004ff047212 */ /* 0x000fca00078e33ff */
[----:B------:R-:W-:-:S05]  /*28f0*/  PLOP3.LUT P2, PT, PT, PT, UP2, 0x80, 0x0 ;  /* 0x000000000000781c */ /* 0x000fca0003f4f028 */
[----:B------:R-:W-:-:S08]  /*2900*/  @UP2 ULDC.64 UR4, c[0x0][0x9e8] ;  /* 0x00027a0000042ab9 */ /* 0x000fd00000000a00 */
[----:B------:R-:W-:-:S05]  /*2910*/  @P2 IMAD.HI.U32 R58, R4, UR4, RZ ;  /* 0x00000004043a2c27 */ /* 0x000fca000f8e00ff */
[----:B------:R-:W-:-:S04]  /*2920*/  @P2 SHF.R.U32.HI R4, RZ, UR5, R58 ;  /* 0x00000005ff042c19 */ /* 0x000fc8000801163a */
[----:B------:R-:W-:Y:S01]  /*2930*/  LOP3.LUT R4, RZ, R4, RZ, 0x33, !PT ;  /* 0x00000004ff047212 */ /* 0x000fe200078e33ff */
[----:B------:R-:W-:Y:S06]  /*2940*/  BRA `(.L_x_1170) ;  /* 0x0000000000147947 */ /* 0x000fec0003800000 */
.L_x_1169:
[----:B------:R-:W-:-:S06]  /*2950*/  UISETP.NE.AND UP2, UPT, UR7, 0x1, UPT ;  /* 0x000000010700788c */ /* 0x000fcc000bf45270 */
[----:B------:R-:W-:-:S05]  /*2960*/  PLOP3.LUT P2, PT, PT, PT, UP2, 0x80, 0x0 ;  /* 0x000000000000781c */ /* 0x000fca0003f4f028 */
[----:B------:R-:W-:-:S08]  /*2970*/  @UP2 ULDC.64 UR4, c[0x0][0x9e8] ;  /* 0x00027a0000042ab9 */ /* 0x000fd00000000a00 */
[----:B------:R-:W-:-:S05]  /*2980*/  @P2 IMAD.HI.U32 R58, R4, UR4, RZ ;  /* 0x00000004043a2c27 */ /* 0x000fca000f8e00ff */
[----:B------:R-:W-:-:S07]  /*2990*/  @P2 SHF.R.U32.HI R4, RZ, UR5, R58 ;  /* 0x00000005ff042c19 */ /* 0x000fce000801163a */
.L_x_1170:
[----:B------:R-:W-:Y:S05]  /*29a0*/  BSYNC B0 ;  /* 0x0000000000007941 */ /* 0x000fea0003800000 */
.L_x_1168:
[----:B------:R-:W-:-:S04]  /*29b0*/  IMAD R4, R4, UR7, -R5 ;  /* 0x0000000704047c24 */ /* 0x000fc8000f8e0a05 */
[----:B------:R-:W-:-:S05]  /*29c0*/  IMAD R4, R17, -0x2, R4 ;  /* 0xfffffffe11047824 */ /* 0x000fca00078e0204 */
[----:B------:R-:W-:Y:S02]  /*29d0*/  VIMNMX R3, R3, R4, !PT ;  /* 0x0000000403037248 */ /* 0x000fe40007fe0100 */
[----:B------:R-:W-:-:S07]  /*29e0*/  VIADDMNMX R0, R4, UR7, R0, PT ;  /* 0x0000000704007c46 */ /* 0x000fce000b800100 */
.L_x_1167:
[C---:B------:R-:W-:Y:S02]  /*29f0*/  ISETP.GE.AND P2, PT, R57.reuse, 0x2, PT ;  /* 0x000000023900780c */ /* 0x040fe40003f46270 */
[----:B------:R-:W-:Y:S02]  /*2a00*/  ISETP.GE.AND P6, PT, R57, 0xa, PT ;  /* 0x0000000a3900780c */ /* 0x000fe40003fc6270 */
[----:B------:R-:W-:Y:S02]  /*2a10*/  ISETP.GT.AND P4, PT, R3, 0x1, !P2 ;  /* 0x000000010300780c */ /* 0x000fe40005784270 */
[----:B------:R-:W-:Y:S02]  /*2a20*/  ISETP.GE.AND P3, PT, R57, 0x9, PT ;  /* 0x000000093900780c */ /* 0x000fe40003f66270 */
[----:B------:R-:W-:Y:S02]  /*2a30*/  ISETP.LT.OR P4, PT, R0, 0x2, P4 ;  /* 0x000000020000780c */ /* 0x000fe40002781670 */
[----:B------:R-:W-:-:S02]  /*2a40*/  P2R R58, PR, RZ, 0x40 ;  /* 0x00000040ff3a7803 */ /* 0x000fc40000000000 */
[----:B------:R-:W-:Y:S02]  /*2a50*/  FSEL R61, R25, -INF , !P4 ;  /* 0xff800000193d7808 */ /* 0x000fe40006000000 */
[C---:B------:R-:W-:Y:S01]  /*2a60*/  ISETP.GT.AND P4, PT, R3.reuse, 0x9, !P6 ;  /* 0x000000090300780c */ /* 0x040fe20007784270 */
[----:B------:R-:W0:Y:S01]  /*2a70*/  SHFL.IDX PT, R25, R2, 0x1, 0x1c1f ;  /* 0x003c1f0002197f89 */ /* 0x000e2200000e0000 */
[----:B------:R-:W-:Y:S02]  /*2a80*/  ISETP.GT.AND P5, PT, R3, 0x8, !P3 ;  /* 0x000000080300780c */ /* 0x000fe40005fa4270 */
[----:B------:R-:W-:Y:S02]  /*2a90*/  ISETP.LT.OR P4, PT, R0, 0xa, P4 ;  /* 0x0000000a0000780c */ /* 0x000fe40002781670 */
[----:B------:R-:W-:Y:S02]  /*2aa0*/  ISETP.GE.AND P6, PT, R57, 0x11, PT ;  /* 0x000000113900780c */ /* 0x000fe40003fc6270 */
[----:B------:R-:W-:-:S02]  /*2ab0*/  FSEL R65, R29, -INF , !P4 ;  /* 0xff8000001d417808 */ /* 0x000fc40006000000 */
[----:B------:R-:W-:Y:S02]  /*2ac0*/  ISETP.LT.OR P5, PT, R0, 0x9, P5 ;  /* 0x000000090000780c */ /* 0x000fe40002fa1670 */
[----:B------:R-:W-:Y:S02]  /*2ad0*/  ISETP.GT.AND P4, PT, R3, 0x10, !P6 ;  /* 0x000000100300780c */ /* 0x000fe40007784270 */
[----:B------:R-:W-:Y:S02]  /*2ae0*/  FSEL R63, R28, -INF , !P5 ;  /* 0xff8000001c3f7808 */ /* 0x000fe40006800000 */
[----:B------:R-:W-:Y:S02]  /*2af0*/  ISETP.LT.OR P4, PT, R0, 0x11, P4 ;  /* 0x000000110000780c */ /* 0x000fe40002781670 */
[----:B------:R-:W-:Y:S02]  /*2b00*/  ISETP.GE.AND P5, PT, R57, 0x12, PT ;  /* 0x000000123900780c */ /* 0x000fe40003fa6270 */
[----:B------:R-:W-:-:S02]  /*2b10*/  FSEL R67, R32, -INF , !P4 ;  /* 0xff80000020437808 */ /* 0x000fc40006000000 */
[----:B------:R-:W-:Y:S02]  /*2b20*/  ISETP.GT.AND P4, PT, R3, 0x11, !P5 ;  /* 0x000000110300780c */ /* 0x000fe40006f84270 */
[----:B------:R-:W-:Y:S02]  /*2b30*/  P2R R32, PR, RZ, 0x20 ;  /* 0x00000020ff207803 */ /* 0x000fe40000000000 */
[----:B------:R-:W-:Y:S02]  /*2b40*/  ISETP.LT.OR P4, PT, R0, 0x12, P4 ;  /* 0x000000120000780c */ /* 0x000fe40002781670 */
[----:B------:R-:W-:Y:S02]  /*2b50*/  ISETP.GE.AND P5, PT, R57, 0x19, PT ;  /* 0x000000193900780c */ /* 0x000fe40003fa6270 */
[----:B------:R-:W-:Y:S02]  /*2b60*/  FSEL R33, R33, -INF , !P4 ;  /* 0xff80000021217808 */ /* 0x000fe40006000000 */
[----:B------:R-:W-:-:S02]  /*2b70*/  ISETP.GT.AND P4, PT, R3, 0x18, !P5 ;  /* 0x000000180300780c */ /* 0x000fc40006f84270 */
[----:B------:R-:W-:Y:S02]  /*2b80*/  P2R R60, PR, RZ, 0x20 ;  /* 0x00000020ff3c7803 */ /* 0x000fe40000000000 */
[----:B------:R-:W-:Y:S02]  /*2b90*/  ISETP.LT.OR P4, PT, R0, 0x19, P4 ;  /* 0x000000190000780c */ /* 0x000fe40002781670 */
[----:B------:R-:W-:Y:S02]  /*2ba0*/  ISETP.GE.AND P5, PT, R57, 0x1a, PT ;  /* 0x0000001a3900780c */ /* 0x000fe40003fa6270 */
[----:B------:R-:W-:Y:S02]  /*2bb0*/  FSEL R69, R36, -INF , !P4 ;  /* 0xff80000024457808 */ /* 0x000fe40006000000 */
[----:B------:R-:W-:Y:S02]  /*2bc0*/  ISETP.GT.AND P4, PT, R3, 0x19, !P5 ;  /* 0x000000190300780c */ /* 0x000fe40006f84270 */
[----:B------:R-:W-:-:S02]  /*2bd0*/  P2R R36, PR, RZ, 0x20 ;  /* 0x00000020ff247803 */ /* 0x000fc40000000000 */
[C---:B------:R-:W-:Y:S02]  /*2be0*/  ISETP.LT.OR P4, PT, R0.reuse, 0x1a, P4 ;  /* 0x0000001a0000780c */ /* 0x040fe40002781670 */
[----:B------:R-:W-:Y:S02]  /*2bf0*/  ISETP.GE.AND P5, PT, R57, 0x21, PT ;  /* 0x000000213900780c */ /* 0x000fe40003fa6270 */
[----:B------:R-:W-:Y:S02]  /*2c00*/  FSEL R37, R37, -INF , !P4 ;  /* 0xff80000025257808 */ /* 0x000fe40006000000 */
[----:B------:R-:W-:Y:S02]  /*2c10*/  ISETP.GT.AND P4, PT, R3, 0x20, !P5 ;  /* 0x000000200300780c */ /* 0x000fe40006f84270 */
[----:B------:R-:W-:Y:S02]  /*2c20*/  P2R R62, PR, RZ, 0x20 ;  /* 0x00000020ff3e7803 */ /* 0x000fe40000000000 */
[----:B------:R-:W-:-:S02]  /*2c30*/  ISETP.LT.OR P4, PT, R0, 0x21, P4 ;  /* 0x000000210000780c */ /* 0x000fc40002781670 */
[----:B------:R-:W-:Y:S02]  /*2c40*/  ISETP.GE.AND P5, PT, R57, 0x22, PT ;  /* 0x000000223900780c */ /* 0x000fe40003fa6270 */
[----:B------:R-:W-:Y:S02]  /*2c50*/  FSEL R71, R40, -INF , !P4 ;  /* 0xff80000028477808 */ /* 0x000fe40006000000 */
[----:B------:R-:W-:Y:S02]  /*2c60*/  ISETP.GT.AND P4, PT, R3, 0x21, !P5 ;  /* 0x000000210300780c */ /* 0x000fe40006f84270 */
[----:B------:R-:W-:Y:S02]  /*2c70*/  P2R R40, PR, RZ, 0x20 ;  /* 0x00000020ff287803 */ /* 0x000fe40000000000 */
[----:B------:R-:W-:Y:S02]  /*2c80*/  ISETP.LT.OR P4, PT, R0, 0x22, P4 ;  /* 0x000000220000780c */ /* 0x000fe40002781670 */
[----:B------:R-:W-:-:S02]  /*2c90*/  ISETP.GE.AND P5, PT, R57, 0x29, PT ;  /* 0x000000293900780c */ /* 0x000fc40003fa6270 */
[----:B------:R-:W-:Y:S02]  /*2ca0*/  FSEL R41, R41, -INF , !P4 ;  /* 0xff80000029297808 */ /* 0x000fe40006000000 */
[----:B------:R-:W-:Y:S02]  /*2cb0*/  ISETP.GT.AND P4, PT, R3, 0x28, !P5 ;  /* 0x000000280300780c */ /* 0x000fe40006f84270 */
[----:B------:R-:W-:Y:S02]  /*2cc0*/  P2R R64, PR, RZ, 0x20 ;  /* 0x00000020ff407803 */ /* 0x000fe40000000000 */
        /* <DEDUP_REMOVED lines=11> */
[----:B------:R-:W-:Y:S02]  /*2d80*/  P2R R28, PR, RZ, 0x40 ;  /* 0x00000040ff1c7803 */ /* 0x000fe40000000000 */
[----:B------:R-:W-:Y:S02]  /*2d90*/  FSEL R75, R48, -INF , !P4 ;  /* 0xff800000304b7808 */ /* 0x000fe40006000000 */
[----:B------:R-:W-:-:S04]  /*2da0*/  ISETP.GE.AND P4, PT, R57, 0x32, PT ;  /* 0x000000323900780c */ /* 0x000fc80003f86270 */
[----:B------:R-:W-:-:S04]  /*2db0*/  ISETP.GT.AND P5, PT, R3, 0x31, !P4 ;  /* 0x000000310300780c */ /* 0x000fc800067a4270 */
[----:B------:R-:W-:-:S04]  /*2dc0*/  ISETP.LT.OR P5, PT, R0, 0x32, P5 ;  /* 0x000000320000780c */ /* 0x000fc80002fa1670 */
[----:B------:R-:W-:Y:S02]  /*2dd0*/  FSEL R49, R49, -INF , !P5 ;  /* 0xff80000031317808 */ /* 0x000fe40006800000 */
[----:B------:R-:W-:-:S04]  /*2de0*/  ISETP.GE.AND P5, PT, R57, 0x39, PT ;  /* 0x000000393900780c */ /* 0x000fc80003fa6270 */
[----:B------:R-:W-:-:S04]  /*2df0*/  ISETP.GT.AND P6, PT, R3, 0x38, !P5 ;  /* 0x000000380300780c */ /* 0x000fc80006fc4270 */
[----:B------:R-:W-:-:S04]  /*2e00*/  ISETP.LT.OR P6, PT, R0, 0x39, P6 ;  /* 0x000000390000780c */ /* 0x000fc800037c1670 */
[----:B------:R-:W-:Y:S02]  /*2e10*/  FSEL R77, R52, -INF , !P6 ;  /* 0xff800000344d7808 */ /* 0x000fe40007000000 */
[----:B------:R-:W-:-:S04]  /*2e20*/  ISETP.GE.AND P6, PT, R57, 0x1, PT ;  /* 0x000000013900780c */ /* 0x000fc80003fc6270 */
[----:B------:R-:W-:Y:S02]  /*2e30*/  P2R R4, PR, RZ, 0x40 ;  /* 0x00000040ff047803 */ /* 0x000fe40000000000 */
[----:B------:R-:W-:-:S04]  /*2e40*/  ISETP.GT.AND P6, PT, R3, RZ, !P6 ;  /* 0x000000ff0300720c */ /* 0x000fc800077c4270 */
[----:B------:R-:W-:-:S04]  /*2e50*/  ISETP.LT.OR P6, PT, R0, 0x1, P6 ;  /* 0x000000010000780c */ /* 0x000fc800037c1670 */
[----:B------:R-:W-:Y:S02]  /*2e60*/  FSEL R29, R24, -INF , !P6 ;  /* 0xff800000181d7808 */ /* 0x000fe40007000000 */
[----:B------:R-:W-:-:S04]  /*2e70*/  ISETP.GE.AND P6, PT, R57, 0x3a, PT ;  /* 0x0000003a3900780c */ /* 0x000fc80003fc6270 */
[----:B------:R-:W-:Y:S02]  /*2e80*/  P2R R24, PR, RZ, 0x40 ;  /* 0x00000040ff187803 */ /* 0x000fe40000000000 */
[----:B------:R-:W-:Y:S01]  /*2e90*/  ISETP.GT.AND P6, PT, R3, 0x39, !P6 ;  /* 0x000000390300780c */ /* 0x000fe200077c4270 */
[----:B0-----:R-:W-:-:S03]  /*2ea0*/  IMAD.IADD R3, R56, 0x1, R25 ;  /* 0x0000000138037824 */ /* 0x001fc600078e0219 */
[----:B------:R-:W-:Y:S02]  /*2eb0*/  ISETP.LT.OR P6, PT, R0, 0x3a, P6 ;  /* 0x0000003a0000780c */ /* 0x000fe400037c1670 */
[----:B------:R-:W-:Y:S02]  /*2ec0*/  VIADDMNMX R0, R25, R59, R16, PT ;  /* 0x0000003b19007246 */ /* 0x000fe40003800110 */
[----:B------:R-:W-:Y:S02]  /*2ed0*/  FSEL R53, R53, -INF , !P6 ;  /* 0xff80000035357808 */ /* 0x000fe40007000000 */
[----:B------:R-:W-:-:S13]  /*2ee0*/  PLOP3.LUT P6, PT, PT, PT, UP1, 0x40, 0x0 ;  /* 0x000000000000781c */ /* 0x000fda0003fce818 */
[----:B------:R-:W-:Y:S05]  /*2ef0*/  @P6 BRA `(.L_x_1171) ;  /* 0x0000000000646947 */ /* 0x000fea0003800000 */
        /* <DEDUP_REMOVED lines=9> */
[----:B------:R-:W-:Y:S01]  /*2f90*/  @P6 IMAD.HI.U32 R16, R2, UR4, RZ ;  /* 0x0000000402106c27 */ /* 0x000fe2000f8e00ff */
[----:B------:R-:W-:-:S13]  /*2fa0*/  PLOP3.LUT P6, PT, PT, PT, UP2, 0x80, 0x0 ;  /* 0x000000000000781c */ /* 0x000fda0003fcf028 */
[----:B------:R-:W-:-:S04]  /*2fb0*/  @P6 SHF.R.U32.HI R2, RZ, UR5, R16 ;  /* 0x00000005ff026c19 */ /* 0x000fc80008011610 */
[----:B------:R-:W-:Y:S01]  /*2fc0*/  LOP3.LUT R2, RZ, R2, RZ, 0x33, !PT ;  /* 0x00000002ff027212 */ /* 0x000fe200078e33ff */
[----:B------:R-:W-:Y:S06]  /*2fd0*/  BRA `(.L_x_1174) ;  /* 0x0000000000187947 */ /* 0x000fec0003800000 */
.L_x_1173:
[----:B------:R-:W-:-:S06]  /*2fe0*/  UISETP.NE.AND UP2, UPT, UR7, 0x1, UPT ;  /* 0x000000010700788c */ /* 0x000fcc000bf45270 */
[----:B------:R-:W-:-:S05]  /*2ff0*/  PLOP3.LUT P6, PT, PT, PT, UP2, 0x80, 0x0 ;  /* 0x000000000000781c */ /* 0x000fca0003fcf028 */
[----:B------:R-:W-:-:S08]  /*3000*/  @UP2 ULDC.64 UR4, c[0x0][0x9e8] ;  /* 0x00027a0000042ab9 */ /* 0x000fd00000000a00 */
[----:B------:R-:W-:Y:S01]  /*3010*/  @P6 IMAD.HI.U32 R16, R2, UR4, RZ ;  /* 0x0000000402106c27 */ /* 0x000fe2000f8e00ff */
[----:B------:R-:W-:-:S13]  /*3020*/  PLOP3.LUT P6, PT, PT, PT, UP2, 0x80, 0x0 ;  /* 0x000000000000781c */ /* 0x000fda0003fcf028 */
[----:B------:R-:W-:-:S07]  /*3030*/  @P6 SHF.R.U32.HI R2, RZ, UR5, R16 ;  /* 0x00000005ff026c19 */ /* 0x000fce0008011610 */
.L_x_1174:
[----:B------:R-:W-:Y:S05]  /*3040*/  BSYNC B0 ;  /* 0x0000000000007941 */ /* 0x000fea0003800000 */
.L_x_1172:
[----:B------:R-:W-:-:S04]  /*3050*/  IMAD R2, R2, UR7, -R5 ;  /* 0x0000000702027c24 */ /* 0x000fc8000f8e0a05 */
[----:B------:R-:W-:-:S05]  /*3060*/  IMAD R2, R17, -0x2, R2 ;  /* 0xfffffffe11027824 */ /* 0x000fca00078e0202 */
[----:B------:R-:W-:Y:S02]  /*3070*/  VIMNMX R3, R3, R2, !PT ;  /* 0x0000000203037248 */ /* 0x000fe40007fe0100 */
[----:B------:R-:W-:-:S07]  /*3080*/  VIADDMNMX R0, R2, UR7, R0, PT ;  /* 0x0000000702007c46 */ /* 0x000fce000b800100 */
.L_x_1171:
[----:B------:R-:W-:Y:S01]  /*3090*/  ISETP.GT.AND P2, PT, R3, 0x1, !P2 ;  /* 0x000000010300780c */ /* 0x000fe20005744270 */
[----:B------:R-:W-:Y:S01]  /*30a0*/  ULDC UR5, c[0x0][0x988] ;  /* 0x0002620000057ab9 */ /* 0x000fe20000000800 */
[----:B------:R-:W-:Y:S01]  /*30b0*/  FMNMX.FTZ R2, R29, R61, !PT ;  /* 0x0000003d1d027209 */ /* 0x000fe20007810000 */
[----:B------:R-:W-:Y:S01]  /*30c0*/  @UP0 ULDC UR10, c[0x0][0x44c] ;  /* 0x00011300000a0ab9 */ /* 0x000fe20000000800 */
[----:B------:R-:W-:Y:S01]  /*30d0*/  ISETP.LT.OR P2, PT, R0, 0x2, P2 ;  /* 0x000000020000780c */ /* 0x000fe20001741670 */
[----:B------:R-:W-:Y:S01]  /*30e0*/  UIMAD.WIDE.U32 UR10, UR60, UR10, URZ ;  /* 0x0000000a3c0a72a5 */ /* 0x000fe2000f8e003f */
[----:B------:R-:W-:Y:S01]  /*30f0*/  FMNMX.FTZ R2, R63, R2, !PT ;  /* 0x000000023f027209 */ /* 0x000fe20007810000 */
[----:B------:R-:W-:Y:S01]  /*3100*/  @UP0 ULDC UR14, c[0x0][0x450] ;  /* 0x00011400000e0ab9 */ /* 0x000fe20000000800 */
[----:B------:R-:W-:Y:S01]  /*3110*/  FSEL R27, R27, -INF , !P2 ;  /* 0xff8000001b1b7808 */ /* 0x000fe20005000000 */
[----:B------:R-:W-:Y:S01]  /*3120*/  UMOV UR4, UR60 ;  /* 0x0000003c00047c82 */ /* 0x000fe20008000000 */
[----:B------:R-:W-:Y:S01]  /*3130*/  ISETP.NE.AND P2, PT, R58, RZ, PT ;  /* 0x000000ff3a00720c */ /* 0x000fe20003f45270 */
[----:B------:R-:W-:Y:S01]  /*3140*/  @UP0 USHF.R.U32.HI UR4, URZ, UR14, UR11 ;  /* 0x0000000e3f040299 */ /* 0x000fe2000801160b */
[----:B------:R-:W-:Y:S01]  /*3150*/  FMNMX.FTZ R2, R65, R2, !PT ;  /* 0x0000000241027209 */ /* 0x000fe20007810000 */
[----:B------:R-:W-:Y:S01]  /*3160*/  VIADD R205, R205, 0xfffffffe ;  /* 0xfffffffecdcd7836 */ /* 0x000fe20000000000 */
[----:B------:R-:W-:Y:S01]  /*3170*/  ISETP.GT.AND P2, PT, R3, 0x9, !P2 ;  /* 0x000000090300780c */ /* 0x000fe20005744270 */
[----:B------:R-:W-:Y:S01]  /*3180*/  UIADD3 UR52, UR52, UR4, URZ ;  /* 0x0000000434347290 */ /* 0x000fe2000fffe03f */
[----:B------:R-:W-:-:S02]  /*3190*/  FMNMX.FTZ R2, R67, R2, !PT ;  /* 0x0000000243027209 */ /* 0x000fc40007810000 */
[----:B------:R-:W-:Y:S01]  /*31a0*/  ISETP.LT.OR P2, PT, R0, 0xa, P2 ;  /* 0x0000000a0000780c */ /* 0x000fe20001741670 */
[----:B------:R-:W-:Y:S01]  /*31b0*/  UIADD3 UR6, UR52, UR6, URZ ;  /* 0x0000000634067290 */ /* 0x000fe2000fffe03f */
[----:B------:R-:W-:Y:S02]  /*31c0*/  FMNMX.FTZ R2, R33, R2, !PT ;  /* 0x0000000221027209 */ /* 0x000fe40007810000 */
[----:B------:R-:W-:Y:S02]  /*31d0*/  FSEL R31, R31, -INF , !P2 ;  /* 0xff8000001f1f7808 */ /* 0x000fe40005000000 */
[----:B------:R-:W-:Y:S02]  /*31e0*/  ISETP.NE.AND P2, PT, R28, RZ, PT ;  /* 0x000000ff1c00720c */ /* 0x000fe40003f45270 */
[----:B------:R-:W-:Y:S02]  /*31f0*/  FMNMX.FTZ R2, R69, R2, !PT ;  /* 0x0000000245027209 */ /* 0x000fe40007810000 */
[----:B------:R-:W-:-:S02]  /*3200*/  ISETP.GT.AND P2, PT, R3, 0x10, !P2 ;  /* 0x000000100300780c */ /* 0x000fc40005744270 */
[----:B------:R-:W-:Y:S02]  /*3210*/  FMNMX.FTZ R2, R37, R2, !PT ;  /* 0x0000000225027209 */ /* 0x000fe40007810000 */
[----:B------:R-:W-:Y:S02]  /*3220*/  ISETP.LT.OR P2, PT, R0, 0x11, P2 ;  /* 0x000000110000780c */ /* 0x000fe40001741670 */
[----:B------:R-:W-:Y:S02]  /*3230*/  FMNMX.FTZ R2, R71, R2, !PT ;  /* 0x0000000247027209 */ /* 0x000fe40007810000 */
[----:B------:R-:W-:Y:S02]  /*3240*/  FSEL R34, R34, -INF , !P2 ;  /* 0xff80000022227808 */ /* 0x000fe40005000000 */
[----:B------:R-:W-:Y:S02]  /*3250*/  ISETP.NE.AND P2, PT, R32, RZ, PT ;  /* 0x000000ff2000720c */ /* 0x000fe40003f45270 */
[----:B------:R-:W-:-:S02]  /*3260*/  FMNMX.FTZ R2, R41, R2, !PT ;  /* 0x0000000229027209 */ /* 0x000fc40007810000 */
[----:B------:R-:W-:Y:S02]  /*3270*/  ISETP.GT.AND P2, PT, R3, 0x11, !P2 ;  /* 0x000000110300780c */ /* 0x000fe40005744270 */
[----:B------:R-:W-:Y:S02]  /*3280*/  FMNMX.FTZ R2, R73, R2, !PT ;  /* 0x0000000249027209 */ /* 0x000fe40007810000 */
[----:B------:R-:W-:Y:S02]  /*3290*/  ISETP.LT.OR P2, PT, R0, 0x12, P2 ;  /* 0x000000120000780c */ /* 0x000fe40001741670 */
[----:B------:R-:W-:Y:S02]  /*32a0*/  FMNMX.FTZ R2, R45, R2, !PT ;  /* 0x000000022d027209 */ /* 0x000fe40007810000 */
[----:B------:R-:W-:Y:S02]  /*32b0*/  FSEL R35, R35, -INF , !P2 ;  /* 0xff80000023237808 */ /* 0x000fe40005000000 */
[----:B------:R-:W-:-:S02]  /*32c0*/  ISETP.NE.AND P2, PT, R60, RZ, PT ;  /* 0x000000ff3c00720c */ /* 0x000fc40003f45270 */
[----:B------:R-:W-:Y:S02]  /*32d0*/  FMNMX.FTZ R2, R75, R2, !PT ;  /* 0x000000024b027209 */ /* 0x000fe40007810000 */
[----:B------:R-:W-:Y:S02]  /*32e0*/  ISETP.GT.AND P2, PT, R3, 0x18, !P2 ;  /* 0x000000180300780c */ /* 0x000fe40005744270 */
[----:B------:R-:W-:Y:S02]  /*32f0*/  FMNMX.FTZ R2, R49, R2, !PT ;  /* 0x0000000231027209 */ /* 0x000fe40007810000 */
[----:B------:R-:W-:Y:S02]  /*3300*/  ISETP.LT.OR P2, PT, R0, 0x19, P2 ;  /* 0x000000190000780c */ /* 0x000fe40001741670 */
[----:B------:R-:W-:Y:S02]  /*3310*/  ISETP.GT.AND P3, PT, R3, 0x8, !P3 ;  /* 0x000000080300780c */ /* 0x000fe40005f64270 */
[----:B------:R-:W-:-:S02]  /*3320*/  FSEL R38, R38, -INF , !P2 ;  /* 0xff80000026267808 */ /* 0x000fc40005000000 */
[----:B------:R-:W-:Y:S02]  /*3330*/  ISETP.NE.AND P2, PT, R36, RZ, PT ;  /* 0x000000ff2400720c */ /* 0x000fe40003f45270 */
[----:B------:R-:W-:Y:S02]  /*3340*/  FMNMX.FTZ R2, R77, R2, !PT ;  /* 0x000000024d027209 */ /* 0x000fe40007810000 */
[----:B------:R-:W-:Y:S02]  /*3350*/  ISETP.GT.AND P2, PT, R3, 0x19, !P2 ;  /* 0x000000190300780c */ /* 0x000fe40005744270 */
[C---:B------:R-:W-:Y:S02]  /*3360*/  ISETP.LT.OR P3, PT, R0.reuse, 0x9, P3 ;  /* 0x000000090000780c */ /* 0x040fe40001f61670 */
[----:B------:R-:W-:Y:S02]  /*3370*/  ISETP.LT.OR P2, PT, R0, 0x1a, P2 ;  /* 0x0000001a0000780c */ /* 0x000fe40001741670 */
[----:B------:R-:W-:-:S02]  /*3380*/  FMNMX.FTZ R16, R53, R2, !PT ;  /* 0x0000000235107209 */ /* 0x000fc40007810000 */
[----:B------:R-:W-:Y:S02]  /*3390*/  FSEL R39, R39, -INF , !P2 ;  /* 0xff80000027277808 */ /* 0x000fe40005000000 */
[----:B------:R-:W-:Y:S01]  /*33a0*/  ISETP.NE.AND P2, PT, R62, RZ, PT ;  /* 0x000000ff3e00720c */ /* 0x000fe20003f45270 */
[----:B------:R-:W0:Y:S01]  /*33b0*/  SHFL.BFLY PT, R5, R16, 0x2, 0x1f ;  /* 0x0c401f0010057f89 */ /* 0x000e2200000e0000 */
[----:B------:R-:W-:Y:S02]  /*33c0*/  FSEL R30, R30, -INF , !P3 ;  /* 0xff8000001e1e7808 */ /* 0x000fe40005800000 */
[----:B------:R-:W-:Y:S02]  /*33d0*/  ISETP.GT.AND P2, PT, R3, 0x20, !P2 ;  /* 0x000000200300780c */ /* 0x000fe40005744270 */
[----:B------:R-:W-:Y:S02]  /*33e0*/  ISETP.NE.AND P3, PT, R64, RZ, PT ;  /* 0x000000ff4000720c */ /* 0x000fe40003f65270 */
[----:B------:R-:W-:-:S02]  /*33f0*/  ISETP.LT.OR P2, PT, R0, 0x21, P2 ;  /* 0x000000210000780c */ /* 0x000fc40001741670 */
[----:B------:R-:W-:Y:S02]  /*3400*/  ISETP.NE.AND P6, PT, R4, RZ, PT ;  /* 0x000000ff0400720c */ /* 0x000fe40003fc5270 */
[----:B------:R-:W-:Y:S02]  /*3410*/  FSEL R42, R42, -INF , !P2 ;  /* 0xff8000002a2a7808 */ /* 0x000fe40005000000 */
[----:B------:R-:W-:Y:S02]  /*3420*/  ISETP.NE.AND P2, PT, R40, RZ, PT ;  /* 0x000000ff2800720c */ /* 0x000fe40003f45270 */
[C---:B------:R-:W-:Y:S02]  /*3430*/  ISETP.GT.AND P4, PT, R3.reuse, 0x31, !P4 ;  /* 0x000000310300780c */ /* 0x040fe40006784270 */
[C---:B------:R-:W-:Y:S02]  /*3440*/  ISETP.GT.AND P2, PT, R3.reuse, 0x21, !P2 ;  /* 0x000000210300780c */ /* 0x040fe40005744270 */
[----:B------:R-:W-:-:S02]  /*3450*/  ISETP.GT.AND P5, PT, R3, 0x38, !P5 ;  /* 0x000000380300780c */ /* 0x000fc40006fa4270 */
[C---:B------:R-:W-:Y:S02]  /*3460*/  ISETP.LT.OR P2, PT, R0.reuse, 0x22, P2 ;  /* 0x000000220000780c */ /* 0x040fe40001741670 */
[----:B------:R-:W-:Y:S02]  /*3470*/  ISETP.LT.OR P4, PT, R0, 0x32, P4 ;  /* 0x000000320000780c */ /* 0x000fe40002781670 */
[----:B------:R-:W-:Y:S02]  /*3480*/  FSEL R43, R43, -INF , !P2 ;  /* 0xff8000002b2b7808 */ /* 0x000fe40005000000 */
[----:B------:R-:W-:Y:S02]  /*3490*/  ISETP.GT.AND P2, PT, R3, 0x28, !P3 ;  /* 0x000000280300780c */ /* 0x000fe40005f44270 */
[----:B------:R-:W-:Y:S02]  /*34a0*/  ISETP.NE.AND P3, PT, R66, RZ, PT ;  /* 0x000000ff4200720c */ /* 0x000fe40003f65270 */
[----:B------:R-:W-:-:S02]  /*34b0*/  ISETP.LT.OR P2, PT, R0, 0x29, P2 ;  /* 0x000000290000780c */ /* 0x000fc40001741670 */
[C---:B------:R-:W-:Y:S02]  /*34c0*/  ISETP.GT.AND P3, PT, R3.reuse, 0x30, !P3 ;  /* 0x000000300300780c */ /* 0x040fe40005f64270 */
[----:B------:R-:W-:Y:S02]  /*34d0*/  FSEL R46, R46, -INF , !P2 ;  /* 0xff8000002e2e7808 */ /* 0x000fe40005000000 */
[----:B------:R-:W-:Y:S02]  /*34e0*/  ISETP.GT.AND P2, PT, R3, RZ, !P6 ;  /* 0x000000ff0300720c */ /* 0x000fe40007744270 */
[----:B------:R-:W-:Y:S02]  /*34f0*/  ISETP.NE.AND P6, PT, R24, RZ, PT ;  /* 0x000000ff1800720c */ /* 0x000fe40003fc5270 */
[----:B------:R-:W-:Y:S02]  /*3500*/  ISETP.LT.OR P2, PT, R0, 0x1, P2 ;  /* 0x000000010000780c */ /* 0x000fe40001741670 */
[----:B0-----:R-:W-:-:S02]  /*3510*/  FMNMX.FTZ R24, R16, R5, !PT ;  /* 0x0000000510187209 */ /* 0x001fc40007810000 */
[----:B------:R-:W-:Y:S02]  /*3520*/  FSEL R26, R26, -INF , !P2 ;  /* 0xff8000001a1a7808 */ /* 0x000fe40005000000 */
[----:B------:R-:W-:Y:S01]  /*3530*/  ISETP.NE.AND P2, PT, R44, RZ, PT ;  /* 0x000000ff2c00720c */ /* 0x000fe20003f45270 */
[----:B------:R-:W0:Y:S01]  /*3540*/  SHFL.BFLY PT, R25, R24, 0x1, 0x1f ;  /* 0x0c201f0018197f89 */ /* 0x000e2200000e0000 */
[----:B------:R-:W-:Y:S02]  /*3550*/  FMNMX.FTZ R5, R26, R27, !PT ;  /* 0x0000001b1a057209 */ /* 0x000fe40007810000 */
[----:B------:R-:W-:Y:S02]  /*3560*/  ISETP.GT.AND P2, PT, R3, 0x29, !P2 ;  /* 0x000000290300780c */ /* 0x000fe40005744270 */
[----:B------:R-:W-:Y:S02]  /*3570*/  FMNMX.FTZ R2, R30, R5, !PT ;  /* 0x000000051e027209 */ /* 0x000fe40007810000 */
[----:B------:R-:W-:-:S02]  /*3580*/  ISETP.LT.OR P2, PT, R0, 0x2a, P2 ;  /* 0x0000002a0000780c */ /* 0x000fc40001741670 */
[----:B------:R-:W-:Y:S02]  /*3590*/  FMNMX.FTZ R5, R31, R2, !PT ;  /* 0x000000021f057209 */ /* 0x000fe40007810000 */
[----:B------:R-:W-:Y:S02]  /*35a0*/  FSEL R47, R47, -INF , !P2 ;  /* 0xff8000002f2f7808 */ /* 0x000fe40005000000 */
[----:B------:R-:W-:Y:S02]  /*35b0*/  FMNMX.FTZ R2, R34, R5, !PT ;  /* 0x0000000522027209 */ /* 0x000fe40007810000 */
[----:B------:R-:W-:Y:S02]  /*35c0*/  ISETP.LT.OR P3, PT, R0, 0x31, P3 ;  /* 0x000000310000780c */ /* 0x000fe40001f61670 */
[----:B------:R-:W-:Y:S02]  /*35d0*/  FMNMX.FTZ R5, R35, R2, !PT ;  /* 0x0000000223057209 */ /* 0x000fe40007810000 */
[----:B------:R-:W-:-:S02]  /*35e0*/  FSEL R50, R50, -INF , !P3 ;  /* 0xff80000032327808 */ /* 0x000fc40005800000 */
[----:B------:R-:W-:Y:S02]  /*35f0*/  FMNMX.FTZ R2, R38, R5, !PT ;  /* 0x0000000526027209 */ /* 0x000fe40007810000 */
[----:B------:R-:W-:Y:S02]  /*3600*/  ISETP.LT.OR P5, PT, R0, 0x39, P5 ;  /* 0x000000390000780c */ /* 0x000fe40002fa1670 */
[----:B------:R-:W-:Y:S02]  /*3610*/  FMNMX.FTZ R5, R39, R2, !PT ;  /* 0x0000000227057209 */ /* 0x000fe40007810000 */
[----:B0-----:R-:W-:Y:S02]  /*3620*/  FMNMX.FTZ R4, R24, R25, !PT ;  /* 0x0000001918047209 */ /* 0x001fe40007810000 */
[----:B------:R-:W-:Y:S02]  /*3630*/  FMNMX.FTZ R2, R42, R5, !PT ;  /* 0x000000052a027209 */ /* 0x000fe40007810000 */
[C---:B------:R-:W-:Y:S01]  /*3640*/  FSETP.NEU.FTZ.AND P2, PT, R4.reuse, -INF , PT ;  /* 0xff8000000400780b */ /* 0x040fe20003f5d000 */
[----:B------:R-:W-:Y:S01]  /*3650*/  FMUL.FTZ R16, R4, UR5 ;  /* 0x0000000504107c20 */ /* 0x000fe20008410000 */
[----:B------:R-:W-:-:S02]  /*3660*/  FMNMX.FTZ R5, R43, R2, !PT ;  /* 0x000000022b057209 */ /* 0x000fc40007810000 */
[----:B------:R-:W-:Y:S02]  /*3670*/  FSEL R51, R51, -INF , !P4 ;  /* 0xff80000033337808 */ /* 0x000fe40006000000 */
[----:B------:R-:W-:Y:S02]  /*3680*/  FMNMX.FTZ R2, R46, R5, !PT ;  /* 0x000000052e027209 */ /* 0x000fe40007810000 */
[----:B------:R-:W-:Y:S02]  /*3690*/  FSEL R16, R16, RZ, P2 ;  /* 0x000000ff10107208 */ /* 0x000fe40001000000 */
[----:B------:R-:W-:Y:S02]  /*36a0*/  ISETP.GT.AND P2, PT, R3, 0x39, !P6 ;  /* 0x000000390300780c */ /* 0x000fe40007744270 */
[----:B------:R-:W-:Y:S01]  /*36b0*/  FMNMX.FTZ R3, R47, R2, !PT ;  /* 0x000000022f037209 */ /* 0x000fe20007810000 */
[--C-:B------:R-:W-:Y:S01]  /*36c0*/  FFMA.FTZ R24, R29, UR5, -R16.reuse ;  /* 0x000000051d187c23 */ /* 0x100fe20008010810 */
[----:B------:R-:W-:Y:S01]  /*36d0*/  ISETP.LT.OR P2, PT, R0, 0x3a, P2 ;  /* 0x0000003a0000780c */ /* 0x000fe20001741670 */
[--C-:B------:R-:W-:Y:S01]  /*36e0*/  FFMA.FTZ R5, R61, UR5, -R16.reuse ;  /* 0x000000053d057c23 */ /* 0x100fe20008010810 */
[----:B------:R-:W-:Y:S01]  /*36f0*/  FMNMX.FTZ R2, R50, R3, !PT ;  /* 0x0000000332027209 */ /* 0x000fe20007810000 */
[--C-:B------:R-:W-:Y:S01]  /*3700*/  FFMA.FTZ R25, R65, UR5, -R16.reuse ;  /* 0x0000000541197c23 */ /* 0x100fe20008010810 */
[----:B------:R-:W-:Y:S01]  /*3710*/  FSEL R54, R54, -INF , !P5 ;  /* 0xff80000036367808 */ /* 0x000fe20006800000 */
[----:B------:R-:W-:Y:S01]  /*3720*/  MUFU.EX2 R24, R24 ;  /* 0x0000001800187308 */ /* 0x000fe20000000800 */
[----:B------:R-:W-:Y:S01]  /*3730*/  FMNMX.FTZ R3, R51, R2, !PT ;  /* 0x0000000233037209 */ /* 0x000fe20007810000 */
[--C-:B------:R-:W-:Y:S01]  /*3740*/  FFMA.FTZ R2, R63, UR5, -R16.reuse ;  /* 0x000000053f027c23 */ /* 0x100fe20008010810 */
[----:B------:R-:W-:Y:S01]  /*3750*/  FSEL R55, R55, -INF , !P2 ;  /* 0xff80000037377808 */ /* 0x000fe20005000000 */
[--C-:B------:R-:W-:Y:S01]  /*3760*/  FFMA.FTZ R29, R33, UR5, -R16.reuse ;  /* 0x00000005211d7c23 */ /* 0x100fe20008010810 */
[----:B------:R-:W-:Y:S01]  /*3770*/  FMNMX.FTZ R0, R54, R3, !PT ;  /* 0x0000000336007209 */ /* 0x000fe20007810000 */
[--C-:B------:R-:W-:Y:S01]  /*3780*/  FFMA.FTZ R33, R37, UR5, -R16.reuse ;  /* 0x0000000525217c23 */ /* 0x100fe20008010810 */
[--C-:B------:R-:W-:Y:S01]  /*3790*/  FFMA.FTZ R28, R67, UR5, -R16.reuse ;  /* 0x00000005431c7c23 */ /* 0x100fe20008010810 */
[----:B------:R-:W-:Y:S01]  /*37a0*/  MUFU.EX2 R198, R2 ;  /* 0x0000000200c67308 */ /* 0x000fe20000000800 */
[----:B------:R-:W-:Y:S01]  /*37b0*/  FMNMX.FTZ R0, R55, R0, !PT ;  /* 0x0000000037007209 */ /* 0x000fe20007810000 */
[--C-:B------:R-:W-:Y:S01]  /*37c0*/  FFMA.FTZ R32, R69, UR5, -R16.reuse ;  /* 0x0000000545207c23 */ /* 0x100fe20008010810 */
[--C-:B------:R-:W-:Y:S01]  /*37d0*/  FFMA.FTZ R36, R71, UR5, -R16.reuse ;  /* 0x0000000547247c23 */ /* 0x100fe20008010810 */
[--C-:B------:R-:W-:Y:S01]  /*37e0*/  FFMA.FTZ R40, R73, UR5, -R16.reuse ;  /* 0x0000000549287c23 */ /* 0x100fe20008010810 */
[----:B------:R-:W-:Y:S01]  /*37f0*/  FFMA.FTZ R44, R75, UR5, -R16 ;  /* 0x000000054b2c7c23 */ /* 0x000fe20008010810 */
[----:B------:R-:W0:Y:S02]  /*3800*/  SHFL.BFLY PT, R3, R0, 0x2, 0x1f ;  /* 0x0c401f0000037f89 */ /* 0x000e2400000e0000 */
[----:B------:R-:W1:Y:S08]  /*3810*/  MUFU.EX2 R5, R5 ;  /* 0x0000000500057308 */ /* 0x000e700000000800 */
[----:B------:R-:W-:Y:S08]  /*3820*/  MUFU.EX2 R25, R25 ;  /* 0x0000001900197308 */ /* 0x000ff00000000800 */
[----:B------:R-:W-:Y:S01]  /*3830*/  MUFU.EX2 R28, R28 ;  /* 0x0000001c001c7308 */ /* 0x000fe20000000800 */
[----:B-1----:R-:W-:-:S02]  /*3840*/  F2FP.F16.F32.PACK_AB R196, R5, R24 ;  /* 0x0000001805c4723e */ /* 0x002fc400000000ff */
[----:B0-----:R-:W-:Y:S01]  /*3850*/  FMNMX.FTZ R2, R0, R3, !PT ;  /* 0x0000000300027209 */ /* 0x001fe20007810000 */
[--C-:B------:R-:W-:Y:S01]  /*3860*/  FFMA.FTZ R0, R41, UR5, -R16.reuse ;  /* 0x0000000529007c23 */ /* 0x100fe20008010810 */
[--C-:B------:R-:W-:Y:S01]  /*3870*/  FFMA.FTZ R41, R45, UR5, -R16.reuse ;  /* 0x000000052d297c23 */ /* 0x100fe20008010810 */
[----:B------:R-:W-:Y:S02]  /*3880*/  FFMA.FTZ R45, R49, UR5, -R16 ;  /* 0x00000005312d7c23 */ /* 0x000fe40008010810 */
[----:B------:R-:W0:Y:S01]  /*3890*/  MUFU.EX2 R29, R29 ;  /* 0x0000001d001d7308 */ /* 0x000e220000000800 */
[----:B------:R-:W1:Y:S07]  /*38a0*/  SHFL.BFLY PT, R3, R2, 0x1, 0x1f ;  /* 0x0c201f0002037f89 */ /* 0x000e6e00000e0000 */
[----:B------:R2:W-:Y:S08]  /*38b0*/  MUFU.EX2 R37, R0 ;  /* 0x0000000000257308 */ /* 0x0005f00000000800 */
[----:B------:R-:W3:Y:S01]  /*38c0*/  MUFU.EX2 R32, R32 ;  /* 0x0000002000207308 */ /* 0x000ee20000000800 */
[----:B0-----:R-:W-:-:S07]  /*38d0*/  F2FP.F16.F32.PACK_AB R192, R29, R28 ;  /* 0x0000001c1dc0723e */ /* 0x001fce00000000ff */
[----:B------:R-:W0:Y:S01]  /*38e0*/  MUFU.EX2 R33, R33 ;  /* 0x0000002100217308 */ /* 0x000e220000000800 */
[----:B-1----:R-:W-:Y:S01]  /*38f0*/  FMNMX.FTZ R3, R2, R3, !PT ;  /* 0x0000000302037209 */ /* 0x002fe20007810000 */
[--C-:B------:R-:W-:Y:S01]  /*3900*/  FFMA.FTZ R2, R77, UR5, -R16.reuse ;  /* 0x000000054d027c23 */ /* 0x100fe20008010810 */
[----:B------:R-:W-:Y:S01]  /*3910*/  FFMA.FTZ R16, R53, UR5, -R16 ;  /* 0x0000000535107c23 */ /* 0x000fe20008010810 */
[----:B------:R-:W-:Y:S01]  /*3920*/  FADD.FTZ R53, R24, R5 ;  /* 0x0000000518357221 */ /* 0x000fe20000010000 */
[C---:B------:R-:W-:Y:S01]  /*3930*/  FSETP.NEU.FTZ.AND P2, PT, R3.reuse, -INF , PT ;  /* 0xff8000000300780b */ /* 0x040fe20003f5d000 */
[----:B--2---:R-:W-:Y:S02]  /*3940*/  FMUL.FTZ R0, R3, UR5 ;  /* 0x0000000503007c20 */ /* 0x004fe40008410000 */
[----:B------:R1:W-:Y:S03]  /*3950*/  MUFU.EX2 R49, R16 ;  /* 0x0000001000317308 */ /* 0x0003e60000000800 */
[----:B------:R-:W-:-:S02]  /*3960*/  FSEL R0, R0, RZ, P2 ;  /* 0x000000ff00007208 */ /* 0x000fc40001000000 */
[----:B------:R-:W-:-:S03]  /*3970*/  PLOP3.LUT P2, PT, PT, PT, UP1, 0x40, 0x0 ;  /* 0x000000000000781c */ /* 0x000fc60003f4e818 */
[--C-:B------:R-:W-:Y:S01]  /*3980*/  FFMA.FTZ R26, R26, UR5, -R0.reuse ;  /* 0x000000051a1a7c23 */ /* 0x100fe20008010800 */
[--C-:B------:R-:W-:Y:S01]  /*3990*/  FFMA.FTZ R27, R27, UR5, -R0.reuse ;  /* 0x000000051b1b7c23 */ /* 0x100fe20008010800 */
[--C-:B------:R-:W-:Y:S01]  /*39a0*/  FFMA.FTZ R30, R30, UR5, -R0.reuse ;  /* 0x000000051e1e7c23 */ /* 0x100fe20008010800 */
[----:B-1----:R-:W-:Y:S01]  /*39b0*/  FADD.FTZ R16, R198, R53 ;  /* 0x00000035c6107221 */ /* 0x002fe20000010000 */
[--C-:B------:R-:W-:Y:S01]  /*39c0*/  FFMA.FTZ R31, R31, UR5, -R0.reuse ;  /* 0x000000051f1f7c23 */ /* 0x100fe20008010800 */
[----:B------:R-:W-:Y:S01]  /*39d0*/  FFMA.FTZ R34, R34, UR5, -R0 ;  /* 0x0000000522227c23 */ /* 0x000fe20008010800 */
[----:B------:R-:W-:Y:S01]  /*39e0*/  MUFU.EX2 R26, R26 ;  /* 0x0000001a001a7308 */ /* 0x000fe20000000800 */
[----:B------:R-:W-:Y:S01]  /*39f0*/  FADD.FTZ R53, R25, R16 ;  /* 0x0000001019357221 */ /* 0x000fe20000010000 */
[--C-:B------:R-:W-:Y:S01]  /*3a00*/  FFMA.FTZ R35, R35, UR5, -R0.reuse ;  /* 0x0000000523237c23 */ /* 0x100fe20008010800 */
[--C-:B------:R-:W-:Y:S01]  /*3a10*/  FFMA.FTZ R38, R38, UR5, -R0.reuse ;  /* 0x0000000526267c23 */ /* 0x100fe20008010800 */
[--C-:B------:R-:W-:Y:S01]  /*3a20*/  FFMA.FTZ R39, R39, UR5, -R0.reuse ;  /* 0x0000000527277c23 */ /* 0x100fe20008010800 */
[----:B------:R-:W-:Y:S01]  /*3a30*/  FADD.FTZ R16, R28, R53 ;  /* 0x000000351c107221 */ /* 0x000fe20000010000 */
[--C-:B------:R-:W-:Y:S01]  /*3a40*/  FFMA.FTZ R42, R42, UR5, -R0.reuse ;  /* 0x000000052a2a7c23 */ /* 0x100fe20008010800 */
[----:B------:R-:W-:Y:S01]  /*3a50*/  FFMA.FTZ R43, R43, UR5, -R0 ;  /* 0x000000052b2b7c23 */ /* 0x000fe20008010800 */
[----:B------:R-:W1:Y:S01]  /*3a60*/  MUFU.EX2 R27, R27 ;  /* 0x0000001b001b7308 */ /* 0x000e620000000800 */
[----:B------:R-:W-:Y:S01]  /*3a70*/  FADD.FTZ R53, R29, R16 ;  /* 0x000000101d357221 */ /* 0x000fe20000010000 */
[--C-:B------:R-:W-:Y:S01]  /*3a80*/  FFMA.FTZ R46, R46, UR5, -R0.reuse ;  /* 0x000000052e2e7c23 */ /* 0x100fe20008010800 */
[--C-:B------:R-:W-:Y:S01]  /*3a90*/  FFMA.FTZ R47, R47, UR5, -R0.reuse ;  /* 0x000000052f2f7c23 */ /* 0x100fe20008010800 */
[--C-:B------:R-:W-:Y:S01]  /*3aa0*/  FFMA.FTZ R50, R50, UR5, -R0.reuse ;  /* 0x0000000532327c23 */ /* 0x100fe20008010800 */
[----:B---3--:R-:W-:Y:S01]  /*3ab0*/  FADD.FTZ R16, R32, R53 ;  /* 0x0000003520107221 */ /* 0x008fe20000010000 */
[--C-:B------:R-:W-:Y:S01]  /*3ac0*/  FFMA.FTZ R51, R51, UR5, -R0.reuse ;  /* 0x0000000533337c23 */ /* 0x100fe20008010800 */
[----:B------:R-:W-:Y:S01]  /*3ad0*/  FFMA.FTZ R54, R54, UR5, -R0 ;  /* 0x0000000536367c23 */ /* 0x000fe20008010800 */
[----:B------:R-:W2:Y:S01]  /*3ae0*/  MUFU.EX2 R30, R30 ;  /* 0x0000001e001e7308 */ /* 0x000ea20000000800 */
[----:B0-----:R-:W-:Y:S01]  /*3af0*/  FADD.FTZ R57, R33, R16 ;  /* 0x0000001021397221 */ /* 0x001fe20000010000 */
[----:B------:R-:W-:Y:S01]  /*3b00*/  F2FP.F16.F32.PACK_AB R198, R25, R198 ;  /* 0x000000c619c6723e */ /* 0x000fe200000000ff */
[----:B------:R-:W-:Y:S01]  /*3b10*/  FFMA.FTZ R0, R55, UR5, -R0 ;  /* 0x0000000537007c23 */ /* 0x000fe20008010800 */
[----:B------:R-:W-:-:S04]  /*3b20*/  F2FP.F16.F32.PACK_AB R194, R33, R32 ;  /* 0x0000002021c2723e */ /* 0x000fc800000000ff */
[----:B------:R-:W0:Y:S01]  /*3b30*/  MUFU.EX2 R31, R31 ;  /* 0x0000001f001f7308 */ /* 0x000e220000000800 */
[----:B-1----:R-:W-:Y:S01]  /*3b40*/  FADD.FTZ R53, R26, R27 ;  /* 0x0000001b1a357221 */ /* 0x002fe20000010000 */
[----:B------:R-:W-:-:S06]  /*3b50*/  F2FP.F16.F32.PACK_AB R197, R27, R26 ;  /* 0x0000001a1bc5723e */ /* 0x000fcc00000000ff */
[----:B------:R-:W1:Y:S01]  /*3b60*/  MUFU.EX2 R36, R36 ;  /* 0x0000002400247308 */ /* 0x000e620000000800 */
[----:B--2---:R-:W-:-:S07]  /*3b70*/  FADD.FTZ R16, R30, R53 ;  /* 0x000000351e107221 */ /* 0x004fce0000010000 */
[----:B------:R-:W2:Y:S01]  /*3b80*/  MUFU.EX2 R34, R34 ;  /* 0x0000002200227308 */ /* 0x000ea20000000800 */
[C---:B0-----:R-:W-:Y:S01]  /*3b90*/  FADD.FTZ R53, R31.reuse, R16 ;  /* 0x000000101f357221 */ /* 0x041fe20000010000 */
[----:B------:R-:W-:-:S06]  /*3ba0*/  F2FP.F16.F32.PACK_AB R199, R31, R30 ;  /* 0x0000001e1fc7723e */ /* 0x000fcc00000000ff */
[----:B------:R-:W0:Y:S01]  /*3bb0*/  MUFU.EX2 R35, R35 ;  /* 0x0000002300237308 */ /* 0x000e220000000800 */
[----:B-1----:R-:W-:Y:S01]  /*3bc0*/  FADD.FTZ R48, R36, R57 ;  /* 0x0000003924307221 */ /* 0x002fe20000010000 */
[----:B------:R-:W-:-:S03]  /*3bd0*/  F2FP.F16.F32.PACK_AB R188, R37, R36 ;  /* 0x0000002425bc723e */ /* 0x000fc600000000ff */
[----:B------:R-:W-:-:S03]  /*3be0*/  FADD.FTZ R57, R37, R48 ;  /* 0x0000003025397221 */ /* 0x000fc60000010000 */
        /* <DEDUP_REMOVED lines=8> */
[----:B--2---:R-:W-:-:S07]  /*3c70*/  FADD.FTZ R16, R38, R5 ;  /* 0x0000000526107221 */ /* 0x004fce0000010000 */
[----:B------:R-:W2:Y:S01]  /*3c80*/  MUFU.EX2 R44, R44 ;  /* 0x0000002c002c7308 */ /* 0x000ea20000000800 */
[C---:B0-----:R-:W-:Y:S01]  /*3c90*/  FADD.FTZ R53, R41.reuse, R48 ;  /* 0x0000003029357221 */ /* 0x041fe20000010000 */
[----:B------:R-:W-:-:S06]  /*3ca0*/  F2FP.F16.F32.PACK_AB R190, R41, R40 ;  /* 0x0000002829be723e */ /* 0x000fcc00000000ff */
[----:B------:R-:W0:Y:S01]  /*3cb0*/  MUFU.EX2 R42, R42 ;  /* 0x0000002a002a7308 */ /* 0x000e220000000800 */
[C---:B-1----:R-:W-:Y:S01]  /*3cc0*/  FADD.FTZ R5, R39.reuse, R16 ;  /* 0x0000001027057221 */ /* 0x042fe20000010000 */
[----:B------:R-:W-:-:S06]  /*3cd0*/  F2FP.F16.F32.PACK_AB R195, R39, R38 ;  /* 0x0000002627c3723e */ /* 0x000fcc00000000ff */
[----:B------:R-:W1:Y:S01]  /*3ce0*/  MUFU.EX2 R45, R45 ;  /* 0x0000002d002d7308 */ /* 0x000e620000000800 */
[----:B--2---:R-:W-:-:S07]  /*3cf0*/  FADD.FTZ R24, R44, R53 ;  /* 0x000000352c187221 */ /* 0x004fce0000010000 */
[----:B------:R-:W2:Y:S01]  /*3d00*/  MUFU.EX2 R43, R43 ;  /* 0x0000002b002b7308 */ /* 0x000ea20000000800 */
[----:B0-----:R-:W-:-:S07]  /*3d10*/  FADD.FTZ R16, R42, R5 ;  /* 0x000000052a107221 */ /* 0x001fce0000010000 */
[----:B------:R-:W0:Y:S01]  /*3d20*/  MUFU.EX2 R2, R2 ;  /* 0x0000000200027308 */ /* 0x000e220000000800 */
[C---:B-1----:R-:W-:Y:S01]  /*3d30*/  FADD.FTZ R25, R45.reuse, R24 ;  /* 0x000000182d197221 */ /* 0x042fe20000010000 */
[----:B------:R-:W-:-:S06]  /*3d40*/  F2FP.F16.F32.PACK_AB R184, R45, R44 ;  /* 0x0000002c2db8723e */ /* 0x000fcc00000000ff */
[----:B------:R-:W1:Y:S01]  /*3d50*/  MUFU.EX2 R46, R46 ;  /* 0x0000002e002e7308 */ /* 0x000e620000000800 */
[C---:B--2---:R-:W-:Y:S01]  /*3d60*/  FADD.FTZ R5, R43.reuse, R16 ;  /* 0x000000102b057221 */ /* 0x044fe20000010000 */
[----:B------:R-:W-:-:S06]  /*3d70*/  F2FP.F16.F32.PACK_AB R189, R43, R42 ;  /* 0x0000002a2bbd723e */ /* 0x000fcc00000000ff */
[----:B------:R-:W2:Y:S01]  /*3d80*/  MUFU.EX2 R47, R47 ;  /* 0x0000002f002f7308 */ /* 0x000ea20000000800 */
[----:B0-----:R-:W-:Y:S01]  /*3d90*/  FADD.FTZ R24, R2, R25 ;  /* 0x0000001902187221 */ /* 0x001fe20000010000 */
[----:B------:R-:W-:-:S03]  /*3da0*/  F2FP.F16.F32.PACK_AB R186, R49, R2 ;  /* 0x0000000231ba723e */ /* 0x000fc600000000ff */
[----:B------:R-:W-:-:S03]  /*3db0*/  FADD.FTZ R16, R49, R24 ;  /* 0x0000001831107221 */ /* 0x000fc60000010000 */
[----:B------:R-:W0:Y:S01]  /*3dc0*/  MUFU.EX2 R50, R50 ;  /* 0x0000003200327308 */ /* 0x000e220000000800 */
[----:B-1----:R-:W-:-:S07]  /*3dd0*/  FADD.FTZ R2, R46, R5 ;  /* 0x000000052e027221 */ /* 0x002fce0000010000 */
[----:B------:R-:W1:Y:S01]  /*3de0*/  MUFU.EX2 R51, R51 ;  /* 0x0000003300337308 */ /* 0x000e620000000800 */
[C---:B--2---:R-:W-:Y:S01]  /*3df0*/  FADD.FTZ R5, R47.reuse, R2 ;  /* 0x000000022f057221 */ /* 0x044fe20000010000 */
[----:B------:R-:W-:-:S06]  /*3e00*/  F2FP.F16.F32.PACK_AB R191, R47, R46 ;  /* 0x0000002e2fbf723e */ /* 0x000fcc00000000ff */
[----:B------:R-:W2:Y:S01]  /*3e10*/  MUFU.EX2 R54, R54 ;  /* 0x0000003600367308 */ /* 0x000ea20000000800 */
[----:B0-----:R-:W-:-:S07]  /*3e20*/  FADD.FTZ R2, R50, R5 ;  /* 0x0000000532027221 */ /* 0x001fce0000010000 */
[----:B------:R2:W0:Y:S01]  /*3e30*/  MUFU.EX2 R187, R0 ;  /* 0x0000000000bb7308 */ /* 0x0004220000000800 */
[C---:B-1----:R-:W-:Y:S01]  /*3e40*/  FADD.FTZ R5, R51.reuse, R2 ;  /* 0x0000000233057221 */ /* 0x042fe20000010000 */
[----:B------:R-:W-:-:S03]  /*3e50*/  F2FP.F16.F32.PACK_AB R185, R51, R50 ;  /* 0x0000003233b9723e */ /* 0x000fc600000000ff */
[----:B--2---:R-:W-:-:S04]  /*3e60*/  FADD.FTZ R0, R54, R5 ;  /* 0x0000000536007221 */ /* 0x004fc80000010000 */
[C---:B0-----:R-:W-:Y:S01]  /*3e70*/  FADD.FTZ R5, R187.reuse, R0 ;  /* 0x00000000bb057221 */ /* 0x041fe20000010000 */
[----:B------:R-:W-:Y:S01]  /*3e80*/  F2FP.F16.F32.PACK_AB R187, R187, R54 ;  /* 0x00000036bbbb723e */ /* 0x000fe200000000ff */
[----:B------:R-:W-:Y:S06]  /*3e90*/  @P2 BRA `(.L_x_1175) ;  /* 0x0000000000442947 */ /* 0x000fec0003800000 */
        /* <DEDUP_REMOVED lines=10> */
.L_x_1176:
[----:B------:R-:W-:-:S11]  /*3f40*/  UISETP.NE.AND UP2, UPT, UR7, 0x1, UPT ;  /* 0x000000010700788c */ /* 0x000fd6000bf45270 */
[----:B------:R-:W-:Y:S02]  /*3f50*/  @UP2 ULDC.64 UR10, c[0x0][0x9e8] ;  /* 0x00027a00000a2ab9 */ /* 0x000fe40000000a00 */
[----:B------:R-:W-:-:S04]  /*3f60*/  UIMAD.WIDE.U32 UR14, UR4, UR10, URZ ;  /* 0x0000000a040e72a5 */ /* 0x000fc8000f8e003f */
[----:B------:R-:W-:-:S12]  /*3f70*/  @UP2 USHF.R.U32.HI UR4, URZ, UR11, UR15 ;  /* 0x0000000b3f042299 */ /* 0x000fd8000801160f */
.L_x_1177:
[----:B------:R-:W-:-:S04]  /*3f80*/  UIMAD UR4, UR4, UR7, UR7 ;  /* 0x00000007040472a4 */ /* 0x000fc8000f8e0207 */
[----:B------:R-:W-:-:S04]  /*3f90*/  UISETP.LT.AND UP2, UPT, UR6, UR4, UPT ;  /* 0x000000040600728c */ /* 0x000fc8000bf41270 */
[----:B------:R-:W-:-:S12]  /*3fa0*/  USEL UR6, UR6, UR4, UP2 ;  /* 0x0000000406067287 */ /* 0x000fd80009000000 */
.L_x_1175:
[----:B------:R-:W-:Y:S01]  /*3fb0*/  R2UR UR7, R22 ;  /* 0x00000000160772ca */ /* 0x000fe200000e0000 */
[----:B------:R-:W-:Y:S01]  /*3fc0*/  USHF.R.S32.HI UR4, URZ, 0x1f, UR6 ;  /* 0x0000001f3f047899 */ /* 0x000fe20008011406 */
[----:B------:R-:W-:Y:S01]  /*3fd0*/  IMAD.MOV.U32 R2, RZ, RZ, 0x3f800000 ;  /* 0x3f800000ff027424 */ /* 0x000fe200078e00ff */
[----:B------:R-:W-:Y:S01]  /*3fe0*/  CS2R R150, SRZ ;  /* 0x0000000000967805 */ /* 0x000fe2000001ff00 */
[----:B------:R-:W-:Y:S01]  /*3ff0*/  IMAD.MOV.U32 R0, RZ, RZ, 0x3f800000 ;  /* 0x3f800000ff007424 */ /* 0x000fe200078e00ff */
        /* <DEDUP_REMOVED lines=8> */
[----:B------:R-:W-:Y:S01]  /*4080*/  UISETP.LT.AND UP2, UPT, UR7, UR4, UPT ;  /* 0x000000040700728c */ /* 0x000fe2000bf41270 */
[----:B------:R-:W-:Y:S02]  /*4090*/  CS2R R136, SRZ ;  /* 0x0000000000887805 */ /* 0x000fe4000001ff00 */
[----:B------:R-:W-:Y:S02]  /*40a0*/  CS2R R134, SRZ ;  /* 0x0000000000867805 */ /* 0x000fe4000001ff00 */
[----:B------:R-:W-:Y:S01]  /*40b0*/  CS2R R132, SRZ ;  /* 0x0000000000847805 */ /* 0x000fe2000001ff00 */
[----:B------:R-:W-:Y:S01]  /*40c0*/  USEL UR58, UR7, UR4, !UP2 ;  /* 0x00000004073a7287 */ /* 0x000fe2000d000000 */
[----:B------:R-:W-:-:S02]  /*40d0*/  CS2R R130, SRZ ;  /* 0x0000000000827805 */ /* 0x000fc4000001ff00 */
[----:B------:R-:W-:Y:S02]  /*40e0*/  CS2R R128, SRZ ;  /* 0x0000000000807805 */ /* 0x000fe4000001ff00 */
[----:B------:R-:W-:Y:S02]  /*40f0*/  CS2R R126, SRZ ;  /* 0x00000000007e7805 */ /* 0x000fe4000001ff00 */
[----:B------:R-:W-:Y:S02]  /*4100*/  CS2R R124, SRZ ;  /* 0x00000000007c7805 */ /* 0x000fe4000001ff00 */
[----:B------:R-:W-:Y:S02]  /*4110*/  CS2R R122, SRZ ;  /* 0x00000000007a7805 */ /* 0x000fe4000001ff00 */
[----:B------:R-:W-:Y:S02]  /*4120*/  ISETP.GE.AND P2, PT, R205, UR58, PT ;  /* 0x0000003acd007c0c */ /* 0x000fe4000bf46270 */
        /* <DEDUP_REMOVED lines=49> */
[----:B------:R-:W-:Y:S06]  /*4440*/  @!P2 BRA `(.L_x_1178) ;  /* 0x0000002400f8a947 */ /* 0x000fec0003800000 */
[----:B------:R-:W-:Y:S01]  /*4450*/  IMAD.MOV.U32 R2, RZ, RZ, 0x3f800000 ;  /* 0x3f800000ff027424 */ /* 0x000fe200078e00ff */
[----:B------:R-:W-:Y:S01]  /*4460*/  ULDC UR59, c[0x0][0x9e4] ;  /* 0x00027900003b7ab9 */ /* 0x000fe20000000800 */
[----:B------:R-:W-:-:S07]  /*4470*/  IMAD.MOV.U32 R151, RZ, RZ, RZ ;  /* 0x000000ffff977224 */ /* 0x000fce00078e00ff */
.L_x_1195:
[----:B------:R-:W-:-:S04]  /*4480*/  UIADD3 UR4, UR36, 0x1, URZ ;  /* 0x0000000124047890 */ /* 0x000fc8000fffe03f */
[----:B------:R-:W-:-:S04]  /*4490*/  UISETP.NE.AND UP2, UPT, UR4, 0x2, UPT ;  /* 0x000000020400788c */ /* 0x000fc8000bf45270 */
[----:B------:R-:W-:Y:S02]  /*44a0*/  USEL UR7, URZ, 0x1, UP2 ;  /* 0x000000013f077887 */ /* 0x000fe40009000000 */
[----:B------:R-:W-:Y:S02]  /*44b0*/  USEL UR4, UR4, URZ, UP2 ;  /* 0x0000003f04047287 */ /* 0x000fe40009000000 */
[----:B------:R-:W-:Y:S01]  /*44c0*/  ULOP3.LUT UR7, UR38, UR7, URZ, 0x3c, !UPT ;  /* 0x0000000726077292 */ /* 0x000fe2000f8e3c3f */
[----:B------:R-:W-:Y:S11]  /*44d0*/  @!P0 BRA `(.L_x_1179) ;  /* 0x0000000000048947 */ /* 0x000ff60003800000 */
[----:B------:R-:W-:Y:S01]  /*44e0*/  BPT.TRAP 0x1 ;  /* 0x000000040000795c */ /* 0x000fe20000300000 */
.L_x_1179:
[----:B------:R-:W-:Y:S01]  /*44f0*/  ULEA UR6, UR4, UR37, 0x3 ;  /* 0x0000002504067291 */ /* 0x000fe2000f8e183f */
[----:B------:R-:W-:-:S05]  /*4500*/  IMAD.U32 R20, RZ, RZ, UR7 ;  /* 0x00000007ff147e24 */ /* 0x000fca000f8e00ff */
[----:B------:R-:W-:-:S04]  /*4510*/  SHF.L.U32 R20, R20, 0x1f, RZ ;  /* 0x0000001f14147819 */ /* 0x000fc800000006ff */
[----:B------:R0:W1:Y:S01]  /*4520*/  SYNCS.PHASECHK.TRANS64.TRYWAIT P2, [UR6+0x30830], R20 ;  /* 0x03083014ff0075a7 */ /* 0x0000620008040146 */
[----:B------:R-:W-:Y:S05]  /*4530*/  @!P0 BRA `(.L_x_1180) ;  /* 0x0000000000048947 */ /* 0x000fea0003800000 */
[----:B------:R-:W-:Y:S01]  /*4540*/  BPT.TRAP 0x1 ;  /* 0x000000040000795c */ /* 0x000fe20000300000 */
.L_x_1180:
[----:B-1----:R-:W-:Y:S05]  /*4550*/  @P2 BRA `(.L_x_1181) ;  /* 0x0000000000082947 */ /* 0x002fea0003800000 */
[----:B------:R-:W1:Y:S02]  /*4560*/  SYNCS.PHASECHK.TRANS64.TRYWAIT P2, [UR6+0x30830], R20 ;  /* 0x03083014ff0075a7 */ /* 0x000e640008040146 */
[----:B-1----:R-:W-:Y:S05]  /*4570*/  @!P2 BRA `(.L_x_1182) ;  /* 0x000001080028a947 */ /* 0x002fea0003800000 */
.L_x_1181:
[----:B------:R-:W-:Y:S01]  /*4580*/  R2UR UR52, R14 ;  /* 0x000000000e3472ca */ /* 0x000fe200000e0000 */
[----:B------:R-:W-:Y:S01]  /*4590*/  ULEA UR5, UR4, UR61, 0xb ;  /* 0x0000003d04057291 */ /* 0x000fe2000f8e583f */
[----:B------:R-:W-:Y:S01]  /*45a0*/  R2UR UR53, R15 ;  /* 0x000000000f3572ca */ /* 0x000fe200000e0000 */
[----:B------:R-:W-:Y:S01]  /*45b0*/  WARPGROUP.ARRIVE ;  /* 0x00000000000079c5 */ /* 0x000fe20000000000 */
[----:B------:R-:W-:Y:S01]  /*45c0*/  UMOV UR55, 0x40000040 ;  /* 0x4000004000377882 */ /* 0x000fe20000000000 */
[----:B------:R-:W-:Y:S01]  /*45d0*/  UIADD3 UR10, UR5, 0x202, URZ ;  /* 0x00000202050a7890 */ /* 0x000fe2000fffe03f */
[-C--:B------:R-:W-:Y:S01]  /*45e0*/  FMUL.FTZ R24, R24, R0.reuse ;  /* 0x0000000018187220 */ /* 0x080fe20000410000 */
[----:B------:R-:W-:Y:S01]  /*45f0*/  UMOV UR11, 0x40000040 ;  /* 0x40000040000b7882 */ /* 0x000fe20000000000 */
[----:B------:R-:W-:Y:S01]  /*4600*/  UMOV UR54, UR5 ;  /* 0x0000000500367c82 */ /* 0x000fe20008000000 */
[----:B------:R-:W-:Y:S01]  /*4610*/  UIADD3 UR14, UR5, 0x204, URZ ;  /* 0x00000204050e7890 */ /* 0x000fe2000fffe03f */
[-C--:B------:R-:W-:Y:S01]  /*4620*/  FMUL.FTZ R25, R25, R0.reuse ;  /* 0x0000000019197220 */ /* 0x080fe20000410000 */
[----:B------:R-:W-:Y:S01]  /*4630*/  UMOV UR15, 0x40000040 ;  /* 0x40000040000f7882 */ /* 0x000fe20000000000 */
[----:B------:R-:W-:Y:S01]  /*4640*/  UIADD3 UR18, UR5, 0x206, URZ ;  /* 0x0000020605127890 */ /* 0x000fe2000fffe03f */
[-C--:B------:R-:W-:Y:S01]  /*4650*/  FMUL.FTZ R28, R28, R0.reuse ;  /* 0x000000001c1c7220 */ /* 0x080fe20000410000 */
[----:B------:R-:W-:Y:S01]  /*4660*/  UMOV UR19, 0x40000040 ;  /* 0x4000004000137882 */ /* 0x000fe20000000000 */
[----:B------:R-:W-:Y:S01]  /*4670*/  HGMMA.64x64x16.F32 R152, gdesc[UR52], RZ, !UPT, gsb0 ;  /* 0x00e00000349879f0 */ /* 0x000fe2000c0008ff */
[----:B------:R-:W-:Y:S01]  /*4680*/  R2UR UR52, R12 ;  /* 0x000000000c3472ca */ /* 0x000fe200000e0000 */
[----:B------:R-:W-:Y:S01]  /*4690*/  UIADD3 UR54, UR5, 0x2, URZ ;  /* 0x0000000205367890 */ /* 0x000fe2000fffe03f */
[----:B------:R-:W-:Y:S01]  /*46a0*/  R2UR UR53, R13 ;  /* 0x000000000d3572ca */ /* 0x000fe200000e0000 */
        /* <DEDUP_REMOVED lines=77> */
[----:B------:R-:W-:Y:S01]  /*4b80*/  FMUL.FTZ R149, R149, R0 ;  /* 0x0000000095957220 */ /* 0x000fe20000410000 */
[-C--:B------:R-:W-:Y:S01]  /*4b90*/  FMUL.FTZ R26, R26, R2.reuse ;  /* 0x000000021a1a7220 */ /* 0x080fe20000410000 */
[----:B------:R-:W-:Y:S01]  /*4ba0*/  HGMMA.64x64x16.F32 R152, gdesc[UR52], R152, gsb0 ;  /* 0x00e00000349879f0 */ /* 0x000fe20008000898 */
[----:B------:R-:W-:Y:S01]  /*4bb0*/  R2UR UR52, R10 ;  /* 0x000000000a3472ca */ /* 0x000fe200000e0000 */
[----:B------:R-:W-:Y:S01]  /*4bc0*/  UIADD3 UR54, UR5, 0x4, URZ ;  /* 0x0000000405367890 */ /* 0x000fe2000fffe03f */
[----:B------:R-:W-:Y:S01]  /*4bd0*/  R2UR UR53, R11 ;  /* 0x000000000b3572ca */ /* 0x000fe200000e0000 */
        /* <DEDUP_REMOVED lines=66> */
[----:B------:R-:W-:Y:S01]  /*5000*/  HGMMA.64x64x16.F32 R152, gdesc[UR52], R152, gsb0 ;  /* 0x00e00000349879f0 */ /* 0x000fe20008000898 */
[----:B------:R-:W-:Y:S01]  /*5010*/  R2UR UR52, R8 ;  /* 0x00000000083472ca */ /* 0x000fe200000e0000 */
[----:B------:R-:W-:Y:S01]  /*5020*/  UIADD3 UR54, UR5, 0x6, URZ ;  /* 0x0000000605367890 */ /* 0x000fe2000fffe03f */
[----:B------:R-:W-:Y:S01]  /*5030*/  R2UR UR53, R9 ;  /* 0x00000000093572ca */ /* 0x000fe200000e0000 */
[----:B------:R-:W-:Y:S01]  /*5040*/  UMOV UR55, 0x40000040 ;  /* 0x4000004000377882 */ /* 0x000fe20000000000 */
[----:B------:R-:W-:Y:S02]  /*5050*/  WARPGROUP.DEPBAR.LE gsb0, 0x0 ;  /* 0x00008000000079c5 */ /* 0x000fe40000010000 */
[----:B------:R-:W-:-:S09]  /*5060*/  WARPGROUP.ARRIVE ;  /* 0x00000000000079c5 */ /* 0x000fd20000000000 */
        /* <DEDUP_REMOVED lines=8> */
[----:B------:R-:W-:Y:S01]  /*50f0*/  UIADD3 UR54, UR5, 0x606, URZ ;  /* 0x0000060605367890 */ /* 0x000fe2000fffe03f */
[----:B------:R-:W-:Y:S01]  /*5100*/  UMOV UR52, UR56 ;  /* 0x0000003800347c82 */ /* 0x000fe20008000000 */
[----:B------:R-:W-:Y:S01]  /*5110*/  UMOV UR53, UR57 ;  /* 0x0000003900357c82 */ /* 0x000fe20008000000 */
[----:B------:R-:W-:Y:S01]  /*5120*/  UMOV UR55, 0x40000040 ;  /* 0x4000004000377882 */ /* 0x000fe20000000000 */
        /* <DEDUP_REMOVED lines=34> */
[----:B------:R-:W-:Y:S05]  /*5350*/  @!P0 BRA `(.L_x_1183) ;  /* 0x0000000000048947 */ /* 0x000fea0003800000 */
[----:B------:R-:W-:Y:S01]  /*5360*/  BPT.TRAP 0x1 ;  /* 0x000000040000795c */ /* 0x000fe20000300000 */
.L_x_1183:
[----:B------:R-:W-:Y:S01]  /*5370*/  ULEA UR10, UR36, UR37, 0x3 ;  /* 0x00000025240a7291 */ /* 0x000fe2000f8e183f */
[----:B------:R-:W-:-:S05]  /*5380*/  IMAD.U32 R0, RZ, RZ, UR38 ;  /* 0x00000026ff007e24 */ /* 0x000fca000f8e00ff */
[----:B------:R-:W-:-:S04]  /*5390*/  SHF.L.U32 R0, R0, 0x1f, RZ ;  /* 0x0000001f00007819 */ /* 0x000fc800000006ff */
[----:B------:R2:W3:Y:S01]  /*53a0*/  SYNCS.PHASECHK.TRANS64.TRYWAIT P2, [UR10+0x30850], R0 ;  /* 0x03085000ff0075a7 */ /* 0x0004e2000804014a */
[----:B------:R-:W-:Y:S05]  /*53b0*/  @!P0 BRA `(.L_x_1184) ;  /* 0x0000000000048947 */ /* 0x000fea0003800000 */
[----:B------:R-:W-:Y:S01]  /*53c0*/  BPT.TRAP 0x1 ;  /* 0x000000040000795c */ /* 0x000fe20000300000 */
.L_x_1184:
[----:B---3--:R-:W-:Y:S05]  /*53d0*/  @P2 BRA `(.L_x_1185) ;  /* 0x0000000000082947 */ /* 0x008fea0003800000 */
[----:B------:R-:W3:Y:S02]  /*53e0*/  SYNCS.PHASECHK.TRANS64.TRYWAIT P2, [UR10+0x30850], R0 ;  /* 0x03085000ff0075a7 */ /* 0x000ee4000804014a */
[----:B---3--:R-:W-:Y:S05]  /*53f0*/  @!P2 BRA `(.L_x_1186) ;  /* 0x000000f800a0a947 */ /* 0x008fea0003800000 */
.L_x_1185:
[----:B------:R-:W-:Y:S01]  /*5400*/  UIADD3 UR5, UR37, 0x400, URZ ;  /* 0x0000040025057890 */ /* 0x000fe2000fffe03f */
[----:B------:R-:W-:Y:S01]  /*5410*/  WARPGROUP.ARRIVE ;  /* 0x00000000000079c5 */ /* 0x000fe20000000000 */
[----:B------:R-:W-:Y:S01]  /*5420*/  UMOV UR15, 0x40000040 ;  /* 0x40000040000f7882 */ /* 0x000fe20000000000 */
[----:B------:R-:W-:Y:S01]  /*5430*/  PLOP3.LUT P2, PT, PT, PT, UP0, 0x80, 0x0 ;  /* 0x000000000000781c */ /* 0x000fe20003f4f008 */
[----:B------:R-:W-:Y:S01]  /*5440*/  USHF.R.U32.HI UR5, URZ, 0x4, UR5 ;  /* 0x000000043f057899 */ /* 0x000fe20008011605 */
[----:B------:R-:W-:Y:S01]  /*5450*/  PLOP3.LUT P3, PT, PT, PT, UP0, 0x80, 0x0 ;  /* 0x000000000000781c */ /* 0x000fe20003f6f008 */
[----:B01----:R-:W0:Y:S01]  /*5460*/  LDC R20, c[0x0][0x2f0] ;  /* 0x0000bc00ff147b82 */ /* 0x003e220000000800 */
[----:B------:R-:W-:Y:S01]  /*5470*/  IMAD.SHL.U32 R2, R205, 0x40, RZ ;  /* 0x00000040cd027824 */ /* 0x000fe200078e00ff */
[----:B------:R-:W-:Y:S01]  /*5480*/  ULOP3.LUT UR5, UR5, 0x3fff, URZ, 0xc0, !UPT ;  /* 0x00003fff05057892 */ /* 0x000fe2000f8ec03f */
[----:B------:R-:W-:-:S03]  /*5490*/  ULDC UR11, c[0x0][0x9dc] ;  /* 0x00027700000b7ab9 */ /* 0x000fc60000000800 */
[----:B------:R-:W-:Y:S02]  /*54a0*/  ULOP3.LUT UR5, UR5, 0x2000000, URZ, 0xfc, !UPT ;  /* 0x0200000005057892 */ /* 0x000fe4000f8efc3f */
[----:B------:R-:W1:Y:S01]  /*54b0*/  LDC R21, c[0x0][0x288] ;  /* 0x0000a200ff157b82 */ /* 0x000e620000000800 */
[----:B------:R-:W-:Y:S01]  /*54c0*/  UMOV UR18, UR11 ;  /* 0x0000000b00127c82 */ /* 0x000fe20008000000 */
[----:B------:R-:W-:Y:S01]  /*54d0*/  ULEA UR5, UR36, UR5, 0xb ;  /* 0x0000000524057291 */ /* 0x000fe2000f8e583f */
[----:B------:R-:W-:-:S06]  /*54e0*/  ULDC UR11, c[0x0][0x9e0] ;  /* 0x00027800000b7ab9 */ /* 0x000fcc0000000800 */
        /* <DEDUP_REMOVED lines=15> */
[----:B------:R-:W-:Y:S02]  /*55e0*/  UMOV UR15, 0x40000040 ;  /* 0x40000040000f7882 */ /* 0x000fe40000000000 */
[----:B------:R-:W-:Y:S01]  /*55f0*/  @UP0 ULDC UR5, c[0x0][0x44c] ;  /* 0x0001130000050ab9 */ /* 0x000fe20000000800 */
[----:B------:R-:W-:Y:S02]  /*5600*/  WARPGROUP.DEPBAR.LE gsb0, 0x0 ;  /* 0x00008000000079c5 */ /* 0x000fe40000010000 */
[----:B------:R-:W-:-:S15]  /*5610*/  WARPGROUP.ARRIVE ;  /* 0x00000000000079c5 */ /* 0x000fde0000000000 */
[----:B------:R-:W-:-:S06]  /*5620*/  NOP ;  /* 0x0000000000007918 */ /* 0x000fcc0000000000 */
[----:B------:R-:W-:Y:S03]  /*5630*/  HGMMA.64x256x16.F32 R24, R184, gdesc[UR12].tnspB, R24, gsb0 ;  /* 0x43e0000cb8187df0 */ /* 0x000fe60008000818 */
[----:B------:R-:W-:Y:S02]  /*5640*/  WARPGROUP.DEPBAR.LE gsb0, 0x0 ;  /* 0x00008000000079c5 */ /* 0x000fe40000010000 */
[----:B------:R-:W-:Y:S01]  /*5650*/  VIADD R186, R19, UR60 ;  /* 0x0000003c13ba7c36 */ /* 0x000fe20008000000 */
[----:B------:R-:W-:-:S03]  /*5660*/  IADD3 R184, -R2, 0x1, RZ ;  /* 0x0000000102b87810 */ /* 0x000fc60007ffe1ff */
[----:B--2---:R-:W-:Y:S01]  /*5670*/  @P2 IMAD.HI.U32 R0, R186, UR5, RZ ;  /* 0x00000005ba002c27 */ /* 0x004fe2000f8e00ff */
[----:B------:R-:W-:Y:S01]  /*5680*/  @UP0 ULDC UR5, c[0x0][0x450] ;  /* 0x0001140000050ab9 */ /* 0x000fe20000000800 */
[----:B------:R-:W-:Y:S02]  /*5690*/  PLOP3.LUT P2, PT, PT, PT, UP1, 0x40, 0x0 ;  /* 0x000000000000781c */ /* 0x000fe40003f4e818 */
[----:B------:R-:W-:Y:S01]  /*56a0*/  IMAD R185, R17, -0x2, R184 ;  /* 0xfffffffe11b97824 */ /* 0x000fe200078e02b8 */
[----:B------:R-:W-:Y:S01]  /*56b0*/  @P3 SHF.R.U32.HI R186, RZ, UR5, R0 ;  /* 0x00000005ffba3c19 */ /* 0x000fe20008011600 */
[----:B------:R-:W-:Y:S01]  /*56c0*/  IMAD.U32 R0, RZ, RZ, UR6 ;  /* 0x00000006ff007e24 */ /* 0x000fe2000f8e00ff */
[----:B------:R-:W-:-:S03]  /*56d0*/  ULOP3.LUT UR5, URZ, UR18, URZ, 0x33, !UPT ;  /* 0x000000123f057292 */ /* 0x000fc6000f8e333f */
[----:B------:R-:W2:Y:S01]  /*56e0*/  SHFL.IDX PT, R189, R186, RZ, 0x1c1f ;  /* 0x001c1fffbabd7589 */ /* 0x000ea200000e0000 */
[----:B------:R-:W-:-:S05]  /*56f0*/  @!P1 VIADD R0, R0, 0x30840 ;  /* 0x0003084000009836 */ /* 0x000fca0000000000 */
[----:B------:R-:W-:-:S04]  /*5700*/  @!P1 PRMT R0, RZ, 0x654, R0 ;  /* 0x00000654ff009816 */ /* 0x000fc80000000000 */
[----:B------:R0:W-:Y:S02]  /*5710*/  @!P1 SYNCS.ARRIVE.TRANS64.RED.A1T0 RZ, [R0+URZ], RZ ;  /* 0x000000ff00ff99a7 */ /* 0x0001e4000810043f */
[----:B0-----:R-:W-:-:S04]  /*5720*/  IMAD R0, R20, UR39, R185 ;  /* 0x0000002714007c24 */ /* 0x001fc8000f8e02b9 */
[----:B-1----:R-:W-:-:S04]  /*5730*/  IMAD.IADD R0, R0, 0x1, -R21 ;  /* 0x0000000100007824 */ /* 0x002fc800078e0a15 */
[C---:B------:R-:W-:Y:S02]  /*5740*/  VIADD R190, R0.reuse, UR11 ;  /* 0x0000000b00be7c36 */ /* 0x040fe40008000000 */
[----:B------:R-:W-:Y:S02]  /*5750*/  VIADD R191, R0, UR5 ;  /* 0x0000000500bf7c36 */ /* 0x000fe40008000000 */
[--C-:B--2---:R-:W-:Y:S02]  /*5760*/  IMAD.IADD R187, R190, 0x1, R189.reuse ;  /* 0x00000001bebb7824 */ /* 0x104fe400078e02bd */
[----:B------:R-:W-:Y:S01]  /*5770*/  IMAD.IADD R188, R191, 0x1, R189 ;  /* 0x00000001bfbc7824 */ /* 0x000fe200078e02bd */
[----:B------:R-:W-:Y:S06]  /*5780*/  @P2 BRA `(.L_x_1187) ;  /* 0x00000000005c2947 */ /* 0x000fec0003800000 */
[----:B------:R-:W-:Y:S01]  /*5790*/  IMAD R0, R20, UR39, R189 ;  /* 0x0000002714007c24 */ /* 0x000fe2000f8e02bd */
[----:B------:R-:W-:Y:S03]  /*57a0*/  BSSY B0, `(.L_x_1188) ;  /* 0x0000011000007945 */ /* 0x000fe60003800000 */
[----:B------:R-:W-:-:S05]  /*57b0*/  IMAD.IADD R189, R0, 0x1, -R21 ;  /* 0x0000000100bd7824 */ /* 0x000fca00078e0a15 */
[----:B------:R-:W-:-:S13]  /*57c0*/  ISETP.GT.AND P2, PT, R189, -0x1, PT ;  /* 0xffffffffbd00780c */ /* 0x000fda0003f44270 */
[----:B------:R-:W-:Y:S05]  /*57d0*/  @P2 BRA `(.L_x_1189) ;  /* 0x0000000000202947 */ /* 0x000fea0003800000 */
[----:B------:R-:W-:Y:S01]  /*57e0*/  IMAD.U32 R192, RZ, RZ, UR59 ;  /* 0x0000003bffc07e24 */ /* 0x000fe2000f8e00ff */
[----:B------:R-:W-:-:S04]  /*57f0*/  LOP3.LUT R189, RZ, R189, RZ, 0x33, !PT ;  /* 0x000000bdffbd7212 */ /* 0x000fc800078e33ff */
[----:B------:R-:W-:-:S13]  /*5800*/  ISETP.NE.AND P2, PT, R192, 0x1, PT ;  /* 0x00000001c000780c */ /* 0x000fda0003f45270 */
[----:B------:R-:W0:Y:S02]  /*5810*/  @P2 LDC.64 R184, c[0x0][0x9e8] ;  /* 0x00027a00ffb82b82 */ /* 0x000e240000000a00 */
[----:B0-----:R-:W-:-:S05]  /*5820*/  @P2 IMAD.HI.U32 R184, R189, R184, RZ ;  /* 0x000000b8bdb82227 */ /* 0x001fca00078e00ff */
[----:B------:R-:W-:-:S04]  /*5830*/  @P2 SHF.R.U32.HI R189, RZ, R185, R184 ;  /* 0x000000b9ffbd2219 */ /* 0x000fc800000116b8 */
[----:B------:R-:W-:Y:S01]  /*5840*/  LOP3.LUT R189, RZ, R189, RZ, 0x33, !PT ;  /* 0x000000bdffbd7212 */ /* 0x000fe200078e33ff */
[----:B------:R-:W-:Y:S06]  /*5850*/  BRA `(.L_x_1190) ;  /* 0x0000000000147947 */ /* 0x000fec0003800000 */
.L_x_1189:
[----:B------:R-:W-:-:S05]  /*5860*/  IMAD.U32 R192, RZ, RZ, UR59 ;  /* 0x0000003bffc07e24 */ /* 0x000fca000f8e00ff */
[----:B------:R-:W-:-:S13]  /*5870*/  ISETP.NE.AND P2, PT, R192, 0x1, PT ;  /* 0x00000001c000780c */ /* 0x000fda0003f45270 */
[----:B------:R-:W0:Y:S02]  /*5880*/  @P2 LDC.64 R184, c[0x0][0x9e8] ;  /* 0x00027a00ffb82b82 */ /* 0x000e240000000a00 */
[----:B0-----:R-:W-:-:S05]  /*5890*/  @P2 IMAD.HI.U32 R184, R189, R184, RZ ;  /* 0x000000b8bdb82227 */ /* 0x001fca00078e00ff */
[----:B------:R-:W-:-:S07]  /*58a0*/  @P2 SHF.R.U32.HI R189, RZ, R185, R184 ;  /* 0x000000b9ffbd2219 */ /* 0x000fce00000116b8 */
.L_x_1190:
[----:B------:R-:W-:Y:S05]  /*58b0*/  BSYNC B0 ;  /* 0x0000000000007941 */ /* 0x000fea0003800000 */
.L_x_1188:
[----:B------:R-:W-:-:S04]  /*58c0*/  IMAD R0, R189, R192, -R2 ;  /* 0x000000c0bd007224 */ /* 0x000fc800078e0a02 */
[----:B------:R-:W-:-:S05]  /*58d0*/  IMAD R0, R17, -0x2, R0 ;  /* 0xfffffffe11007824 */ /* 0x000fca00078e0200 */
[----:B------:R-:W-:Y:S02]  /*58e0*/  VIADDMNMX R187, R0, R192, R187, PT ;  /* 0x000000c000bb7246 */ /* 0x000fe400038001bb */
[----:B------:R-:W-:-:S07]  /*58f0*/  VIMNMX R188, R188, R0, !PT ;  /* 0x00000000bcbc7248 */ /* 0x000fce0007fe0100 */
.L_x_1187:
[----:B------:R-:W-:Y:S01]  /*5900*/  ISETP.GT.AND P2, PT, R205, -0x1, PT ;  /* 0xffffffffcd00780c */ /* 0x000fe20003f44270 */
[----:B------:R-:W0:Y:S03]  /*5910*/  SHFL.IDX PT, R189, R186, 0x1, 0x1c1f ;  /* 0x003c1f00babd7f89 */ /* 0x000e2600000e0000 */
[C---:B------:R-:W-:Y:S02]  /*5920*/  ISETP.GT.AND P5, PT, R188.reuse, RZ, P2 ;  /* 0x000000ffbc00720c */ /* 0x040fe400017a4270 */
[C---:B------:R-:W-:Y:S02]  /*5930*/  ISETP.GT.AND P4, PT, R188.reuse, 0x1, P2 ;  /* 0x00000001bc00780c */ /* 0x040fe40001784270 */
[----:B------:R-:W-:Y:S02]  /*5940*/  ISETP.LT.OR P5, PT, R187, 0x1, P5 ;  /* 0x00000001bb00780c */ /* 0x000fe40002fa1670 */
[----:B------:R-:W-:-:S02]  /*5950*/  ISETP.GT.AND P6, PT, R188, 0x8, P2 ;  /* 0x00000008bc00780c */ /* 0x000fc400017c4270 */
[----:B------:R-:W-:Y:S02]  /*5960*/  FSEL R185, R152, -INF , !P5 ;  /* 0xff80000098b97808 */ /* 0x000fe40006800000 */
[C---:B------:R-:W-:Y:S02]  /*5970*/  ISETP.GT.AND P5, PT, R188.reuse, 0x10, P2 ;  /* 0x00000010bc00780c */ /* 0x040fe400017a4270 */
[----:B------:R-:W-:Y:S02]  /*5980*/  ISETP.GT.AND P3, PT, R188, 0x9, P2 ;  /* 0x00000009bc00780c */ /* 0x000fe40001764270 */
[C---:B------:R-:W-:Y:S02]  /*5990*/  ISETP.LT.OR P5, PT, R187.reuse, 0x11, P5 ;  /* 0x00000011bb00780c */ /* 0x040fe40002fa1670 */
[----:B------:R-:W-:Y:S02]  /*59a0*/  ISETP.LT.OR P4, PT, R187, 0x2, P4 ;  /* 0x00000002bb00780c */ /* 0x000fe40002781670 */
[----:B------:R-:W-:-:S02]  /*59b0*/  FSEL R160, R160, -INF , !P5 ;  /* 0xff800000a0a07808 */ /* 0x000fc40006800000 */
[----:B------:R-:W-:Y:S01]  /*59c0*/  ISETP.GT.AND P5, PT, R188, 0x20, P2 ;  /* 0x00000020bc00780c */ /* 0x000fe200017a4270 */
[--C-:B0-----:R-:W-:Y:S01]  /*59d0*/  IMAD.IADD R184, R190, 0x1, R189.reuse ;  /* 0x00000001beb87824 */ /* 0x101fe200078e02bd */
[----:B------:R-:W-:Y:S01]  /*59e0*/  ISETP.LT.OR P6, PT, R187, 0x9, P6 ;  /* 0x00000009bb00780c */ /* 0x000fe200037c1670 */
[----:B------:R-:W-:Y:S01]  /*59f0*/  IMAD.IADD R186, R191, 0x1, R189 ;  /* 0x00000001bfba7824 */ /* 0x000fe200078e02bd */
[C---:B------:R-:W-:Y:S02]  /*5a00*/  ISETP.LT.OR P3, PT, R187.reuse, 0xa, P3 ;  /* 0x0000000abb00780c */ /* 0x040fe40001f61670 */
[----:B------:R-:W-:Y:S02]  /*5a10*/  ISETP.LT.OR P5, PT, R187, 0x21, P5 ;  /* 0x00000021bb00780c */ /* 0x000fe40002fa1670 */
[----:B------:R-:W-:Y:S02]  /*5a20*/  FSEL R0, R153, -INF , !P4 ;  /* 0xff80000099007808 */ /* 0x000fe40006000000 */
[----:B------:R-:W-:-:S02]  /*5a30*/  FSEL R156, R156, -INF , !P6 ;  /* 0xff8000009c9c7808 */ /* 0x000fc40007000000 */
[----:B------:R-:W-:Y:S02]  /*5a40*/  FSEL R157, R157, -INF , !P3 ;  /* 0xff8000009d9d7808 */ /* 0x000fe40005800000 */
[C---:B------:R-:W-:Y:S02]  /*5a50*/  ISETP.GT.AND P4, PT, R188.reuse, 0x11, P2 ;  /* 0x00000011bc00780c */ /* 0x040fe40001784270 */
[C---:B------:R-:W-:Y:S02]  /*5a60*/  ISETP.GT.AND P6, PT, R188.reuse, 0x18, P2 ;  /* 0x00000018bc00780c */ /* 0x040fe400017c4270 */
[----:B------:R-:W-:Y:S02]  /*5a70*/  ISETP.GT.AND P3, PT, R188, 0x19, P2 ;  /* 0x00000019bc00780c */ /* 0x000fe40001764270 */
[----:B------:R-:W-:Y:S02]  /*5a80*/  FSEL R168, R168, -INF , !P5 ;  /* 0xff800000a8a87808 */ /* 0x000fe40006800000 */
[----:B------:R-:W-:-:S02]  /*5a90*/  ISETP.GT.AND P5, PT, R188, 0x30, P2 ;  /* 0x00000030bc00780c */ /* 0x000fc400017a4270 */
[C---:B------:R-:W-:Y:S02]  /*5aa0*/  ISETP.LT.OR P4, PT, R187.reuse, 0x12, P4 ;  /* 0x00000012bb00780c */ /* 0x040fe40002781670 */
[C---:B------:R-:W-:Y:S02]  /*5ab0*/  ISETP.LT.OR P6, PT, R187.reuse, 0x19, P6 ;  /* 0x00000019bb00780c */ /* 0x040fe400037c1670 */
        /* <DEDUP_REMOVED lines=9> */
[----:B------:R-:W-:-:S02]  /*5b50*/  PLOP3.LUT P5, PT, PT, PT, UP1, 0x40, 0x0 ;  /* 0x000000000000781c */ /* 0x000fc40003fae818 */
[C---:B------:R-:W-:Y:S02]  /*5b60*/  ISETP.LT.OR P4, PT, R187.reuse, 0x22, P4 ;  /* 0x00000022bb00780c */ /* 0x040fe40002781670 */
[C---:B------:R-:W-:Y:S02]  /*5b70*/  ISETP.LT.OR P6, PT, R187.reuse, 0x29, P6 ;  /* 0x00000029bb00780c */ /* 0x040fe400037c1670 */
[----:B------:R-:W-:Y:S02]  /*5b80*/  ISETP.LT.OR P3, PT, R187, 0x2a, P3 ;  /* 0x0000002abb00780c */ /* 0x000fe40001f61670 */
[----:B------:R-:W-:Y:S02]  /*5b90*/  FSEL R169, R169, -INF , !P4 ;  /* 0xff800000a9a97808 */ /* 0x000fe40006000000 */
[----:B------:R-:W-:Y:S02]  /*5ba0*/  FSEL R172, R172, -INF , !P6 ;  /* 0xff800000acac7808 */ /* 0x000fe40007000000 */
[----:B------:R-:W-:-:S02]  /*5bb0*/  FSEL R173, R173, -INF , !P3 ;  /* 0xff800000adad7808 */ /* 0x000fc40005800000 */
[C---:B------:R-:W-:Y:S02]  /*5bc0*/  ISETP.GT.AND P4, PT, R188.reuse, 0x31, P2 ;  /* 0x00000031bc00780c */ /* 0x040fe40001784270 */
[C---:B------:R-:W-:Y:S02]  /*5bd0*/  ISETP.GT.AND P6, PT, R188.reuse, 0x38, P2 ;  /* 0x00000038bc00780c */ /* 0x040fe400017c4270 */
[----:B------:R-:W-:Y:S02]  /*5be0*/  ISETP.GT.AND P3, PT, R188, 0x39, P2 ;  /* 0x00000039bc00780c */ /* 0x000fe40001764270 */
[C---:B------:R-:W-:Y:S02]  /*5bf0*/  ISETP.LT.OR P4, PT, R187.reuse, 0x32, P4 ;  /* 0x00000032bb00780c */ /* 0x040fe40002781670 */
[C---:B------:R-:W-:Y:S02]  /*5c00*/  ISETP.LT.OR P6, PT, R187.reuse, 0x39, P6 ;  /* 0x00000039bb00780c */ /* 0x040fe400037c1670 */
[----:B------:R-:W-:-:S02]  /*5c10*/  ISETP.LT.OR P3, PT, R187, 0x3a, P3 ;  /* 0x0000003abb00780c */ /* 0x000fc40001f61670 */
[----:B------:R-:W-:Y:S02]  /*5c20*/  FSEL R177, R177, -INF , !P4 ;  /* 0xff800000b1b17808 */ /* 0x000fe40006000000 */
[----:B------:R-:W-:Y:S02]  /*5c30*/  FSEL R180, R180, -INF , !P6 ;  /* 0xff800000b4b47808 */ /* 0x000fe40007000000 */
[----:B------:R-:W-:Y:S01]  /*5c40*/  FSEL R181, R181, -INF , !P3 ;  /* 0xff800000b5b57808 */ /* 0x000fe20005800000 */
        /* <DEDUP_REMOVED lines=14> */
.L_x_1193:
[----:B------:R-:W-:-:S05]  /*5d30*/  IMAD.U32 R188, RZ, RZ, UR59 ;  /* 0x0000003bffbc7e24 */ /* 0x000fca000f8e00ff */
[----:B------:R-:W-:-:S13]  /*5d40*/  ISETP.NE.AND P3, PT, R188, 0x1, PT ;  /* 0x00000001bc00780c */ /* 0x000fda0003f65270 */
[----:B------:R-:W0:Y:S02]  /*5d50*/  @P3 LDC.64 R152, c[0x0][0x9e8] ;  /* 0x00027a00ff983b82 */ /* 0x000e240000000a00 */
[----:B0-----:R-:W-:-:S05]  /*5d60*/  @P3 IMAD.HI.U32 R152, R187, R152, RZ ;  /* 0x00000098bb983227 */ /* 0x001fca00078e00ff */
[----:B------:R-:W-:-:S07]  /*5d70*/  @P3 SHF.R.U32.HI R187, RZ, R153, R152 ;  /* 0x00000099ffbb3219 */ /* 0x000fce0000011698 */
.L_x_1194:
[----:B------:R-:W-:Y:S05]  /*5d80*/  BSYNC B0 ;  /* 0x0000000000007941 */ /* 0x000fea0003800000 */
.L_x_1192:
[----:B------:R-:W-:-:S04]  /*5d90*/  IMAD R2, R187, R188, -R2 ;  /* 0x000000bcbb027224 */ /* 0x000fc800078e0a02 */
[----:B------:R-:W-:-:S05]  /*5da0*/  IMAD R153, R17, -0x2, R2 ;  /* 0xfffffffe11997824 */ /* 0x000fca00078e0202 */
[----:B------:R-:W-:Y:S02]  /*5db0*/  VIADDMNMX R184, R153, R188, R184, PT ;  /* 0x000000bc99b87246 */ /* 0x000fe400038001b8 */
[----:B------:R-:W-:-:S07]  /*5dc0*/  VIMNMX R186, R186, R153, !PT ;  /* 0x00000099baba7248 */ /* 0x000fce0007fe0100 */
.L_x_1191:
[----:B------:R-:W-:Y:S01]  /*5dd0*/  FMNMX.FTZ R153, R185, R4, !PT ;  /* 0x00000004b9997209 */ /* 0x000fe20007810000 */
[----:B------:R-:W-:Y:S01]  /*5de0*/  ULDC UR5, c[0x0][0x988] ;  /* 0x0002620000057ab9 */ /* 0x000fe20000000800 */
[----:B------:R-:W-:Y:S01]  /*5df0*/  ISETP.GT.AND P4, PT, R186, RZ, P2 ;  /* 0x000000ffba00720c */ /* 0x000fe20001784270 */
[----:B------:R-:W-:Y:S01]  /*5e00*/  UMOV UR38, UR7 ;  /* 0x0000000700267c82 */ /* 0x000fe20008000000 */
[----:B------:R-:W-:Y:S01]  /*5e10*/  FMNMX.FTZ R153, R0, R153, !PT ;  /* 0x0000009900997209 */ /* 0x000fe20007810000 */
[----:B------:R-:W-:Y:S01]  /*5e20*/  UMOV UR36, UR4 ;  /* 0x0000000400247c82 */ /* 0x000fe20008000000 */
[----:B------:R-:W-:Y:S02]  /*5e30*/  ISETP.GT.AND P3, PT, R186, 0x1, P2 ;  /* 0x00000001ba00780c */ /* 0x000fe40001764270 */
[----:B------:R-:W-:Y:S02]  /*5e40*/  FMNMX.FTZ R2, R156, R153, !PT ;  /* 0x000000999c027209 */ /* 0x000fe40007810000 */
[----:B------:R-:W-:-:S02]  /*5e50*/  ISETP.LT.OR P4, PT, R184, 0x1, P4 ;  /* 0x00000001b800780c */ /* 0x000fc40002781670 */
[----:B------:R-:W-:Y:S02]  /*5e60*/  FMNMX.FTZ R153, R157, R2, !PT ;  /* 0x000000029d997209 */ /* 0x000fe40007810000 */
[----:B------:R-:W-:Y:S02]  /*5e70*/  ISETP.GT.AND P5, PT, R186, 0x8, P2 ;  /* 0x00000008ba00780c */ /* 0x000fe400017a4270 */
[----:B------:R-:W-:Y:S02]  /*5e80*/  FMNMX.FTZ R2, R160, R153, !PT ;  /* 0x00000099a0027209 */ /* 0x000fe40007810000 */
[----:B------:R-:W-:Y:S02]  /*5e90*/  ISETP.LT.OR P3, PT, R184, 0x2, P3 ;  /* 0x00000002b800780c */ /* 0x000fe40001f61670 */
[----:B------:R-:W-:Y:S02]  /*5ea0*/  FMNMX.FTZ R153, R161, R2, !PT ;  /* 0x00000002a1997209 */ /* 0x000fe40007810000 */
[----:B------:R-:W-:-:S02]  /*5eb0*/  FSEL R154, R154, -INF , !P4 ;  /* 0xff8000009a9a7808 */ /* 0x000fc40006000000 */
        /* <DEDUP_REMOVED lines=15> */
[----:B------:R-:W-:Y:S02]  /*5fb0*/  FSEL R159, R159, -INF , !P6 ;  /* 0xff8000009f9f7808 */ /* 0x000fe40007000000 */
[----:B------:R-:W-:Y:S02]  /*5fc0*/  FMNMX.FTZ R2, R180, R153, !PT ;  /* 0x00000099b4027209 */ /* 0x000fe40007810000 */
[----:B------:R-:W-:-:S02]  /*5fd0*/  ISETP.LT.OR P3, PT, R184, 0x11, P3 ;  /* 0x00000011b800780c */ /* 0x000fc40001f61670 */
[----:B------:R-:W-:Y:S02]  /*5fe0*/  FMNMX.FTZ R2, R181, R2, !PT ;  /* 0x00000002b5027209 */ /* 0x000fe40007810000 */
[C---:B------:R-:W-:Y:S02]  /*5ff0*/  ISETP.GT.AND P4, PT, R186.reuse, 0x19, P2 ;  /* 0x00000019ba00780c */ /* 0x040fe40001784270 */
[----:B------:R-:W-:Y:S01]  /*6000*/  ISETP.GT.AND P6, PT, R186, 0x18, P2 ;  /* 0x00000018ba00780c */ /* 0x000fe200017c4270 */
[----:B------:R-:W0:Y:S01]  /*6010*/  SHFL.BFLY PT, R153, R2, 0x2, 0x1f ;  /* 0x0c401f0002997f89 */ /* 0x000e2200000e0000 */
[----:B------:R-:W-:Y:S02]  /*6020*/  ISETP.LT.OR P5, PT, R184, 0x12, P5 ;  /* 0x00000012b800780c */ /* 0x000fe40002fa1670 */
[----:B------:R-:W-:Y:S02]  /*6030*/  FSEL R162, R162, -INF , !P3 ;  /* 0xff800000a2a27808 */ /* 0x000fe40005800000 */
[----:B------:R-:W-:-:S02]  /*6040*/  ISETP.LT.OR P4, PT, R184, 0x1a, P4 ;  /* 0x0000001ab800780c */ /* 0x000fc40002781670 */
[----:B------:R-:W-:Y:S02]  /*6050*/  ISETP.LT.OR P6, PT, R184, 0x19, P6 ;  /* 0x00000019b800780c */ /* 0x000fe400037c1670 */
[----:B------:R-:W-:Y:S02]  /*6060*/  FSEL R163, R163, -INF , !P5 ;  /* 0xff800000a3a37808 */ /* 0x000fe40006800000 */
[----:B------:R-:W-:Y:S02]  /*6070*/  FSEL R167, R167, -INF , !P4 ;  /* 0xff800000a7a77808 */ /* 0x000fe40006000000 */
[----:B------:R-:W-:Y:S02]  /*6080*/  ISETP.GT.AND P3, PT, R186, 0x20, P2 ;  /* 0x00000020ba00780c */ /* 0x000fe40001764270 */
[----:B------:R-:W-:Y:S02]  /*6090*/  FSEL R166, R166, -INF , !P6 ;  /* 0xff800000a6a67808 */ /* 0x000fe40007000000 */
[----:B------:R-:W-:-:S02]  /*60a0*/  ISETP.GT.AND P5, PT, R186, 0x21, P2 ;  /* 0x00000021ba00780c */ /* 0x000fc400017a4270 */
[----:B------:R-:W-:Y:S02]  /*60b0*/  ISETP.LT.OR P3, PT, R184, 0x21, P3 ;  /* 0x00000021b800780c */ /* 0x000fe40001f61670 */
[----:B------:R-:W-:Y:S02]  /*60c0*/  ISETP.GT.AND P6, PT, R186, 0x28, P2 ;  /* 0x00000028ba00780c */ /* 0x000fe400017c4270 */
[----:B------:R-:W-:Y:S02]  /*60d0*/  ISETP.LT.OR P5, PT, R184, 0x22, P5 ;  /* 0x00000022b800780c */ /* 0x000fe40002fa1670 */
[----:B0-----:R-:W-:Y:S02]  /*60e0*/  FMNMX.FTZ R153, R2, R153, !PT ;  /* 0x0000009902997209 */ /* 0x001fe40007810000 */
[----:B------:R-:W-:Y:S02]  /*60f0*/  FMNMX.FTZ R2, R154, R3, !PT ;  /* 0x000000039a027209 */ /* 0x000fe40007810000 */
[----:B------:R-:W-:Y:S01]  /*6100*/  FSEL R170, R170, -INF , !P3 ;  /* 0xff800000aaaa7808 */ /* 0x000fe20005800000 */
[----:B------:R-:W0:Y:S01]  /*6110*/  SHFL.BFLY PT, R152, R153, 0x1, 0x1f ;  /* 0x0c201f0099987f89 */ /* 0x000e2200000e0000 */
[----:B------:R-:W-:-:S02]  /*6120*/  ISETP.GT.AND P3, PT, R186, 0x29, P2 ;  /* 0x00000029ba00780c */ /* 0x000fc40001764270 */
[----:B------:R-:W-:Y:S02]  /*6130*/  FSEL R171, R171, -INF , !P5 ;  /* 0xff800000abab7808 */ /* 0x000fe40006800000 */
[----:B------:R-:W-:Y:S02]  /*6140*/  ISETP.LT.OR P6, PT, R184, 0x29, P6 ;  /* 0x00000029b800780c */ /* 0x000fe400037c1670 */
[----:B------:R-:W-:Y:S02]  /*6150*/  ISETP.GT.AND P5, PT, R186, 0x30, P2 ;  /* 0x00000030ba00780c */ /* 0x000fe400017a4270 */
[----:B------:R-:W-:Y:S02]  /*6160*/  ISETP.LT.OR P3, PT, R184, 0x2a, P3 ;  /* 0x0000002ab800780c */ /* 0x000fe40001f61670 */
[----:B------:R-:W-:Y:S02]  /*6170*/  FSEL R174, R174, -INF , !P6 ;  /* 0xff800000aeae7808 */ /* 0x000fe40007000000 */
[----:B------:R-:W-:-:S02]  /*6180*/  ISETP.GT.AND P6, PT, R186, 0x31, P2 ;  /* 0x00000031ba00780c */ /* 0x000fc400017c4270 */
[----:B------:R-:W-:Y:S02]  /*6190*/  FSEL R175, R175, -INF , !P3 ;  /* 0xff800000afaf7808 */ /* 0x000fe40005800000 */
[----:B------:R-:W-:Y:S02]  /*61a0*/  ISETP.LT.OR P5, PT, R184, 0x31, P5 ;  /* 0x00000031b800780c */ /* 0x000fe40002fa1670 */
[----:B------:R-:W-:Y:S02]  /*61b0*/  ISETP.GT.AND P3, PT, R186, 0x38, P2 ;  /* 0x00000038ba00780c */ /* 0x000fe40001764270 */
[----:B------:R-:W-:Y:S02]  /*61c0*/  ISETP.LT.OR P6, PT, R184, 0x32, P6 ;  /* 0x00000032b800780c */ /* 0x000fe400037c1670 */
[----:B------:R-:W-:Y:S02]  /*61d0*/  FSEL R178, R178, -INF , !P5 ;  /* 0xff800000b2b27808 */ /* 0x000fe40006800000 */
[----:B0-----:R-:W-:-:S02]  /*61e0*/  FMNMX.FTZ R152, R153, R152, !PT ;  /* 0x0000009899987209 */ /* 0x001fc40007810000 */
[----:B------:R-:W-:Y:S02]  /*61f0*/  FMNMX.FTZ R153, R155, R2, !PT ;  /* 0x000000029b997209 */ /* 0x000fe40007810000 */
[C---:B------:R-:W-:Y:S01]  /*6200*/  FSETP.NEU.FTZ.AND P4, PT, R152.reuse, -INF , PT ;  /* 0xff8000009800780b */ /* 0x040fe20003f9d000 */
[----:B------:R-:W-:Y:S01]  /*6210*/  FMUL.FTZ R187, R152, UR5 ;  /* 0x0000000598bb7c20 */ /* 0x000fe20008410000 */
[----:B------:R-:W-:Y:S02]  /*6220*/  FMNMX.FTZ R2, R158, R153, !PT ;  /* 0x000000999e027209 */ /* 0x000fe40007810000 */
[----:B------:R-:W-:Y:S02]  /*6230*/  ISETP.GT.AND P2, PT, R186, 0x39, P2 ;  /* 0x00000039ba00780c */ /* 0x000fe40001744270 */
[----:B------:R-:W-:Y:S02]  /*6240*/  FMNMX.FTZ R153, R159, R2, !PT ;  /* 0x000000029f997209 */ /* 0x000fe40007810000 */
[----:B------:R-:W-:-:S02]  /*6250*/  ISETP.LT.OR P3, PT, R184, 0x39, P3 ;  /* 0x00000039b800780c */ /* 0x000fc40001f61670 */
[----:B------:R-:W-:Y:S02]  /*6260*/  FMNMX.FTZ R2, R162, R153, !PT ;  /* 0x00000099a2027209 */ /* 0x000fe40007810000 */
[----:B------:R-:W-:Y:S02]  /*6270*/  FSEL R179, R179, -INF , !P6 ;  /* 0xff800000b3b37808 */ /* 0x000fe40007000000 */
[----:B------:R-:W-:Y:S02]  /*6280*/  FMNMX.FTZ R153, R163, R2, !PT ;  /* 0x00000002a3997209 */ /* 0x000fe40007810000 */
[----:B------:R-:W-:Y:S02]  /*6290*/  FSEL R2, R187, RZ, P4 ;  /* 0x000000ffbb027208 */ /* 0x000fe40002000000 */
[----:B------:R-:W-:Y:S02]  /*62a0*/  FMNMX.FTZ R188, R166, R153, !PT ;  /* 0x00000099a6bc7209 */ /* 0x000fe40007810000 */
[----:B------:R-:W-:Y:S01]  /*62b0*/  ISETP.LT.OR P2, PT, R184, 0x3a, P2 ;  /* 0x0000003ab800780c */ /* 0x000fe20001741670 */
[--C-:B------:R-:W-:Y:S01]  /*62c0*/  FFMA.FTZ R153, R185, UR5, -R2.reuse ;  /* 0x00000005b9997c23 */ /* 0x100fe20008010802 */
[----:B------:R-:W-:Y:S01]  /*62d0*/  FMNMX.FTZ R185, R167, R188, !PT ;  /* 0x000000bca7b97209 */ /* 0x000fe20007810000 */
[--C-:B------:R-:W-:Y:S01]  /*62e0*/  FFMA.FTZ R196, R0, UR5, -R2.reuse ;  /* 0x0000000500c47c23 */ /* 0x100fe20008010802 */
[----:B------:R-:W-:Y:S01]  /*62f0*/  FSEL R182, R182, -INF , !P3 ;  /* 0xff800000b6b67808 */ /* 0x000fe20005800000 */
[--C-:B------:R-:W-:Y:S01]  /*6300*/  FFMA.FTZ R198, R156, UR5, -R2.reuse ;  /* 0x000000059cc67c23 */ /* 0x100fe20008010802 */
[----:B------:R-:W-:Y:S01]  /*6310*/  FMNMX.FTZ R188, R170, R185, !PT ;  /* 0x000000b9aabc7209 */ /* 0x000fe20007810000 */
[--C-:B------:R-:W-:Y:S01]  /*6320*/  FFMA.FTZ R192, R160, UR5, -R2.reuse ;  /* 0x00000005a0c07c23 */ /* 0x100fe20008010802 */
[----:B------:R-:W-:Y:S01]  /*6330*/  FSEL R183, R183, -INF , !P2 ;  /* 0xff800000b7b77808 */ /* 0x000fe20005000000 */
[--C-:B------:R-:W-:Y:S01]  /*6340*/  FFMA.FTZ R157, R157, UR5, -R2.reuse ;  /* 0x000000059d9d7c23 */ /* 0x100fe20008010802 */
[----:B------:R-:W-:Y:S01]  /*6350*/  FMNMX.FTZ R185, R171, R188, !PT ;  /* 0x000000bcabb97209 */ /* 0x000fe20007810000 */
[--C-:B------:R-:W-:Y:S01]  /*6360*/  FFMA.FTZ R161, R161, UR5, -R2.reuse ;  /* 0x00000005a1a17c23 */ /* 0x100fe20008010802 */
[----:B------:R-:W-:Y:S01]  /*6370*/  FSEL R187, R152, RZ, P4 ;  /* 0x000000ff98bb7208 */ /* 0x000fe20002000000 */
[--C-:B------:R-:W-:Y:S01]  /*6380*/  FFMA.FTZ R194, R164, UR5, -R2.reuse ;  /* 0x00000005a4c27c23 */ /* 0x100fe20008010802 */
[----:B------:R-:W-:Y:S01]  /*6390*/  FMNMX.FTZ R0, R174, R185, !PT ;  /* 0x000000b9ae007209 */ /* 0x000fe20007810000 */
[--C-:B------:R-:W-:Y:S01]  /*63a0*/  FFMA.FTZ R165, R165, UR5, -R2.reuse ;  /* 0x00000005a5a57c23 */ /* 0x100fe20008010802 */
[----:B------:R-:W-:Y:S01]  /*63b0*/  FFMA.FTZ R188, R168, UR5, -R2 ;  /* 0x00000005a8bc7c23 */ /* 0x000fe20008010802 */
[----:B------:R-:W-:Y:S01]  /*63c0*/  FADD.FTZ R187, -R187, R4 ;  /* 0x00000004bbbb7221 */ /* 0x000fe20000010100 */
[----:B------:R-:W-:Y:S01]  /*63d0*/  FMNMX.FTZ R185, R175, R0, !PT ;  /* 0x00000000afb97209 */ /* 0x000fe20007810000 */
[--C-:B------:R-:W-:Y:S01]  /*63e0*/  FFMA.FTZ R169, R169, UR5, -R2.reuse ;  /* 0x00000005a9a97c23 */ /* 0x100fe20008010802 */
[--C-:B------:R-:W-:Y:S01]  /*63f0*/  FFMA.FTZ R190, R172, UR5, -R2.reuse ;  /* 0x00000005acbe7c23 */ /* 0x100fe20008010802 */
[--C-:B------:R-:W-:Y:S01]  /*6400*/  FFMA.FTZ R173, R173, UR5, -R2.reuse ;  /* 0x00000005adad7c23 */ /* 0x100fe20008010802 */
[----:B------:R-:W-:Y:S01]  /*6410*/  FMNMX.FTZ R0, R178, R185, !PT ;  /* 0x000000b9b2007209 */ /* 0x000fe20007810000 */
[--C-:B------:R-:W-:Y:S01]  /*6420*/  FFMA.FTZ R184, R176, UR5, -R2.reuse ;  /* 0x00000005b0b87c23 */ /* 0x100fe20008010802 */
[--C-:B------:R-:W-:Y:S01]  /*6430*/  FFMA.FTZ R177, R177, UR5, -R2.reuse ;  /* 0x00000005b1b17c23 */ /* 0x100fe20008010802 */
[--C-:B------:R-:W-:Y:S01]  /*6440*/  FFMA.FTZ R186, R180, UR5, -R2.reuse ;  /* 0x00000005b4ba7c23 */ /* 0x100fe20008010802 */
[----:B------:R-:W-:Y:S01]  /*6450*/  FMNMX.FTZ R185, R179, R0, !PT ;  /* 0x00000000b3b97209 */ /* 0x000fe20007810000 */
[----:B------:R-:W-:Y:S01]  /*6460*/  FFMA.FTZ R181, R181, UR5, -R2 ;  /* 0x00000005b5b57c23 */ /* 0x000fe20008010802 */
[----:B------:R-:W-:Y:S01]  /*6470*/  FMUL.FTZ R187, R187, UR5 ;  /* 0x00000005bbbb7c20 */ /* 0x000fe20008410000 */
[----:B------:R-:W-:Y:S01]  /*6480*/  MUFU.EX2 R153, R153 ;  /* 0x0000009900997308 */ /* 0x000fe20000000800 */
[----:B------:R-:W-:-:S04]  /*6490*/  FMNMX.FTZ R0, R182, R185, !PT ;  /* 0x000000b9b6007209 */ /* 0x000fc80007810000 */
[----:B------:R-:W-:-:S03]  /*64a0*/  FMNMX.FTZ R0, R183, R0, !PT ;  /* 0x00000000b7007209 */ /* 0x000fc60007810000 */
[----:B------:R-:W-:Y:S02]  /*64b0*/  MUFU.EX2 R196, R196 ;  /* 0x000000c400c47308 */ /* 0x000fe40000000800 */
[----:B------:R-:W0:Y:S06]  /*64c0*/  SHFL.BFLY PT, R185, R0, 0x2, 0x1f ;  /* 0x0c401f0000b97f89 */ /* 0x000e2c00000e0000 */
[----:B------:R-:W-:Y:S08]  /*64d0*/  MUFU.EX2 R198, R198 ;  /* 0x000000c600c67308 */ /* 0x000ff00000000800 */
[----:B------:R-:W-:Y:S08]  /*64e0*/  MUFU.EX2 R157, R157 ;  /* 0x0000009d009d7308 */ /* 0x000ff00000000800 */
[----:B------:R-:W-:Y:S01]  /*64f0*/  MUFU.EX2 R192, R192 ;  /* 0x000000c000c07308 */ /* 0x000fe20000000800 */
[----:B0-----:R-:W-:-:S05]  /*6500*/  FMNMX.FTZ R185, R0, R185, !PT ;  /* 0x000000b900b97209 */ /* 0x001fca0007810000 */
[----:B------:R-:W0:Y:S02]  /*6510*/  SHFL.BFLY PT, R156, R185, 0x1, 0x1f ;  /* 0x0c201f00b99c7f89 */ /* 0x000e2400000e0000 */
[----:B------:R-:W1:Y:S08]  /*6520*/  MUFU.EX2 R0, R187 ;  /* 0x000000bb00007308 */ /* 0x000e700000000800 */
[----:B------:R-:W2:Y:S08]  /*6530*/  MUFU.EX2 R161, R161 ;  /* 0x000000a100a17308 */ /* 0x000eb00000000800 */
[----:B------:R-:W-:Y:S01]  /*6540*/  MUFU.EX2 R194, R194 ;  /* 0x000000c200c27308 */ /* 0x000fe20000000800 */
[----:B0-----:R-:W-:-:S07]  /*6550*/  FMNMX.FTZ R156, R185, R156, !PT ;  /* 0x0000009cb99c7209 */ /* 0x001fce0007810000 */
[----:B------:R-:W-:Y:S01]  /*6560*/  MUFU.EX2 R165, R165 ;  /* 0x000000a500a57308 */ /* 0x000fe20000000800 */
[C---:B------:R-:W-:Y:S01]  /*6570*/  FSETP.NEU.FTZ.AND P2, PT, R156.reuse, -INF , PT ;  /* 0xff8000009c00780b */ /* 0x040fe20003f5d000 */
[----:B------:R-:W-:-:S03]  /*6580*/  FMUL.FTZ R160, R156, UR5 ;  /* 0x000000059ca07c20 */ /* 0x000fc60008410000 */
[----:B------:R-:W-:-:S03]  /*6590*/  FSEL R2, R156, RZ, P2 ;  /* 0x000000ff9c027208 */ /* 0x000fc60001000000 */
[----:B------:R-:W-:Y:S01]  /*65a0*/  MUFU.EX2 R188, R188 ;  /* 0x000000bc00bc7308 */ /* 0x000fe20000000800 */
[----:B------:R-:W-:Y:S02]  /*65b0*/  FSEL R160, R160, RZ, P2 ;  /* 0x000000ffa0a07208 */ /* 0x000fe40001000000 */
[----:B------:R-:W-:Y:S01]  /*65c0*/  ISETP.GT.AND P2, PT, R205, UR58, PT ;  /* 0x0000003acd007c0c */ /* 0x000fe2000bf44270 */
[----:B------:R-:W-:Y:S01]  /*65d0*/  FADD.FTZ R2, -R2, R3 ;  /* 0x0000000302027221 */ /* 0x000fe20000010100 */
[----:B-1----:R-:W-:Y:S01]  /*65e0*/  FFMA.FTZ R3, R0, R16, R153 ;  /* 0x0000001000037223 */ /* 0x002fe20000010099 */
[--C-:B------:R-:W-:Y:S01]  /*65f0*/  FFMA.FTZ R197, R154, UR5, -R160.reuse ;  /* 0x000000059ac57c23 */ /* 0x100fe200080108a0 */
[--C-:B------:R-:W-:Y:S01]  /*6600*/  FFMA.FTZ R4, R155, UR5, -R160.reuse ;  /* 0x000000059b047c23 */ /* 0x100fe200080108a0 */
[----:B------:R-:W-:Y:S01]  /*6610*/  FMUL.FTZ R2, R2, UR5 ;  /* 0x0000000502027c20 */ /* 0x000fe20008410000 */
[--C-:B------:R-:W-:Y:S01]  /*6620*/  FFMA.FTZ R199, R158, UR5, -R160.reuse ;  /* 0x000000059ec77c23 */ /* 0x100fe200080108a0 */
[--C-:B------:R-:W-:Y:S01]  /*6630*/  FFMA.FTZ R154, R159, UR5, -R160.reuse ;  /* 0x000000059f9a7c23 */ /* 0x100fe200080108a0 */
[--C-:B------:R-:W-:Y:S01]  /*6640*/  FFMA.FTZ R193, R162, UR5, -R160.reuse ;  /* 0x00000005a2c17c23 */ /* 0x100fe200080108a0 */
        /* <DEDUP_REMOVED lines=8> */
[----:B------:R-:W0:Y:S01]  /*66d0*/  MUFU.EX2 R2, R2 ;  /* 0x0000000200027308 */ /* 0x000e220000000800 */
[----:B------:R-:W-:Y:S01]  /*66e0*/  FADD.FTZ R3, R157, R16 ;  /* 0x000000109d037221 */ /* 0x000fe20000010000 */
[--C-:B------:R-:W-:Y:S01]  /*66f0*/  FFMA.FTZ R191, R174, UR5, -R160.reuse ;  /* 0x00000005aebf7c23 */ /* 0x100fe200080108a0 */
[--C-:B------:R-:W-:Y:S01]  /*6700*/  FFMA.FTZ R185, R178, UR5, -R160.reuse ;  /* 0x00000005b2b97c23 */ /* 0x100fe200080108a0 */
[--C-:B------:R-:W-:Y:S01]  /*6710*/  FFMA.FTZ R179, R179, UR5, -R160.reuse ;  /* 0x00000005b3b37c23 */ /* 0x100fe200080108a0 */
[----:B------:R-:W-:Y:S01]  /*6720*/  FADD.FTZ R166, R192, R3 ;  /* 0x00000003c0a67221 */ /* 0x000fe20000010000 */
[----:B------:R-:W-:Y:S01]  /*6730*/  FFMA.FTZ R182, R182, UR5, -R160 ;  /* 0x00000005b6b67c23 */ /* 0x000fe200080108a0 */
[----:B------:R-:W-:Y:S01]  /*6740*/  IMAD.U32 R155, RZ, RZ, UR10 ;  /* 0x0000000aff9b7e24 */ /* 0x000fe2000f8e00ff */
[----:B------:R-:W1:Y:S01]  /*6750*/  MUFU.EX2 R4, R4 ;  /* 0x0000000400047308 */ /* 0x000e620000000800 */
[----:B------:R-:W-:Y:S01]  /*6760*/  F2FP.F16.F32.PACK_AB R196, R196, R153 ;  /* 0x00000099c4c4723e */ /* 0x000fe200000000ff */
[----:B------:R-:W-:Y:S01]  /*6770*/  VIADD R205, R205, 0xffffffff ;  /* 0xffffffffcdcd7836 */ /* 0x000fe20000000000 */
[----:B------:R-:W-:Y:S01]  /*6780*/  F2FP.F16.F32.PACK_AB R198, R157, R198 ;  /* 0x000000c69dc6723e */ /* 0x000fe200000000ff */
[----:B------:R-:W-:Y:S01]  /*6790*/  @!P1 VIADD R155, R155, 0x30860 ;  /* 0x000308609b9b9836 */ /* 0x000fe20000000000 */
[----:B--2---:R-:W-:-:S03]  /*67a0*/  F2FP.F16.F32.PACK_AB R192, R161, R192 ;  /* 0x000000c0a1c0723e */ /* 0x004fc600000000ff */
[----:B------:R-:W2:Y:S01]  /*67b0*/  MUFU.EX2 R199, R199 ;  /* 0x000000c700c77308 */ /* 0x000ea20000000800 */
[----:B0-----:R-:W-:Y:S01]  /*67c0*/  FFMA.FTZ R5, R2, R5, R197 ;  /* 0x0000000502057223 */ /* 0x001fe200000100c5 */
[----:B------:R-:W-:-:S04]  /*67d0*/  @!P1 PRMT R155, RZ, 0x654, R155 ;  /* 0x00000654ff9b9816 */ /* 0x000fc8000000009b */
[----:B------:R0:W-:Y:S02]  /*67e0*/  @!P1 SYNCS.ARRIVE.TRANS64.RED.A1T0 RZ, [R155+URZ], RZ ;  /* 0x000000ff9bff99a7 */ /* 0x0001e4000810043f */
[----:B------:R-:W3:Y:S01]  /*67f0*/  MUFU.EX2 R154, R154 ;  /* 0x0000009a009a7308 */ /* 0x000ee20000000800 */
[C---:B-1----:R-:W-:Y:S01]  /*6800*/  FADD.FTZ R16, R4.reuse, R5 ;  /* 0x0000000504107221 */ /* 0x042fe20000010000 */
[----:B------:R-:W-:Y:S01]  /*6810*/  FADD.FTZ R5, R161, R166 ;  /* 0x000000a6a1057221 */ /* 0x000fe20000010000 */
[--C-:B------:R-:W-:Y:S01]  /*6820*/  FFMA.FTZ R166, R175, UR5, -R160.reuse ;  /* 0x00000005afa67c23 */ /* 0x100fe200080108a0 */
[----:B------:R-:W-:Y:S01]  /*6830*/  FFMA.FTZ R160, R183, UR5, -R160 ;  /* 0x00000005b7a07c23 */ /* 0x000fe200080108a0 */
[----:B------:R-:W-:Y:S01]  /*6840*/  F2FP.F16.F32.PACK_AB R197, R4, R197 ;  /* 0x000000c504c5723e */ /* 0x000fe200000000ff */
[----:B------:R-:W-:Y:S01]  /*6850*/  FADD.FTZ R168, R194, R5 ;  /* 0x00000005c2a87221 */ /* 0x000fe20000010000 */
[----:B------:R-:W-:Y:S01]  /*6860*/  F2FP.F16.F32.PACK_AB R194, R165, R194 ;  /* 0x000000c2a5c2723e */ /* 0x000fe200000000ff */
[----:B------:R-:W1:Y:S01]  /*6870*/  MUFU.EX2 R193, R193 ;  /* 0x000000c100c17308 */ /* 0x000e620000000800 */
[----:B--2---:R-:W-:Y:S01]  /*6880*/  FADD.FTZ R3, R199, R16 ;  /* 0x00000010c7037221 */ /* 0x004fe20000010000 */
[----:B------:R-:W-:Y:S01]  /*6890*/  FADD.FTZ R5, R165, R168 ;  /* 0x000000a8a5057221 */ /* 0x000fe20000010000 */
[----:B------:R-:W-:-:S03]  /*68a0*/  IMAD.MOV.U32 R4, RZ, RZ, R152 ;  /* 0x000000ffff047224 */ /* 0x000fc600078e0098 */
[----:B------:R-:W-:Y:S02]  /*68b0*/  FADD.FTZ R168, R188, R5 ;  /* 0x00000005bca87221 */ /* 0x000fe40000010000 */
[----:B------:R-:W2:Y:S01]  /*68c0*/  MUFU.EX2 R158, R158 ;  /* 0x0000009e009e7308 */ /* 0x000ea20000000800 */
[C---:B---3--:R-:W-:Y:S01]  /*68d0*/  FADD.FTZ R16, R154.reuse, R3 ;  /* 0x000000039a107221 */ /* 0x048fe20000010000 */
[----:B------:R-:W-:-:S06]  /*68e0*/  F2FP.F16.F32.PACK_AB R199, R154, R199 ;  /* 0x000000c79ac7723e */ /* 0x000fcc00000000ff */
[----:B------:R-:W3:Y:S01]  /*68f0*/  MUFU.EX2 R195, R195 ;  /* 0x000000c300c37308 */ /* 0x000ee20000000800 */
[----:B-1----:R-:W-:-:S07]  /*6900*/  FADD.FTZ R3, R193, R16 ;  /* 0x00000010c1037221 */ /* 0x002fce0000010000 */
[----:B------:R-:W1:Y:S01]  /*6910*/  MUFU.EX2 R169, R169 ;  /* 0x000000a900a97308 */ /* 0x000e620000000800 */
[C---:B--2---:R-:W-:Y:S01]  /*6920*/  FADD.FTZ R16, R158.reuse, R3 ;  /* 0x000000039e107221 */ /* 0x044fe20000010000 */
[----:B------:R-:W-:-:S06]  /*6930*/  F2FP.F16.F32.PACK_AB R193, R158, R193 ;  /* 0x000000c19ec1723e */ /* 0x000fcc00000000ff */
[----:B------:R-:W2:Y:S01]  /*6940*/  MUFU.EX2 R162, R162 ;  /* 0x000000a200a27308 */ /* 0x000ea20000000800 */
[----:B---3--:R-:W-:-:S07]  /*6950*/  FADD.FTZ R3, R195, R16 ;  /* 0x00000010c3037221 */ /* 0x008fce0000010000 */
[----:B------:R-:W3:Y:S01]  /*6960*/  MUFU.EX2 R190, R190 ;  /* 0x000000be00be7308 */ /* 0x000ee20000000800 */
[C---:B-1----:R-:W-:Y:S01]  /*6970*/  FADD.FTZ R5, R169.reuse, R168 ;  /* 0x000000a8a9057221 */ /* 0x042fe20000010000 */
[----:B------:R-:W-:-:S06]  /*6980*/  F2FP.F16.F32.PACK_AB R188, R169, R188 ;  /* 0x000000bca9bc723e */ /* 0x000fcc00000000ff */
[----:B------:R-:W1:Y:S01]  /*6990*/  MUFU.EX2 R189, R189 ;  /* 0x000000bd00bd7308 */ /* 0x000e620000000800 */
[C---:B--2---:R-:W-:Y:S01]  /*69a0*/  FADD.FTZ R16, R162.reuse, R3 ;  /* 0x00000003a2107221 */ /* 0x044fe20000010000 */
[----:B------:R-:W-:-:S06]  /*69b0*/  F2FP.F16.F32.PACK_AB R195, R162, R195 ;  /* 0x000000c3a2c3723e */ /* 0x000fcc00000000ff */
[----:B------:R-:W2:Y:S01]  /*69c0*/  MUFU.EX2 R173, R173 ;  /* 0x000000ad00ad7308 */ /* 0x000ea20000000800 */
[----:B---3--:R-:W-:-:S07]  /*69d0*/  FADD.FTZ R168, R190, R5 ;  /* 0x00000005bea87221 */ /* 0x008fce0000010000 */
[----:B------:R-:W3:Y:S01]  /*69e0*/  MUFU.EX2 R164, R164 ;  /* 0x000000a400a47308 */ /* 0x000ee20000000800 */
[----:B-1----:R-:W-:-:S07]  /*69f0*/  FADD.FTZ R3, R189, R16 ;  /* 0x00000010bd037221 */ /* 0x002fce0000010000 */
[----:B------:R-:W1:Y:S01]  /*6a00*/  MUFU.EX2 R184, R184 ;  /* 0x000000b800b87308 */ /* 0x000e620000000800 */
[C---:B--2---:R-:W-:Y:S01]  /*6a10*/  FADD.FTZ R5, R173.reuse, R168 ;  /* 0x000000a8ad057221 */ /* 0x044fe20000010000 */
[----:B------:R-:W-:-:S06]  /*6a20*/  F2FP.F16.F32.PACK_AB R190, R173, R190 ;  /* 0x000000beadbe723e */ /* 0x000fcc00000000ff */
[----:B------:R-:W2:Y:S01]  /*6a30*/  MUFU.EX2 R191, R191 ;  /* 0x000000bf00bf7308 */ /* 0x000ea20000000800 */
[C---:B---3--:R-:W-:Y:S01]  /*6a40*/  FADD.FTZ R16, R164.reuse, R3 ;  /* 0x00000003a4107221 */ /* 0x048fe20000010000 */
[----:B------:R-:W-:-:S06]  /*6a50*/  F2FP.F16.F32.PACK_AB R189, R164, R189 ;  /* 0x000000bda4bd723e */ /* 0x000fcc00000000ff */
[----:B------:R-:W3:Y:S01]  /*6a60*/  MUFU.EX2 R177, R177 ;  /* 0x000000b100b17308 */ /* 0x000ee20000000800 */
[----:B-1----:R-:W-:-:S07]  /*6a70*/  FADD.FTZ R168, R184, R5 ;  /* 0x00000005b8a87221 */ /* 0x002fce0000010000 */
[----:B------:R-:W1:Y:S01]  /*6a80*/  MUFU.EX2 R166, R166 ;  /* 0x000000a600a67308 */ /* 0x000e620000000800 */
[----:B--2---:R-:W-:-:S07]  /*6a90*/  FADD.FTZ R3, R191, R16 ;  /* 0x00000010bf037221 */ /* 0x004fce0000010000 */
[----:B------:R-:W2:Y:S01]  /*6aa0*/  MUFU.EX2 R185, R185 ;  /* 0x000000b900b97308 */ /* 0x000ea20000000800 */
[C---:B---3--:R-:W-:Y:S01]  /*6ab0*/  FADD.FTZ R5, R177.reuse, R168 ;  /* 0x000000a8b1057221 */ /* 0x048fe20000010000 */
[----:B------:R-:W-:-:S06]  /*6ac0*/  F2FP.F16.F32.PACK_AB R184, R177, R184 ;  /* 0x000000b8b1b8723e */ /* 0x000fcc00000000ff */
[----:B------:R-:W3:Y:S01]  /*6ad0*/  MUFU.EX2 R179, R179 ;  /* 0x000000b300b37308 */ /* 0x000ee20000000800 */
[C---:B-1----:R-:W-:Y:S01]  /*6ae0*/  FADD.FTZ R168, R166.reuse, R3 ;  /* 0x00000003a6a87221 */ /* 0x042fe20000010000 */
[----:B------:R-:W-:Y:S01]  /*6af0*/  F2FP.F16.F32.PACK_AB R191, R166, R191 ;  /* 0x000000bfa6bf723e */ /* 0x000fe200000000ff */
[----:B------:R-:W-:-:S05]  /*6b00*/  IMAD.MOV.U32 R3, RZ, RZ, R156 ;  /* 0x000000ffff037224 */ /* 0x000fca00078e009c */
[----:B------:R-:W1:Y:S01]  /*6b10*/  MUFU.EX2 R186, R186 ;  /* 0x000000ba00ba7308 */ /* 0x000e620000000800 */
[----:B--2---:R-:W-:-:S07]  /*6b20*/  FADD.FTZ R168, R185, R168 ;  /* 0x000000a8b9a87221 */ /* 0x004fce0000010000 */
[----:B------:R-:W2:Y:S01]  /*6b30*/  MUFU.EX2 R187, R182 ;  /* 0x000000b600bb7308 */ /* 0x000ea20000000800 */
[C---:B---3--:R-:W-:Y:S01]  /*6b40*/  FADD.FTZ R168, R179.reuse, R168 ;  /* 0x000000a8b3a87221 */ /* 0x048fe20000010000 */
[----:B------:R-:W-:-:S06]  /*6b50*/  F2FP.F16.F32.PACK_AB R185, R179, R185 ;  /* 0x000000b9b3b9723e */ /* 0x000fcc00000000ff */
[----:B------:R-:W3:Y:S01]  /*6b60*/  MUFU.EX2 R181, R181 ;  /* 0x000000b500b57308 */ /* 0x000ee20000000800 */
[----:B-1----:R-:W-:-:S07]  /*6b70*/  FADD.FTZ R16, R186, R5 ;  /* 0x00000005ba107221 */ /* 0x002fce0000010000 */
[----:B------:R-:W1:Y:S01]  /*6b80*/  MUFU.EX2 R160, R160 ;  /* 0x000000a000a07308 */ /* 0x000e620000000800 */
[----:B--2---:R-:W-:Y:S01]  /*6b90*/  FADD.FTZ R168, R187, R168 ;  /* 0x000000a8bba87221 */ /* 0x004fe20000010000 */
[C---:B---3--:R-:W-:Y:S01]  /*6ba0*/  FADD.FTZ R16, R181.reuse, R16 ;  /* 0x00000010b5107221 */ /* 0x048fe20000010000 */
[----:B------:R-:W-:Y:S02]  /*6bb0*/  F2FP.F16.F32.PACK_AB R186, R181, R186 ;  /* 0x000000bab5ba723e */ /* 0x000fe400000000ff */
[C---:B-1----:R-:W-:Y:S01]  /*6bc0*/  FADD.FTZ R5, R160.reuse, R168 ;  /* 0x000000a8a0057221 */ /* 0x042fe20000010000 */
[----:B------:R-:W-:Y:S01]  /*6bd0*/  F2FP.F16.F32.PACK_AB R187, R160, R187 ;  /* 0x000000bba0bb723e */ /* 0x000fe200000000ff */
[----:B0-----:R-:W-:Y:S06]  /*6be0*/  @P2 BRA `(.L_x_1195) ;  /* 0xffffffd800242947 */ /* 0x001fec000383ffff */
[----:B------:R-:W-:Y:S01]  /*6bf0*/  IMAD.MOV.U32 R3, RZ, RZ, R156 ;  /* 0x000000ffff037224 */ /* 0x000fe200078e009c */
[----:B------:R-:W-:Y:S01]  /*6c00*/  UMOV UR36, UR4 ;  /* 0x0000000400247c82 */ /* 0x000fe20008000000 */
[----:B------:R-:W-:Y:S01]  /*6c10*/  IMAD.MOV.U32 R4, RZ, RZ, R152 ;  /* 0x000000ffff047224 */ /* 0x000fe200078e0098 */
[----:B------:R-:W-:-:S06]  /*6c20*/  UMOV UR38, UR7 ;  /* 0x0000000700267c82 */ /* 0x000fcc0008000000 */
.L_x_1178:
[----:B------:R-:W0:Y:S01]  /*6c30*/  LDC R152, c[0x0][0x448] ;  /* 0x00011200ff987b82 */ /* 0x000e220000000800 */
[----:B------:R-:W-:Y:S01]  /*6c40*/  UIADD3 UR4, UR60, 0x7f, URZ ;  /* 0x0000007f3c047890 */ /* 0x000fe2000fffe03f */
[----:B------:R-:W-:-:S05]  /*6c50*/  IADD3 R155, -R21, 0x1, RZ ;  /* 0x00000001159b7810 */ /* 0x000fca0007ffe1ff */
[----:B------:R-:W-:Y:S01]  /*6c60*/  IMAD.U32 R21, RZ, RZ, UR4 ;  /* 0x00000004ff157e24 */ /* 0x000fe2000f8e00ff */
[----:B------:R-:W1:Y:S01]  /*6c70*/  LDC R154, c[0x0][0x9e4] ;  /* 0x00027900ff9a7b82 */ /* 0x000e620000000800 */
[----:B------:R-:W-:Y:S01]  /*6c80*/  IMAD R20, R20, UR39, R155 ;  /* 0x0000002714147c24 */ /* 0x000fe2000f8e029b */
[----:B0-----:R-:W-:Y:S02]  /*6c90*/  ISETP.NE.AND P5, PT, R152, 0x1, PT ;  /* 0x000000019800780c */ /* 0x001fe40003fa5270 */
[----:B-1----:R-:W-:-:S11]  /*6ca0*/  ISETP.GE.AND P6, PT, R154, 0x1, PT ;  /* 0x000000019a00780c */ /* 0x002fd60003fc6270 */
[----:B------:R-:W0:Y:S08]  /*6cb0*/  @P5 LDC R152, c[0x0][0x44c] ;  /* 0x00011300ff985b82 */ /* 0x000e300000000800 */
[----:B------:R-:W1:Y:S01]  /*6cc0*/  @P5 LDC R153, c[0x0][0x450] ;  /* 0x00011400ff995b82 */ /* 0x000e620000000800 */
[----:B0-----:R-:W-:-:S05]  /*6cd0*/  @P5 IMAD.HI.U32 R152, R152, UR4, RZ ;  /* 0x0000000498985c27 */ /* 0x001fca000f8e00ff */
[----:B-1----:R-:W-:-:S05]  /*6ce0*/  @P5 SHF.R.U32.HI R21, RZ, R153, R152 ;  /* 0x00000099ff155219 */ /* 0x002fca0000011698 */
[----:B------:R-:W-:-:S04]  /*6cf0*/  IMAD.IADD R21, R20, 0x1, R21 ;  /* 0x0000000114157824 */ /* 0x000fc800078e0215 */
[----:B------:R-:W-:Y:S01]  /*6d00*/  VIADD R20, R21, -UR18 ;  /* 0x8000001215147c36 */ /* 0x000fe20008000000 */
[----:B------:R-:W-:Y:S06]  /*6d10*/  @!P6 BRA `(.L_x_1196) ;  /* 0x00000000003ce947 */ /* 0x000fec0003800000 */
[----:B------:R-:W-:-:S13]  /*6d20*/  ISETP.GT.AND P2, PT, R21, -0x1, PT ;  /* 0xffffffff1500780c */ /* 0x000fda0003f44270 */
[----:B------:R-:W-:Y:S05]  /*6d30*/  @P2 BRA `(.L_x_1197) ;  /* 0x00000000001c2947 */ /* 0x000fea0003800000 */
[----:B------:R-:W-:Y:S02]  /*6d40*/  ISETP.NE.AND P2, PT, R154, 0x1, PT ;  /* 0x000000019a00780c */ /* 0x000fe40003f45270 */
[----:B------:R-:W-:-:S11]  /*6d50*/  LOP3.LUT R21, RZ, R21, RZ, 0x33, !PT ;  /* 0x00000015ff157212 */ /* 0x000fd600078e33ff */
[----:B------:R-:W0:Y:S02]  /*6d60*/  @P2 LDC.64 R152, c[0x0][0x9e8] ;  /* 0x00027a00ff982b82 */ /* 0x000e240000000a00 */
[----:B0-----:R-:W-:-:S05]  /*6d70*/  @P2 IMAD.HI.U32 R152, R21, R152, RZ ;  /* 0x0000009815982227 */ /* 0x001fca00078e00ff */
[----:B------:R-:W-:-:S04]  /*6d80*/  @P2 SHF.R.U32.HI R21, RZ, R153, R152 ;  /* 0x00000099ff152219 */ /* 0x000fc80000011698 */
[----:B------:R-:W-:Y:S01]  /*6d90*/  LOP3.LUT R21, RZ, R21, RZ, 0x33, !PT ;  /* 0x00000015ff157212 */ /* 0x000fe200078e33ff */
[----:B------:R-:W-:Y:S06]  /*6da0*/  BRA `(.L_x_1198) ;  /* 0x0000000000107947 */ /* 0x000fec0003800000 */
.L_x_1197:
[----:B------:R-:W-:-:S13]  /*6db0*/  ISETP.NE.AND P2, PT, R154, 0x1, PT ;  /* 0x000000019a00780c */ /* 0x000fda0003f45270 */
[----:B------:R-:W0:Y:S02]  /*6dc0*/  @P2 LDC.64 R152, c[0x0][0x9e8] ;  /* 0x00027a00ff982b82 */ /* 0x000e240000000a00 */
[----:B0-----:R-:W-:-:S05]  /*6dd0*/  @P2 IMAD.HI.U32 R152, R21, R152, RZ ;  /* 0x0000009815982227 */ /* 0x001fca00078e00ff */
[----:B------:R-:W-:-:S07]  /*6de0*/  @P2 SHF.R.U32.HI R21, RZ, R153, R152 ;  /* 0x00000099ff152219 */ /* 0x000fce0000011698 */
.L_x_1198:
[----:B------:R-:W-:-:S05]  /*6df0*/  IMAD R21, R21, R154, RZ ;  /* 0x0000009a15157224 */ /* 0x000fca00078e02ff */
[----:B------:R-:W-:-:S07]  /*6e00*/  VIMNMX R20, R20, R21, !PT ;  /* 0x0000001514147248 */ /* 0x000fce0007fe0100 */
.L_x_1196:
[----:B------:R-:W-:Y:S01]  /*6e10*/  VIADD R20, R20, 0x3f ;  /* 0x0000003f14147836 */ /* 0x000fe20000000000 */
[----:B------:R-:W-:-:S04]  /*6e20*/  R2UR UR4, R22 ;  /* 0x00000000160472ca */ /* 0x000fc800000e0000 */
[----:B------:R-:W-:-:S04]  /*6e30*/  SHF.R.S32.HI R21, RZ, 0x1f, R20 ;  /* 0x0000001fff157819 */ /* 0x000fc80000011414 */
[----:B------:R-:W-:-:S04]  /*6e40*/  LEA.HI R21, R21, R20, RZ, 0x6 ;  /* 0x0000001415157211 */ /* 0x000fc800078f30ff */
[----:B------:R-:W-:-:S04]  /*6e50*/  SHF.R.S32.HI R20, RZ, 0x6, R21 ;  /* 0x00000006ff147819 */ /* 0x000fc80000011415 */
[----:B------:R-:W-:-:S04]  /*6e60*/  VIMNMX R20, R20, UR4, !PT ;  /* 0x0000000414147c48 */ /* 0x000fc8000ffe0100 */
[----:B------:R-:W-:-:S13]  /*6e70*/  ISETP.GE.AND P2, PT, R205, R20, PT ;  /* 0x00000014cd00720c */ /* 0x000fda0003f46270 */
[----:B------:R-:W-:Y:S05]  /*6e80*/  @!P2 BRA `(.L_x_1199) ;  /* 0x0000001c0028a947 */ /* 0x000fea0003800000 */
[----:B------:R-:W-:Y:S01]  /*6e90*/  IMAD.MOV.U32 R218, RZ, RZ, R3 ;  /* 0x000000ffffda7224 */ /* 0x000fe200078e0003 */
[----:B------:R-:W-:Y:S01]  /*6ea0*/  UMOV UR6, UR38 ;  /* 0x0000002600067c82 */ /* 0x000fe20008000000 */
[----:B------:R-:W-:Y:S01]  /*6eb0*/  IMAD.MOV.U32 R21, RZ, RZ, R4 ;  /* 0x000000ffff157224 */ /* 0x000fe200078e0004 */
[----:B------:R-:W-:Y:S01]  /*6ec0*/  UMOV UR4, UR36 ;  /* 0x0000002400047c82 */ /* 0x000fe20008000000 */
[----:B------:R-:W-:-:S05]  /*6ed0*/  ULDC UR58, c[0x0][0x988] ;  /* 0x00026200003a7ab9 */ /* 0x000fca0000000800 */
.L_x_1208:
[----:B------:R-:W-:-:S04]  /*6ee0*/  UIADD3 UR7, UR4, 0x1, URZ ;  /* 0x0000000104077890 */ /* 0x000fc8000fffe03f */
[----:B------:R-:W-:-:S04]  /*6ef0*/  UISETP.NE.AND UP0, UPT, UR7, 0x2, UPT ;  /* 0x000000020700788c */ /* 0x000fc8000bf05270 */
[----:B------:R-:W-:Y:S02]  /*6f00*/  USEL UR7, UR7, URZ, UP0 ;  /* 0x0000003f07077287 */ /* 0x000fe40008000000 */
[----:B------:R-:W-:-:S04]  /*6f10*/  USEL UR38, URZ, 0x1, UP0 ;  /* 0x000000013f267887 */ /* 0x000fc80008000000 */
[----:B------:R-:W-:Y:S01]  /*6f20*/  ULOP3.LUT UR38, UR6, UR38, URZ, 0x3c, !UPT ;  /* 0x0000002606267292 */ /* 0x000fe2000f8e3c3f */
[----:B------:R-:W-:Y:S01]  /*6f30*/  UMOV UR36, UR7 ;  /* 0x0000000700247c82 */ /* 0x000fe20008000000 */
[----:B------:R-:W-:Y:S10]  /*6f40*/  @!P0 BRA `(.L_x_1200) ;  /* 0x0000000000048947 */ /* 0x000ff40003800000 */
[----:B------:R-:W-:Y:S01]  /*6f50*/  BPT.TRAP 0x1 ;  /* 0x000000040000795c */ /* 0x000fe20000300000 */
.L_x_1200:
[----:B------:R-:W-:Y:S01]  /*6f60*/  ULEA UR5, UR36, UR37, 0x3 ;  /* 0x0000002524057291 */ /* 0x000fe2000f8e183f */
[----:B------:R-:W-:-:S05]  /*6f70*/  IMAD.U32 R3, RZ, RZ, UR38 ;  /* 0x00000026ff037e24 */ /* 0x000fca000f8e00ff */
[----:B------:R-:W-:-:S04]  /*6f80*/  SHF.L.U32 R3, R3, 0x1f, RZ ;  /* 0x0000001f03037819 */ /* 0x000fc800000006ff */
[----:B------:R0:W1:Y:S01]  /*6f90*/  SYNCS.PHASECHK.TRANS64.TRYWAIT P2, [UR5+0x30830], R3 ;  /* 0x03083003ff0075a7 */ /* 0x0000620008040145 */
[----:B------:R-:W-:Y:S05]  /*6fa0*/  @!P0 BRA `(.L_x_1201) ;  /* 0x0000000000048947 */ /* 0x000fea0003800000 */
[----:B------:R-:W-:Y:S01]  /*6fb0*/  BPT.TRAP 0x1 ;  /* 0x000000040000795c */ /* 0x000fe20000300000 */
.L_x_1201:
[----:B-1----:R-:W-:Y:S05]  /*6fc0*/  @P2 BRA `(.L_x_1202) ;  /* 0x0000000000082947 */ /* 0x002fea0003800000 */
[----:B------:R-:W1:Y:S02]  /*6fd0*/  SYNCS.PHASECHK.TRANS64.TRYWAIT P2, [UR5+0x30830], R3 ;  /* 0x03083003ff0075a7 */ /* 0x000e640008040145 */
[----:B-1----:R-:W-:Y:S05]  /*6fe0*/  @!P2 BRA `(.L_x_1203) ;  /* 0x000000dc00bca947 */ /* 0x002fea0003800000 */
.L_x_1202:
        /* <DEDUP_REMOVED lines=223> */
.L_x_1204:
[----:B------:R-:W-:Y:S01]  /*7de0*/  ULEA UR14, UR4, UR37, 0x3 ;  /* 0x00000025040e7291 */ /* 0x000fe2000f8e183f */
[----:B------:R-:W-:-:S05]  /*7df0*/  IMAD.U32 R0, RZ, RZ, UR6 ;  /* 0x00000006ff007e24 */ /* 0x000fca000f8e00ff */
[----:B------:R-:W-:-:S04]  /*7e00*/  SHF.L.U32 R0, R0, 0x1f, RZ ;  /* 0x0000001f00007819 */ /* 0x000fc800000006ff */
[----:B------:R2:W3:Y:S01]  /*7e10*/  SYNCS.PHASECHK.TRANS64.TRYWAIT P2, [UR14+0x30850], R0 ;  /* 0x03085000ff0075a7 */ /* 0x0004e2000804014e */
[----:B------:R-:W-:Y:S05]  /*7e20*/  @!P0 BRA `(.L_x_1205) ;  /* 0x0000000000048947 */ /* 0x000fea0003800000 */
[----:B------:R-:W-:Y:S01]  /*7e30*/  BPT.TRAP 0x1 ;  /* 0x000000040000795c */ /* 0x000fe20000300000 */
.L_x_1205:
[----:B---3--:R-:W-:Y:S05]  /*7e40*/  @P2 BRA `(.L_x_1206) ;  /* 0x0000000000082947 */ /* 0x008fea0003800000 */
[----:B------:R-:W3:Y:S02]  /*7e50*/  SYNCS.PHASECHK.TRANS64.TRYWAIT P2, [UR14+0x30850], R0 ;  /* 0x03085000ff0075a7 */ /* 0x000ee4000804014e */
[----:B---3--:R-:W-:Y:S05]  /*7e60*/  @!P2 BRA `(.L_x_1207) ;  /* 0x000000d00034a947 */ /* 0x008fea0003800000 */
.L_x_1206:
[----:B------:R-:W-:Y:S01]  /*7e70*/  UIADD3 UR5, UR37, 0x400, URZ ;  /* 0x0000040025057890 */ /* 0x000fe2000fffe03f */
[----:B------:R-:W-:Y:S01]  /*7e80*/  WARPGROUP.ARRIVE ;  /* 0x00000000000079c5 */ /* 0x000fe20000000000 */
[----:B------:R-:W-:Y:S01]  /*7e90*/  UMOV UR11, 0x40000040 ;  /* 0x40000040000b7882 */ /* 0x000fe20000000000 */
[----:B0-2---:R-:W-:Y:S01]  /*7ea0*/  FMNMX.FTZ R0, R152, R21, !PT ;  /* 0x0000001598007209 */ /* 0x005fe20007810000 */
[----:B------:R-:W-:Y:S01]  /*7eb0*/  USHF.R.U32.HI UR5, URZ, 0x4, UR5 ;  /* 0x000000043f057899 */ /* 0x000fe20008011605 */
[----:B------:R-:W-:Y:S01]  /*7ec0*/  ISETP.GT.AND P2, PT, R205, R20, PT ;  /* 0x00000014cd00720c */ /* 0x000fe20003f44270 */
[----:B------:R-:W-:Y:S01]  /*7ed0*/  UMOV UR6, UR38 ;  /* 0x0000002600067c82 */ /* 0x000fe20008000000 */
[----:B-1----:R-:W-:Y:S01]  /*7ee0*/  FMNMX.FTZ R3, R153, R0, !PT ;  /* 0x0000000099037209 */ /* 0x002fe20007810000 */
[----:B------:R-:W-:Y:S01]  /*7ef0*/  ULOP3.LUT UR5, UR5, 0x3fff, URZ, 0xc0, !UPT ;  /* 0x00003fff05057892 */ /* 0x000fe2000f8ec03f */
[----:B------:R-:W-:Y:S02]  /*7f00*/  VIADD R205, R205, 0xffffffff ;  /* 0xffffffffcdcd7836 */ /* 0x000fe40000000000 */
[----:B------:R-:W-:Y:S01]  /*7f10*/  FMNMX.FTZ R0, R156, R3, !PT ;  /* 0x000000039c007209 */ /* 0x000fe20007810000 */
[----:B------:R-:W-:-:S03]  /*7f20*/  ULOP3.LUT UR5, UR5, 0x2000000, URZ, 0xfc, !UPT ;  /* 0x0200000005057892 */ /* 0x000fc6000f8efc3f */
[----:B------:R-:W-:Y:S01]  /*7f30*/  FMNMX.FTZ R3, R157, R0, !PT ;  /* 0x000000009d037209 */ /* 0x000fe20007810000 */
[----:B------:R-:W-:-:S03]  /*7f40*/  ULEA UR4, UR4, UR5, 0xb ;  /* 0x0000000504047291 */ /* 0x000fc6000f8e583f */
[----:B------:R-:W-:Y:S01]  /*7f50*/  FMNMX.FTZ R0, R160, R3, !PT ;  /* 0x00000003a0007209 */ /* 0x000fe20007810000 */
[----:B------:R-:W-:-:S03]  /*7f60*/  UMOV UR5, UR58 ;  /* 0x0000003a00057c82 */ /* 0x000fc60008000000 */
[----:B------:R-:W-:Y:S01]  /*7f70*/  UMOV UR10, UR4 ;  /* 0x00000004000a7c82 */ /* 0x000fe20008000000 */
[----:B------:R-:W-:Y:S01]  /*7f80*/  FMNMX.FTZ R3, R161, R0, !PT ;  /* 0x00000000a1037209 */ /* 0x000fe20007810000 */
[----:B------:R-:W-:Y:S01]  /*7f90*/  HGMMA.64x256x16.F32 R24, R196, gdesc[UR8].tnspB, R24, gsb0 ;  /* 0x43e00008c4187df0 */ /* 0x000fe20008000818 */
[----:B------:R-:W-:Y:S01]  /*7fa0*/  UIADD3 UR10, UR4, 0x80, URZ ;  /* 0x00000080040a7890 */ /* 0x000fe2000fffe03f */
[----:B------:R-:W-:Y:S01]  /*7fb0*/  UMOV UR11, 0x40000040 ;  /* 0x40000040000b7882 */ /* 0x000fe20000000000 */
        /* <DEDUP_REMOVED lines=23> */
[----:B------:R-:W-:Y:S01]  /*8130*/  UMOV UR4, UR36 ;  /* 0x0000002400047c82 */ /* 0x000fe20008000000 */
[----:B------:R-:W-:Y:S02]  /*8140*/  WARPGROUP.DEPBAR.LE gsb0, 0x0 ;  /* 0x00008000000079c5 */ /* 0x000fe40000010000 */
[----:B------:R-:W-:Y:S01]  /*8150*/  WARPGROUP.ARRIVE ;  /* 0x00000000000079c5 */ /* 0x000fe20000000000 */
[----:B0-----:R-:W-:Y:S02]  /*8160*/  FMNMX.FTZ R188, R2, R3, !PT ;  /* 0x0000000302bc7209 */ /* 0x001fe40007810000 */
[----:B------:R-:W-:-:S15]  /*8170*/  FMNMX.FTZ R3, R155, R0, !PT ;  /* 0x000000009b037209 */ /* 0x000fde0007810000 */
[----:B------:R-:W-:-:S03]  /*8180*/  NOP ;  /* 0x0000000000007918 */ /* 0x000fc60000000000 */
[----:B------:R-:W-:Y:S01]  /*8190*/  HGMMA.64x256x16.F32 R24, R184, gdesc[UR8].tnspB, R24, gsb0 ;  /* 0x43e00008b8187df0 */ /* 0x000fe20008000818 */
[----:B------:R-:W0:Y:S01]  /*81a0*/  SHFL.BFLY PT, R189, R188, 0x1, 0x1f ;  /* 0x0c201f00bcbd7f89 */ /* 0x000e2200000e0000 */
[----:B------:R-:W-:-:S04]  /*81b0*/  FMNMX.FTZ R0, R158, R3, !PT ;  /* 0x000000039e007209 */ /* 0x000fc80007810000 */
[----:B------:R-:W-:-:S04]  /*81c0*/  FMNMX.FTZ R3, R159, R0, !PT ;  /* 0x000000009f037209 */ /* 0x000fc80007810000 */
[----:B------:R-:W-:-:S04]  /*81d0*/  FMNMX.FTZ R0, R162, R3, !PT ;  /* 0x00000003a2007209 */ /* 0x000fc80007810000 */
[----:B------:R-:W-:Y:S02]  /*81e0*/  FMNMX.FTZ R3, R163, R0, !PT ;  /* 0x00000000a3037209 */ /* 0x000fe40007810000 */
[----:B0-----:R-:W-:Y:S02]  /*81f0*/  FMNMX.FTZ R4, R188, R189, !PT ;  /* 0x000000bdbc047209 */ /* 0x001fe40007810000 */
[----:B------:R-:W-:-:S03]  /*8200*/  FMNMX.FTZ R188, R166, R3, !PT ;  /* 0x00000003a6bc7209 */ /* 0x000fc60007810000 */
[C---:B------:R-:W-:Y:S01]  /*8210*/  FADD.FTZ R21, -R4.reuse, R21 ;  /* 0x0000001504157221 */ /* 0x040fe20000010100 */
[----:B------:R-:W-:Y:S01]  /*8220*/  FMUL.FTZ R2, R4, UR5 ;  /* 0x0000000504027c20 */ /* 0x000fe20008410000 */
[----:B------:R-:W-:Y:S02]  /*8230*/  FMNMX.FTZ R3, R167, R188, !PT ;  /* 0x000000bca7037209 */ /* 0x000fe40007810000 */
[----:B------:R-:W-:Y:S01]  /*8240*/  FMUL.FTZ R0, R21, UR5 ;  /* 0x0000000515007c20 */ /* 0x000fe20008410000 */
[--C-:B------:R-:W-:Y:S01]  /*8250*/  FFMA.FTZ R21, R152, UR5, -R2.reuse ;  /* 0x0000000598157c23 */ /* 0x100fe20008010802 */
        /* <DEDUP_REMOVED lines=18> */
[----:B------:R-:W-:Y:S02]  /*8380*/  MUFU.EX2 R0, R0 ;  /* 0x0000000000007308 */ /* 0x000fe40000000800 */
[----:B------:R-:W-:-:S04]  /*8390*/  FMNMX.FTZ R3, R179, R152, !PT ;  /* 0x00000098b3037209 */ /* 0x000fc80007810000 */
[----:B------:R-:W-:Y:S02]  /*83a0*/  FMNMX.FTZ R152, R182, R3, !PT ;  /* 0x00000003b6987209 */ /* 0x000fe40007810000 */
[----:B------:R-:W-:Y:S02]  /*83b0*/  MUFU.EX2 R21, R21 ;  /* 0x0000001500157308 */ /* 0x000fe40000000800 */
[----:B------:R-:W-:-:S05]  /*83c0*/  FMNMX.FTZ R152, R183, R152, !PT ;  /* 0x00000098b7987209 */ /* 0x000fca0007810000 */
[----:B------:R-:W0:Y:S01]  /*83d0*/  SHFL.BFLY PT, R3, R152, 0x2, 0x1f ;  /* 0x0c401f0098037f89 */ /* 0x000e2200000e0000 */
[----:B------:R-:W-:Y:S08]  /*83e0*/  MUFU.EX2 R196, R196 ;  /* 0x000000c400c47308 */ /* 0x000ff00000000800 */
[----:B------:R-:W-:Y:S08]  /*83f0*/  MUFU.EX2 R198, R198 ;  /* 0x000000c600c67308 */ /* 0x000ff00000000800 */
[----:B------:R-:W-:Y:S01]  /*8400*/  MUFU.EX2 R189, R189 ;  /* 0x000000bd00bd7308 */ /* 0x000fe20000000800 */
[----:B0-----:R-:W-:-:S07]  /*8410*/  FMNMX.FTZ R3, R152, R3, !PT ;  /* 0x0000000398037209 */ /* 0x001fce0007810000 */
[----:B------:R-:W-:Y:S01]  /*8420*/  MUFU.EX2 R192, R192 ;  /* 0x000000c000c07308 */ /* 0x000fe20000000800 */
[----:B------:R-:W0:Y:S07]  /*8430*/  SHFL.BFLY PT, R152, R3, 0x1, 0x1f ;  /* 0x0c201f0003987f89 */ /* 0x000e2e00000e0000 */
[----:B------:R-:W-:Y:S08]  /*8440*/  MUFU.EX2 R153, R153 ;  /* 0x0000009900997308 */ /* 0x000ff00000000800 */
[----:B------:R-:W-:Y:S08]  /*8450*/  MUFU.EX2 R194, R194 ;  /* 0x000000c200c27308 */ /* 0x000ff00000000800 */
[----:B------:R-:W-:Y:S01]  /*8460*/  MUFU.EX2 R157, R157 ;  /* 0x0000009d009d7308 */ /* 0x000fe20000000800 */
[----:B0-----:R-:W-:-:S07]  /*8470*/  FMNMX.FTZ R3, R3, R152, !PT ;  /* 0x0000009803037209 */ /* 0x001fce0007810000 */
[----:B------:R-:W-:Y:S01]  /*8480*/  MUFU.EX2 R188, R188 ;  /* 0x000000bc00bc7308 */ /* 0x000fe20000000800 */
[----:B------:R-:W-:-:S04]  /*8490*/  FMUL.FTZ R152, R3, UR5 ;  /* 0x0000000503987c20 */ /* 0x000fc80008410000 */
[--C-:B------:R-:W-:Y:S01]  /*84a0*/  FFMA.FTZ R197, R154, UR5, -R152.reuse ;  /* 0x000000059ac57c23 */ /* 0x100fe20008010898 */
[--C-:B------:R-:W-:Y:S01]  /*84b0*/  FFMA.FTZ R156, R159, UR5, -R152.reuse ;  /* 0x000000059f9c7c23 */ /* 0x100fe20008010898 */
[----:B------:R-:W-:Y:S02]  /*84c0*/  IMAD.U32 R159, RZ, RZ, UR7 ;  /* 0x00000007ff9f7e24 */ /* 0x000fe4000f8e00ff */
[--C-:B------:R-:W-:Y:S01]  /*84d0*/  FFMA.FTZ R154, R155, UR5, -R152.reuse ;  /* 0x000000059b9a7c23 */ /* 0x100fe20008010898 */
[--C-:B------:R-:W-:Y:S01]  /*84e0*/  FFMA.FTZ R199, R158, UR5, -R152.reuse ;  /* 0x000000059ec77c23 */ /* 0x100fe20008010898 */
[--C-:B------:R-:W-:Y:S01]  /*84f0*/  FFMA.FTZ R193, R162, UR5, -R152.reuse ;  /* 0x00000005a2c17c23 */ /* 0x100fe20008010898 */
[----:B------:R-:W-:Y:S01]  /*8500*/  MUFU.EX2 R197, R197 ;  /* 0x000000c500c57308 */ /* 0x000fe20000000800 */
[----:B------:R-:W-:Y:S01]  /*8510*/  @!P1 LEA R159, R159, UR37, 0x3 ;  /* 0x000000259f9f9c11 */ /* 0x000fe2000f8e18ff */
[--C-:B------:R-:W-:Y:S01]  /*8520*/  FFMA.FTZ R158, R163, UR5, -R152.reuse ;  /* 0x00000005a39e7c23 */ /* 0x100fe20008010898 */
[--C-:B------:R-:W-:Y:S01]  /*8530*/  FFMA.FTZ R195, R166, UR5, -R152.reuse ;  /* 0x00000005a6c37c23 */ /* 0x100fe20008010898 */
[--C-:B------:R-:W-:Y:S01]  /*8540*/  FFMA.FTZ R160, R167, UR5, -R152.reuse ;  /* 0x00000005a7a07c23 */ /* 0x100fe20008010898 */
[----:B------:R-:W-:Y:S01]  /*8550*/  FFMA.FTZ R155, R170, UR5, -R152 ;  /* 0x00000005aa9b7c23 */ /* 0x000fe20008010898 */
[----:B------:R-:W-:-:S02]  /*8560*/  @!P1 VIADD R159, R159, 0x30840 ;  /* 0x000308409f9f9836 */ /* 0x000fc40000000000 */
[--C-:B------:R-:W-:Y:S01]  /*8570*/  FFMA.FTZ R162, R171, UR5, -R152.reuse ;  /* 0x00000005aba27c23 */ /* 0x100fe20008010898 */
[----:B------:R-:W-:Y:S01]  /*8580*/  MUFU.EX2 R154, R154 ;  /* 0x0000009a009a7308 */ /* 0x000fe20000000800 */
[--C-:B------:R-:W-:Y:S01]  /*8590*/  FFMA.FTZ R191, R174, UR5, -R152.reuse ;  /* 0x00000005aebf7c23 */ /* 0x100fe20008010898 */
[--C-:B------:R-:W-:Y:S01]  /*85a0*/  FFMA.FTZ R178, R178, UR5, -R152.reuse ;  /* 0x00000005b2b27c23 */ /* 0x100fe20008010898 */
[----:B------:R-:W-:Y:S01]  /*85b0*/  @!P1 PRMT R159, RZ, 0x654, R159 ;  /* 0x00000654ff9f9816 */ /* 0x000fe2000000009f */
[--C-:B------:R-:W-:Y:S01]  /*85c0*/  FFMA.FTZ R179, R179, UR5, -R152.reuse ;  /* 0x00000005b3b37c23 */ /* 0x100fe20008010898 */
[----:B------:R-:W-:Y:S01]  /*85d0*/  FFMA.FTZ R182, R182, UR5, -R152 ;  /* 0x00000005b6b67c23 */ /* 0x000fe20008010898 */
[----:B------:R-:W-:Y:S02]  /*85e0*/  IMAD.U32 R163, RZ, RZ, UR14 ;  /* 0x0000000effa37e24 */ /* 0x000fe4000f8e00ff */
[----:B------:R-:W-:Y:S02]  /*85f0*/  MUFU.EX2 R199, R199 ;  /* 0x000000c700c77308 */ /* 0x000fe40000000800 */
[----:B------:R-:W-:-:S05]  /*8600*/  @!P1 VIADD R163, R163, 0x30860 ;  /* 0x00030860a3a39836 */ /* 0x000fca0000000000 */
[----:B------:R-:W-:Y:S01]  /*8610*/  @!P1 PRMT R163, RZ, 0x654, R163 ;  /* 0x00000654ffa39816 */ /* 0x000fe200000000a3 */
        /* <DEDUP_REMOVED lines=13> */
[----:B------:R-:W0:Y:S01]  /*86f0*/  MUFU.EX2 R179, R179 ;  /* 0x000000b300b37308 */ /* 0x000e220000000800 */
[----:B------:R-:W-:-:S02]  /*8700*/  WARPGROUP.DEPBAR.LE gsb0, 0x0 ;  /* 0x00008000000079c5 */ /* 0x000fc40000010000 */
[--C-:B------:R-:W-:Y:S01]  /*8710*/  FFMA.FTZ R184, R176, UR5, -R2.reuse ;  /* 0x00000005b0b87c23 */ /* 0x100fe20008010802 */
[----:B------:R-:W-:Y:S01]  /*8720*/  FFMA.FTZ R186, R180, UR5, -R2 ;  /* 0x00000005b4ba7c23 */ /* 0x000fe20008010802 */
[----:B------:R-:W-:Y:S01]  /*8730*/  FADD.FTZ R2, -R3, R218 ;  /* 0x000000da03027221 */ /* 0x000fe20000010100 */
[----:B------:R1:W-:Y:S02]  /*8740*/  @!P1 SYNCS.ARRIVE.TRANS64.RED.A1T0 RZ, [R159+URZ], RZ ;  /* 0x000000ff9fff99a7 */ /* 0x0003e4000810043f */
[----:B------:R-:W-:Y:S01]  /*8750*/  MUFU.EX2 R182, R182 ;  /* 0x000000b600b67308 */ /* 0x000fe20000000800 */
[----:B------:R-:W-:Y:S02]  /*8760*/  IMAD.MOV.U32 R218, RZ, RZ, R3 ;  /* 0x000000ffffda7224 */ /* 0x000fe400078e0003 */
[----:B------:R-:W-:Y:S01]  /*8770*/  FMUL.FTZ R2, R2, UR5 ;  /* 0x0000000502027c20 */ /* 0x000fe20008410000 */
[----:B0-----:R-:W-:Y:S01]  /*8780*/  F2FP.F16.F32.PACK_AB R185, R179, R178 ;  /* 0x000000b2b3b9723e */ /* 0x001fe200000000ff */
[----:B-1----:R-:W-:-:S04]  /*8790*/  FFMA.FTZ R159, R0, R16, R21 ;  /* 0x00000010009f7223 */ /* 0x002fc80000010015 */
[----:B------:R-:W0:Y:S01]  /*87a0*/  MUFU.EX2 R2, R2 ;  /* 0x0000000200027308 */ /* 0x000e220000000800 */
[--C-:B------:R-:W-:Y:S01]  /*87b0*/  FFMA.FTZ R16, R175, UR5, -R152.reuse ;  /* 0x00000005af107c23 */ /* 0x100fe20008010898 */
[----:B------:R-:W-:Y:S01]  /*87c0*/  FFMA.FTZ R152, R183, UR5, -R152 ;  /* 0x00000005b7987c23 */ /* 0x000fe20008010898 */
[C---:B------:R-:W-:Y:S01]  /*87d0*/  FADD.FTZ R159, R196.reuse, R159 ;  /* 0x0000009fc49f7221 */ /* 0x040fe20000010000 */
[----:B------:R-:W-:Y:S01]  /*87e0*/  F2FP.F16.F32.PACK_AB R196, R196, R21 ;  /* 0x00000015c4c4723e */ /* 0x000fe200000000ff */
[----:B------:R1:W-:Y:S02]  /*87f0*/  @!P1 SYNCS.ARRIVE.TRANS64.RED.A1T0 RZ, [R163+URZ], RZ ;  /* 0x000000ffa3ff99a7 */ /* 0x0003e4000810043f */
[----:B------:R-:W-:Y:S01]  /*8800*/  FADD.FTZ R166, R198, R159 ;  /* 0x0000009fc6a67221 */ /* 0x000fe20000010000 */
[----:B------:R-:W-:Y:S01]  /*8810*/  MUFU.EX2 R16, R16 ;  /* 0x0000001000107308 */ /* 0x000fe20000000800 */
[C---:B------:R-:W-:Y:S02]  /*8820*/  F2FP.F16.F32.PACK_AB R198, R189.reuse, R198 ;  /* 0x000000c6bdc6723e */ /* 0x040fe400000000ff */
[----:B------:R-:W-:Y:S01]  /*8830*/  FADD.FTZ R159, R189, R166 ;  /* 0x000000a6bd9f7221 */ /* 0x000fe20000010000 */
[----:B------:R-:W-:-:S03]  /*8840*/  F2FP.F16.F32.PACK_AB R189, R162, R155 ;  /* 0x0000009ba2bd723e */ /* 0x000fc600000000ff */
[----:B------:R-:W-:Y:S01]  /*8850*/  FADD.FTZ R166, R192, R159 ;  /* 0x0000009fc0a67221 */ /* 0x000fe20000010000 */
[----:B------:R-:W2:Y:S01]  /*8860*/  MUFU.EX2 R184, R184 ;  /* 0x000000b800b87308 */ /* 0x000ea20000000800 */
[----:B0-----:R-:W-:Y:S01]  /*8870*/  FFMA.FTZ R5, R2, R5, R197 ;  /* 0x0000000502057223 */ /* 0x001fe200000100c5 */
[C---:B------:R-:W-:Y:S01]  /*8880*/  F2FP.F16.F32.PACK_AB R197, R154.reuse, R197 ;  /* 0x000000c59ac5723e */ /* 0x040fe200000000ff */
[C---:B------:R-:W-:Y:S01]  /*8890*/  FADD.FTZ R159, R153.reuse, R166 ;  /* 0x000000a6999f7221 */ /* 0x040fe20000010000 */
[----:B------:R-:W-:Y:S01]  /*88a0*/  F2FP.F16.F32.PACK_AB R192, R153, R192 ;  /* 0x000000c099c0723e */ /* 0x000fe200000000ff */
[----:B------:R-:W-:Y:S02]  /*88b0*/  FADD.FTZ R164, R154, R5 ;  /* 0x000000059aa47221 */ /* 0x000fe40000010000 */
[----:B------:R-:W-:Y:S01]  /*88c0*/  FADD.FTZ R166, R194, R159 ;  /* 0x0000009fc2a67221 */ /* 0x000fe20000010000 */
[----:B------:R-:W0:Y:S01]  /*88d0*/  MUFU.EX2 R186, R186 ;  /* 0x000000ba00ba7308 */ /* 0x000e220000000800 */
[----:B------:R-:W-:Y:S01]  /*88e0*/  FADD.FTZ R5, R199, R164 ;  /* 0x000000a4c7057221 */ /* 0x000fe20000010000 */
[C---:B------:R-:W-:Y:S01]  /*88f0*/  F2FP.F16.F32.PACK_AB R199, R156.reuse, R199 ;  /* 0x000000c79cc7723e */ /* 0x040fe200000000ff */
[C---:B------:R-:W-:Y:S01]  /*8900*/  FADD.FTZ R21, R157.reuse, R166 ;  /* 0x000000a69d157221 */ /* 0x040fe20000010000 */
[----:B------:R-:W-:Y:S01]  /*8910*/  F2FP.F16.F32.PACK_AB R194, R157, R194 ;  /* 0x000000c29dc2723e */ /* 0x000fe200000000ff */
[----:B------:R-:W-:-:S02]  /*8920*/  FADD.FTZ R164, R156, R5 ;  /* 0x000000059ca47221 */ /* 0x000fc40000010000 */
[----:B------:R-:W-:Y:S01]  /*8930*/  FADD.FTZ R156, R188, R21 ;  /* 0x00000015bc9c7221 */ /* 0x000fe20000010000 */
[----:B------:R-:W3:Y:S01]  /*8940*/  MUFU.EX2 R173, R173 ;  /* 0x000000ad00ad7308 */ /* 0x000ee20000000800 */
[----:B------:R-:W-:Y:S01]  /*8950*/  FADD.FTZ R5, R193, R164 ;  /* 0x000000a4c1057221 */ /* 0x000fe20000010000 */
[C---:B------:R-:W-:Y:S01]  /*8960*/  F2FP.F16.F32.PACK_AB R193, R158.reuse, R193 ;  /* 0x000000c19ec1723e */ /* 0x040fe200000000ff */
[C---:B------:R-:W-:Y:S01]  /*8970*/  FADD.FTZ R21, R161.reuse, R156 ;  /* 0x0000009ca1157221 */ /* 0x040fe20000010000 */
[----:B------:R-:W-:Y:S01]  /*8980*/  F2FP.F16.F32.PACK_AB R188, R161, R188 ;  /* 0x000000bca1bc723e */ /* 0x000fe200000000ff */
[----:B------:R-:W-:Y:S02]  /*8990*/  FADD.FTZ R164, R158, R5 ;  /* 0x000000059ea47221 */ /* 0x000fe40000010000 */
[----:B------:R-:W-:Y:S01]  /*89a0*/  FADD.FTZ R156, R190, R21 ;  /* 0x00000015be9c7221 */ /* 0x000fe20000010000 */
[----:B------:R-:W4:Y:S01]  /*89b0*/  MUFU.EX2 R152, R152 ;  /* 0x0000009800987308 */ /* 0x000f220000000800 */
[----:B------:R-:W-:Y:S01]  /*89c0*/  FADD.FTZ R5, R195, R164 ;  /* 0x000000a4c3057221 */ /* 0x000fe20000010000 */
[C---:B------:R-:W-:Y:S01]  /*89d0*/  F2FP.F16.F32.PACK_AB R195, R160.reuse, R195 ;  /* 0x000000c3a0c3723e */ /* 0x040fe200000000ff */
[C---:B------:R-:W-:Y:S01]  /*89e0*/  FADD.FTZ R21, R165.reuse, R156 ;  /* 0x0000009ca5157221 */ /* 0x040fe20000010000 */
[----:B------:R-:W-:Y:S01]  /*89f0*/  F2FP.F16.F32.PACK_AB R190, R165, R190 ;  /* 0x000000bea5be723e */ /* 0x000fe200000000ff */
[----:B------:R-:W-:-:S04]  /*8a00*/  FADD.FTZ R154, R160, R5 ;  /* 0x00000005a09a7221 */ /* 0x000fc80000010000 */
[----:B------:R-:W-:-:S04]  /*8a10*/  FADD.FTZ R5, R155, R154 ;  /* 0x0000009a9b057221 */ /* 0x000fc80000010000 */
[----:B------:R-:W-:-:S04]  /*8a20*/  FADD.FTZ R154, R162, R5 ;  /* 0x00000005a29a7221 */ /* 0x000fc80000010000 */
[----:B------:R-:W-:Y:S01]  /*8a30*/  FADD.FTZ R5, R191, R154 ;  /* 0x0000009abf057221 */ /* 0x000fe20000010000 */
[----:B--2---:R-:W-:Y:S01]  /*8a40*/  FADD.FTZ R154, R184, R21 ;  /* 0x00000015b89a7221 */ /* 0x004fe20000010000 */
[C---:B------:R-:W-:Y:S02]  /*8a50*/  F2FP.F16.F32.PACK_AB R191, R16.reuse, R191 ;  /* 0x000000bf10bf723e */ /* 0x040fe400000000ff */
[----:B------:R-:W-:Y:S01]  /*8a60*/  FADD.FTZ R5, R16, R5 ;  /* 0x0000000510057221 */ /* 0x000fe20000010000 */
[C---:B------:R-:W-:Y:S01]  /*8a70*/  FADD.FTZ R21, R169.reuse, R154 ;  /* 0x0000009aa9157221 */ /* 0x040fe20000010000 */
[----:B------:R-:W-:Y:S02]  /*8a80*/  F2FP.F16.F32.PACK_AB R184, R169, R184 ;  /* 0x000000b8a9b8723e */ /* 0x000fe400000000ff */
[----:B------:R-:W-:Y:S01]  /*8a90*/  FADD.FTZ R5, R178, R5 ;  /* 0x00000005b2057221 */ /* 0x000fe20000010000 */
[----:B0-----:R-:W-:Y:S01]  /*8aa0*/  FADD.FTZ R16, R186, R21 ;  /* 0x00000015ba107221 */ /* 0x001fe20000010000 */
[----:B---3--:R-:W-:Y:S01]  /*8ab0*/  F2FP.F16.F32.PACK_AB R186, R173, R186 ;  /* 0x000000baadba723e */ /* 0x008fe200000000ff */
[----:B------:R-:W-:-:S02]  /*8ac0*/  IMAD.MOV.U32 R21, RZ, RZ, R4 ;  /* 0x000000ffff157224 */ /* 0x000fc400078e0004 */
[----:B------:R-:W-:Y:S01]  /*8ad0*/  FADD.FTZ R5, R179, R5 ;  /* 0x00000005b3057221 */ /* 0x000fe20000010000 */
[----:B------:R-:W-:Y:S01]  /*8ae0*/  FADD.FTZ R16, R173, R16 ;  /* 0x00000010ad107221 */ /* 0x000fe20000010000 */
[----:B----4-:R-:W-:Y:S02]  /*8af0*/  F2FP.F16.F32.PACK_AB R187, R152, R182 ;  /* 0x000000b698bb723e */ /* 0x010fe400000000ff */
[----:B------:R-:W-:-:S04]  /*8b00*/  FADD.FTZ R5, R182, R5 ;  /* 0x00000005b6057221 */ /* 0x000fc80000010000 */
[----:B------:R-:W-:Y:S01]  /*8b10*/  FADD.FTZ R5, R152, R5 ;  /* 0x0000000598057221 */ /* 0x000fe20000010000 */
[----:B-1----:R-:W-:Y:S06]  /*8b20*/  @P2 BRA `(.L_x_1208) ;  /* 0xffffffe000ec2947 */ /* 0x002fec000383ffff */
.L_x_1199:
[----:B------:R-:W-:-:S13]  /*8b30*/  R2UR UR4, R22 ;  /* 0x00000000160472ca */ /* 0x000fda00000e0000 */
[----:B------:R-:W-:-:S13]  /*8b40*/  ISETP.GE.AND P2, PT, R205, UR4, PT ;  /* 0x00000004cd007c0c */ /* 0x000fda000bf46270 */
[----:B------:R-:W-:Y:S05]  /*8b50*/  @!P2 BRA `(.L_x_1209) ;  /* 0x0000002400eca947 */ /* 0x000fea0003800000 */
[----:B------:R-:W-:Y:S01]  /*8b60*/  IMAD.MOV.U32 R21, RZ, RZ, R3 ;  /* 0x000000ffff157224 */ /* 0x000fe200078e0003 */
[----:B------:R-:W-:Y:S01]  /*8b70*/  UMOV UR6, UR38 ;  /* 0x0000002600067c82 */ /* 0x000fe20008000000 */
[----:B------:R-:W-:Y:S01]  /*8b80*/  IMAD.MOV.U32 R20, RZ, RZ, R4 ;  /* 0x000000ffff147224 */ /* 0x000fe200078e0004 */
[----:B------:R-:W-:Y:S01]  /*8b90*/  UMOV UR4, UR36 ;  /* 0x0000002400047c82 */ /* 0x000fe20008000000 */
[----:B------:R-:W-:Y:S01]  /*8ba0*/  ULDC UR58, c[0x0][0x9e4] ;  /* 0x00027900003a7ab9 */ /* 0x000fe20000000800 */
[----:B------:R-:W-:-:S05]  /*8bb0*/  ULDC UR59, c[0x0][0x288] ;  /* 0x0000a200003b7ab9 */ /* 0x000fca0000000800 */
.L_x_1226:
        /* <DEDUP_REMOVED lines=8> */
.L_x_1210:
[----:B------:R-:W-:Y:S01]  /*8c40*/  ULEA UR5, UR36, UR37, 0x3 ;  /* 0x0000002524057291 */ /* 0x000fe2000f8e183f */
[----:B------:R-:W-:-:S05]  /*8c50*/  IMAD.U32 R3, RZ, RZ, UR38 ;  /* 0x00000026ff037e24 */ /* 0x000fca000f8e00ff */
[----:B------:R-:W-:-:S04]  /*8c60*/  SHF.L.U32 R3, R3, 0x1f, RZ ;  /* 0x0000001f03037819 */ /* 0x000fc800000006ff */
[----:B------:R0:W1:Y:S01]  /*8c70*/  SYNCS.PHASECHK.TRANS64.TRYWAIT P2, [UR5+0x30830], R3 ;  /* 0x03083003ff0075a7 */ /* 0x0000620008040145 */
[----:B------:R-:W-:Y:S05]  /*8c80*/  @!P0 BRA `(.L_x_1211) ;  /* 0x0000000000048947 */ /* 0x000fea0003800000 */
[----:B------:R-:W-:Y:S01]  /*8c90*/  BPT.TRAP 0x1 ;  /* 0x000000040000795c */ /* 0x000fe20000300000 */
.L_x_1211:
[----:B-1----:R-:W-:Y:S05]  /*8ca0*/  @P2 BRA `(.L_x_1212) ;  /* 0x0000000000082947 */ /* 0x002fea0003800000 */
[----:B------:R-:W1:Y:S02]  /*8cb0*/  SYNCS.PHASECHK.TRANS64.TRYWAIT P2, [UR5+0x30830], R3 ;  /* 0x03083003ff0075a7 */ /* 0x000e640008040145 */
[----:B-1----:R-:W-:Y:S05]  /*8cc0*/  @!P2 BRA `(.L_x_1213) ;  /* 0x000000c000b4a947 */ /* 0x002fea0003800000 */
.L_x_1212:
        /* <DEDUP_REMOVED lines=223> */
.L_x_1214:
[----:B------:R-:W-:Y:S01]  /*9ac0*/  ULEA UR14, UR4, UR37, 0x3 ;  /* 0x00000025040e7291 */ /* 0x000fe2000f8e183f */
[----:B------:R-:W-:-:S05]  /*9ad0*/  IMAD.U32 R0, RZ, RZ, UR6 ;  /* 0x00000006ff007e24 */ /* 0x000fca000f8e00ff */
[----:B------:R-:W-:-:S04]  /*9ae0*/  SHF.L.U32 R0, R0, 0x1f, RZ ;  /* 0x0000001f00007819 */ /* 0x000fc800000006ff */
[----:B------:R2:W3:Y:S01]  /*9af0*/  SYNCS.PHASECHK.TRANS64.TRYWAIT P2, [UR14+0x30850], R0 ;  /* 0x03085000ff0075a7 */ /* 0x0004e2000804014e */
[----:B------:R-:W-:Y:S05]  /*9b00*/  @!P0 BRA `(.L_x_1215) ;  /* 0x0000000000048947 */ /* 0x000fea0003800000 */
[----:B------:R-:W-:Y:S01]  /*9b10*/  BPT.TRAP 0x1 ;  /* 0x000000040000795c */ /* 0x000fe20000300000 */
.L_x_1215:
[----:B---3--:R-:W-:Y:S05]  /*9b20*/  @P2 BRA `(.L_x_1216) ;  /* 0x0000000000082947 */ /* 0x008fea0003800000 */
[----:B------:R-:W3:Y:S02]  /*9b30*/  SYNCS.PHASECHK.TRANS64.TRYWAIT P2, [UR14+0x30850], R0 ;  /* 0x03085000ff0075a7 */ /* 0x000ee4000804014e */
[----:B---3--:R-:W-:Y:S05]  /*9b40*/  @!P2 BRA `(.L_x_1217) ;  /* 0x000000b4002ca947 */ /* 0x008fea0003800000 */
.L_x_1216:
[----:B------:R-:W-:Y:S01]  /*9b50*/  UIADD3 UR5, UR37, 0x400, URZ ;  /* 0x0000040025057890 */ /* 0x000fe2000fffe03f */
[----:B------:R-:W-:Y:S01]  /*9b60*/  WARPGROUP.ARRIVE ;  /* 0x00000000000079c5 */ /* 0x000fe20000000000 */
[----:B------:R-:W-:Y:S01]  /*9b70*/  UMOV UR11, 0x40000040 ;  /* 0x40000040000b7882 */ /* 0x000fe20000000000 */
[----:B01----:R-:W0:Y:S01]  /*9b80*/  @P5 LDC R3, c[0x0][0x44c] ;  /* 0x00011300ff035b82 */ /* 0x003e220000000800 */
[----:B------:R-:W-:Y:S01]  /*9b90*/  USHF.R.U32.HI UR5, URZ, 0x4, UR5 ;  /* 0x000000043f057899 */ /* 0x000fe20008011605 */
[----:B------:R-:W-:Y:S01]  /*9ba0*/  IMAD.U32 R2, RZ, RZ, UR7 ;  /* 0x00000007ff027e24 */ /* 0x000fe2000f8e00ff */
[----:B------:R-:W-:Y:S01]  /*9bb0*/  ULDC UR15, c[0x0][0x9dc] ;  /* 0x00027700000f7ab9 */ /* 0x000fe20000000800 */
[----:B------:R-:W-:Y:S01]  /*9bc0*/  IMAD.SHL.U32 R4, R205, 0x40, RZ ;  /* 0x00000040cd047824 */ /* 0x000fe200078e00ff */
[----:B------:R-:W-:Y:S01]  /*9bd0*/  ULOP3.LUT UR5, UR5, 0x3fff, URZ, 0xc0, !UPT ;  /* 0x00003fff05057892 */ /* 0x000fe2000f8ec03f */
[----:B------:R-:W-:Y:S02]  /*9be0*/  ULDC UR6, c[0x0][0x9e0] ;  /* 0x0002780000067ab9 */ /* 0x000fe40000000800 */
[----:B--2---:R-:W1:Y:S01]  /*9bf0*/  @P5 LDC R0, c[0x0][0x450] ;  /* 0x00011400ff005b82 */ /* 0x004e620000000800 */
[----:B------:R-:W-:-:S04]  /*9c00*/  ULOP3.LUT UR5, UR5, 0x2000000, URZ, 0xfc, !UPT ;  /* 0x0200000005057892 */ /* 0x000fc8000f8efc3f */
[----:B------:R-:W-:-:S07]  /*9c10*/  ULEA UR4, UR4, UR5, 0xb ;  /* 0x0000000504047291 */ /* 0x000fce000f8e583f */
        /* <DEDUP_REMOVED lines=16> */
[----:B------:R-:W-:Y:S01]  /*9d20*/  ULOP3.LUT UR4, URZ, UR15, URZ, 0x33, !UPT ;  /* 0x0000000f3f047292 */ /* 0x000fe2000f8e333f */
[----:B------:R-:W-:Y:S02]  /*9d30*/  WARPGROUP.DEPBAR.LE gsb0, 0x0 ;  /* 0x00008000000079c5 */ /* 0x000fe40000010000 */
[----:B------:R-:W-:-:S15]  /*9d40*/  WARPGROUP.ARRIVE ;  /* 0x00000000000079c5 */ /* 0x000fde0000000000 */
[----:B------:R-:W-:-:S07]  /*9d50*/  NOP ;  /* 0x0000000000007918 */ /* 0x000fce0000000000 */
[----:B------:R-:W-:Y:S03]  /*9d60*/  HGMMA.64x256x16.F32 R24, R184, gdesc[UR8].tnspB, R24, gsb0 ;  /* 0x43e00008b8187df0 */ /* 0x000fe60008000818 */
[----:B------:R-:W-:Y:S02]  /*9d70*/  WARPGROUP.DEPBAR.LE gsb0, 0x0 ;  /* 0x00008000000079c5 */ /* 0x000fe40000010000 */
[----:B------:R-:W-:Y:S01]  /*9d80*/  VIADD R186, R19, UR60 ;  /* 0x0000003c13ba7c36 */ /* 0x000fe20008000000 */
[----:B------:R-:W2:Y:S03]  /*9d90*/  LDC R184, c[0x0][0x2f0] ;  /* 0x0000bc00ffb87b82 */ /* 0x000ea60000000800 */
[----:B0-----:R-:W-:-:S05]  /*9da0*/  @P5 IMAD.HI.U32 R3, R186, R3, RZ ;  /* 0x00000003ba035227 */ /* 0x001fca00078e00ff */
[----:B-1----:R-:W-:Y:S02]  /*9db0*/  @P5 SHF.R.U32.HI R186, RZ, R0, R3 ;  /* 0x00000000ffba5219 */ /* 0x002fe40000011603 */
[----:B------:R-:W-:Y:S02]  /*9dc0*/  @!P1 LEA R0, R2, UR37, 0x3 ;  /* 0x0000002502009c11 */ /* 0x000fe4000f8e18ff */
[----:B------:R-:W-:Y:S01]  /*9dd0*/  IADD3 R2, -R4, 0x1, RZ ;  /* 0x0000000104027810 */ /* 0x000fe20007ffe1ff */
[----:B------:R-:W0:Y:S02]  /*9de0*/  SHFL.IDX PT, R185, R186, RZ, 0x1c1f ;  /* 0x001c1fffbab97589 */ /* 0x000e2400000e0000 */
[----:B------:R-:W-:Y:S02]  /*9df0*/  @!P1 VIADD R0, R0, 0x30840 ;  /* 0x0003084000009836 */ /* 0x000fe40000000000 */
[----:B------:R-:W-:-:S03]  /*9e00*/  IMAD R3, R17, -0x2, R2 ;  /* 0xfffffffe11037824 */ /* 0x000fc600078e0202 */
[----:B------:R-:W-:Y:S01]  /*9e10*/  @!P1 PRMT R0, RZ, 0x654, R0 ;  /* 0x00000654ff009816 */ /* 0x000fe20000000000 */
[----:B--2---:R-:W-:-:S03]  /*9e20*/  IMAD R3, R184, UR39, R3 ;  /* 0x00000027b8037c24 */ /* 0x004fc6000f8e0203 */
[----:B------:R1:W-:Y:S01]  /*9e30*/  @!P1 SYNCS.ARRIVE.TRANS64.RED.A1T0 RZ, [R0+URZ], RZ ;  /* 0x000000ff00ff99a7 */ /* 0x0003e2000810043f */
[----:B------:R-:W-:-:S04]  /*9e40*/  VIADD R3, R3, -UR59 ;  /* 0x8000003b03037c36 */ /* 0x000fc80008000000 */
[C---:B------:R-:W-:Y:S02]  /*9e50*/  VIADD R189, R3.reuse, UR6 ;  /* 0x0000000603bd7c36 */ /* 0x040fe40008000000 */
[----:B------:R-:W-:Y:S02]  /*9e60*/  VIADD R190, R3, UR4 ;  /* 0x0000000403be7c36 */ /* 0x000fe40008000000 */
[--C-:B0-----:R-:W-:Y:S02]  /*9e70*/  IMAD.IADD R187, R189, 0x1, R185.reuse ;  /* 0x00000001bdbb7824 */ /* 0x101fe400078e02b9 */
[----:B------:R-:W-:Y:S01]  /*9e80*/  IMAD.IADD R188, R190, 0x1, R185 ;  /* 0x00000001bebc7824 */ /* 0x000fe200078e02b9 */
[----:B-1----:R-:W-:Y:S06]  /*9e90*/  @!P6 BRA `(.L_x_1218) ;  /* 0x00000000005ce947 */ /* 0x002fec0003800000 */
[----:B------:R-:W-:Y:S01]  /*9ea0*/  IMAD R0, R184, UR39, R185 ;  /* 0x00000027b8007c24 */ /* 0x000fe2000f8e02b9 */
[----:B------:R-:W-:Y:S03]  /*9eb0*/  BSSY B0, `(.L_x_1219) ;  /* 0x0000011000007945 */ /* 0x000fe60003800000 */
[----:B------:R-:W-:-:S05]  /*9ec0*/  VIADD R185, R0, -UR59 ;  /* 0x8000003b00b97c36 */ /* 0x000fca0008000000 */
        /* <DEDUP_REMOVED lines=10> */
.L_x_1220:
[----:B------:R-:W-:-:S05]  /*9f70*/  IMAD.U32 R191, RZ, RZ, UR58 ;  /* 0x0000003affbf7e24 */ /* 0x000fca000f8e00ff */
[----:B------:R-:W-:-:S13]  /*9f80*/  ISETP.NE.AND P2, PT, R191, 0x1, PT ;  /* 0x00000001bf00780c */ /* 0x000fda0003f45270 */
[----:B------:R-:W0:Y:S02]  /*9f90*/  @P2 LDC.64 R2, c[0x0][0x9e8] ;  /* 0x00027a00ff022b82 */ /* 0x000e240000000a00 */
[----:B0-----:R-:W-:-:S05]  /*9fa0*/  @P2 IMAD.HI.U32 R2, R185, R2, RZ ;  /* 0x00000002b9022227 */ /* 0x001fca00078e00ff */
[----:B------:R-:W-:-:S07]  /*9fb0*/  @P2 SHF.R.U32.HI R185, RZ, R3, R2 ;  /* 0x00000003ffb92219 */ /* 0x000fce0000011602 */
.L_x_1221:
[----:B------:R-:W-:Y:S05]  /*9fc0*/  BSYNC B0 ;  /* 0x0000000000007941 */ /* 0x000fea0003800000 */
.L_x_1219:
[----:B------:R-:W-:-:S04]  /*9fd0*/  IMAD R0, R185, R191, -R4 ;  /* 0x000000bfb9007224 */ /* 0x000fc800078e0a04 */
[----:B------:R-:W-:-:S05]  /*9fe0*/  IMAD R0, R17, -0x2, R0 ;  /* 0xfffffffe11007824 */ /* 0x000fca00078e0200 */
[----:B------:R-:W-:Y:S02]  /*9ff0*/  VIADDMNMX R187, R0, R191, R187, PT ;  /* 0x000000bf00bb7246 */ /* 0x000fe400038001bb */
[----:B------:R-:W-:-:S07]  /*a000*/  VIMNMX R188, R188, R0, !PT ;  /* 0x00000000bcbc7248 */ /* 0x000fce0007fe0100 */
.L_x_1218:
[----:B------:R-:W-:Y:S01]  /*a010*/  ISETP.GT.AND P2, PT, R205, -0x1, PT ;  /* 0xffffffffcd00780c */ /* 0x000fe20003f44270 */
[----:B------:R-:W0:Y:S03]  /*a020*/  SHFL.IDX PT, R3, R186, 0x1, 0x1c1f ;  /* 0x003c1f00ba037f89 */ /* 0x000e2600000e0000 */
[C---:B------:R-:W-:Y:S02]  /*a030*/  ISETP.GT.AND P4, PT, R188.reuse, RZ, P2 ;  /* 0x000000ffbc00720c */ /* 0x040fe40001784270 */
[----:B------:R-:W-:Y:S02]  /*a040*/  ISETP.GT.AND P3, PT, R188, 0x1, P2 ;  /* 0x00000001bc00780c */ /* 0x000fe40001764270 */
[C---:B------:R-:W-:Y:S02]  /*a050*/  ISETP.LT.OR P4, PT, R187.reuse, 0x1, P4 ;  /* 0x00000001bb00780c */ /* 0x040fe40002781670 */
[----:B------:R-:W-:-:S02]  /*a060*/  ISETP.LT.OR P3, PT, R187, 0x2, P3 ;  /* 0x00000002bb00780c */ /* 0x000fc40001f61670 */
[----:B------:R-:W-:Y:S02]  /*a070*/  FSEL R185, R152, -INF , !P4 ;  /* 0xff80000098b97808 */ /* 0x000fe40006000000 */
[----:B------:R-:W-:Y:S02]  /*a080*/  FSEL R0, R153, -INF , !P3 ;  /* 0xff80000099007808 */ /* 0x000fe40005800000 */
[C---:B------:R-:W-:Y:S02]  /*a090*/  ISETP.GT.AND P4, PT, R188.reuse, 0x8, P2 ;  /* 0x00000008bc00780c */ /* 0x040fe40001784270 */
[----:B------:R-:W-:Y:S02]  /*a0a0*/  ISETP.GT.AND P3, PT, R188, 0x9, P2 ;  /* 0x00000009bc00780c */ /* 0x000fe40001764270 */
[C---:B------:R-:W-:Y:S02]  /*a0b0*/  ISETP.LT.OR P4, PT, R187.reuse, 0x9, P4 ;  /* 0x00000009bb00780c */ /* 0x040fe40002781670 */
[----:B------:R-:W-:-:S02]  /*a0c0*/  ISETP.LT.OR P3, PT, R187, 0xa, P3 ;  /* 0x0000000abb00780c */ /* 0x000fc40001f61670 */
[----:B------:R-:W-:Y:S01]  /*a0d0*/  FSEL R156, R156, -INF , !P4 ;  /* 0xff8000009c9c7808 */ /* 0x000fe20006000000 */
[--C-:B0-----:R-:W-:Y:S01]  /*a0e0*/  IMAD.IADD R152, R189, 0x1, R3.reuse ;  /* 0x00000001bd987824 */ /* 0x101fe200078e0203 */
[----:B------:R-:W-:Y:S01]  /*a0f0*/  FSEL R157, R157, -INF , !P3 ;  /* 0xff8000009d9d7808 */ /* 0x000fe20005800000 */
[----:B------:R-:W-:Y:S01]  /*a100*/  IMAD.IADD R186, R190, 0x1, R3 ;  /* 0x00000001beba7824 */ /* 0x000fe200078e0203 */
[C---:B------:R-:W-:Y:S02]  /*a110*/  ISETP.GT.AND P4, PT, R188.reuse, 0x10, P2 ;  /* 0x00000010bc00780c */ /* 0x040fe40001784270 */
        /* <DEDUP_REMOVED lines=34> */
[----:B------:R-:W-:Y:S01]  /*a340*/  FSEL R181, R181, -INF , !P3 ;  /* 0xff800000b5b57808 */ /* 0x000fe20005800000 */
[----:B------:R-:W-:Y:S08]  /*a350*/  @!P6 BRA `(.L_x_1222) ;  /* 0x00000000005ce947 */ /* 0x000ff00003800000 */
        /* <DEDUP_REMOVED lines=13> */
.L_x_1224:
[----:B------:R-:W-:-:S05]  /*a430*/  IMAD.U32 R184, RZ, RZ, UR58 ;  /* 0x0000003affb87e24 */ /* 0x000fca000f8e00ff */
[----:B------:R-:W-:-:S13]  /*a440*/  ISETP.NE.AND P3, PT, R184, 0x1, PT ;  /* 0x00000001b800780c */ /* 0x000fda0003f65270 */
[----:B------:R-:W0:Y:S02]  /*a450*/  @P3 LDC.64 R2, c[0x0][0x9e8] ;  /* 0x00027a00ff023b82 */ /* 0x000e240000000a00 */
[----:B0-----:R-:W-:-:S05]  /*a460*/  @P3 IMAD.HI.U32 R2, R153, R2, RZ ;  /* 0x0000000299023227 */ /* 0x001fca00078e00ff */
[----:B------:R-:W-:-:S07]  /*a470*/  @P3 SHF.R.U32.HI R153, RZ, R3, R2 ;  /* 0x00000003ff993219 */ /* 0x000fce0000011602 */
.L_x_1225:
[----:B------:R-:W-:Y:S05]  /*a480*/  BSYNC B0 ;  /* 0x0000000000007941 */ /* 0x000fea0003800000 */
.L_x_1223:
[----:B------:R-:W-:-:S04]  /*a490*/  IMAD R4, R153, R184, -R4 ;  /* 0x000000b899047224 */ /* 0x000fc800078e0a04 */
[----:B------:R-:W-:-:S05]  /*a4a0*/  IMAD R3, R17, -0x2, R4 ;  /* 0xfffffffe11037824 */ /* 0x000fca00078e0204 */
[----:B------:R-:W-:Y:S02]  /*a4b0*/  VIADDMNMX R152, R3, R184, R152, PT ;  /* 0x000000b803987246 */ /* 0x000fe40003800198 */
[----:B------:R-:W-:-:S07]  /*a4c0*/  VIMNMX R186, R186, R3, !PT ;  /* 0x00000003baba7248 */ /* 0x000fce0007fe0100 */
.L_x_1222:
[----:B------:R-:W-:Y:S01]  /*a4d0*/  FMNMX.FTZ R3, R185, R20, !PT ;  /* 0x00000014b9037209 */ /* 0x000fe20007810000 */
[----:B------:R-:W-:Y:S01]  /*a4e0*/  ULDC UR4, c[0x0][0x988] ;  /* 0x0002620000047ab9 */ /* 0x000fe20000000800 */
[----:B------:R-:W-:Y:S01]  /*a4f0*/  ISETP.GT.AND P4, PT, R186, 0x1, P2 ;  /* 0x00000001ba00780c */ /* 0x000fe20001784270 */
[----:B------:R-:W-:Y:S01]  /*a500*/  UMOV UR5, UR4 ;  /* 0x0000000400057c82 */ /* 0x000fe20008000000 */
[----:B------:R-:W-:Y:S01]  /*a510*/  FMNMX.FTZ R3, R0, R3, !PT ;  /* 0x0000000300037209 */ /* 0x000fe20007810000 */
[----:B------:R-:W-:Y:S01]  /*a520*/  UMOV UR6, UR38 ;  /* 0x0000002600067c82 */ /* 0x000fe20008000000 */
[----:B------:R-:W-:Y:S02]  /*a530*/  ISETP.LT.OR P4, PT, R152, 0x2, P4 ;  /* 0x000000029800780c */ /* 0x000fe40002781670 */
[----:B------:R-:W-:Y:S02]  /*a540*/  FMNMX.FTZ R2, R156, R3, !PT ;  /* 0x000000039c027209 */ /* 0x000fe40007810000 */
[----:B------:R-:W-:-:S02]  /*a550*/  FSEL R155, R155, -INF , !P4 ;  /* 0xff8000009b9b7808 */ /* 0x000fc40006000000 */
[----:B------:R-:W-:Y:S02]  /*a560*/  FMNMX.FTZ R3, R157, R2, !PT ;  /* 0x000000029d037209 */ /* 0x000fe40007810000 */
[----:B------:R-:W-:Y:S02]  /*a570*/  ISETP.GT.AND P4, PT, R186, 0x9, P2 ;  /* 0x00000009ba00780c */ /* 0x000fe40001784270 */
[----:B------:R-:W-:Y:S02]  /*a580*/  FMNMX.FTZ R2, R160, R3, !PT ;  /* 0x00000003a0027209 */ /* 0x000fe40007810000 */
[----:B------:R-:W-:Y:S02]  /*a590*/  ISETP.GT.AND P3, PT, R186, 0x8, P2 ;  /* 0x00000008ba00780c */ /* 0x000fe40001764270 */
[----:B------:R-:W-:Y:S02]  /*a5a0*/  FMNMX.FTZ R3, R161, R2, !PT ;  /* 0x00000002a1037209 */ /* 0x000fe40007810000 */
[----:B------:R-:W-:-:S02]  /*a5b0*/  ISETP.LT.OR P4, PT, R152, 0xa, P4 ;  /* 0x0000000a9800780c */ /* 0x000fc40002781670 */
[----:B------:R-:W-:Y:S02]  /*a5c0*/  FMNMX.FTZ R2, R164, R3, !PT ;  /* 0x00000003a4027209 */ /* 0x000fe40007810000 */
[----:B------:R-:W-:Y:S02]  /*a5d0*/  ISETP.LT.OR P3, PT, R152, 0x9, P3 ;  /* 0x000000099800780c */ /* 0x000fe40001f61670 */
[----:B------:R-:W-:Y:S02]  /*a5e0*/  FMNMX.FTZ R3, R165, R2, !PT ;  /* 0x00000002a5037209 */ /* 0x000fe40007810000 */
[----:B------:R-:W-:Y:S02]  /*a5f0*/  FSEL R159, R159, -INF , !P4 ;  /* 0xff8000009f9f7808 */ /* 0x000fe40006000000 */
[----:B------:R-:W-:Y:S02]  /*a600*/  FMNMX.FTZ R2, R168, R3, !PT ;  /* 0x00000003a8027209 */ /* 0x000fe40007810000 */
[----:B------:R-:W-:-:S02]  /*a610*/  ISETP.GT.AND P4, PT, R186, 0x11, P2 ;  /* 0x00000011ba00780c */ /* 0x000fc40001784270 */
[----:B------:R-:W-:Y:S02]  /*a620*/  FMNMX.FTZ R3, R169, R2, !PT ;  /* 0x00000002a9037209 */ /* 0x000fe40007810000 */
[----:B------:R-:W-:Y:S02]  /*a630*/  FSEL R158, R158, -INF , !P3 ;  /* 0xff8000009e9e7808 */ /* 0x000fe40005800000 */
        /* <DEDUP_REMOVED lines=9> */
[----:B------:R-:W-:-:S02]  /*a6d0*/  ISETP.GT.AND P4, PT, R186, RZ, P2 ;  /* 0x000000ffba00720c */ /* 0x000fc40001784270 */
[----:B------:R-:W-:Y:S02]  /*a6e0*/  FMNMX.FTZ R2, R181, R2, !PT ;  /* 0x00000002b5027209 */ /* 0x000fe40007810000 */
[----:B------:R-:W-:Y:S02]  /*a6f0*/  FSEL R162, R162, -INF , !P3 ;  /* 0xff800000a2a27808 */ /* 0x000fe40005800000 */
[----:B------:R-:W-:Y:S01]  /*a700*/  ISETP.GT.AND P3, PT, R186, 0x18, P2 ;  /* 0x00000018ba00780c */ /* 0x000fe20001764270 */
[----:B------:R-:W0:Y:S01]  /*a710*/  SHFL.BFLY PT, R3, R2, 0x2, 0x1f ;  /* 0x0c401f0002037f89 */ /* 0x000e2200000e0000 */
[C---:B------:R-:W-:Y:S02]  /*a720*/  ISETP.LT.OR P4, PT, R152.reuse, 0x1, P4 ;  /* 0x000000019800780c */ /* 0x040fe40002781670 */
[----:B------:R-:W-:Y:S02]  /*a730*/  ISETP.LT.OR P3, PT, R152, 0x19, P3 ;  /* 0x000000199800780c */ /* 0x000fe40001f61670 */
[----:B------:R-:W-:-:S02]  /*a740*/  FSEL R154, R154, -INF , !P4 ;  /* 0xff8000009a9a7808 */ /* 0x000fc40006000000 */
[----:B------:R-:W-:Y:S02]  /*a750*/  FSEL R166, R166, -INF , !P3 ;  /* 0xff800000a6a67808 */ /* 0x000fe40005800000 */
[C---:B------:R-:W-:Y:S02]  /*a760*/  ISETP.GT.AND P3, PT, R186.reuse, 0x19, P2 ;  /* 0x00000019ba00780c */ /* 0x040fe40001764270 */
[----:B------:R-:W-:Y:S02]  /*a770*/  ISETP.GT.AND P4, PT, R186, 0x20, P2 ;  /* 0x00000020ba00780c */ /* 0x000fe40001784270 */
[C---:B------:R-:W-:Y:S02]  /*a780*/  ISETP.LT.OR P3, PT, R152.reuse, 0x1a, P3 ;  /* 0x0000001a9800780c */ /* 0x040fe40001f61670 */
[----:B------:R-:W-:Y:S02]  /*a790*/  ISETP.LT.OR P4, PT, R152, 0x21, P4 ;  /* 0x000000219800780c */ /* 0x000fe40002781670 */
[----:B------:R-:W-:-:S02]  /*a7a0*/  FSEL R167, R167, -INF , !P3 ;  /* 0xff800000a7a77808 */ /* 0x000fc40005800000 */
[----:B------:R-:W-:Y:S02]  /*a7b0*/  ISETP.GT.AND P3, PT, R186, 0x21, P2 ;  /* 0x00000021ba00780c */ /* 0x000fe40001764270 */
[----:B------:R-:W-:Y:S02]  /*a7c0*/  FSEL R170, R170, -INF , !P4 ;  /* 0xff800000aaaa7808 */ /* 0x000fe40006000000 */
[----:B------:R-:W-:Y:S02]  /*a7d0*/  ISETP.LT.OR P3, PT, R152, 0x22, P3 ;  /* 0x000000229800780c */ /* 0x000fe40001f61670 */
[----:B0-----:R-:W-:Y:S02]  /*a7e0*/  FMNMX.FTZ R3, R2, R3, !PT ;  /* 0x0000000302037209 */ /* 0x001fe40007810000 */
[----:B------:R-:W-:Y:S02]  /*a7f0*/  FMNMX.FTZ R2, R154, R21, !PT ;  /* 0x000000159a027209 */ /* 0x000fe40007810000 */
[----:B------:R-:W-:Y:S01]  /*a800*/  FSEL R171, R171, -INF , !P3 ;  /* 0xff800000abab7808 */ /* 0x000fe20005800000 */
[----:B------:R-:W0:Y:S01]  /*a810*/  SHFL.BFLY PT, R4, R3, 0x1, 0x1f ;  /* 0x0c201f0003047f89 */ /* 0x000e2200000e0000 */
[----:B------:R-:W-:-:S02]  /*a820*/  ISETP.GT.AND P3, PT, R186, 0x29, P2 ;  /* 0x00000029ba00780c */ /* 0x000fc40001764270 */
[----:B------:R-:W-:Y:S02]  /*a830*/  ISETP.GT.AND P4, PT, R186, 0x28, P2 ;  /* 0x00000028ba00780c */ /* 0x000fe40001784270 */
[C---:B------:R-:W-:Y:S02]  /*a840*/  ISETP.LT.OR P3, PT, R152.reuse, 0x2a, P3 ;  /* 0x0000002a9800780c */ /* 0x040fe40001f61670 */
[----:B------:R-:W-:Y:S02]  /*a850*/  ISETP.LT.OR P4, PT, R152, 0x29, P4 ;  /* 0x000000299800780c */ /* 0x000fe40002781670 */
[----:B------:R-:W-:Y:S02]  /*a860*/  FSEL R175, R175, -INF , !P3 ;  /* 0xff800000afaf7808 */ /* 0x000fe40005800000 */
[----:B------:R-:W-:Y:S02]  /*a870*/  ISETP.GT.AND P3, PT, R186, 0x30, P2 ;  /* 0x00000030ba00780c */ /* 0x000fe40001764270 */
[----:B------:R-:W-:-:S02]  /*a880*/  FSEL R174, R174, -INF , !P4 ;  /* 0xff800000aeae7808 */ /* 0x000fc40006000000 */
[----:B------:R-:W-:Y:S02]  /*a890*/  ISETP.LT.OR P3, PT, R152, 0x31, P3 ;  /* 0x000000319800780c */ /* 0x000fe40001f61670 */
[----:B------:R-:W-:Y:S02]  /*a8a0*/  R2UR UR4, R22 ;  /* 0x00000000160472ca */ /* 0x000fe400000e0000 */
[----:B------:R-:W-:Y:S02]  /*a8b0*/  FSEL R178, R178, -INF , !P3 ;  /* 0xff800000b2b27808 */ /* 0x000fe40005800000 */
[----:B------:R-:W-:Y:S02]  /*a8c0*/  ISETP.GT.AND P3, PT, R186, 0x31, P2 ;  /* 0x00000031ba00780c */ /* 0x000fe40001764270 */
[----:B0-----:R-:W-:Y:S02]  /*a8d0*/  FMNMX.FTZ R4, R3, R4, !PT ;  /* 0x0000000403047209 */ /* 0x001fe40007810000 */
[----:B------:R-:W-:-:S02]  /*a8e0*/  FMNMX.FTZ R3, R155, R2, !PT ;  /* 0x000000029b037209 */ /* 0x000fc40007810000 */
[C---:B------:R-:W-:Y:S01]  /*a8f0*/  FSETP.NEU.FTZ.AND P4, PT, R4.reuse, -INF , PT ;  /* 0xff8000000400780b */ /* 0x040fe20003f9d000 */
[----:B------:R-:W-:Y:S01]  /*a900*/  FMUL.FTZ R153, R4, UR5 ;  /* 0x0000000504997c20 */ /* 0x000fe20008410000 */
[----:B------:R-:W-:Y:S02]  /*a910*/  FMNMX.FTZ R2, R158, R3, !PT ;  /* 0x000000039e027209 */ /* 0x000fe40007810000 */
[----:B------:R-:W-:Y:S02]  /*a920*/  ISETP.LT.OR P3, PT, R152, 0x32, P3 ;  /* 0x000000329800780c */ /* 0x000fe40001f61670 */
[----:B------:R-:W-:Y:S02]  /*a930*/  FMNMX.FTZ R3, R159, R2, !PT ;  /* 0x000000029f037209 */ /* 0x000fe40007810000 */
[----:B------:R-:W-:Y:S02]  /*a940*/  FSEL R179, R179, -INF , !P3 ;  /* 0xff800000b3b37808 */ /* 0x000fe40005800000 */
[----:B------:R-:W-:-:S02]  /*a950*/  FMNMX.FTZ R2, R162, R3, !PT ;  /* 0x00000003a2027209 */ /* 0x000fc40007810000 */
[----:B------:R-:W-:Y:S02]  /*a960*/  ISETP.GT.AND P3, PT, R186, 0x38, P2 ;  /* 0x00000038ba00780c */ /* 0x000fe40001764270 */
[----:B------:R-:W-:Y:S02]  /*a970*/  FMNMX.FTZ R3, R163, R2, !PT ;  /* 0x00000002a3037209 */ /* 0x000fe40007810000 */
[----:B------:R-:W-:Y:S02]  /*a980*/  FSEL R2, R153, RZ, P4 ;  /* 0x000000ff99027208 */ /* 0x000fe40002000000 */
[----:B------:R-:W-:Y:S02]  /*a990*/  FMNMX.FTZ R184, R166, R3, !PT ;  /* 0x00000003a6b87209 */ /* 0x000fe40007810000 */
[----:B------:R-:W-:Y:S01]  /*a9a0*/  ISETP.GT.AND P2, PT, R186, 0x39, P2 ;  /* 0x00000039ba00780c */ /* 0x000fe20001744270 */
[--C-:B------:R-:W-:Y:S01]  /*a9b0*/  FFMA.FTZ R196, R0, UR5, -R2.reuse ;  /* 0x0000000500c47c23 */ /* 0x100fe20008010802 */
[----:B------:R-:W-:Y:S01]  /*a9c0*/  FMNMX.FTZ R3, R167, R184, !PT ;  /* 0x000000b8a7037209 */ /* 0x000fe20007810000 */
[--C-:B------:R-:W-:Y:S01]  /*a9d0*/  FFMA.FTZ R153, R185, UR5, -R2.reuse ;  /* 0x00000005b9997c23 */ /* 0x100fe20008010802 */
[----:B------:R-:W-:Y:S01]  /*a9e0*/  ISETP.LT.OR P3, PT, R152, 0x39, P3 ;  /* 0x000000399800780c */ /* 0x000fe20001f61670 */
[--C-:B------:R-:W-:Y:S01]  /*a9f0*/  FFMA.FTZ R198, R156, UR5, -R2.reuse ;  /* 0x000000059cc67c23 */ /* 0x100fe20008010802 */
[----:B------:R-:W-:Y:S01]  /*aa00*/  FMNMX.FTZ R184, R170, R3, !PT ;  /* 0x00000003aab87209 */ /* 0x000fe20007810000 */
[--C-:B------:R-:W-:Y:S01]  /*aa10*/  FFMA.FTZ R157, R157, UR5, -R2.reuse ;  /* 0x000000059d9d7c23 */ /* 0x100fe20008010802 */
        /* <DEDUP_REMOVED lines=21> */
[----:B------:R-:W-:Y:S01]  /*ab70*/  FFMA.FTZ R181, R181, UR5, -R2 ;  /* 0x00000005b5b57c23 */ /* 0x000fe20008010802 */
[----:B------:R-:W-:Y:S01]  /*ab80*/  FMNMX.FTZ R0, R182, R3, !PT ;  /* 0x00000003b6007209 */ /* 0x000fe20007810000 */
[----:B------:R-:W-:Y:S01]  /*ab90*/  FMUL.FTZ R185, R185, UR5 ;  /* 0x00000005b9b97c20 */ /* 0x000fe20008410000 */
        /* <DEDUP_REMOVED lines=12> */
[----:B0-----:R-:W-:-:S04]  /*ac60*/  FMNMX.FTZ R3, R3, R0, !PT ;  /* 0x0000000003037209 */ /* 0x001fc80007810000 */
[C---:B------:R-:W-:Y:S01]  /*ac70*/  FSETP.NEU.FTZ.AND P2, PT, R3.reuse, -INF , PT ;  /* 0xff8000000300780b */ /* 0x040fe20003f5d000 */
[C---:B------:R-:W-:Y:S02]  /*ac80*/  FMUL.FTZ R156, R3.reuse, UR5 ;  /* 0x00000005039c7c20 */ /* 0x040fe40008410000 */
[----:B------:R-:W0:Y:S01]  /*ac90*/  MUFU.EX2 R0, R185 ;  /* 0x000000b900007308 */ /* 0x000e220000000800 */
[----:B------:R-:W-:Y:S02]  /*aca0*/  FSEL R2, R3, RZ, P2 ;  /* 0x000000ff03027208 */ /* 0x000fe40001000000 */
[----:B------:R-:W-:Y:S02]  /*acb0*/  FSEL R156, R156, RZ, P2 ;  /* 0x000000ff9c9c7208 */ /* 0x000fe40001000000 */
[----:B------:R-:W-:Y:S01]  /*acc0*/  ISETP.GT.AND P2, PT, R205, UR4, PT ;  /* 0x00000004cd007c0c */ /* 0x000fe2000bf44270 */
[----:B------:R-:W-:Y:S02]  /*acd0*/  FADD.FTZ R2, -R2, R21 ;  /* 0x0000001502027221 */ /* 0x000fe40000010100 */
[----:B------:R-:W-:Y:S01]  /*ace0*/  MUFU.EX2 R188, R188 ;  /* 0x000000bc00bc7308 */ /* 0x000fe20000000800 */
[--C-:B------:R-:W-:Y:S01]  /*acf0*/  FFMA.FTZ R197, R154, UR5, -R156.reuse ;  /* 0x000000059ac57c23 */ /* 0x100fe2000801089c */
[--C-:B------:R-:W-:Y:S01]  /*ad00*/  FFMA.FTZ R20, R155, UR5, -R156.reuse ;  /* 0x000000059b147c23 */ /* 0x100fe2000801089c */
[----:B------:R-:W-:Y:S01]  /*ad10*/  FMUL.FTZ R2, R2, UR5 ;  /* 0x0000000502027c20 */ /* 0x000fe20008410000 */
[--C-:B------:R-:W-:Y:S01]  /*ad20*/  FFMA.FTZ R199, R158, UR5, -R156.reuse ;  /* 0x000000059ec77c23 */ /* 0x100fe2000801089c */
[--C-:B------:R-:W-:Y:S01]  /*ad30*/  FFMA.FTZ R152, R159, UR5, -R156.reuse ;  /* 0x000000059f987c23 */ /* 0x100fe2000801089c */
[--C-:B------:R-:W-:Y:S01]  /*ad40*/  FFMA.FTZ R193, R162, UR5, -R156.reuse ;  /* 0x00000005a2c17c23 */ /* 0x100fe2000801089c */
[--C-:B------:R-:W-:Y:S01]  /*ad50*/  FFMA.FTZ R154, R163, UR5, -R156.reuse ;  /* 0x00000005a39a7c23 */ /* 0x100fe2000801089c */
[----:B------:R-:W-:Y:S01]  /*ad60*/  MUFU.EX2 R197, R197 ;  /* 0x000000c500c57308 */ /* 0x000fe20000000800 */
[----:B0-----:R-:W-:Y:S01]  /*ad70*/  FFMA.FTZ R21, R0, R16, R153 ;  /* 0x0000001000157223 */ /* 0x001fe20000010099 */
[--C-:B------:R-:W-:Y:S01]  /*ad80*/  FFMA.FTZ R195, R166, UR5, -R156.reuse ;  /* 0x00000005a6c37c23 */ /* 0x100fe2000801089c */
[--C-:B------:R-:W-:Y:S01]  /*ad90*/  FFMA.FTZ R158, R167, UR5, -R156.reuse ;  /* 0x00000005a79e7c23 */ /* 0x100fe2000801089c */
[--C-:B------:R-:W-:Y:S01]  /*ada0*/  FFMA.FTZ R189, R170, UR5, -R156.reuse ;  /* 0x00000005aabd7c23 */ /* 0x100fe2000801089c */
[----:B------:R-:W-:Y:S01]  /*adb0*/  FADD.FTZ R21, R196, R21 ;  /* 0x00000015c4157221 */ /* 0x000fe20000010000 */
[--C-:B------:R-:W-:Y:S01]  /*adc0*/  FFMA.FTZ R160, R171, UR5, -R156.reuse ;  /* 0x00000005aba07c23 */ /* 0x100fe2000801089c */
[--C-:B------:R-:W-:Y:S01]  /*add0*/  FFMA.FTZ R191, R174, UR5, -R156.reuse ;  /* 0x00000005aebf7c23 */ /* 0x100fe2000801089c */
[----:B------:R-:W0:Y:S01]  /*ade0*/  MUFU.EX2 R2, R2 ;  /* 0x0000000200027308 */ /* 0x000e220000000800 */
[----:B------:R-:W-:Y:S01]  /*adf0*/  FADD.FTZ R16, R198, R21 ;  /* 0x00000015c6107221 */ /* 0x000fe20000010000 */
[--C-:B------:R-:W-:Y:S01]  /*ae00*/  FFMA.FTZ R185, R178, UR5, -R156.reuse ;  /* 0x00000005b2b97c23 */ /* 0x100fe2000801089c */
[--C-:B------:R-:W-:Y:S01]  /*ae10*/  FFMA.FTZ R179, R179, UR5, -R156.reuse ;  /* 0x00000005b3b37c23 */ /* 0x100fe2000801089c */
[----:B------:R-:W-:Y:S01]  /*ae20*/  FFMA.FTZ R182, R182, UR5, -R156 ;  /* 0x00000005b6b67c23 */ /* 0x000fe2000801089c */
[----:B------:R-:W-:Y:S01]  /*ae30*/  FADD.FTZ R21, R157, R16 ;  /* 0x000000109d157221 */ /* 0x000fe20000010000 */
[----:B------:R-:W-:Y:S01]  /*ae40*/  IMAD.U32 R155, RZ, RZ, UR14 ;  /* 0x0000000eff9b7e24 */ /* 0x000fe2000f8e00ff */
[----:B------:R-:W-:Y:S01]  /*ae50*/  UMOV UR4, UR36 ;  /* 0x0000002400047c82 */ /* 0x000fe20008000000 */
[----:B------:R-:W1:Y:S01]  /*ae60*/  MUFU.EX2 R20, R20 ;  /* 0x0000001400147308 */ /* 0x000e620000000800 */
[----:B------:R-:W-:Y:S01]  /*ae70*/  FADD.FTZ R162, R192, R21 ;  /* 0x00000015c0a27221 */ /* 0x000fe20000010000 */
[----:B------:R-:W-:Y:S01]  /*ae80*/  @!P1 VIADD R155, R155, 0x30860 ;  /* 0x000308609b9b9836 */ /* 0x000fe20000000000 */
[----:B------:R-:W-:Y:S01]  /*ae90*/  F2FP.F16.F32.PACK_AB R196, R196, R153 ;  /* 0x00000099c4c4723e */ /* 0x000fe200000000ff */
[----:B------:R-:W-:-:S02]  /*aea0*/  VIADD R205, R205, 0xffffffff ;  /* 0xffffffffcdcd7836 */ /* 0x000fc40000000000 */
[----:B------:R-:W-:Y:S01]  /*aeb0*/  FADD.FTZ R21, R161, R162 ;  /* 0x000000a2a1157221 */ /* 0x000fe20000010000 */
[--C-:B------:R-:W-:Y:S01]  /*aec0*/  FFMA.FTZ R162, R175, UR5, -R156.reuse ;  /* 0x00000005afa27c23 */ /* 0x100fe2000801089c */
[----:B------:R-:W-:Y:S01]  /*aed0*/  FFMA.FTZ R156, R183, UR5, -R156 ;  /* 0x00000005b79c7c23 */ /* 0x000fe2000801089c */
[----:B------:R-:W2:Y:S01]  /*aee0*/  MUFU.EX2 R199, R199 ;  /* 0x000000c700c77308 */ /* 0x000ea20000000800 */
[----:B0-----:R-:W-:Y:S01]  /*aef0*/  FFMA.FTZ R5, R2, R5, R197 ;  /* 0x0000000502057223 */ /* 0x001fe200000100c5 */
[----:B------:R-:W-:Y:S01]  /*af00*/  FADD.FTZ R164, R194, R21 ;  /* 0x00000015c2a47221 */ /* 0x000fe20000010000 */
[----:B------:R-:W-:Y:S02]  /*af10*/  @!P1 PRMT R155, RZ, 0x654, R155 ;  /* 0x00000654ff9b9816 */ /* 0x000fe4000000009b */
[----:B------:R-:W-:Y:S01]  /*af20*/  F2FP.F16.F32.PACK_AB R198, R157, R198 ;  /* 0x000000c69dc6723e */ /* 0x000fe200000000ff */
[----:B------:R-:W-:Y:S01]  /*af30*/  FADD.FTZ R21, R165, R164 ;  /* 0x000000a4a5157221 */ /* 0x000fe20000010000 */
[----:B------:R0:W-:Y:S01]  /*af40*/  @!P1 SYNCS.ARRIVE.TRANS64.RED.A1T0 RZ, [R155+URZ], RZ ;  /* 0x000000ff9bff99a7 */ /* 0x0001e2000810043f */
[----:B------:R-:W3:Y:S01]  /*af50*/  MUFU.EX2 R152, R152 ;  /* 0x0000009800987308 */ /* 0x000ee20000000800 */
[----:B-1----:R-:W-:Y:S01]  /*af60*/  FADD.FTZ R16, R20, R5 ;  /* 0x0000000514107221 */ /* 0x002fe20000010000 */
[----:B------:R-:W-:Y:S01]  /*af70*/  FADD.FTZ R164, R188, R21 ;  /* 0x00000015bca47221 */ /* 0x000fe20000010000 */
[----:B------:R-:W-:Y:S01]  /*af80*/  F2FP.F16.F32.PACK_AB R197, R20, R197 ;  /* 0x000000c514c5723e */ /* 0x000fe200000000ff */
[----:B------:R-:W-:Y:S01]  /*af90*/  IMAD.MOV.U32 R20, RZ, RZ, R4 ;  /* 0x000000ffff147224 */ /* 0x000fe200078e0004 */
[----:B------:R-:W-:-:S02]  /*afa0*/  F2FP.F16.F32.PACK_AB R192, R161, R192 ;  /* 0x000000c0a1c0723e */ /* 0x000fc400000000ff */
[----:B------:R-:W-:Y:S01]  /*afb0*/  F2FP.F16.F32.PACK_AB R194, R165, R194 ;  /* 0x000000c2a5c2723e */ /* 0x000fe200000000ff */
        /* <DEDUP_REMOVED lines=37> */
[----:B------:R-:W-:-:S06]  /*b210*/  F2FP.F16.F32.PACK_AB R191, R162, R191 ;  /* 0x000000bfa2bf723e */ /* 0x000fcc00000000ff */
[----:B------:R-:W1:Y:S01]  /*b220*/  MUFU.EX2 R186, R186 ;  /* 0x000000ba00ba7308 */ /* 0x000e620000000800 */
[----:B--2---:R-:W-:-:S07]  /*b230*/  FADD.FTZ R164, R185, R164 ;  /* 0x000000a4b9a47221 */ /* 0x004fce0000010000 */
[----:B------:R-:W2:Y:S01]  /*b240*/  MUFU.EX2 R187, R182 ;  /* 0x000000b600bb7308 */ /* 0x000ea20000000800 */
[C---:B---3--:R-:W-:Y:S01]  /*b250*/  FADD.FTZ R164, R179.reuse, R164 ;  /* 0x000000a4b3a47221 */ /* 0x048fe20000010000 */
[----:B------:R-:W-:-:S06]  /*b260*/  F2FP.F16.F32.PACK_AB R185, R179, R185 ;  /* 0x000000b9b3b9723e */ /* 0x000fcc00000000ff */
[----:B------:R-:W3:Y:S01]  /*b270*/  MUFU.EX2 R181, R181 ;  /* 0x000000b500b57308 */ /* 0x000ee20000000800 */
[----:B-1----:R-:W-:Y:S01]  /*b280*/  FADD.FTZ R16, R186, R21 ;  /* 0x00000015ba107221 */ /* 0x002fe20000010000 */
[----:B------:R-:W-:-:S06]  /*b290*/  IMAD.MOV.U32 R21, RZ, RZ, R3 ;  /* 0x000000ffff157224 */ /* 0x000fcc00078e0003 */
[----:B------:R-:W1:Y:S01]  /*b2a0*/  MUFU.EX2 R156, R156 ;  /* 0x0000009c009c7308 */ /* 0x000e620000000800 */
[----:B--2---:R-:W-:Y:S01]  /*b2b0*/  FADD.FTZ R164, R187, R164 ;  /* 0x000000a4bba47221 */ /* 0x004fe20000010000 */
[C---:B---3--:R-:W-:Y:S01]  /*b2c0*/  FADD.FTZ R16, R181.reuse, R16 ;  /* 0x00000010b5107221 */ /* 0x048fe20000010000 */
[----:B------:R-:W-:Y:S02]  /*b2d0*/  F2FP.F16.F32.PACK_AB R186, R181, R186 ;  /* 0x000000bab5ba723e */ /* 0x000fe400000000ff */
[C---:B-1----:R-:W-:Y:S01]  /*b2e0*/  FADD.FTZ R5, R156.reuse, R164 ;  /* 0x000000a49c057221 */ /* 0x042fe20000010000 */
[----:B------:R-:W-:Y:S01]  /*b2f0*/  F2FP.F16.F32.PACK_AB R187, R156, R187 ;  /* 0x000000bb9cbb723e */ /* 0x000fe200000000ff */
[----:B0-----:R-:W-:Y:S06]  /*b300*/  @P2 BRA `(.L_x_1226) ;  /* 0xffffffd8002c2947 */ /* 0x001fec000383ffff */
.L_x_1209:
        /* <DEDUP_REMOVED lines=131> */
.L_x_1227:
[----:B------:R-:W-:Y:S01]  /*bb40*/  ULEA UR7, UR36, UR37, 0x3 ;  /* 0x0000002524077291 */ /* 0x000fe2000f8e183f */
[----:B------:R-:W-:-:S05]  /*bb50*/  IMAD.U32 R0, RZ, RZ, UR38 ;  /* 0x00000026ff007e24 */ /* 0x000fca000f8e00ff */
[----:B------:R-:W-:-:S04]  /*bb60*/  SHF.L.U32 R0, R0, 0x1f, RZ ;  /* 0x0000001f00007819 */ /* 0x000fc800000006ff */
[----:B------:R0:W1:Y:S01]  /*bb70*/  SYNCS.PHASECHK.TRANS64.TRYWAIT P2, [UR7+0x30850], R0 ;  /* 0x03085000ff0075a7 */ /* 0x0000620008040147 */
[----:B------:R-:W-:Y:S05]  /*bb80*/  @!P0 BRA `(.L_x_1228) ;  /* 0x0000000000048947 */ /* 0x000fea0003800000 */
[----:B------:R-:W-:Y:S01]  /*bb90*/  BPT.TRAP 0x1 ;  /* 0x000000040000795c */ /* 0x000fe20000300000 */
.L_x_1228:
[----:B-1----:R-:W-:Y:S05]  /*bba0*/  @P2 BRA `(.L_x_1229) ;  /* 0x0000000000082947 */ /* 0x002fea0003800000 */
[----:B------:R-:W1:Y:S02]  /*bbb0*/  SYNCS.PHASECHK.TRANS64.TRYWAIT P0, [UR7+0x30850], R0 ;  /* 0x03085000ff0075a7 */ /* 0x000e640008000147 */
[----:B-1----:R-:W-:Y:S05]  /*bbc0*/  @!P0 BRA `(.L_x_1230) ;  /* 0x0000009400248947 */ /* 0x002fea0003800000 */
.L_x_1229:
[----:B------:R-:W-:Y:S01]  /*bbd0*/  UIADD3 UR37, UR37, 0x400, URZ ;  /* 0x0000040025257890 */ /* 0x000fe2000fffe03f */
[----:B------:R-:W-:Y:S01]  /*bbe0*/  WARPGROUP.ARRIVE ;  /* 0x00000000000079c5 */ /* 0x000fe20000000000 */
[----:B------:R-:W-:Y:S01]  /*bbf0*/  UMOV UR11, 0x40000040 ;  /* 0x40000040000b7882 */ /* 0x000fe20000000000 */
[----:B01----:R-:W0:Y:S01]  /*bc00*/  SHFL.BFLY PT, R0, R5, 0x2, 0x1f ;  /* 0x0c401f0005007f89 */ /* 0x003e2200000e0000 */
[----:B------:R-:W-:Y:S01]  /*bc10*/  USHF.R.U32.HI UR37, URZ, 0x4, UR37 ;  /* 0x000000043f257899 */ /* 0x000fe20008011625 */
[----:B------:R-:W-:Y:S01]  /*bc20*/  IMAD.MOV.U32 R6, RZ, RZ, RZ ;  /* 0x000000ffff067224 */ /* 0x000fe200078e00ff */
[----:B------:R-:W-:Y:S01]  /*bc30*/  R2UR UR8, R207 ;  /* 0x00000000cf0872ca */ /* 0x000fe200000e0000 */
[----:B------:R-:W1:Y:S01]  /*bc40*/  SHFL.BFLY PT, R7, R16, 0x2, 0x1f ;  /* 0x0c401f0010077f89 */ /* 0x000e6200000e0000 */
[----:B------:R-:W-:Y:S01]  /*bc50*/  ULOP3.LUT UR37, UR37, 0x3fff, URZ, 0xc0, !UPT ;  /* 0x00003fff25257892 */ /* 0x000fe2000f8ec03f */
[----:B------:R-:W-:Y:S02]  /*bc60*/  IMAD.U32 R12, RZ, RZ, UR7 ;  /* 0x00000007ff0c7e24 */ /* 0x000fe4000f8e00ff */
[----:B------:R-:W-:Y:S01]  /*bc70*/  IMAD.U32 R13, RZ, RZ, UR5 ;  /* 0x00000005ff0d7e24 */ /* 0x000fe2000f8e00ff */
[----:B------:R-:W-:-:S04]  /*bc80*/  ULOP3.LUT UR4, UR37, 0x2000000, URZ, 0xfc, !UPT ;  /* 0x0200000025047892 */ /* 0x000fc8000f8efc3f */
[----:B------:R-:W-:Y:S02]  /*bc90*/  ULEA UR4, UR36, UR4, 0xb ;  /* 0x0000000424047291 */ /* 0x000fe4000f8e583f */
[----:B------:R-:W-:Y:S02]  /*bca0*/  UIADD3 UR36, UR36, 0x1, URZ ;  /* 0x0000000124247890 */ /* 0x000fe4000fffe03f */
[----:B------:R-:W-:Y:S02]  /*bcb0*/  UIADD3 UR6, UR4, 0x80, URZ ;  /* 0x0000008004067890 */ /* 0x000fe4000fffe03f */
[----:B------:R-:W-:Y:S01]  /*bcc0*/  UIADD3 UR8, UR8, 0x1, URZ ;  /* 0x0000000108087890 */ /* 0x000fe2000fffe03f */
[----:B------:R-:W-:Y:S01]  /*bcd0*/  UMOV UR10, UR4 ;  /* 0x00000004000a7c82 */ /* 0x000fe20008000000 */
[----:B------:R-:W-:-:S07]  /*bce0*/  UISETP.NE.AND UP0, UPT, UR36, 0x2, UPT ;  /* 0x000000022400788c */ /* 0x000fce000bf05270 */
[----:B------:R-:W-:Y:S01]  /*bcf0*/  HGMMA.64x256x16.F32 R24, R196, gdesc[UR8].tnspB, R24, gsb0 ;  /* 0x43e00008c4187df0 */ /* 0x000fe20008000818 */
[----:B------:R-:W-:Y:S01]  /*bd00*/  UMOV UR10, UR6 ;  /* 0x00000006000a7c82 */ /* 0x000fe20008000000 */
[----:B------:R-:W-:Y:S01]  /*bd10*/  UMOV UR11, 0x40000040 ;  /* 0x40000040000b7882 */ /* 0x000fe20000000000 */
[----:B------:R-:W-:Y:S01]  /*bd20*/  UIADD3 UR6, UR4, 0x100, URZ ;  /* 0x0000010004067890 */ /* 0x000fe2000fffe03f */
[----:B0-----:R-:W-:Y:S01]  /*bd30*/  FADD.FTZ R2, R0, R5 ;  /* 0x0000000500027221 */ /* 0x001fe20000010000 */
[----:B------:R-:W-:Y:S01]  /*bd40*/  UIADD3 UR4, UR4, 0x180, URZ ;  /* 0x0000018004047890 */ /* 0x000fe2000fffe03f */
[----:B-1----:R-:W-:Y:S01]  /*bd50*/  FADD.FTZ R7, R7, R16 ;  /* 0x0000001007077221 */ /* 0x002fe20000010000 */
[----:B------:R-:W-:Y:S01]  /*bd60*/  IMAD.MOV.U32 R5, RZ, RZ, RZ ;  /* 0x000000ffff057224 */ /* 0x000fe200078e00ff */
[----:B------:R-:W-:Y:S01]  /*bd70*/  USEL UR36, UR36, URZ, UP0 ;  /* 0x0000003f24247287 */ /* 0x000fe20008000000 */
[----:B------:R-:W0:Y:S01]  /*bd80*/  SHFL.BFLY PT, R9, R2, 0x1, 0x1f ;  /* 0x0c201f0002097f89 */ /* 0x000e2200000e0000 */
[----:B------:R-:W-:-:S03]  /*bd90*/  IMAD.U32 R207, RZ, RZ, UR8 ;  /* 0x00000008ffcf7e24 */ /* 0x000fc6000f8e00ff */
[----:B------:R-:W1:Y:S01]  /*bda0*/  SHFL.BFLY PT, R0, R7, 0x1, 0x1f ;  /* 0x0c201f0007007f89 */ /* 0x000e6200000e0000 */
[----:B0-----:R-:W-:Y:S01]  /*bdb0*/  FADD.FTZ R11, R2, R9 ;  /* 0x00000009020b7221 */ /* 0x001fe20000010000 */
[----:B------:R-:W-:Y:S02]  /*bdc0*/  IMAD.MOV.U32 R2, RZ, RZ, -0x800000 ;  /* 0xff800000ff027424 */ /* 0x000fe400078e00ff */
[----:B-1----:R-:W-:Y:S02]  /*bdd0*/  FADD.FTZ R10, R7, R0 ;  /* 0x00000000070a7221 */ /* 0x002fe40000010000 */
[----:B------:R-:W-:Y:S01]  /*bde0*/  FSETP.NE.FTZ.AND P2, PT, R11, RZ, PT ;  /* 0x000000ff0b00720b */ /* 0x000fe20003f55000 */
[----:B------:R-:W-:Y:S02]  /*bdf0*/  IMAD.U32 R7, RZ, RZ, UR5 ;  /* 0x00000005ff077e24 */ /* 0x000fe4000f8e00ff */
[----:B------:R-:W-:Y:S01]  /*be00*/  IMAD.MOV.U32 R0, RZ, RZ, -0x800000 ;  /* 0xff800000ff007424 */ /* 0x000fe200078e00ff */
[----:B------:R-:W-:-:S09]  /*be10*/  FSETP.NE.FTZ.AND P0, PT, R10, RZ, PT ;  /* 0x000000ff0a00720b */ /* 0x000fd20003f15000 */
[----:B------:R-:W0:Y:S01]  /*be20*/  @P2 MUFU.LG2 R9, R11 ;  /* 0x0000000b00092308 */ /* 0x000e220000000c00 */
[----:B------:R-:W-:-:S03]  /*be30*/  @P2 FMUL.FTZ R13, R13, 0.69314718246459960938 ;  /* 0x3f3172180d0d2820 */ /* 0x000fc60000410000 */
[----:B------:R-:W-:-:S04]  /*be40*/  @P0 FMUL.FTZ R7, R7, 0.69314718246459960938 ;  /* 0x3f31721807070820 */ /* 0x000fc80000410000 */
[----:B------:R-:W-:Y:S08]  /*be50*/  @P0 MUFU.RCP R6, R10 ;  /* 0x0000000a00060308 */ /* 0x000ff00000001000 */
[----:B------:R0:W1:Y:S08]  /*be60*/  @P0 MUFU.LG2 R8, R10 ;  /* 0x0000000a00080308 */ /* 0x0000700000000c00 */
[----:B------:R-:W2:Y:S01]  /*be70*/  @P2 MUFU.RCP R5, R11 ;  /* 0x0000000b00052308 */ /* 0x000ea20000001000 */
[----:B0-----:R-:W-:Y:S01]  /*be80*/  @P2 FMUL.FTZ R10, R9, 0.69314718246459960938 ;  /* 0x3f317218090a2820 */ /* 0x001fe20000410000 */
[----:B------:R-:W-:-:S03]  /*be90*/  @!P1 VIADD R9, R12, 0x30860 ;  /* 0x000308600c099836 */ /* 0x000fc60000000000 */
[----:B------:R-:W-:Y:S02]  /*bea0*/  @P2 FFMA.FTZ R2, R13, R3, R10 ;  /* 0x000000030d022223 */ /* 0x000fe4000001000a */
[----:B------:R-:W-:Y:S01]  /*beb0*/  @!P1 PRMT R9, RZ, 0x654, R9 ;  /* 0x00000654ff099816 */ /* 0x000fe20000000009 */
[----:B-1----:R-:W-:-:S04]  /*bec0*/  @P0 FMUL.FTZ R8, R8, 0.69314718246459960938 ;  /* 0x3f31721808080820 */ /* 0x002fc80000410000 */
[----:B------:R-:W-:Y:S01]  /*bed0*/  @P0 FFMA.FTZ R0, R7, R4, R8 ;  /* 0x0000000407000223 */ /* 0x000fe20000010008 */
[----:B------:R-:W-:Y:S01]  /*bee0*/  PLOP3.LUT P0, PT, PT, PT, PT, 0x8, 0x0 ;  /* 0x000000000000781c */ /* 0x000fe20003f0e170 */
[----:B------:R-:W-:Y:S02]  /*bef0*/  WARPGROUP.DEPBAR.LE gsb0, 0x0 ;  /* 0x00008000000079c5 */ /* 0x000fe40000010000 */
[----:B------:R-:W-:-:S06]  /*bf00*/  WARPGROUP.ARRIVE ;  /* 0x00000000000079c5 */ /* 0x000fcc0000000000 */
[----:B------:R-:W-:Y:S01]  /*bf10*/  HGMMA.64x256x16.F32 R24, R192, gdesc[UR8].tnspB, R24, gsb0 ;  /* 0x43e00008c0187df0 */ /* 0x000fe20008000818 */
[----:B------:R-:W-:Y:S01]  /*bf20*/  UMOV UR10, UR6 ;  /* 0x00000006000a7c82 */ /* 0x000fe20008000000 */
[----:B------:R-:W-:Y:S01]  /*bf30*/  UMOV UR11, 0x40000040 ;  /* 0x40000040000b7882 */ /* 0x000fe20000000000 */
[----:B------:R-:W-:Y:S02]  /*bf40*/  WARPGROUP.DEPBAR.LE gsb0, 0x0 ;  /* 0x00008000000079c5 */ /* 0x000fe40000010000 */
[----:B------:R-:W-:-:S15]  /*bf50*/  WARPGROUP.ARRIVE ;  /* 0x00000000000079c5 */ /* 0x000fde0000000000 */
[----:B------:R-:W-:-:S08]  /*bf60*/  NOP ;  /* 0x0000000000007918 */ /* 0x000fd00000000000 */
[----:B------:R-:W-:Y:S01]  /*bf70*/  HGMMA.64x256x16.F32 R24, R188, gdesc[UR8].tnspB, R24, gsb0 ;  /* 0x43e00008bc187df0 */ /* 0x000fe20008000818 */
[----:B------:R-:W-:Y:S01]  /*bf80*/  UMOV UR10, UR4 ;  /* 0x00000004000a7c82 */ /* 0x000fe20008000000 */
[----:B------:R-:W-:Y:S01]  /*bf90*/  UMOV UR11, 0x40000040 ;  /* 0x40000040000b7882 */ /* 0x000fe20000000000 */
[----:B------:R-:W-:-:S04]  /*bfa0*/  USEL UR4, URZ, 0x1, UP0 ;  /* 0x000000013f047887 */ /* 0x000fc80008000000 */
[----:B------:R-:W-:Y:S01]  /*bfb0*/  ULOP3.LUT UR38, UR38, UR4, URZ, 0x3c, !UPT ;  /* 0x0000000426267292 */ /* 0x000fe2000f8e3c3f */
[----:B------:R-:W-:Y:S02]  /*bfc0*/  WARPGROUP.DEPBAR.LE gsb0, 0x0 ;  /* 0x00008000000079c5 */ /* 0x000fe40000010000 */
[----:B------:R-:W-:-:S15]  /*bfd0*/  WARPGROUP.ARRIVE ;  /* 0x00000000000079c5 */ /* 0x000fde0000000000 */
[----:B------:R-:W-:-:S03]  /*bfe0*/  NOP ;  /* 0x0000000000007918 */ /* 0x000fc60000000000 */
[----:B------:R-:W-:Y:S03]  /*bff0*/  HGMMA.64x256x16.F32 R24, R184, gdesc[UR8].tnspB, R24, gsb0 ;  /* 0x43e00008b8187df0 */ /* 0x000fe60008000818 */
[----:B------:R-:W-:Y:S02]  /*c000*/  WARPGROUP.DEPBAR.LE gsb0, 0x0 ;  /* 0x00008000000079c5 */ /* 0x000fe40000010000 */
        /* <DEDUP_REMOVED lines=129> */
.L_x_1160:
[----:B------:R-:W0:Y:S01]  /*c820*/  S2R R5, SR_CgaCtaId ;  /* 0x0000000000057919 */ /* 0x000e220000008800 */
[----:B------:R-:W-:Y:S01]  /*c830*/  MOV R198, 0x400 ;  /* 0x0000040000c67802 */ /* 0x000fe20000000f00 */
[----:B------:R-:W-:Y:S01]  /*c840*/  BSSY B0, `(.L_x_1231) ;  /* 0x00002a2000007945 */ /* 0x000fe20003800000 */
[----:B------:R-:W-:Y:S02]  /*c850*/  BAR.SYNC.DEFER_BLOCKING 0x5, 0x180 ;  /* 0x0146000000007b1d */ /* 0x000fe40000010000 */
[----:B0-----:R-:W-:-:S05]  /*c860*/  LEA R198, R5, R198, 0x18 ;  /* 0x000000c605c67211 */ /* 0x001fca00078ec0ff */
[----:B------:R-:W0:Y:S02]  /*c870*/  LDS R4, [R198+0x308d0] ;  /* 0x0308d000c6047984 */ /* 0x000e240000000800 */
[----:B0-----:R-:W-:Y:S01]  /*c880*/  R2UR UR4, R4 ;  /* 0x00000000040472ca */ /* 0x001fe200000e0000 */
[----:B------:R-:W-:Y:S06]  /*c890*/  BAR.ARV 0x4, 0x180 ;  /* 0x0106000000007b1d */ /* 0x000fec0000002000 */
[----:B------:R-:W-:Y:S08]  /*c8a0*/  @P0 BRA `(.L_x_1232) ;  /* 0x0000001c006c0947 */ /* 0x000ff00003800000 */
[----:B------:R-:W0:Y:S01]  /*c8b0*/  S2R R5, SR_SWINHI ;  /* 0x0000000000057919 */ /* 0x000e220000002f00 */
[----:B------:R-:W1:Y:S01]  /*c8c0*/  LDC R199, c[0x0][0xbe8] ;  /* 0x0002fa00ffc77b82 */ /* 0x000e620000000800 */
[----:B------:R-:W-:Y:S01]  /*c8d0*/  F2FP.F16.F32.PACK_AB R24, R25, R24 ;  /* 0x000000181918723e */ /* 0x000fe200000000ff */
[----:B------:R-:W-:Y:S01]  /*c8e0*/  ULDC.64 UR8, c[0x0][0xb90] ;  /* 0x0002e40000087ab9 */ /* 0x000fe20000000a00 */
[----:B------:R-:W-:Y:S01]  /*c8f0*/  R2UR UR11, R203 ;  /* 0x00000000cb0b72ca */ /* 0x000fe200000e0000 */
[----:B------:R-:W-:Y:S01]  /*c900*/  ULDC.64 UR14, c[0x0][0x208] ;  /* 0x00008200000e7ab9 */ /* 0x000fe20000000a00 */
[----:B------:R-:W-:Y:S02]  /*c910*/  F2FP.F16.F32.PACK_AB R25, R44, R26 ;  /* 0x0000001a2c19723e */ /* 0x000fe400000000ff */
[----:B------:R-:W-:Y:S02]  /*c920*/  F2FP.F16.F32.PACK_AB R26, R29, R28 ;  /* 0x0000001c1d1a723e */ /* 0x000fe400000000ff */
[----:B------:R-:W-:-:S02]  /*c930*/  F2FP.F16.F32.PACK_AB R27, R16, R27 ;  /* 0x0000001b101b723e */ /* 0x000fc400000000ff */
[----:B------:R-:W-:Y:S02]  /*c940*/  R2UR UR13, R204 ;  /* 0x00000000cc0d72ca */ /* 0x000fe400000e0000 */
[----:B------:R-:W-:Y:S02]  /*c950*/  F2FP.F16.F32.PACK_AB R32, R33, R32 ;  /* 0x000000202120723e */ /* 0x000fe400000000ff */
[----:B------:R-:W-:Y:S01]  /*c960*/  F2FP.F16.F32.PACK_AB R33, R35, R34 ;  /* 0x000000222321723e */ /* 0x000fe200000000ff */
[----:B------:R-:W-:Y:S01]  /*c970*/  USHF.R.S32.HI UR10, URZ, 0x1f, UR11 ;  /* 0x0000001f3f0a7899 */ /* 0x000fe2000801140b */
[----:B------:R-:W-:Y:S01]  /*c980*/  F2FP.F16.F32.PACK_AB R34, R37, R36 ;  /* 0x000000242522723e */ /* 0x000fe200000000ff */
[----:B------:R-:W-:Y:S01]  /*c990*/  VIADD R37, R19, UR60 ;  /* 0x0000003c13257c36 */ /* 0x000fe20008000000 */
[----:B------:R-:W-:Y:S01]  /*c9a0*/  F2FP.F16.F32.PACK_AB R40, R41, R40 ;  /* 0x000000282928723e */ /* 0x000fe200000000ff */
[----:B------:R-:W-:Y:S01]  /*c9b0*/  UIMAD UR5, UR10, UR8, URZ ;  /* 0x000000080a0572a4 */ /* 0x000fe2000f8e023f */
[----:B------:R-:W-:Y:S01]  /*c9c0*/  F2FP.F16.F32.PACK_AB R35, R39, R38 ;  /* 0x000000262723723e */ /* 0x000fe200000000ff */
[----:B------:R-:W-:Y:S01]  /*c9d0*/  UIMAD.WIDE.U32 UR6, UR11, UR8, URZ ;  /* 0x000000080b0672a5 */ /* 0x000fe2000f8e003f */
[----:B------:R-:W-:Y:S01]  /*c9e0*/  F2FP.F16.F32.PACK_AB R41, R43, R42 ;  /* 0x0000002a2b29723e */ /* 0x000fe200000000ff */
[----:B------:R-:W-:Y:S01]  /*c9f0*/  UIMAD UR5, UR11, UR9, UR5 ;  /* 0x000000090b0572a4 */ /* 0x000fe2000f8e0205 */
[----:B------:R-:W-:Y:S01]  /*ca00*/  F2FP.F16.F32.PACK_AB R42, R45, R177 ;  /* 0x000000b12d2a723e */ /* 0x000fe200000000ff */
[----:B------:R-:W-:Y:S01]  /*ca10*/  USHF.R.S32.HI UR12, URZ, 0x1f, UR13 ;  /* 0x0000001f3f0c7899 */ /* 0x000fe2000801140d */
[----:B------:R-:W-:Y:S01]  /*ca20*/  F2FP.F16.F32.PACK_AB R43, R47, R46 ;  /* 0x0000002e2f2b723e */ /* 0x000fe200000000ff */
[----:B------:R-:W-:Y:S01]  /*ca30*/  IMAD.MOV.U32 R36, RZ, RZ, R37 ;  /* 0x000000ffff247224 */ /* 0x000fe200078e0025 */
[----:B------:R-:W-:Y:S01]  /*ca40*/  ULDC.64 UR8, c[0x0][0xb98] ;  /* 0x0002e60000087ab9 */ /* 0x000fe20000000a00 */
[----:B------:R-:W-:Y:S01]  /*ca50*/  UIADD3 UR7, UR7, UR5, URZ ;  /* 0x0000000507077290 */ /* 0x000fe2000fffe03f */
[----:B------:R-:W-:-:S02]  /*ca60*/  MOV R168, R198 ;  /* 0x000000c600a87202 */ /* 0x000fc40000000f00 */
[----:B0-----:R-:W-:Y:S01]  /*ca70*/  MOV R169, R5 ;  /* 0x0000000500a97202 */ /* 0x001fe20000000f00 */
[----:B------:R-:W-:Y:S01]  /*ca80*/  IMAD R5, R206, 0x40, R18 ;  /* 0x00000040ce057824 */ /* 0x000fe200078e0212 */
[----:B------:R-:W-:Y:S02]  /*ca90*/  UIMAD UR5, UR12, UR8, URZ ;  /* 0x000000080c0572a4 */ /* 0x000fe4000f8e023f */
[----:B------:R-:W-:Y:S01]  /*caa0*/  UIMAD.WIDE.U32 UR6, UR13, UR8, UR6 ;  /* 0x000000080d0672a5 */ /* 0x000fe2000f8e0006 */
[----:B------:R-:W-:Y:S01]  /*cab0*/  IMAD.WIDE R12, R211, 0x2, R168 ;  /* 0x00000002d30c7825 */ /* 0x000fe200078e02a8 */
[----:B------:R-:W-:-:S03]  /*cac0*/  UIMAD UR5, UR13, UR9, UR5 ;  /* 0x000000090d0572a4 */ /* 0x000fc6000f8e0205 */
[----:B------:R-:W-:Y:S01]  /*cad0*/  IMAD.WIDE R168, R5, 0x2, R168 ;  /* 0x0000000205a87825 */ /* 0x000fe200078e02a8 */
[C---:B------:R-:W-:Y:S01]  /*cae0*/  IADD3 R7, P3, R12.reuse, 0xc060, RZ ;  /* 0x0000c0600c077810 */ /* 0x040fe20007f7e0ff */
[----:B------:R-:W-:Y:S01]  /*caf0*/  ULDC.64 UR8, c[0x0][0xae8] ;  /* 0x0002ba0000087ab9 */ /* 0x000fe20000000a00 */
[C---:B------:R-:W-:Y:S02]  /*cb00*/  LOP3.LUT R139, R12.reuse, 0x380, RZ, 0xc0, !PT ;  /* 0x000003800c8b7812 */ /* 0x040fe400078ec0ff */
[----:B------:R-:W-:Y:S01]  /*cb10*/  LOP3.LUT R4, R7, 0x380, RZ, 0xc0, !PT ;  /* 0x0000038007047812 */ /* 0x000fe200078ec0ff */
[----:B------:R-:W-:Y:S01]  /*cb20*/  IMAD.X R5, RZ, RZ, R13, P3 ;  /* 0x000000ffff057224 */ /* 0x000fe200018e060d */
[----:B------:R-:W-:Y:S02]  /*cb30*/  IADD3 R115, P4, R12, 0xc040, RZ ;  /* 0x0000c0400c737810 */ /* 0x000fe40007f9e0ff */
[----:B------:R-:W-:Y:S02]  /*cb40*/  SHF.R.U64 R4, R4, 0x3, RZ ;  /* 0x0000000304047819 */ /* 0x000fe400000012ff */
        /* <DEDUP_REMOVED lines=12> */
[----:B------:R-:W-:Y:S01]  /*cc10*/  LOP3.LUT R4, R4, R7, RZ, 0x3c, !PT ;  /* 0x0000000704047212 */ /* 0x000fe200078e3cff */
[--C-:B------:R-:W-:Y:S01]  /*cc20*/  IMAD.X R7, RZ, RZ, R13.reuse, P4 ;  /* 0x000000ffff077224 */ /* 0x100fe200020e060d */
[C---:B------:R-:W-:Y:S01]  /*cc30*/  IADD3 R30, P4, R12.reuse, 0x8000, RZ ;  /* 0x000080000c1e7810 */ /* 0x040fe20007f9e0ff */
[----:B------:R-:W-:Y:S01]  /*cc40*/  IMAD.X R155, RZ, RZ, R13, P3 ;  /* 0x000000ffff9b7224 */ /* 0x000fe200018e060d */
[----:B------:R-:W-:-:S02]  /*cc50*/  IADD3 R31, P5, R12, 0x4060, RZ ;  /* 0x000040600c1f7810 */ /* 0x000fc40007fbe0ff */
        /* <DEDUP_REMOVED lines=10> */
[----:B------:R-:W-:Y:S01]  /*cd00*/  LOP3.LUT R138, R139, R12, RZ, 0x3c, !PT ;  /* 0x0000000c8b8a7212 */ /* 0x000fe200078e3cff */
[--C-:B------:R-:W-:Y:S01]  /*cd10*/  IMAD.X R9, RZ, RZ, R13.reuse, P2 ;  /* 0x000000ffff097224 */ /* 0x100fe200010e060d */
[----:B------:R-:W-:Y:S01]  /*cd20*/  LOP3.LUT R12, R107, 0x380, RZ, 0xc0, !PT ;  /* 0x000003806b0c7812 */ /* 0x000fe200078ec0ff */
[--C-:B------:R-:W-:Y:S01]  /*cd30*/  IMAD.X R167, RZ, RZ, R13.reuse, P3 ;  /* 0x000000ffffa77224 */ /* 0x100fe200018e060d */
[----:B------:R-:W-:Y:S01]  /*cd40*/  LOP3.LUT R10, R111, 0x380, RZ, 0xc0, !PT ;  /* 0x000003806f0a7812 */ /* 0x000fe200078ec0ff */
[----:B------:R-:W-:Y:S01]  /*cd50*/  IMAD.MOV.U32 R139, RZ, RZ, R13 ;  /* 0x000000ffff8b7224 */ /* 0x000fe200078e000d */
[----:B------:R-:W-:-:S02]  /*cd60*/  SHF.R.U64 R12, R12, 0x3, RZ ;  /* 0x000000030c0c7819 */ /* 0x000fc400000012ff */
[----:B------:R-:W-:Y:S02]  /*cd70*/  LOP3.LUT R13, R98, 0x380, RZ, 0xc0, !PT ;  /* 0x00000380620d7812 */ /* 0x000fe400078ec0ff */
[----:B------:R-:W-:Y:S02]  /*cd80*/  LOP3.LUT R146, R12, R107, RZ, 0x3c, !PT ;  /* 0x0000006b0c927212 */ /* 0x000fe400078e3cff */
[----:B------:R-:W-:Y:S02]  /*cd90*/  IADD3 R107, P2, R168, 0x7000, RZ ;  /* 0x00007000a86b7810 */ /* 0x000fe40007f5e0ff */
[----:B------:R-:W-:Y:S02]  /*cda0*/  SHF.R.U64 R13, R13, 0x3, RZ ;  /* 0x000000030d0d7819 */ /* 0x000fe400000012ff */
[----:B------:R-:W-:Y:S02]  /*cdb0*/  LOP3.LUT R106, R107, 0x380, RZ, 0xc0, !PT ;  /* 0x000003806b6a7812 */ /* 0x000fe400078ec0ff */
[----:B------:R-:W-:-:S02]  /*cdc0*/  LOP3.LUT R142, R13, R98, RZ, 0x3c, !PT ;  /* 0x000000620d8e7212 */ /* 0x000fc400078e3cff */
[----:B------:R-:W-:Y:S02]  /*cdd0*/  LOP3.LUT R13, R30, 0x380, RZ, 0xc0, !PT ;  /* 0x000003801e0d7812 */ /* 0x000fe400078ec0ff */
[----:B------:R-:W-:Y:S02]  /*cde0*/  SHF.R.U64 R106, R106, 0x3, RZ ;  /* 0x000000036a6a7819 */ /* 0x000fe400000012ff */
[----:B------:R-:W-:Y:S02]  /*cdf0*/  LOP3.LUT R12, R15, 0x380, RZ, 0xc0, !PT ;  /* 0x000003800f0c7812 */ /* 0x000fe400078ec0ff */
[----:B------:R-:W-:Y:S02]  /*ce00*/  SHF.R.U64 R13, R13, 0x3, RZ ;  /* 0x000000030d0d7819 */ /* 0x000fe400000012ff */
[----:B------:R-:W-:Y:S01]  /*ce10*/  LOP3.LUT R106, R106, R107, RZ, 0x3c, !PT ;  /* 0x0000006b6a6a7212 */ /* 0x000fe200078e3cff */
[----:B------:R-:W-:Y:S01]  /*ce20*/  IMAD.X R107, RZ, RZ, R169, P2 ;  /* 0x000000ffff6b7224 */ /* 0x000fe200010e06a9 */
[----:B------:R-:W-:-:S02]  /*ce30*/  IADD3 R135, P2, R168, 0xe000, RZ ;  /* 0x0000e000a8877810 */ /* 0x000fc40007f5e0ff */
[----:B------:R-:W-:Y:S02]  /*ce40*/  SHF.R.U64 R12, R12, 0x3, RZ ;  /* 0x000000030c0c7819 */ /* 0x000fe400000012ff */
[----:B------:R-:W-:Y:S02]  /*ce50*/  LOP3.LUT R156, R13, R30, RZ, 0x3c, !PT ;  /* 0x0000001e0d9c7212 */ /* 0x000fe400078e3cff */
[----:B------:R-:W-:Y:S02]  /*ce60*/  LOP3.LUT R13, R20, 0x380, RZ, 0xc0, !PT ;  /* 0x00000380140d7812 */ /* 0x000fe400078ec0ff */
[----:B------:R-:W-:Y:S02]  /*ce70*/  LOP3.LUT R134, R135, 0x380, RZ, 0xc0, !PT ;  /* 0x0000038087867812 */ /* 0x000fe400078ec0ff */
[----:B------:R-:W-:Y:S02]  /*ce80*/  LOP3.LUT R150, R12, R15, RZ, 0x3c, !PT ;  /* 0x0000000f0c967212 */ /* 0x000fe400078e3cff */
[----:B------:R-:W-:-:S02]  /*ce90*/  LOP3.LUT R12, R21, 0x380, RZ, 0xc0, !PT ;  /* 0x00000380150c7812 */ /* 0x000fc400078ec0ff */
[----:B------:R-:W-:Y:S02]  /*cea0*/  SHF.R.U64 R13, R13, 0x3, RZ ;  /* 0x000000030d0d7819 */ /* 0x000fe400000012ff */
[----:B------:R-:W-:Y:S02]  /*ceb0*/  SHF.R.U64 R134, R134, 0x3, RZ ;  /* 0x0000000386867819 */ /* 0x000fe400000012ff */
[----:B------:R-:W-:Y:S02]  /*cec0*/  SHF.R.U64 R12, R12, 0x3, RZ ;  /* 0x000000030c0c7819 */ /* 0x000fe400000012ff */
[----:B------:R-:W-:Y:S02]  /*ced0*/  LOP3.LUT R164, R13, R20, RZ, 0x3c, !PT ;  /* 0x000000140da47212 */ /* 0x000fe400078e3cff */
[----:B------:R-:W-:Y:S02]  /*cee0*/  IADD3 R13, P3, R168, 0x1000, RZ ;  /* 0x00001000a80d7810 */ /* 0x000fe40007f7e0ff */
[----:B------:R-:W-:Y:S01]  /*cef0*/  LOP3.LUT R134, R134, R135, RZ, 0x3c, !PT ;  /* 0x0000008786867212 */ /* 0x000fe200078e3cff */
[----:B------:R-:W-:Y:S01]  /*cf00*/  IMAD.X R135, RZ, RZ, R169, P2 ;  /* 0x000000ffff877224 */ /* 0x000fe200010e06a9 */
[----:B-1----:R-:W-:-:S02]  /*cf10*/  ISETP.NE.AND P2, PT, R199, 0x1, PT ;  /* 0x00000001c700780c */ /* 0x002fc40003f45270 */
[----:B------:R-:W-:Y:S02]  /*cf20*/  LOP3.LUT R160, R12, R21, RZ, 0x3c, !PT ;  /* 0x000000150ca07212 */ /* 0x000fe400078e3cff */
[----:B------:R-:W-:Y:S02]  /*cf30*/  LOP3.LUT R12, R13, 0x380, RZ, 0xc0, !PT ;  /* 0x000003800d0c7812 */ /* 0x000fe400078ec0ff */
[----:B------:R-:W-:Y:S02]  /*cf40*/  SHF.R.U64 R10, R10, 0x3, RZ ;  /* 0x000000030a0a7819 */ /* 0x000fe400000012ff */
[----:B------:R-:W-:Y:S02]  /*cf50*/  SHF.R.U64 R12, R12, 0x3, RZ ;  /* 0x000000030c0c7819 */ /* 0x000fe400000012ff */
[----:B------:R-:W-:Y:S01]  /*cf60*/  MOV R203, R138 ;  /* 0x0000008a00cb7202 */ /* 0x000fe20000000f00 */
[----:B------:R-:W-:Y:S01]  /*cf70*/  BAR.SYNC.DEFER_BLOCKING 0x1, 0x100 ;  /* 0x0044000000007b1d */ /* 0x000fe20000010000 */
[----:B------:R-:W-:Y:S01]  /*cf80*/  LOP3.LUT R12, R12, R13, RZ, 0x3c, !PT ;  /* 0x0000000d0c0c7212 */ /* 0x000fe200078e3cff */
[----:B------:R-:W-:Y:S01]  /*cf90*/  IMAD.X R13, RZ, RZ, R169, P3 ;  /* 0x000000ffff0d7224 */ /* 0x000fe200018e06a9 */
[----:B------:R-:W-:-:S02]  /*cfa0*/  LOP3.LUT R10, R10, R111, RZ, 0x3c, !PT ;  /* 0x0000006f0a0a7212 */ /* 0x000fc400078e3cff */
[----:B------:R-:W-:Y:S02]  /*cfb0*/  IADD3 R111, P3, R168, 0x8000, RZ ;  /* 0x00008000a86f7810 */ /* 0x000fe40007f7e0ff */
[----:B------:R-:W-:Y:S02]  /*cfc0*/  LOP3.LUT R98, R99, 0x380, RZ, 0xc0, !PT ;  /* 0x0000038063627812 */ /* 0x000fe400078ec0ff */
[----:B------:R-:W-:Y:S02]  /*cfd0*/  LOP3.LUT R110, R111, 0x380, RZ, 0xc0, !PT ;  /* 0x000003806f6e7812 */ /* 0x000fe400078ec0ff */
[----:B------:R-:W-:Y:S02]  /*cfe0*/  LOP3.LUT R30, R31, 0x380, RZ, 0xc0, !PT ;  /* 0x000003801f1e7812 */ /* 0x000fe400078ec0ff */
[----:B------:R-:W-:Y:S02]  /*cff0*/  SHF.R.U64 R110, R110, 0x3, RZ ;  /* 0x000000036e6e7819 */ /* 0x000fe400000012ff */
[----:B------:R-:W-:-:S02]  /*d000*/  SHF.R.U64 R98, R98, 0x3, RZ ;  /* 0x0000000362627819 */ /* 0x000fc400000012ff */
[----:B------:R-:W-:Y:S02]  /*d010*/  SHF.R.U64 R30, R30, 0x3, RZ ;  /* 0x000000031e1e7819 */ /* 0x000fe400000012ff */
[----:B------:R-:W-:Y:S01]  /*d020*/  LOP3.LUT R110, R110, R111, RZ, 0x3c, !PT ;  /* 0x0000006f6e6e7212 */ /* 0x000fe200078e3cff */
[----:B------:R-:W-:Y:S01]  /*d030*/  IMAD.X R111, RZ, RZ, R169, P3 ;  /* 0x000000ffff6f7224 */ /* 0x000fe200018e06a9 */
[----:B------:R-:W-:Y:S02]  /*d040*/  LOP3.LUT R154, R98, R99, RZ, 0x3c, !PT ;  /* 0x00000063629a7212 */ /* 0x000fe400078e3cff */
[C---:B------:R-:W-:Y:S01]  /*d050*/  IADD3 R99, P0, R168.reuse, 0x5000, RZ ;  /* 0x00005000a8637810 */ /* 0x040fe20007f1e0ff */
[----:B------:R0:W-:Y:S01]  /*d060*/  STSM.16.M88.4 [R203], R24 ;  /* 0x00000018cb007844 */ /* 0x0001e20000000200 */
[----:B------:R-:W-:Y:S02]  /*d070*/  IADD3 R205, P3, R168, 0xf000, RZ ;  /* 0x0000f000a8cd7810 */ /* 0x000fe40007f7e0ff */
[----:B------:R-:W-:-:S02]  /*d080*/  LOP3.LUT R6, R115, 0x380, RZ, 0xc0, !PT ;  /* 0x0000038073067812 */ /* 0x000fc400078ec0ff */
[----:B------:R-:W-:Y:S01]  /*d090*/  LOP3.LUT R158, R30, R31, RZ, 0x3c, !PT ;  /* 0x0000001f1e9e7212 */ /* 0x000fe200078e3cff */
[----:B------:R-:W-:Y:S01]  /*d0a0*/  IMAD.X R139, RZ, RZ, R169, P3 ;  /* 0x000000ffff8b7224 */ /* 0x000fe200018e06a9 */
[----:B------:R-:W-:Y:S02]  /*d0b0*/  LOP3.LUT R31, R8, 0x380, RZ, 0xc0, !PT ;  /* 0x00000380081f7812 */ /* 0x000fe400078ec0ff */
[----:B------:R-:W-:Y:S02]  /*d0c0*/  LOP3.LUT R21, R14, 0x380, RZ, 0xc0, !PT ;  /* 0x000003800e157812 */ /* 0x000fe400078ec0ff */
[----:B------:R-:W-:Y:S02]  /*d0d0*/  LOP3.LUT R15, R22, 0x380, RZ, 0xc0, !PT ;  /* 0x00000380160f7812 */ /* 0x000fe400078ec0ff */
[----:B------:R-:W-:Y:S02]  /*d0e0*/  LOP3.LUT R98, R99, 0x380, RZ, 0xc0, !PT ;  /* 0x0000038063627812 */ /* 0x000fe400078ec0ff */
[----:B------:R-:W-:Y:S01]  /*d0f0*/  LOP3.LUT R16, R205, 0x380, RZ, 0xc0, !PT ;  /* 0x00000380cd107812 */ /* 0x000fe200078ec0ff */
[----:B0-----:R-:W0:Y:S01]  /*d100*/  @P2 LDC R24, c[0x0][0xbec] ;  /* 0x0002fb00ff182b82 */ /* 0x001e220000000800 */
[----:B------:R-:W-:-:S02]  /*d110*/  SHF.R.U64 R6, R6, 0x3, RZ ;  /* 0x0000000306067819 */ /* 0x000fc400000012ff */
[----:B------:R-:W-:Y:S02]  /*d120*/  SHF.R.U64 R31, R31, 0x3, RZ ;  /* 0x000000031f1f7819 */ /* 0x000fe400000012ff */
[----:B------:R-:W-:Y:S02]  /*d130*/  SHF.R.U64 R21, R21, 0x3, RZ ;  /* 0x0000000315157819 */ /* 0x000fe400000012ff */
[----:B------:R-:W-:Y:S01]  /*d140*/  SHF.R.U64 R15, R15, 0x3, RZ ;  /* 0x000000030f0f7819 */ /* 0x000fe200000012ff */
[----:B------:R-:W1:Y:S01]  /*d150*/  @P2 LDC R27, c[0x0][0xbf0] ;  /* 0x0002fc00ff1b2b82 */ /* 0x000e620000000800 */
[----:B------:R-:W-:Y:S02]  /*d160*/  SHF.R.U64 R98, R98, 0x3, RZ ;  /* 0x0000000362627819 */ /* 0x000fe400000012ff */
[----:B------:R-:W-:Y:S02]  /*d170*/  SHF.R.U64 R16, R16, 0x3, RZ ;  /* 0x0000000310107819 */ /* 0x000fe400000012ff */
[----:B------:R-:W-:-:S02]  /*d180*/  LOP3.LUT R6, R6, R115, RZ, 0x3c, !PT ;  /* 0x0000007306067212 */ /* 0x000fc400078e3cff */
[----:B------:R-:W-:Y:S02]  /*d190*/  LOP3.LUT R8, R31, R8, RZ, 0x3c, !PT ;  /* 0x000000081f087212 */ /* 0x000fe400078e3cff */
[----:B------:R-:W-:Y:S02]  /*d1a0*/  LOP3.LUT R166, R21, R14, RZ, 0x3c, !PT ;  /* 0x0000000e15a67212 */ /* 0x000fe400078e3cff */
[----:B------:R-:W-:Y:S02]  /*d1b0*/  LOP3.LUT R102, R103, 0x380, RZ, 0xc0, !PT ;  /* 0x0000038067667812 */ /* 0x000fe400078ec0ff */
[----:B------:R-:W-:Y:S02]  /*d1c0*/  LOP3.LUT R162, R15, R22, RZ, 0x3c, !PT ;  /* 0x000000160fa27212 */ /* 0x000fe400078e3cff */
[----:B------:R-:W-:Y:S01]  /*d1d0*/  LOP3.LUT R98, R98, R99, RZ, 0x3c, !PT ;  /* 0x0000006362627212 */ /* 0x000fe200078e3cff */
[----:B0-----:R-:W-:Y:S01]  /*d1e0*/  @P2 IMAD.HI.U32 R24, R37, R24, RZ ;  /* 0x0000001825182227 */ /* 0x001fe200078e00ff */
[----:B------:R-:W-:-:S02]  /*d1f0*/  LOP3.LUT R138, R16, R205, RZ, 0x3c, !PT ;  /* 0x000000cd108a7212 */ /* 0x000fc400078e3cff */
[----:B------:R-:W-:Y:S01]  /*d200*/  MOV R150, R150 ;  /* 0x0000009600967202 */ /* 0x000fe20000000f00 */
[----:B------:R-:W-:Y:S01]  /*d210*/  IMAD.X R99, RZ, RZ, R169, P0 ;  /* 0x000000ffff637224 */ /* 0x000fe200000e06a9 */
[----:B------:R-:W-:Y:S02]  /*d220*/  MOV R16, R4 ;  /* 0x0000000400107202 */ /* 0x000fe40000000f00 */
[----:B------:R-:W-:Y:S01]  /*d230*/  MOV R22, R6 ;  /* 0x0000000600167202 */ /* 0x000fe20000000f00 */
[----:B------:R0:W-:Y:S01]  /*d240*/  STSM.16.M88.4 [R150], R32 ;  /* 0x0000002096007844 */ /* 0x0001e20000000200 */
[----:B------:R-:W-:Y:S02]  /*d250*/  MOV R160, R160 ;  /* 0x000000a000a07202 */ /* 0x000fe40000000f00 */
[----:B------:R-:W-:Y:S02]  /*d260*/  IADD3 R127, P0, R168, 0xc000, RZ ;  /* 0x0000c000a87f7810 */ /* 0x000fe40007f1e0ff */
[----:B------:R-:W-:Y:S01]  /*d270*/  MOV R44, R10 ;  /* 0x0000000a002c7202 */ /* 0x000fe20000000f00 */
[----:B------:R-:W-:Y:S01]  /*d280*/  STSM.16.M88.4 [R160], R40 ;  /* 0x00000028a0007844 */ /* 0x000fe20000000200 */
[----:B------:R-:W-:-:S02]  /*d290*/  MOV R166, R166 ;  /* 0x000000a600a67202 */ /* 0x000fc40000000f00 */
[----:B------:R-:W-:Y:S02]  /*d2a0*/  F2FP.F16.F32.PACK_AB R4, R49, R179 ;  /* 0x000000b33104723e */ /* 0x000fe400000000ff */
[----:B------:R-:W-:Y:S02]  /*d2b0*/  F2FP.F16.F32.PACK_AB R5, R51, R50 ;  /* 0x000000323305723e */ /* 0x000fe400000000ff */
[----:B------:R-:W-:Y:S02]  /*d2c0*/  F2FP.F16.F32.PACK_AB R6, R53, R180 ;  /* 0x000000b43506723e */ /* 0x000fe400000000ff */
[----:B------:R-:W-:Y:S02]  /*d2d0*/  F2FP.F16.F32.PACK_AB R7, R55, R54 ;  /* 0x000000363707723e */ /* 0x000fe400000000ff */
[----:B------:R-:W-:Y:S02]  /*d2e0*/  MOV R25, R8 ;  /* 0x0000000800197202 */ /* 0x000fe40000000f00 */
[----:B------:R-:W-:Y:S01]  /*d2f0*/  F2FP.F16.F32.PACK_AB R8, R57, R181 ;  /* 0x000000b53908723e */ /* 0x000fe200000000ff */
[----:B------:R2:W-:Y:S01]  /*d300*/  STSM.16.M88.4 [R166], R4 ;  /* 0x00000004a6007844 */ /* 0x0005e20000000200 */
[----:B------:R-:W-:-:S02]  /*d310*/  F2FP.F16.F32.PACK_AB R9, R59, R58 ;  /* 0x0000003a3b09723e */ /* 0x000fc400000000ff */
[----:B------:R-:W-:Y:S02]  /*d320*/  F2FP.F16.F32.PACK_AB R10, R61, R182 ;  /* 0x000000b63d0a723e */ /* 0x000fe400000000ff */
[----:B------:R-:W-:Y:S02]  /*d330*/  F2FP.F16.F32.PACK_AB R11, R63, R62 ;  /* 0x0000003e3f0b723e */ /* 0x000fe400000000ff */
[----:B------:R-:W-:Y:S02]  /*d340*/  SHF.R.U64 R102, R102, 0x3, RZ ;  /* 0x0000000366667819 */ /* 0x000fe400000012ff */
[----:B-1----:R-:W-:Y:S01]  /*d350*/  @P2 SHF.R.U32.HI R36, RZ, R27, R24 ;  /* 0x0000001bff242219 */ /* 0x002fe20000011618 */
[----:B------:R1:W-:Y:S01]  /*d360*/  STSM.16.M88.4 [R25], R8 ;  /* 0x0000000819007844 */ /* 0x0003e20000000200 */
[----:B------:R-:W-:Y:S02]  /*d370*/  LOP3.LUT R126, R127, 0x380, RZ, 0xc0, !PT ;  /* 0x000003807f7e7812 */ /* 0x000fe400078ec0ff */
[----:B------:R-:W-:Y:S01]  /*d380*/  LOP3.LUT R152, R102, R103, RZ, 0x3c, !PT ;  /* 0x0000006766987212 */ /* 0x000fe200078e3cff */
[----:B0-----:R-:W-:Y:S01]  /*d390*/  IMAD.MOV R32, RZ, RZ, -R36 ;  /* 0x000000ffff207224 */ /* 0x001fe200078e0a24 */
[----:B------:R-:W-:-:S02]  /*d3a0*/  MOV R164, R164 ;  /* 0x000000a400a47202 */ /* 0x000fc40000000f00 */
[----:B--2---:R-:W-:Y:S01]  /*d3b0*/  F2FP.F16.F32.PACK_AB R4, R65, R183 ;  /* 0x000000b74104723e */ /* 0x004fe200000000ff */
[----:B------:R-:W-:Y:S01]  /*d3c0*/  IMAD R37, R199, R32, R37 ;  /* 0x00000020c7257224 */ /* 0x000fe200078e0225 */
[----:B------:R-:W-:Y:S02]  /*d3d0*/  F2FP.F16.F32.PACK_AB R5, R67, R66 ;  /* 0x000000424305723e */ /* 0x000fe400000000ff */
[----:B------:R-:W-:Y:S02]  /*d3e0*/  F2FP.F16.F32.PACK_AB R6, R69, R184 ;  /* 0x000000b84506723e */ /* 0x000fe400000000ff */
[----:B------:R-:W-:Y:S02]  /*d3f0*/  F2FP.F16.F32.PACK_AB R7, R71, R70 ;  /* 0x000000464707723e */ /* 0x000fe400000000ff */
[----:B------:R-:W-:Y:S02]  /*d400*/  IADD3 R103, P1, R168, 0x6000, RZ ;  /* 0x00006000a8677810 */ /* 0x000fe40007f3e0ff */
[----:B------:R-:W-:Y:S01]  /*d410*/  MOV R162, R162 ;  /* 0x000000a200a27202 */ /* 0x000fe20000000f00 */
[----:B------:R-:W-:Y:S01]  /*d420*/  STSM.16.M88.4 [R164], R4 ;  /* 0x00000004a4007844 */ /* 0x000fe20000000200 */
[----:B-1----:R-:W-:-:S02]  /*d430*/  F2FP.F16.F32.PACK_AB R8, R73, R185 ;  /* 0x000000b94908723e */ /* 0x002fc400000000ff */
[----:B------:R-:W-:Y:S02]  /*d440*/  F2FP.F16.F32.PACK_AB R9, R75, R74 ;  /* 0x0000004a4b09723e */ /* 0x000fe400000000ff */
[----:B------:R-:W-:Y:S02]  /*d450*/  F2FP.F16.F32.PACK_AB R10, R77, R186 ;  /* 0x000000ba4d0a723e */ /* 0x000fe400000000ff */
[----:B------:R-:W-:Y:S02]  /*d460*/  F2FP.F16.F32.PACK_AB R11, R79, R78 ;  /* 0x0000004e4f0b723e */ /* 0x000fe400000000ff */
[----:B------:R-:W-:Y:S02]  /*d470*/  SHF.R.U64 R126, R126, 0x3, RZ ;  /* 0x000000037e7e7819 */ /* 0x000fe400000012ff */
[----:B------:R-:W-:Y:S01]  /*d480*/  MOV R158, R158 ;  /* 0x0000009e009e7202 */ /* 0x000fe20000000f00 */
[----:B------:R0:W-:Y:S01]  /*d490*/  STSM.16.M88.4 [R162], R8 ;  /* 0x00000008a2007844 */ /* 0x0001e20000000200 */
[----:B------:R-:W-:-:S02]  /*d4a0*/  F2FP.F16.F32.PACK_AB R24, R81, R187 ;  /* 0x000000bb5118723e */ /* 0x000fc400000000ff */
[----:B------:R-:W-:Y:S02]  /*d4b0*/  F2FP.F16.F32.PACK_AB R25, R83, R82 ;  /* 0x000000525319723e */ /* 0x000fe400000000ff */
[----:B------:R-:W-:Y:S02]  /*d4c0*/  F2FP.F16.F32.PACK_AB R26, R85, R188 ;  /* 0x000000bc551a723e */ /* 0x000fe400000000ff */
[----:B------:R-:W-:Y:S02]  /*d4d0*/  F2FP.F16.F32.PACK_AB R27, R87, R86 ;  /* 0x00000056571b723e */ /* 0x000fe400000000ff */
[----:B------:R-:W-:Y:S02]  /*d4e0*/  LOP3.LUT R102, R103, 0x380, RZ, 0xc0, !PT ;  /* 0x0000038067667812 */ /* 0x000fe400078ec0ff */
[----:B------:R-:W-:Y:S01]  /*d4f0*/  LOP3.LUT R126, R126, R127, RZ, 0x3c, !PT ;  /* 0x0000007f7e7e7212 */ /* 0x000fe200078e3cff */
[----:B------:R-:W-:Y:S01]  /*d500*/  IMAD.X R127, RZ, RZ, R169, P0 ;  /* 0x000000ffff7f7224 */ /* 0x000fe200000e06a9 */
[----:B------:R1:W-:Y:S01]  /*d510*/  STSM.16.M88.4 [R158], R24 ;  /* 0x000000189e007844 */ /* 0x0003e20000000200 */
[----:B------:R-:W-:Y:S01]  /*d520*/  SHF.R.U64 R102, R102, 0x3, RZ ;  /* 0x0000000366667819 */ /* 0x000fe200000012ff */
[----:B0-----:R-:W-:Y:S01]  /*d530*/  IMAD.U32 R9, RZ, RZ, UR5 ;  /* 0x00000005ff097e24 */ /* 0x001fe2000f8e00ff */
[----:B------:R-:W-:Y:S01]  /*d540*/  SHF.R.S32.HI R8, RZ, 0x1f, R36 ;  /* 0x0000001fff087819 */ /* 0x000fe20000011424 */
[----:B------:R-:W-:Y:S01]  /*d550*/  ULDC UR5, c[0x0][0xa88] ;  /* 0x0002a20000057ab9 */ /* 0x000fe20000000800 */
[----:B------:R-:W-:-:S02]  /*d560*/  F2FP.F16.F32.PACK_AB R5, R48, R3 ;  /* 0x000000033005723e */ /* 0x000fc400000000ff */
[----:B------:R-:W-:Y:S02]  /*d570*/  SHF.R.S32.HI R3, RZ, 0x1f, R37 ;  /* 0x0000001fff037819 */ /* 0x000fe40000011425 */
[----:B------:R-:W-:Y:S01]  /*d580*/  LOP3.LUT R102, R102, R103, RZ, 0x3c, !PT ;  /* 0x0000006766667212 */ /* 0x000fe200078e3cff */
[----:B------:R-:W-:Y:S01]  /*d590*/  IMAD.X R103, RZ, RZ, R169, P1 ;  /* 0x000000ffff677224 */ /* 0x000fe200008e06a9 */
[----:B------:R-:W-:Y:S02]  /*d5a0*/  IADD3 R131, P1, R168, 0xd000, RZ ;  /* 0x0000d000a8837810 */ /* 0x000fe40007f3e0ff */
[----:B------:R-:W-:Y:S02]  /*d5b0*/  MOV R156, R156 ;  /* 0x0000009c009c7202 */ /* 0x000fe40000000f00 */
[----:B-1----:R-:W-:Y:S01]  /*d5c0*/  IADD3 R24, P0, R36, UR6, RZ ;  /* 0x0000000624187c10 */ /* 0x002fe2000ff1e0ff */
[----:B------:R-:W-:Y:S01]  /*d5d0*/  VIADD R26, R210, UR60 ;  /* 0x0000003cd21a7c36 */ /* 0x000fe20008000000 */
[----:B------:R-:W-:-:S02]  /*d5e0*/  F2FP.F16.F32.PACK_AB R32, R89, R189 ;  /* 0x000000bd5920723e */ /* 0x000fc400000000ff */
[----:B------:R-:W-:Y:S01]  /*d5f0*/  IADD3.X R25, R8, UR7, R9, P0, !PT ;  /* 0x0000000708197c10 */ /* 0x000fe200087fe409 */
[----:B------:R-:W-:Y:S01]  /*d600*/  ULDC.64 UR6, c[0x0][0xb88] ;  /* 0x0002e20000067ab9 */ /* 0x000fe20000000a00 */
[----:B------:R-:W-:Y:S01]  /*d610*/  F2FP.F16.F32.PACK_AB R33, R91, R90 ;  /* 0x0000005a5b21723e */ /* 0x000fe200000000ff */
[----:B------:R-:W-:Y:S01]  /*d620*/  IMAD R8, R3, UR6, RZ ;  /* 0x0000000603087c24 */ /* 0x000fe2000f8e02ff */
[----:B------:R-:W-:Y:S01]  /*d630*/  F2FP.F16.F32.PACK_AB R34, R93, R190 ;  /* 0x000000be5d22723e */ /* 0x000fe200000000ff */
[----:B------:R-:W-:Y:S01]  /*d640*/  IMAD.WIDE.U32 R24, R37, UR6, R24 ;  /* 0x0000000625187c25 */ /* 0x000fe2000f8e0018 */
[----:B------:R-:W-:Y:S02]  /*d650*/  F2FP.F16.F32.PACK_AB R35, R95, R94 ;  /* 0x0000005e5f23723e */ /* 0x000fe400000000ff */
[----:B------:R-:W-:Y:S01]  /*d660*/  MOV R154, R154 ;  /* 0x0000009a009a7202 */ /* 0x000fe20000000f00 */
[----:B------:R-:W-:Y:S01]  /*d670*/  IMAD R37, R37, UR7, R8 ;  /* 0x0000000725257c24 */ /* 0x000fe2000f8e0208 */
[----:B------:R-:W-:Y:S01]  /*d680*/  F2FP.F16.F32.PACK_AB R4, R97, R191 ;  /* 0x000000bf6104723e */ /* 0x000fe200000000ff */
[----:B------:R0:W-:Y:S01]  /*d690*/  STSM.16.M88.4 [R156], R32 ;  /* 0x000000209c007844 */ /* 0x0001e20000000200 */
[----:B------:R-:W-:Y:S01]  /*d6a0*/  F2FP.F16.F32.PACK_AB R6, R101, R192 ;  /* 0x000000c06506723e */ /* 0x000fe200000000ff */
[----:B------:R-:W-:Y:S01]  /*d6b0*/  ULDC.64 UR6, c[0x0][0xb50] ;  /* 0x0002d40000067ab9 */ /* 0x000fe20000000a00 */
[----:B------:R-:W-:Y:S01]  /*d6c0*/  F2FP.F16.F32.PACK_AB R7, R56, R52 ;  /* 0x000000343807723e */ /* 0x000fe200000000ff */
[----:B------:R-:W-:Y:S01]  /*d6d0*/  IMAD R3, R199, UR5, RZ ;  /* 0x00000005c7037c24 */ /* 0x000fe2000f8e02ff */
[----:B------:R-:W-:-:S02]  /*d6e0*/  LOP3.LUT R130, R131, 0x380, RZ, 0xc0, !PT ;  /* 0x0000038083827812 */ /* 0x000fc400078ec0ff */
[----:B------:R-:W-:Y:S01]  /*d6f0*/  LOP3.LUT P0, RZ, R208, 0x3, RZ, 0xc0, !PT ;  /* 0x00000003d0ff7812 */ /* 0x000fe2000780c0ff */
[----:B------:R1:W-:Y:S01]  /*d700*/  STSM.16.M88.4 [R154], R4 ;  /* 0x000000049a007844 */ /* 0x0003e20000000200 */
[----:B------:R-:W-:Y:S02]  /*d710*/  SHF.R.U64 R130, R130, 0x3, RZ ;  /* 0x0000000382827819 */ /* 0x000fe400000012ff */
[----:B------:R-:W-:Y:S02]  /*d720*/  MOV R152, R152 ;  /* 0x0000009800987202 */ /* 0x000fe40000000f00 */
[----:B------:R-:W-:Y:S02]  /*d730*/  F2FP.F16.F32.PACK_AB R8, R105, R193 ;  /* 0x000000c16908723e */ /* 0x000fe400000000ff */
[----:B------:R-:W-:Y:S02]  /*d740*/  F2FP.F16.F32.PACK_AB R9, R64, R60 ;  /* 0x0000003c4009723e */ /* 0x000fe400000000ff */
[----:B0-----:R-:W-:-:S02]  /*d750*/  LEA R34, P3, R24, UR6, 0x2 ;  /* 0x0000000618227c11 */ /* 0x001fc4000f8610ff */
[----:B------:R-:W-:Y:S02]  /*d760*/  F2FP.F16.F32.PACK_AB R10, R109, R194 ;  /* 0x000000c26d0a723e */ /* 0x000fe400000000ff */
[----:B------:R-:W-:Y:S01]  /*d770*/  F2FP.F16.F32.PACK_AB R11, R72, R68 ;  /* 0x00000044480b723e */ /* 0x000fe200000000ff */
[----:B------:R-:W-:Y:S01]  /*d780*/  SHFL.IDX PT, R46, R34, RZ, 0x1c1f ;  /* 0x001c1fff222e7589 */ /* 0x000fe200000e0000 */
[----:B------:R-:W-:Y:S01]  /*d790*/  LOP3.LUT R130, R130, R131, RZ, 0x3c, !PT ;  /* 0x0000008382827212 */ /* 0x000fe200078e3cff */
[----:B-1----:R-:W-:Y:S01]  /*d7a0*/  IMAD.IADD R5, R25, 0x1, R37 ;  /* 0x0000000119057824 */ /* 0x002fe200078e0225 */
[----:B------:R-:W-:Y:S01]  /*d7b0*/  MOV R146, R146 ;  /* 0x0000009200927202 */ /* 0x000fe20000000f00 */
[----:B------:R-:W-:Y:S01]  /*d7c0*/  VIADD R4, R26, 0x8 ;  /* 0x000000081a047836 */ /* 0x000fe20000000000 */
[----:B------:R0:W-:Y:S01]  /*d7d0*/  STSM.16.M88.4 [R152], R8 ;  /* 0x0000000898007844 */ /* 0x0001e20000000200 */
[----:B------:R-:W-:Y:S01]  /*d7e0*/  IMAD.X R131, RZ, RZ, R169, P1 ;  /* 0x000000ffff837224 */ /* 0x000fe200008e06a9 */
[----:B------:R-:W-:-:S02]  /*d7f0*/  LEA.HI.X R35, R24, UR7, R5, 0x2, P3 ;  /* 0x0000000718237c11 */ /* 0x000fc400098f1405 */
[-C--:B------:R-:W-:Y:S01]  /*d800*/  ISETP.GE.OR P1, PT, R26, R3.reuse, P0 ;  /* 0x000000031a00720c */ /* 0x080fe20000726670 */
[----:B------:R1:W-:Y:S01]  /*d810*/  SHFL.IDX PT, R56, R34, 0x1, 0x1c1f ;  /* 0x003c1f0022387f89 */ /* 0x0003e200000e0000 */
[----:B------:R-:W-:Y:S02]  /*d820*/  ISETP.GE.OR P0, PT, R4, R3, P0 ;  /* 0x000000030400720c */ /* 0x000fe40000706670 */
[----:B------:R-:W-:Y:S01]  /*d830*/  F2FP.F16.F32.PACK_AB R4, R113, R195 ;  /* 0x000000c37104723e */ /* 0x000fe200000000ff */
[----:B------:R-:W2:Y:S01]  /*d840*/  SHFL.IDX PT, R47, R35, RZ, 0x1c1f ;  /* 0x001c1fff232f7589 */ /* 0x000ea200000e0000 */
[----:B------:R-:W-:Y:S02]  /*d850*/  F2FP.F16.F32.PACK_AB R5, R80, R76 ;  /* 0x0000004c5005723e */ /* 0x000fe400000000ff */
[----:B------:R-:W-:Y:S01]  /*d860*/  F2FP.F16.F32.PACK_AB R6, R117, R196 ;  /* 0x000000c47506723e */ /* 0x000fe200000000ff */
[----:B------:R3:W4:Y:S01]  /*d870*/  SHFL.IDX PT, R57, R35, 0x1, 0x1c1f ;  /* 0x003c1f0023397f89 */ /* 0x00072200000e0000 */
[----:B------:R-:W-:-:S02]  /*d880*/  F2FP.F16.F32.PACK_AB R7, R88, R84 ;  /* 0x000000545807723e */ /* 0x000fc400000000ff */
[----:B------:R-:W-:Y:S02]  /*d890*/  MOV R142, R142 ;  /* 0x0000008e008e7202 */ /* 0x000fe40000000f00 */
[----:B0-----:R-:W-:Y:S01]  /*d8a0*/  F2FP.F16.F32.PACK_AB R8, R121, R197 ;  /* 0x000000c57908723e */ /* 0x001fe200000000ff */
[----:B------:R0:W-:Y:S01]  /*d8b0*/  STSM.16.M88.4 [R146], R4 ;  /* 0x0000000492007844 */ /* 0x0001e20000000200 */
[----:B------:R-:W-:Y:S02]  /*d8c0*/  F2FP.F16.F32.PACK_AB R9, R96, R92 ;  /* 0x0000005c6009723e */ /* 0x000fe400000000ff */
        /* <DEDUP_REMOVED lines=10> */
[----:B-1----:R-:W-:-:S02]  /*d970*/  F2FP.F16.F32.PACK_AB R34, R141, R140 ;  /* 0x0000008c8d22723e */ /* 0x002fc400000000ff */
[----:B---3--:R-:W-:Y:S02]  /*d980*/  F2FP.F16.F32.PACK_AB R35, R173, R172 ;  /* 0x000000acad23723e */ /* 0x008fe400000000ff */
[----:B------:R-:W-:Y:S02]  /*d990*/  F2FP.F16.F32.PACK_AB R52, R145, R144 ;  /* 0x000000909134723e */ /* 0x000fe400000000ff */
[----:B------:R-:W-:Y:S01]  /*d9a0*/  F2FP.F16.F32.PACK_AB R53, R175, R174 ;  /* 0x000000aeaf35723e */ /* 0x000fe200000000ff */
[----:B------:R-:W-:Y:S01]  /*d9b0*/  STSM.16.M88.4 [R22], R32 ;  /* 0x0000002016007844 */ /* 0x000fe20000000200 */
[----:B------:R-:W-:Y:S02]  /*d9c0*/  F2FP.F16.F32.PACK_AB R54, R149, R148 ;  /* 0x000000949536723e */ /* 0x000fe400000000ff */
[----:B------:R-:W-:Y:S02]  /*d9d0*/  F2FP.F16.F32.PACK_AB R55, R178, R176 ;  /* 0x000000b0b237723e */ /* 0x000fe400000000ff */
[----:B------:R-:W-:-:S02]  /*d9e0*/  IADD3 R20, P4, R168, 0x2000, RZ ;  /* 0x00002000a8147810 */ /* 0x000fc40007f9e0ff */
[----:B------:R-:W-:Y:S01]  /*d9f0*/  IADD3 R21, P5, R168, 0x3000, RZ ;  /* 0x00003000a8157810 */ /* 0x000fe20007fbe0ff */
[----:B------:R-:W-:Y:S01]  /*da00*/  STSM.16.M88.4 [R16], R52 ;  /* 0x0000003410007844 */ /* 0x000fe20000000200 */
[----:B------:R-:W-:Y:S02]  /*da10*/  LOP3.LUT R15, R20, 0x380, RZ, 0xc0, !PT ;  /* 0x00000380140f7812 */ /* 0x000fe400078ec0ff */
[----:B------:R-:W-:Y:S01]  /*da20*/  IADD3 R31, P6, R168, 0x4000, RZ ;  /* 0x00004000a81f7810 */ /* 0x000fe20007fde0ff */
[----:B------:R-:W-:Y:S01]  /*da30*/  BAR.SYNC.DEFER_BLOCKING 0x1, 0x100 ;  /* 0x0044000000007b1d */ /* 0x000fe20000010000 */
[----:B------:R-:W-:Y:S02]  /*da40*/  SHF.R.U64 R15, R15, 0x3, RZ ;  /* 0x000000030f0f7819 */ /* 0x000fe400000012ff */
[----:B------:R-:W-:Y:S02]  /*da50*/  LOP3.LUT R30, R31, 0x380, RZ, 0xc0, !PT ;  /* 0x000003801f1e7812 */ /* 0x000fe400078ec0ff */
[----:B------:R-:W-:Y:S01]  /*da60*/  LOP3.LUT R14, R15, R20, RZ, 0x3c, !PT ;  /* 0x000000140f0e7212 */ /* 0x000fe200078e3cff */
[----:B------:R-:W-:Y:S01]  /*da70*/  IMAD.X R15, RZ, RZ, R169, P4 ;  /* 0x000000ffff0f7224 */ /* 0x000fe200020e06a9 */
[----:B------:R-:W-:-:S02]  /*da80*/  LOP3.LUT R20, R21, 0x380, RZ, 0xc0, !PT ;  /* 0x0000038015147812 */ /* 0x000fc400078ec0ff */
[----:B------:R-:W-:Y:S02]  /*da90*/  SHF.R.U64 R30, R30, 0x3, RZ ;  /* 0x000000031e1e7819 */ /* 0x000fe400000012ff */
[----:B------:R-:W-:Y:S01]  /*daa0*/  SHF.R.U64 R20, R20, 0x3, RZ ;  /* 0x0000000314147819 */ /* 0x000fe200000012ff */
[----:B------:R-:W-:Y:S01]  /*dab0*/  UIMAD UR5, UR10, UR8, URZ ;  /* 0x000000080a0572a4 */ /* 0x000fe2000f8e023f */
[----:B------:R-:W-:Y:S01]  /*dac0*/  LOP3.LUT R30, R30, R31, RZ, 0x3c, !PT ;  /* 0x0000001f1e1e7212 */ /* 0x000fe200078e3cff */
[--C-:B------:R-:W-:Y:S01]  /*dad0*/  IMAD.X R31, RZ, RZ, R169.reuse, P6 ;  /* 0x000000ffff1f7224 */ /* 0x100fe200030e06a9 */
[----:B------:R-:W-:Y:S01]  /*dae0*/  LOP3.LUT R20, R20, R21, RZ, 0x3c, !PT ;  /* 0x0000001514147212 */ /* 0x000fe200078e3cff */
[----:B------:R-:W-:Y:S01]  /*daf0*/  IMAD.X R21, RZ, RZ, R169, P5 ;  /* 0x000000ffff157224 */ /* 0x000fe200028e06a9 */
[C---:B------:R-:W-:Y:S02]  /*db00*/  IADD3 R115, P4, R168.reuse, 0x9000, RZ ;  /* 0x00009000a8737810 */ /* 0x040fe40007f9e0ff */
[C---:B------:R-:W-:Y:S01]  /*db10*/  LOP3.LUT R29, R168.reuse, 0x380, RZ, 0xc0, !PT ;  /* 0x00000380a81d7812 */ /* 0x040fe200078ec0ff */
[----:B--2---:R1:W-:Y:S01]  /*db20*/  @!P1 ST.E desc[UR14][R46.64], R0 ;  /* 0x000000002e009985 */ /* 0x0043e2000c10190e */
[C---:B------:R-:W-:Y:S01]  /*db30*/  IADD3 R119, P5, R168.reuse, 0xa000, RZ ;  /* 0x0000a000a8777810 */ /* 0x040fe20007fbe0ff */
[----:B------:R-:W-:Y:S01]  /*db40*/  UIMAD.WIDE.U32 UR6, UR11, UR8, URZ ;  /* 0x000000080b0672a5 */ /* 0x000fe2000f8e003f */
[----:B------:R-:W-:Y:S01]  /*db50*/  IADD3 R123, P6, R168, 0xb000, RZ ;  /* 0x0000b000a87b7810 */ /* 0x000fe20007fde0ff */
[----:B----4-:R2:W-:Y:S01]  /*db60*/  @!P0 ST.E desc[UR14][R56.64], R2 ;  /* 0x0000000238008985 */ /* 0x0105e2000c10190e */
[----:B------:R-:W-:Y:S01]  /*db70*/  UIMAD UR5, UR11, UR9, UR5 ;  /* 0x000000090b0572a4 */ /* 0x000fe2000f8e0205 */
[----:B------:R-:W-:-:S02]  /*db80*/  LOP3.LUT R114, R115, 0x380, RZ, 0xc0, !PT ;  /* 0x0000038073727812 */ /* 0x000fc400078ec0ff */
[----:B------:R3:W5:Y:S01]  /*db90*/  LD.E.128 R40, desc[UR14][R12.64] ;  /* 0x0000000e0c287980 */ /* 0x000762000c101d00 */
[----:B------:R-:W-:Y:S01]  /*dba0*/  ULDC.64 UR10, c[0x0][0xaf0] ;  /* 0x0002bc00000a7ab9 */ /* 0x000fe20000000a00 */
[----:B------:R-:W-:Y:S02]  /*dbb0*/  LOP3.LUT R118, R119, 0x380, RZ, 0xc0, !PT ;  /* 0x0000038077767812 */ /* 0x000fe400078ec0ff */
[----:B0-----:R0:W5:Y:S01]  /*dbc0*/  LD.E.128 R4, desc[UR14][R20.64] ;  /* 0x0000000e14047980 */ /* 0x001162000c101d00 */
[----:B-1----:R-:W-:Y:S01]  /*dbd0*/  IMAD R0, R202, 0x20, R206 ;  /* 0x00000020ca007824 */ /* 0x002fe200078e02ce */
[----:B------:R-:W-:Y:S02]  /*dbe0*/  LOP3.LUT R122, R123, 0x380, RZ, 0xc0, !PT ;  /* 0x000003807b7a7812 */ /* 0x000fe400078ec0ff */
[----:B------:R1:W5:Y:S01]  /*dbf0*/  LD.E.128 R48, desc[UR14][R14.64] ;  /* 0x0000000e0e307980 */ /* 0x000362000c101d00 */
[----:B------:R-:W-:Y:S01]  /*dc00*/  UIADD3 UR7, UR7, UR5, URZ ;  /* 0x0000000507077290 */ /* 0x000fe2000fffe03f */
[----:B---3--:R-:W3:Y:S01]  /*dc10*/  @P2 LDC R13, c[0x0][0xbec] ;  /* 0x0002fb00ff0d2b82 */ /* 0x008ee20000000800 */
[----:B------:R-:W-:Y:S01]  /*dc20*/  UIMAD UR8, UR12, UR10, URZ ;  /* 0x0000000a0c0872a4 */ /* 0x000fe2000f8e023f */
[----:B------:R-:W-:Y:S01]  /*dc30*/  SHF.R.U64 R114, R114, 0x3, RZ ;  /* 0x0000000372727819 */ /* 0x000fe200000012ff */
[----:B------:R4:W5:Y:S01]  /*dc40*/  LD.E.128 R8, desc[UR14][R30.64] ;  /* 0x0000000e1e087980 */ /* 0x000962000c101d00 */
[----:B------:R-:W-:-:S02]  /*dc50*/  SHF.R.U64 R118, R118, 0x3, RZ ;  /* 0x0000000376767819 */ /* 0x000fc400000012ff */
[----:B------:R-:W-:Y:S01]  /*dc60*/  SHF.R.U64 R122, R122, 0x3, RZ ;  /* 0x000000037a7a7819 */ /* 0x000fe200000012ff */
[----:B------:R-:W5:Y:S01]  /*dc70*/  LD.E.128 R96, desc[UR14][R98.64] ;  /* 0x0000000e62607980 */ /* 0x000f62000c101d00 */
[----:B0-----:R-:W0:Y:S01]  /*dc80*/  @P2 LDC R21, c[0x0][0xbf0] ;  /* 0x0002fc00ff152b82 */ /* 0x001e220000000800 */
[----:B-1----:R-:W-:Y:S01]  /*dc90*/  VIADD R14, R0, UR60 ;  /* 0x0000003c000e7c36 */ /* 0x002fe20008000000 */
[----:B------:R-:W-:Y:S01]  /*dca0*/  UIMAD UR5, UR13, UR11, UR8 ;  /* 0x0000000b0d0572a4 */ /* 0x000fe2000f8e0208 */
[----:B------:R-:W-:Y:S01]  /*dcb0*/  SHF.R.U64 R29, R29, 0x3, RZ ;  /* 0x000000031d1d7819 */ /* 0x000fe200000012ff */
[----:B------:R-:W5:Y:S01]  /*dcc0*/  LD.E.128 R100, desc[UR14][R102.64] ;  /* 0x0000000e66647980 */ /* 0x000f62000c101d00 */
[----:B------:R-:W-:Y:S01]  /*dcd0*/  IMAD.MOV.U32 R15, RZ, RZ, R14 ;  /* 0x000000ffff0f7224 */ /* 0x000fe200078e000e */
[----:B------:R-:W-:Y:S01]  /*dce0*/  UIMAD.WIDE.U32 UR6, UR13, UR10, UR6 ;  /* 0x0000000a0d0672a5 */ /* 0x000fe2000f8e0006 */
[----:B------:R-:W-:Y:S01]  /*dcf0*/  LOP3.LUT R114, R114, R115, RZ, 0x3c, !PT ;  /* 0x0000007372727212 */ /* 0x000fe200078e3cff */
[----:B------:R-:W-:Y:S01]  /*dd00*/  IMAD.X R115, RZ, RZ, R169, P4 ;  /* 0x000000ffff737224 */ /* 0x000fe200020e06a9 */
[----:B------:R-:W-:Y:S01]  /*dd10*/  LOP3.LUT R118, R118, R119, RZ, 0x3c, !PT ;  /* 0x0000007776767212 */ /* 0x000fe200078e3cff */
[----:B------:R-:W5:Y:S01]  /*dd20*/  LD.E.128 R104, desc[UR14][R106.64] ;  /* 0x0000000e6a687980 */ /* 0x000f62000c101d00 */
[----:B------:R-:W-:-:S03]  /*dd30*/  LOP3.LUT R122, R122, R123, RZ, 0x3c, !PT ;  /* 0x0000007b7a7a7212 */ /* 0x000fc600078e3cff */
[----:B------:R-:W5:Y:S01]  /*dd40*/  LD.E.128 R108, desc[UR14][R110.64] ;  /* 0x0000000e6e6c7980 */ /* 0x000f62000c101d00 */
[----:B---3--:R-:W-:Y:S01]  /*dd50*/  @P2 IMAD.HI.U32 R0, R14, R13, RZ ;  /* 0x0000000d0e002227 */ /* 0x008fe200078e00ff */
[----:B------:R-:W-:Y:S01]  /*dd60*/  UIADD3 UR5, UR7, UR5, URZ ;  /* 0x0000000507057290 */ /* 0x000fe2000fffe03f */
[----:B------:R-:W-:Y:S01]  /*dd70*/  LOP3.LUT R28, R29, R168, RZ, 0x3c, !PT ;  /* 0x000000a81d1c7212 */ /* 0x000fe200078e3cff */
[----:B------:R-:W-:Y:S01]  /*dd80*/  ULDC.64 UR8, c[0x0][0xae0] ;  /* 0x0002b80000087ab9 */ /* 0x000fe20000000a00 */
[--C-:B------:R-:W-:Y:S01]  /*dd90*/  IMAD.X R119, RZ, RZ, R169.reuse, P5 ;  /* 0x000000ffff777224 */ /* 0x100fe200028e06a9 */
[----:B------:R-:W5:Y:S01]  /*dda0*/  LD.E.128 R112, desc[UR14][R114.64] ;  /* 0x0000000e72707980 */ /* 0x000f62000c101d00 */
[--C-:B------:R-:W-:Y:S01]  /*ddb0*/  IMAD.X R123, RZ, RZ, R169.reuse, P6 ;  /* 0x000000ffff7b7224 */ /* 0x100fe200030e06a9 */
[----:B0-----:R-:W-:Y:S01]  /*ddc0*/  @P2 SHF.R.U32.HI R15, RZ, R21, R0 ;  /* 0x00000015ff0f2219 */ /* 0x001fe20000011600 */
[----:B------:R-:W-:Y:S02]  /*ddd0*/  IMAD.MOV.U32 R29, RZ, RZ, R169 ;  /* 0x000000ffff1d7224 */ /* 0x000fe400078e00a9 */
[----:B------:R-:W5:Y:S01]  /*dde0*/  LD.E.128 R116, desc[UR14][R118.64] ;  /* 0x0000000e76747980 */ /* 0x000f62000c101d00 */
[--C-:B------:R-:W-:Y:S01]  /*ddf0*/  SHF.R.S32.HI R0, RZ, 0x1f, R15.reuse ;  /* 0x0000001fff007819 */ /* 0x100fe2000001140f */
[----:B--2---:R-:W-:-:S02]  /*de00*/  IMAD.MOV R2, RZ, RZ, -R15 ;  /* 0x000000ffff027224 */ /* 0x004fc400078e0a0f */
[----:B------:R4:W5:Y:S01]  /*de10*/  LD.E.128 R36, desc[UR14][R28.64] ;  /* 0x0000000e1c247980 */ /* 0x000962000c101d00 */
[----:B------:R-:W-:Y:S02]  /*de20*/  IMAD.U32 R13, RZ, RZ, UR7 ;  /* 0x00000007ff0d7e24 */ /* 0x000fe4000f8e00ff */
[----:B------:R-:W-:Y:S01]  /*de30*/  IMAD R0, R0, UR8, RZ ;  /* 0x0000000800007c24 */ /* 0x000fe2000f8e02ff */
[----:B------:R-:W5:Y:S01]  /*de40*/  LD.E.128 R120, desc[UR14][R122.64] ;  /* 0x0000000e7a787980 */ /* 0x000f62000c101d00 */
[----:B------:R-:W-:Y:S02]  /*de50*/  IMAD R199, R199, R2, R14 ;  /* 0x00000002c7c77224 */ /* 0x000fe400078e020e */
[----:B------:R-:W-:Y:S01]  /*de60*/  IMAD.U32 R12, RZ, RZ, UR6 ;  /* 0x00000006ff0c7e24 */ /* 0x000fe2000f8e00ff */
[----:B------:R-:W5:Y:S01]  /*de70*/  LD.E.128 R124, desc[UR14][R126.64] ;  /* 0x0000000e7e7c7980 */ /* 0x000f62000c101d00 */
[----:B------:R-:W-:Y:S01]  /*de80*/  IMAD.U32 R13, RZ, RZ, UR5 ;  /* 0x00000005ff0d7e24 */ /* 0x000fe2000f8e00ff */
[----:B------:R-:W-:Y:S01]  /*de90*/  ULDC.64 UR6, c[0x0][0xad8] ;  /* 0x0002b60000067ab9 */ /* 0x000fe20000000a00 */
[----:B------:R-:W-:Y:S01]  /*dea0*/  IMAD R21, R15, UR9, R0 ;  /* 0x000000090f157c24 */ /* 0x000fe2000f8e0200 */
[----:B------:R-:W5:Y:S01]  /*deb0*/  LD.E.128 R128, desc[UR14][R130.64] ;  /* 0x0000000e82807980 */ /* 0x000f62000c101d00 */
[----:B------:R-:W-:-:S03]  /*dec0*/  SHF.R.S32.HI R0, RZ, 0x1f, R199 ;  /* 0x0000001fff007819 */ /* 0x000fc600000114c7 */
[----:B------:R-:W5:Y:S01]  /*ded0*/  LD.E.128 R132, desc[UR14][R134.64] ;  /* 0x0000000e86847980 */ /* 0x000f62000c101d00 */
[----:B------:R-:W-:-:S03]  /*dee0*/  IMAD.WIDE.U32 R12, R15, UR8, R12 ;  /* 0x000000080f0c7c25 */ /* 0x000fc6000f8e000c */
[----:B------:R-:W5:Y:S01]  /*def0*/  LD.E.128 R136, desc[UR14][R138.64] ;  /* 0x0000000e8a887980 */ /* 0x000f62000c101d00 */
[----:B------:R-:W-:Y:S01]  /*df00*/  @!PT LDS RZ, [RZ] ;  /* 0x00000000fffff984 */ /* 0x000fe20000000800 */
[----:B------:R-:W-:Y:S01]  /*df10*/  @!PT LDS RZ, [RZ] ;  /* 0x00000000fffff984 */ /* 0x000fe20000000800 */
[----:B------:R-:W-:Y:S01]  /*df20*/  @!PT LDS RZ, [RZ] ;  /* 0x00000000fffff984 */ /* 0x000fe20000000800 */
[----:B------:R-:W-:Y:S01]  /*df30*/  @!PT LDS RZ, [RZ] ;  /* 0x00000000fffff984 */ /* 0x000fe20000000800 */
[----:B------:R0:W-:Y:S06]  /*df40*/  MEMBAR.ALL.CTA ;  /* 0x0000000000007992 */ /* 0x0001ec0000008000 */
[----:B0-----:R-:W0:Y:S01]  /*df50*/  FENCE.VIEW.ASYNC.S ;  /* 0x00000000000073c6 */ /* 0x001e220000000000 */
[----:B------:R-:W-:Y:S02]  /*df60*/  IMAD.IADD R13, R13, 0x1, R21 ;  /* 0x000000010d0d7824 */ /* 0x000fe400078e0215 */
[----:B------:R-:W-:-:S02]  /*df70*/  IMAD R2, R0, UR6, RZ ;  /* 0x0000000600027c24 */ /* 0x000fc4000f8e02ff */
[----:B------:R-:W-:Y:S02]  /*df80*/  VIADD R22, R206, UR60 ;  /* 0x0000003cce167c36 */ /* 0x000fe40008000000 */
[C---:B------:R-:W-:Y:S02]  /*df90*/  IMAD R15, R199.reuse, UR7, R2 ;  /* 0x00000007c70f7c24 */ /* 0x040fe4000f8e0202 */
[----:B------:R-:W-:Y:S01]  /*dfa0*/  IMAD.WIDE.U32 R12, R199, UR6, R12 ;  /* 0x00000006c70c7c25 */ /* 0x000fe2000f8e000c */
[C---:B------:R-:W-:Y:S01]  /*dfb0*/  ISETP.GE.AND P2, PT, R22.reuse, R3, PT ;  /* 0x000000031600720c */ /* 0x040fe20003f46270 */
[----:B------:R-:W-:Y:S02]  /*dfc0*/  ULDC.64 UR6, c[0x0][0xa80] ;  /* 0x0002a00000067ab9 */ /* 0x000fe40000000a00 */
[----:B------:R-:W-:Y:S01]  /*dfd0*/  VIADD R0, R22, 0x20 ;  /* 0x0000002016007836 */ /* 0x000fe20000000000 */
[----:B------:R-:W-:Y:S01]  /*dfe0*/  LEA R2, P3, R12, UR6, 0x1 ;  /* 0x000000060c027c11 */ /* 0x000fe2000f8608ff */
[----:B------:R-:W-:-:S02]  /*dff0*/  IMAD.IADD R13, R13, 0x1, R15 ;  /* 0x000000010d0d7824 */ /* 0x000fc400078e020f */
[----:B------:R-:W-:Y:S01]  /*e000*/  VIADD R198, R198, 0x30820 ;  /* 0x00030820c6c67836 */ /* 0x000fe20000000000 */
[-C--:B------:R-:W-:Y:S01]  /*e010*/  ISETP.GE.AND P1, PT, R0, R3.reuse, PT ;  /* 0x000000030000720c */ /* 0x080fe20003f26270 */
[----:B------:R-:W-:Y:S01]  /*e020*/  VIADD R0, R22, 0x40 ;  /* 0x0000004016007836 */ /* 0x000fe20000000000 */
[----:B------:R-:W-:Y:S02]  /*e030*/  LEA.HI.X R16, R12, UR7, R13, 0x1, P3 ;  /* 0x000000070c107c11 */ /* 0x000fe400098f0c0d */
[----:B------:R-:W-:Y:S01]  /*e040*/  PRMT R198, RZ, 0x654, R198 ;  /* 0x00000654ffc67816 */ /* 0x000fe200000000c6 */
[----:B0-----:R4:W0:Y:S01]  /*e050*/  SHFL.IDX PT, R24, R2, RZ, 0x181f ;  /* 0x00181fff02187589 */ /* 0x00182200000e0000 */
[----:B------:R-:W-:Y:S01]  /*e060*/  ISETP.GE.AND P0, PT, R0, R3, PT ;  /* 0x000000030000720c */ /* 0x000fe20003f06270 */
[----:B------:R-:W-:Y:S01]  /*e070*/  BSSY B1, `(.L_x_1233) ;  /* 0x0000016000017945 */ /* 0x000fe20003800000 */
[----:B------:R4:W-:Y:S01]  /*e080*/  SYNCS.ARRIVE.TRANS64.RED.A1T0 RZ, [R198+URZ], RZ ;  /* 0x000000ffc6ff79a7 */ /* 0x0009e2000810043f */
[----:B------:R4:W1:Y:S02]  /*e090*/  SHFL.IDX PT, R0, R16, RZ, 0x181f ;  /* 0x00181fff10007589 */ /* 0x00086400000e0000 */
[----:B------:R-:W-:Y:S08]  /*e0a0*/  @P2 BRA `(.L_x_1234) ;  /* 0x0000000000482947 */ /* 0x000ff00003800000 */
        /* <DEDUP_REMOVED lines=18> */
.L_x_1234:
[----:B------:R-:W-:Y:S05]  /*e1d0*/  BSYNC B1 ;  /* 0x0000000000017941 */ /* 0x000fea0003800000 */
.L_x_1233:
[----:B-1----:R1:W3:Y:S01]  /*e1e0*/  SHFL.IDX PT, R0, R16, 0x1, 0x181f ;  /* 0x00381f0010007f89 */ /* 0x0022e200000e0000 */
[----:B------:R-:W-:Y:S03]  /*e1f0*/  BSSY B1, `(.L_x_1235) ;  /* 0x0000015000017945 */ /* 0x000fe60003800000 */
[----:B--2---:R1:W2:Y:S01]  /*e200*/  SHFL.IDX PT, R14, R2, 0x1, 0x181f ;  /* 0x00381f00020e7f89 */ /* 0x0042a200000e0000 */
[----:B------:R-:W-:Y:S05]  /*e210*/  @P1 BRA `(.L_x_1236) ;  /* 0x0000000000481947 */ /* 0x000fea0003800000 */
[----:B------:R-:W-:Y:S01]  /*e220*/  ULDC UR5, c[0x0][0xac8] ;  /* 0x0002b20000057ab9 */ /* 0x000fe20000000800 */
[----:B------:R-:W-:Y:S01]  /*e230*/  ULDC.64 UR6, c[0x0][0x208] ;  /* 0x0000820000067ab9 */ /* 0x000fe20000000a00 */
[----:B------:R-:W-:Y:S02]  /*e240*/  ISETP.GE.AND P4, PT, R18, UR5, PT ;  /* 0x0000000512007c0c */ /* 0x000fe4000bf86270 */
[----:B------:R-:W-:Y:S02]  /*e250*/  ISETP.GE.AND P3, PT, R200, UR5, PT ;  /* 0x00000005c8007c0c */ /* 0x000fe4000bf66270 */
[----:B------:R-:W-:Y:S02]  /*e260*/  ISETP.GE.AND P2, PT, R23, UR5, PT ;  /* 0x0000000517007c0c */ /* 0x000fe4000bf46270 */
[----:B------:R-:W-:-:S07]  /*e270*/  ISETP.GE.AND P1, PT, R201, UR5, PT ;  /* 0x00000005c9007c0c */ /* 0x000fce000bf26270 */
[-C--:B--2--5:R-:W-:Y:S02]  /*e280*/  @!P4 LEA R8, P6, R18, R14.reuse, 0x1 ;  /* 0x0000000e1208c211 */ /* 0x0a4fe400078c08ff */
        /* <DEDUP_REMOVED lines=11> */
.L_x_1236:
[----:B------:R-:W-:Y:S05]  /*e340*/  BSYNC B1 ;  /* 0x0000000000017941 */ /* 0x000fea0003800000 */
.L_x_1235:
[----:B---3--:R3:W0:Y:S01]  /*e350*/  SHFL.IDX PT, R0, R16, 0x2, 0x181f ;  /* 0x00581f0010007f89 */ /* 0x00862200000e0000 */
        /* <DEDUP_REMOVED lines=21> */
.L_x_1238:
[----:B------:R-:W-:Y:S05]  /*e4b0*/  BSYNC B1 ;  /* 0x0000000000017941 */ /* 0x000fea0003800000 */
.L_x_1237:
[----:B0-----:R-:W-:Y:S01]  /*e4c0*/  VIADD R0, R22, 0x60 ;  /* 0x0000006016007836 */ /* 0x001fe20000000000 */
[----:B-1-34-:R-:W3:Y:S04]  /*e4d0*/  SHFL.IDX PT, R16, R16, 0x3, 0x181f ;  /* 0x00781f0010107f89 */ /* 0x01aee800000e0000 */
[----:B------:R-:W-:Y:S01]  /*e4e0*/  ISETP.GE.AND P0, PT, R0, R3, PT ;  /* 0x000000030000720c */ /* 0x000fe20003f06270 */
[----:B------:R4:W0:-:S12]  /*e4f0*/  SHFL.IDX PT, R12, R2, 0x3, 0x181f ;  /* 0x00781f00020c7f89 */ /* 0x00081800000e0000 */
[----:B----4-:R-:W-:Y:S05]  /*e500*/  @P0 BRA `(.L_x_1239) ;  /* 0x0000000c00540947 */ /* 0x010fea0003800000 */
[----:B------:R-:W-:Y:S01]  /*e510*/  ULDC UR5, c[0x0][0xac8] ;  /* 0x0002b20000057ab9 */ /* 0x000fe20000000800 */
[----:B------:R-:W-:Y:S01]  /*e520*/  ULDC.64 UR6, c[0x0][0x208] ;  /* 0x0000820000067ab9 */ /* 0x000fe20000000a00 */
[----:B------:R-:W-:Y:S02]  /*e530*/  ISETP.GE.AND P3, PT, R18, UR5, PT ;  /* 0x0000000512007c0c */ /* 0x000fe4000bf66270 */
[----:B------:R-:W-:Y:S02]  /*e540*/  ISETP.GE.AND P4, PT, R200, UR5, PT ;  /* 0x00000005c8007c0c */ /* 0x000fe4000bf86270 */
[----:B------:R-:W-:-:S09]  /*e550*/  ISETP.GE.AND P5, PT, R23, UR5, PT ;  /* 0x0000000517007c0c */ /* 0x000fd2000bfa6270 */
[-C--:B0-----:R-:W-:Y:S02]  /*e560*/  @!P3 LEA R2, P0, R18, R12.reuse, 0x1 ;  /* 0x0000000c1202b211 */ /* 0x081fe400078008ff */
[----:B-----5:R-:W-:Y:S02]  /*e570*/  @!P4 LEA R8, P1, R200, R12, 0x1 ;  /* 0x0000000cc808c211 */ /* 0x020fe400078208ff */
[----:B---3--:R-:W-:Y:S02]  /*e580*/  @!P3 LEA.HI.X R3, R18, R16, R216, 0x1, P0 ;  /* 0x000000101203b211 */ /* 0x008fe400000f0cd8 */
        /* <DEDUP_REMOVED lines=8> */
[----:B----4-:R-:W-:Y:S01]  /*e610*/  LEA R2, P0, R201, R12, 0x1 ;  /* 0x0000000cc9027211 */ /* 0x010fe200078008ff */
[----:B------:R-:W-:-:S03]  /*e620*/  ULDC.64 UR6, c[0x0][0x208] ;  /* 0x0000820000067ab9 */ /* 0x000fc60000000a00 */
[----:B------:R-:W-:-:S05]  /*e630*/  LEA.HI.X R3, R201, R16, R213, 0x1, P0 ;  /* 0x00000010c9037211 */ /* 0x000fca00000f0cd5 */
[----:B------:R0:W-:Y:S01]  /*e640*/  ST.E.128 desc[UR6][R2.64], R136 ;  /* 0x0000008802007985 */ /* 0x0001e2000c101d06 */
[----:B------:R-:W-:Y:S05]  /*e650*/  BRA `(.L_x_1239) ;  /* 0x0000000c00007947 */ /* 0x000fea0003800000 */
.L_x_1232:
[----:B------:R-:W0:Y:S01]  /*e660*/  LDC R8, c[0x0][0xbe8] ;  /* 0x0002fa00ff087b82 */ /* 0x000e220000000800 */
[----:B------:R-:W-:Y:S01]  /*e670*/  R2UR UR6, R203 ;  /* 0x00000000cb0672ca */ /* 0x000fe200000e0000 */
[----:B------:R-:W-:Y:S01]  /*e680*/  BSSY B1, `(.L_x_1240) ;  /* 0x0000035000017945 */ /* 0x000fe20003800000 */
[----:B------:R-:W-:Y:S01]  /*e690*/  R2UR UR5, R204 ;  /* 0x00000000cc0572ca */ /* 0x000fe200000e0000 */
[----:B------:R-:W-:Y:S01]  /*e6a0*/  IMAD R6, R202, 0x20, R206 ;  /* 0x00000020ca067824 */ /* 0x000fe200078e02ce */
[----:B------:R-:W-:-:S09]  /*e6b0*/  ISETP.GE.AND P0, PT, R217, 0x80, PT ;  /* 0x00000080d900780c */ /* 0x000fd20003f06270 */
[----:B------:R-:W-:Y:S02]  /*e6c0*/  USHF.R.S32.HI UR8, URZ, 0x1f, UR6 ;  /* 0x0000001f3f087899 */ /* 0x000fe40008011406 */
[----:B------:R-:W-:Y:S01]  /*e6d0*/  USHF.R.S32.HI UR9, URZ, 0x1f, UR5 ;  /* 0x0000001f3f097899 */ /* 0x000fe20008011405 */
[----:B0-----:R-:W-:-:S13]  /*e6e0*/  ISETP.NE.AND P1, PT, R8, 0x1, PT ;  /* 0x000000010800780c */ /* 0x001fda0003f25270 */
[----:B------:R-:W0:Y:S08]  /*e6f0*/  @P1 LDC R9, c[0x0][0xbec] ;  /* 0x0002fb00ff091b82 */ /* 0x000e300000000800 */
[----:B------:R-:W1:Y:S01]  /*e700*/  @P1 LDC R11, c[0x0][0xbf0] ;  /* 0x0002fc00ff0b1b82 */ /* 0x000e620000000800 */
[----:B------:R-:W-:Y:S05]  /*e710*/  @P0 BRA `(.L_x_1241) ;  /* 0x0000000000ac0947 */ /* 0x000fea0003800000 */
[----:B------:R-:W2:Y:S01]  /*e720*/  S2R R0, SR_TID.X ;  /* 0x0000000000007919 */ /* 0x000ea20000002100 */
[----:B------:R-:W3:Y:S01]  /*e730*/  LDC R3, c[0x0][0xbe8] ;  /* 0x0002fa00ff037b82 */ /* 0x000ee20000000800 */
[----:B------:R-:W-:Y:S01]  /*e740*/  IMAD.U32 R4, RZ, RZ, UR60 ;  /* 0x0000003cff047e24 */ /* 0x000fe2000f8e00ff */
[----:B------:R-:W-:Y:S02]  /*e750*/  ULDC UR5, c[0x0][0xa88] ;  /* 0x0002a20000057ab9 */ /* 0x000fe40000000800 */
[----:B---3--:R-:W-:Y:S02]  /*e760*/  IMAD R5, R3, UR5, RZ ;  /* 0x0000000503057c24 */ /* 0x008fe4000f8e02ff */
[----:B--2---:R-:W-:-:S04]  /*e770*/  IADD3 R4, R4, -0x80, R0 ;  /* 0xffffff8004047810 */ /* 0x004fc80007ffe000 */
[----:B------:R-:W-:-:S13]  /*e780*/  ISETP.GE.AND P0, PT, R4, R5, PT ;  /* 0x000000050400720c */ /* 0x000fda0003f06270 */
[----:B------:R-:W-:Y:S05]  /*e790*/  @P0 BRA `(.L_x_1241) ;  /* 0x00000000008c0947 */ /* 0x000fea0003800000 */
[----:B------:R-:W-:Y:S01]  /*e7a0*/  ISETP.NE.AND P0, PT, R3, 0x1, PT ;  /* 0x000000010300780c */ /* 0x000fe20003f05270 */
[----:B------:R-:W-:Y:S01]  /*e7b0*/  ULDC.64 UR10, c[0x0][0xb90] ;  /* 0x0002e400000a7ab9 */ /* 0x000fe20000000a00 */
[----:B------:R-:W-:Y:S01]  /*e7c0*/  R2UR UR13, R203 ;  /* 0x00000000cb0d72ca */ /* 0x000fe200000e0000 */
[----:B------:R-:W-:Y:S01]  /*e7d0*/  UIMAD UR5, UR8, UR10, URZ ;  /* 0x0000000a080572a4 */ /* 0x000fe2000f8e023f */
[----:B------:R-:W-:Y:S01]  /*e7e0*/  R2UR UR12, R204 ;  /* 0x00000000cc0c72ca */ /* 0x000fe200000e0000 */
[----:B------:R-:W-:-:S08]  /*e7f0*/  IMAD.MOV.U32 R2, RZ, RZ, R4 ;  /* 0x000000ffff027224 */ /* 0x000fd000078e0004 */
[----:B------:R-:W2:Y:S02]  /*e800*/  @P0 LDC R5, c[0x0][0xbec] ;  /* 0x0002fb00ff050b82 */ /* 0x000ea40000000800 */
[----:B------:R-:W-:Y:S02]  /*e810*/  UIMAD.WIDE.U32 UR6, UR13, UR10, URZ ;  /* 0x0000000a0d0672a5 */ /* 0x000fe4000f8e003f */
[----:B------:R-:W-:-:S03]  /*e820*/  UIMAD UR5, UR13, UR11, UR5 ;  /* 0x0000000b0d0572a4 */ /* 0x000fc6000f8e0205 */
[----:B------:R-:W-:Y:S01]  /*e830*/  ULDC.64 UR10, c[0x0][0xb98] ;  /* 0x0002e600000a7ab9 */ /* 0x000fe20000000a00 */
[----:B------:R-:W3:Y:S01]  /*e840*/  @P0 LDC R7, c[0x0][0xbf0] ;  /* 0x0002fc00ff070b82 */ /* 0x000ee20000000800 */
[----:B------:R-:W-:Y:S02]  /*e850*/  UIADD3 UR7, UR7, UR5, URZ ;  /* 0x0000000507077290 */ /* 0x000fe4000fffe03f */
[----:B------:R-:W-:Y:S02]  /*e860*/  UIMAD UR5, UR9, UR10, URZ ;  /* 0x0000000a090572a4 */ /* 0x000fe4000f8e023f */
[----:B------:R-:W-:Y:S02]  /*e870*/  UIMAD.WIDE.U32 UR6, UR12, UR10, UR6 ;  /* 0x0000000a0c0672a5 */ /* 0x000fe4000f8e0006 */
[----:B------:R-:W-:-:S03]  /*e880*/  UIMAD UR5, UR12, UR11, UR5 ;  /* 0x0000000b0c0572a4 */ /* 0x000fc6000f8e0205 */
[----:B------:R-:W-:Y:S01]  /*e890*/  ULDC.64 UR10, c[0x0][0xb88] ;  /* 0x0002e200000a7ab9 */ /* 0x000fe20000000a00 */
[----:B------:R-:W-:Y:S01]  /*e8a0*/  ULDC.64 UR12, c[0x0][0x208] ;  /* 0x00008200000c7ab9 */ /* 0x000fe20000000a00 */
[----:B--2---:R-:W-:-:S05]  /*e8b0*/  @P0 IMAD.HI.U32 R0, R4, R5, RZ ;  /* 0x0000000504000227 */ /* 0x004fca00078e00ff */
[----:B---3--:R-:W-:-:S05]  /*e8c0*/  @P0 SHF.R.U32.HI R2, RZ, R7, R0 ;  /* 0x00000007ff020219 */ /* 0x008fca0000011600 */
[----:B------:R-:W-:-:S04]  /*e8d0*/  IMAD.MOV R5, RZ, RZ, -R2 ;  /* 0x000000ffff057224 */ /* 0x000fc800078e0a02 */
[----:B------:R-:W-:Y:S01]  /*e8e0*/  IMAD R5, R3, R5, R4 ;  /* 0x0000000503057224 */ /* 0x000fe200078e0204 */
[----:B------:R-:W-:Y:S01]  /*e8f0*/  SHF.R.S32.HI R3, RZ, 0x1f, R2 ;  /* 0x0000001fff037819 */ /* 0x000fe20000011402 */
[----:B------:R-:W-:Y:S01]  /*e900*/  IMAD.U32 R4, RZ, RZ, UR5 ;  /* 0x00000005ff047e24 */ /* 0x000fe2000f8e00ff */
[----:B------:R-:W-:Y:S02]  /*e910*/  IADD3 R2, P0, R2, UR6, RZ ;  /* 0x0000000602027c10 */ /* 0x000fe4000ff1e0ff */
[----:B------:R-:W-:Y:S02]  /*e920*/  SHF.R.S32.HI R0, RZ, 0x1f, R5 ;  /* 0x0000001fff007819 */ /* 0x000fe40000011405 */
[----:B------:R-:W-:Y:S01]  /*e930*/  IADD3.X R3, R3, UR7, R4, P0, !PT ;  /* 0x0000000703037c10 */ /* 0x000fe200087fe404 */
[----:B------:R-:W-:Y:S02]  /*e940*/  ULDC.64 UR6, c[0x0][0xb50] ;  /* 0x0002d40000067ab9 */ /* 0x000fe40000000a00 */
[----:B------:R-:W-:-:S02]  /*e950*/  IMAD R0, R0, UR10, RZ ;  /* 0x0000000a00007c24 */ /* 0x000fc4000f8e02ff */
[----:B------:R-:W-:-:S04]  /*e960*/  IMAD.WIDE.U32 R2, R5, UR10, R2 ;  /* 0x0000000a05027c25 */ /* 0x000fc8000f8e0002 */
[----:B------:R-:W-:Y:S01]  /*e970*/  IMAD R7, R5, UR11, R0 ;  /* 0x0000000b05077c24 */ /* 0x000fe2000f8e0200 */
[----:B------:R-:W-:-:S03]  /*e980*/  LEA R4, P0, R2, UR6, 0x2 ;  /* 0x0000000602047c11 */ /* 0x000fc6000f8010ff */
[----:B------:R-:W-:-:S05]  /*e990*/  IMAD.IADD R3, R3, 0x1, R7 ;  /* 0x0000000103037824 */ /* 0x000fca00078e0207 */
[----:B------:R-:W-:Y:S01]  /*e9a0*/  LEA.HI.X R5, R2, UR7, R3, 0x2, P0 ;  /* 0x0000000702057c11 */ /* 0x000fe200080f1403 */
[----:B------:R-:W-:-:S05]  /*e9b0*/  IMAD.MOV.U32 R3, RZ, RZ, -0x800000 ;  /* 0xff800000ff037424 */ /* 0x000fca00078e00ff */
[----:B------:R2:W-:Y:S02]  /*e9c0*/  STG.E desc[UR12][R4.64], R3 ;  /* 0x0000000304007986 */ /* 0x0005e4000c10190c */
.L_x_1241:
[----:B------:R-:W-:Y:S05]  /*e9d0*/  BSYNC B1 ;  /* 0x0000000000017941 */ /* 0x000fea0003800000 */
.L_x_1240:
[----:B------:R-:W-:Y:S01]  /*e9e0*/  R2UR UR13, R203 ;  /* 0x00000000cb0d72ca */ /* 0x000fe200000e0000 */
[----:B------:R-:W-:Y:S01]  /*e9f0*/  ULDC.64 UR10, c[0x0][0xae8] ;  /* 0x0002ba00000a7ab9 */ /* 0x000fe20000000a00 */
[----:B------:R-:W-:Y:S01]  /*ea00*/  R2UR UR12, R204 ;  /* 0x00000000cc0c72ca */ /* 0x000fe200000e0000 */
[----:B------:R-:W-:Y:S01]  /*ea10*/  UIMAD UR5, UR8, UR10, URZ ;  /* 0x0000000a080572a4 */ /* 0x000fe2000f8e023f */
[----:B------:R-:W-:Y:S01]  /*ea20*/  VIADD R6, R6, UR60 ;  /* 0x0000003c06067c36 */ /* 0x000fe20008000000 */
[----:B------:R-:W-:Y:S03]  /*ea30*/  BSSY B1, `(.L_x_1242) ;  /* 0x000003d000017945 */ /* 0x000fe60003800000 */
[----:B0-----:R-:W-:-:S04]  /*ea40*/  @P1 IMAD.HI.U32 R0, R6, R9, RZ ;  /* 0x0000000906001227 */ /* 0x001fc800078e00ff */
[----:B--2---:R-:W-:Y:S01]  /*ea50*/  IMAD.MOV.U32 R5, RZ, RZ, R6 ;  /* 0x000000ffff057224 */ /* 0x004fe200078e0006 */
[----:B------:R-:W-:Y:S01]  /*ea60*/  UIMAD.WIDE.U32 UR6, UR13, UR10, URZ ;  /* 0x0000000a0d0672a5 */ /* 0x000fe2000f8e003f */
[----:B-1----:R-:W-:Y:S01]  /*ea70*/  @P1 SHF.R.U32.HI R5, RZ, R11, R0 ;  /* 0x0000000bff051219 */ /* 0x002fe20000011600 */
[----:B------:R-:W-:-:S03]  /*ea80*/  UIMAD UR5, UR13, UR11, UR5 ;  /* 0x0000000b0d0572a4 */ /* 0x000fc6000f8e0205 */
[----:B------:R-:W-:Y:S01]  /*ea90*/  ULDC.64 UR10, c[0x0][0xaf0] ;  /* 0x0002bc00000a7ab9 */ /* 0x000fe20000000a00 */
[----:B------:R-:W-:Y:S01]  /*eaa0*/  UIADD3 UR7, UR7, UR5, URZ ;  /* 0x0000000507077290 */ /* 0x000fe2000fffe03f */
[--C-:B------:R-:W-:Y:S01]  /*eab0*/  SHF.R.S32.HI R0, RZ, 0x1f, R5.reuse ;  /* 0x0000001fff007819 */ /* 0x100fe20000011405 */
[----:B------:R-:W-:Y:S01]  /*eac0*/  UIMAD UR5, UR9, UR10, URZ ;  /* 0x0000000a090572a4 */ /* 0x000fe2000f8e023f */
[----:B------:R-:W-:Y:S01]  /*ead0*/  IMAD.MOV R7, RZ, RZ, -R5 ;  /* 0x000000ffff077224 */ /* 0x000fe200078e0a05 */
[----:B------:R-:W-:Y:S02]  /*eae0*/  UIMAD.WIDE.U32 UR6, UR12, UR10, UR6 ;  /* 0x0000000a0c0672a5 */ /* 0x000fe4000f8e0006 */
[----:B------:R-:W-:Y:S01]  /*eaf0*/  UIMAD UR5, UR12, UR11, UR5 ;  /* 0x0000000b0c0572a4 */ /* 0x000fe2000f8e0205 */
[----:B------:R-:W-:Y:S01]  /*eb00*/  IMAD R7, R8, R7, R6 ;  /* 0x0000000708077224 */ /* 0x000fe200078e0206 */
[----:B------:R-:W-:Y:S01]  /*eb10*/  ULDC.64 UR8, c[0x0][0xae0] ;  /* 0x0002b80000087ab9 */ /* 0x000fe20000000a00 */
[----:B------:R-:W-:Y:S01]  /*eb20*/  VIADD R6, R206, UR60 ;  /* 0x0000003cce067c36 */ /* 0x000fe20008000000 */
[----:B------:R-:W-:Y:S01]  /*eb30*/  UIADD3 UR5, UR7, UR5, URZ ;  /* 0x0000000507057290 */ /* 0x000fe2000fffe03f */
[----:B------:R-:W-:-:S02]  /*eb40*/  IMAD R0, R0, UR8, RZ ;  /* 0x0000000800007c24 */ /* 0x000fc4000f8e02ff */
[----:B------:R-:W-:Y:S02]  /*eb50*/  IMAD.U32 R3, RZ, RZ, UR7 ;  /* 0x00000007ff037e24 */ /* 0x000fe4000f8e00ff */
[----:B------:R-:W-:Y:S01]  /*eb60*/  IMAD.U32 R2, RZ, RZ, UR6 ;  /* 0x00000006ff027e24 */ /* 0x000fe2000f8e00ff */
[----:B------:R-:W-:Y:S01]  /*eb70*/  ULDC.64 UR6, c[0x0][0xad8] ;  /* 0x0002b60000067ab9 */ /* 0x000fe20000000a00 */
[----:B------:R-:W-:Y:S01]  /*eb80*/  IMAD.U32 R3, RZ, RZ, UR5 ;  /* 0x00000005ff037e24 */ /* 0x000fe2000f8e00ff */
[----:B------:R-:W-:Y:S01]  /*eb90*/  ULDC UR5, c[0x0][0xa88] ;  /* 0x0002a20000057ab9 */ /* 0x000fe20000000800 */
[C---:B------:R-:W-:Y:S01]  /*eba0*/  IMAD R9, R5.reuse, UR9, R0 ;  /* 0x0000000905097c24 */ /* 0x040fe2000f8e0200 */
[----:B------:R-:W-:Y:S01]  /*ebb0*/  SHF.R.S32.HI R0, RZ, 0x1f, R7 ;  /* 0x0000001fff007819 */ /* 0x000fe20000011407 */
[----:B------:R-:W-:-:S04]  /*ebc0*/  IMAD.WIDE.U32 R2, R5, UR8, R2 ;  /* 0x0000000805027c25 */ /* 0x000fc8000f8e0002 */
[----:B------:R-:W-:Y:S02]  /*ebd0*/  IMAD.IADD R3, R3, 0x1, R9 ;  /* 0x0000000103037824 */ /* 0x000fe400078e0209 */
[----:B------:R-:W-:Y:S02]  /*ebe0*/  IMAD R4, R0, UR6, RZ ;  /* 0x0000000600047c24 */ /* 0x000fe4000f8e02ff */
[----:B------:R-:W-:Y:S02]  /*ebf0*/  IMAD R9, R8, UR5, RZ ;  /* 0x0000000508097c24 */ /* 0x000fe4000f8e02ff */
[C---:B------:R-:W-:Y:S02]  /*ec00*/  IMAD R5, R7.reuse, UR7, R4 ;  /* 0x0000000707057c24 */ /* 0x040fe4000f8e0204 */
[----:B------:R-:W-:Y:S01]  /*ec10*/  IMAD.WIDE.U32 R2, R7, UR6, R2 ;  /* 0x0000000607027c25 */ /* 0x000fe2000f8e0002 */
[----:B------:R-:W-:Y:S01]  /*ec20*/  ISETP.GE.AND P2, PT, R6, R9, PT ;  /* 0x000000090600720c */ /* 0x000fe20003f46270 */
[----:B------:R-:W-:-:S02]  /*ec30*/  ULDC.64 UR6, c[0x0][0xa80] ;  /* 0x0002a00000067ab9 */ /* 0x000fc40000000a00 */
[----:B------:R-:W-:Y:S01]  /*ec40*/  VIADD R0, R6, 0x20 ;  /* 0x0000002006007836 */ /* 0x000fe20000000000 */
[----:B------:R-:W-:Y:S01]  /*ec50*/  LEA R4, P3, R2, UR6, 0x1 ;  /* 0x0000000602047c11 */ /* 0x000fe2000f8608ff */
[----:B------:R-:W-:-:S03]  /*ec60*/  IMAD.IADD R3, R3, 0x1, R5 ;  /* 0x0000000103037824 */ /* 0x000fc600078e0205 */
[-C--:B------:R-:W-:Y:S01]  /*ec70*/  ISETP.GE.AND P1, PT, R0, R9.reuse, PT ;  /* 0x000000090000720c */ /* 0x080fe20003f26270 */
[----:B------:R-:W-:Y:S01]  /*ec80*/  VIADD R0, R6, 0x40 ;  /* 0x0000004006007836 */ /* 0x000fe20000000000 */
[----:B------:R-:W-:Y:S02]  /*ec90*/  LEA.HI.X R5, R2, UR7, R3, 0x1, P3 ;  /* 0x0000000702057c11 */ /* 0x000fe400098f0c03 */
[----:B------:R0:W1:Y:S02]  /*eca0*/  SHFL.IDX PT, R2, R4, RZ, 0x181f ;  /* 0x00181fff04027589 */ /* 0x00006400000e0000 */
[----:B------:R-:W-:Y:S02]  /*ecb0*/  ISETP.GE.AND P0, PT, R0, R9, PT ;  /* 0x000000090000720c */ /* 0x000fe40003f06270 */
[----:B------:R0:W2:Y:S01]  /*ecc0*/  SHFL.IDX PT, R0, R5, RZ, 0x181f ;  /* 0x00181fff05007589 */ /* 0x0000a200000e0000 */
[----:B------:R-:W-:Y:S10]  /*ecd0*/  @P2 BRA `(.L_x_1243) ;  /* 0x0000000000482947 */ /* 0x000ff40003800000 */
        /* <DEDUP_REMOVED lines=18> */
.L_x_1243:
[----:B------:R-:W-:Y:S05]  /*ee00*/  BSYNC B1 ;  /* 0x0000000000017941 */ /* 0x000fea0003800000 */
.L_x_1242:
[----:B--2---:R2:W4:Y:S01]  /*ee10*/  SHFL.IDX PT, R0, R5, 0x1, 0x181f ;  /* 0x00381f0005007f89 */ /* 0x00452200000e0000 */
[----:B------:R-:W-:Y:S03]  /*ee20*/  BSSY B1, `(.L_x_1244) ;  /* 0x0000015000017945 */ /* 0x000fe60003800000 */
[----:B-1-3--:R2:W1:Y:S01]  /*ee30*/  SHFL.IDX PT, R2, R4, 0x1, 0x181f ;  /* 0x00381f0004027f89 */ /* 0x00a46200000e0000 */
        /* <DEDUP_REMOVED lines=8> */
[----:B------:R-:W-:Y:S02]  /*eec0*/  @!P3 LEA R12, P5, R200, R2, 0x1 ;  /* 0x00000002c80cb211 */ /* 0x000fe400078a08ff */
[----:B----4-:R-:W-:Y:S02]  /*eed0*/  @!P4 LEA.HI.X R11, R18, R0, R216, 0x1, P6 ;  /* 0x00000000120bc211 */ /* 0x010fe400030f0cd8 */
        /* <DEDUP_REMOVED lines=9> */
.L_x_1245:
[----:B------:R-:W-:Y:S05]  /*ef70*/  BSYNC B1 ;  /* 0x0000000000017941 */ /* 0x000fea0003800000 */
.L_x_1244:
[----:B----4-:R4:W0:Y:S01]  /*ef80*/  SHFL.IDX PT, R0, R5, 0x2, 0x181f ;  /* 0x00581f0005007f89 */ /* 0x01082200000e0000 */
        /* <DEDUP_REMOVED lines=10> */
[-C--:B------:R-:W-:Y:S02]  /*f030*/  @!P2 LEA R12, P5, R200, R2.reuse, 0x1 ;  /* 0x00000002c80ca211 */ /* 0x080fe400078a08ff */
        /* <DEDUP_REMOVED lines=10> */
.L_x_1247:
[----:B------:R-:W-:Y:S05]  /*f0e0*/  BSYNC B1 ;  /* 0x0000000000017941 */ /* 0x000fea0003800000 */
.L_x_1246:
[----:B0-----:R-:W-:Y:S01]  /*f0f0*/  VIADD R0, R6, 0x60 ;  /* 0x0000006006007836 */ /* 0x001fe20000000000 */
[----:B--2-4-:R-:W0:Y:S04]  /*f100*/  SHFL.IDX PT, R5, R5, 0x3, 0x181f ;  /* 0x00781f0005057f89 */ /* 0x014e2800000e0000 */
[----:B------:R-:W-:Y:S01]  /*f110*/  ISETP.GE.AND P0, PT, R0, R9, PT ;  /* 0x000000090000720c */ /* 0x000fe20003f06270 */
[----:B-1-3--:R1:W2:-:S12]  /*f120*/  SHFL.IDX PT, R2, R4, 0x3, 0x181f ;  /* 0x00781f0004027f89 */ /* 0x00a29800000e0000 */
        /* <DEDUP_REMOVED lines=8> */
[-C--:B------:R-:W-:Y:S02]  /*f1b0*/  @!P2 LEA R8, P5, R200, R2.reuse, 0x1 ;  /* 0x00000002c808a211 */ /* 0x080fe400078a08ff */
[-C--:B------:R-:W-:Y:S02]  /*f1c0*/  @!P1 LEA R10, P4, R23, R2.reuse, 0x1 ;  /* 0x00000002170a9211 */ /* 0x080fe400078808ff */
[-C--:B0-----:R-:W-:Y:S02]  /*f1d0*/  @!P3 LEA.HI.X R7, R18, R5.reuse, R216, 0x1, P6 ;  /* 0x000000051207b211 */ /* 0x081fe400030f0cd8 */
        /* <DEDUP_REMOVED lines=8> */
.L_x_1239:
[----:B------:R-:W-:Y:S05]  /*f260*/  BSYNC B0 ;  /* 0x0000000000007941 */ /* 0x000fea0003800000 */
.L_x_1231:
[----:B------:R-:W-:Y:S02]  /*f270*/  ULDC UR5, c[0x0][0xc38] ;  /* 0x00030e0000057ab9 */ /* 0x000fe40000000800 */
[----:B------:R-:W-:-:S06]  /*f280*/  UISETP.GE.AND UP0, UPT, UR4, UR5, UPT ;  /* 0x000000050400728c */ /* 0x000fcc000bf06270 */
[----:B------:R-:W-:-:S13]  /*f290*/  PLOP3.LUT P0, PT, PT, PT, UP0, 0x80, 0x0 ;  /* 0x000000000000781c */ /* 0x000fda0003f0f008 */
[----:B------:R-:W-:Y:S05]  /*f2a0*/  @!P0 BRA `(.L_x_1248) ;  /* 0xffffff1800d48947 */ /* 0x000fea000383ffff */
[----:B------:R-:W-:Y:S05]  /*f2b0*/  EXIT ;  /* 0x000000000000794d */ /* 0x000fea0003800000 */
.L_x_1150:
[----:B------:R-:W-:-:S08]  /*f2c0*/  NOP ;  /* 0x0000000000007918 */ /* 0x000fd00000000000 */
[----:B0-----:R-:W0:-:S00]  /*f2d0*/  USETMAXREG.DEALLOC.CTAPOOL 0x18 ;  /* 0x00000018000079c8 */ /* 0x001e0000080e0500 */
[----:B0-----:R-:W-:-:S06]  /*f2e0*/  LOP3.LUT R0, R0, 0x3, RZ, 0xc0, !PT ;  /* 0x0000000300007812 */ /* 0x001fcc00078ec0ff */
[----:B------:R-:W0:Y:S01]  /*f2f0*/  S2UR UR6, SR_CTAID.X ;  /* 0x00000000000679c3 */ /* 0x000e220000002500 */
[----:B------:R-:W-:Y:S01]  /*f300*/  LOP3.LUT R19, R19, 0xfffffffb, RZ, 0xc0, !PT ;  /* 0xfffffffb13137812 */ /* 0x000fe200078ec0ff */
[----:B------:R-:W-:Y:S01]  /*f310*/  STL [R1+0x18], RZ ;  /* 0x000018ff01007387 */ /* 0x000fe20000100800 */
[----:B------:R-:W-:-:S03]  /*f320*/  IMAD.MOV.U32 R18, RZ, RZ, RZ ;  /* 0x000000ffff127224 */ /* 0x000fc600078e00ff */
[----:B------:R-:W1:Y:S02]  /*f330*/  SHFL.IDX PT, R0, R0, RZ, 0x1f ;  /* 0x00001fff00007589 */ /* 0x000e6400000e0000 */
[----:B-1----:R-:W-:Y:S02]  /*f340*/  ISETP.NE.AND P0, PT, R0, RZ, PT ;  /* 0x000000ff0000720c */ /* 0x002fe40003f05270 */
[----:B------:R-:W0:Y:S11]  /*f350*/  LDC R0, c[0x0][0xc38] ;  /* 0x00030e00ff007b82 */ /* 0x000e360000000800 */
[----:B------:R-:W-:Y:S01]  /*f360*/  @P0 LOP3.LUT R19, R19, 0x4, RZ, 0xfc, !PT ;  /* 0x0000000413130812 */ /* 0x000fe200078efcff */
[----:B------:R-:W-:Y:S06]  /*f370*/  @P0 BAR.ARV 0x4, 0x180 ;  /* 0x0106000000000b1d */ /* 0x000fec0000002000 */
[----:B0-----:R-:W-:Y:S01]  /*f380*/  ISETP.LE.AND P0, PT, R0, UR6, PT ;  /* 0x0000000600007c0c */ /* 0x001fe2000bf03270 */
[----:B------:R-:W-:-:S05]  /*f390*/  IMAD.MOV.U32 R0, RZ, RZ, 0x1 ;  /* 0x00000001ff007424 */ /* 0x000fca00078e00ff */
[----:B------:R0:W-:Y:S07]  /*f3a0*/  STL [R1+0x8], R0 ;  /* 0x0000080001007387 */ /* 0x0001ee0000100800 */
[----:B------:R-:W-:Y:S05]  /*f3b0*/  @P0 BRA `(.L_x_1249) ;  /* 0x0000005400780947 */ /* 0x000fea0003800000 */
[----:B------:R-:W1:Y:S01]  /*f3c0*/  S2R R6, SR_TID.X ;  /* 0x0000000000067919 */ /* 0x000e620000002100 */
[----:B------:R-:W2:Y:S01]  /*f3d0*/  S2UR UR5, SR_CgaCtaId ;  /* 0x00000000000579c3 */ /* 0x000ea20000008800 */
[----:B------:R-:W-:Y:S01]  /*f3e0*/  UMOV UR4, 0x400 ;  /* 0x0000040000047882 */ /* 0x000fe20000000000 */
[----:B------:R-:W-:Y:S01]  /*f3f0*/  IMAD.MOV.U32 R18, RZ, RZ, RZ ;  /* 0x000000ffff127224 */ /* 0x000fe200078e00ff */
[----:B------:R-:W-:Y:S01]  /*f400*/  ULDC UR44, c[0x0][0xc] ;  /* 0x00000300002c7ab9 */ /* 0x000fe20000000800 */
[----:B------:R-:W-:Y:S01]  /*f410*/  ULDC.64 UR38, c[0x0][0x198] ;  /* 0x0000660000267ab9 */ /* 0x000fe20000000a00 */
[----:B--2---:R-:W-:-:S06]  /*f420*/  ULEA UR4, UR5, UR4, 0x18 ;  /* 0x0000000405047291 */ /* 0x004fcc000f8ec03f */
[----:B------:R-:W-:Y:S01]  /*f430*/  IMAD.U32 R17, RZ, RZ, UR4 ;  /* 0x00000004ff117e24 */ /* 0x000fe2000f8e00ff */
[C---:B-1----:R-:W-:Y:S01]  /*f440*/  LOP3.LUT R5, R6.reuse, 0x7f, RZ, 0xc0, !PT ;  /* 0x0000007f06057812 */ /* 0x042fe200078ec0ff */
[----:B0-----:R-:W-:-:S05]  /*f450*/  IMAD.SHL.U32 R0, R6, 0x8, RZ ;  /* 0x0000000806007824 */ /* 0x001fca00078e00ff */
[C---:B------:R-:W-:Y:S02]  /*f460*/  LOP3.LUT R2, R0.reuse, 0x1f8, RZ, 0xc0, !PT ;  /* 0x000001f800027812 */ /* 0x040fe400078ec0ff */
[----:B------:R-:W-:Y:S02]  /*f470*/  LOP3.LUT R0, R0, 0x38, RZ, 0xc0, !PT ;  /* 0x0000003800007812 */ /* 0x000fe400078ec0ff */
[----:B------:R-:W-:Y:S01]  /*f480*/  LOP3.LUT R3, R2, 0x38, R6, 0x78, !PT ;  /* 0x0000003802037812 */ /* 0x000fe200078e7806 */
[----:B------:R-:W-:-:S05]  /*f490*/  IMAD.SHL.U32 R2, R5, 0x8, RZ ;  /* 0x0000000805027824 */ /* 0x000fca00078e00ff */
[----:B------:R-:W-:Y:S01]  /*f4a0*/  LOP3.LUT R4, R3, 0x200, R2, 0xf8, !PT ;  /* 0x0000020003047812 */ /* 0x000fe200078ef802 */
[----:B------:R-:W-:Y:S01]  /*f4b0*/  IMAD.SHL.U32 R2, R6, 0x10, RZ ;  /* 0x0000001006027824 */ /* 0x000fe200078e00ff */
[----:B------:R-:W-:-:S03]  /*f4c0*/  SHF.R.U32.HI R3, RZ, 0x3, R5 ;  /* 0x00000003ff037819 */ /* 0x000fc60000011605 */
[----:B------:R-:W-:Y:S01]  /*f4d0*/  IMAD R4, R4, 0x2, R17 ;  /* 0x0000000204047824 */ /* 0x000fe200078e0211 */
[----:B------:R-:W-:Y:S01]  /*f4e0*/  LOP3.LUT R2, R3, 0x70, R2, 0xf8, !PT ;  /* 0x0000007003027812 */ /* 0x000fe200078ef802 */
[----:B------:R-:W-:Y:S02]  /*f4f0*/  IMAD.U32 R3, RZ, RZ, UR6 ;  /* 0x00000006ff037e24 */ /* 0x000fe4000f8e00ff */
[----:B------:R-:W-:Y:S01]  /*f500*/  IMAD.MOV.U32 R2, RZ, RZ, 0x1 ;  /* 0x00000001ff027424 */ /* 0x000fe200078e00ff */
[----:B------:R-:W-:Y:S04]  /*f510*/  STL [R1+0x10], R4 ;  /* 0x0000100401007387 */ /* 0x000fe80000100800 */
[----:B------:R0:W-:Y:S04]  /*f520*/  STL [R1+0x14], R3 ;  /* 0x0000140301007387 */ /* 0x0001e80000100800 */
[----:B------:R-:W-:Y:S04]  /*f530*/  STL [R1+0x18], RZ ;  /* 0x000018ff01007387 */ /* 0x000fe80000100800 */
[----:B------:R1:W-:Y:S01]  /*f540*/  STL [R1+0x8], R2 ;  /* 0x0000080201007387 */ /* 0x0003e20000100800 */
[----:B0-----:R-:W-:-:S02]  /*f550*/  LOP3.LUT R3, R0, 0x40, RZ, 0xfc, !PT ;  /* 0x0000004000037812 */ /* 0x001fc400078efcff */
[C---:B-1----:R-:W-:Y:S02]  /*f560*/  LOP3.LUT R2, R0.reuse, 0x80, RZ, 0xfc, !PT ;  /* 0x0000008000027812 */ /* 0x042fe400078efcff */
[----:B------:R-:W-:-:S07]  /*f570*/  LOP3.LUT R0, R0, 0xc0, RZ, 0xfc, !PT ;  /* 0x000000c000007812 */ /* 0x000fce00078efcff */
.L_x_1356:
[----:B--2---:R-:W2:Y:S01]  /*f580*/  LDL R0, [R1+0x14] ;  /* 0x0000140001007983 */ /* 0x004ea20000100800 */
[----:B------:R-:W-:Y:S02]  /*f590*/  ULDC UR8, c[0x0][0xc60] ;  /* 0x0003180000087ab9 */ /* 0x000fe40000000800 */
[----:B------:R-:W-:-:S11]  /*f5a0*/  UISETP.NE.AND UP0, UPT, UR8, 0x1, UPT ;  /* 0x000000010800788c */ /* 0x000fd6000bf05270 */
[----:B------:R-:W-:Y:S01]  /*f5b0*/  @UP0 ULDC UR4, c[0x0][0xc64] ;  /* 0x0003190000040ab9 */ /* 0x000fe20000000800 */
[----:B------:R-:W-:Y:S01]  /*f5c0*/  @UP0 ULDC UR9, c[0x0][0xc68] ;  /* 0x00031a0000090ab9 */ /* 0x000fe20000000800 */
[C---:B--2---:R-:W-:Y:S02]  /*f5d0*/  R2UR UR7, R0.reuse ;  /* 0x00000000000772ca */ /* 0x044fe400000e0000 */
[----:B------:R-:W-:-:S11]  /*f5e0*/  R2UR UR6, R0 ;  /* 0x00000000000672ca */ /* 0x000fd600000e0000 */
[----:B------:R-:W-:-:S04]  /*f5f0*/  UIMAD.WIDE.U32 UR4, UR7, UR4, URZ ;  /* 0x00000004070472a5 */ /* 0x000fc8000f8e003f */
[----:B------:R-:W-:-:S03]  /*f600*/  @UP0 USHF.R.U32.HI UR7, URZ, UR9, UR5 ;  /* 0x000000093f070299 */ /* 0x000fc60008011605 */
[----:B------:R-:W-:Y:S02]  /*f610*/  ULDC UR4, c[0x0][0xc78] ;  /* 0x00031e0000047ab9 */ /* 0x000fe40000000800 */
[----:B------:R-:W-:Y:S02]  /*f620*/  UISETP.GE.AND UP0, UPT, UR7, UR4, UPT ;  /* 0x000000040700728c */ /* 0x000fe4000bf06270 */
[----:B------:R-:W-:-:S04]  /*f630*/  UIADD3 UR4, -UR7, URZ, URZ ;  /* 0x0000003f07047290 */ /* 0x000fc8000fffe13f */
[----:B------:R-:W-:Y:S01]  /*f640*/  PLOP3.LUT P0, PT, PT, PT, UP0, 0x80, 0x0 ;  /* 0x000000000000781c */ /* 0x000fe20003f0f008 */
[----:B------:R-:W-:-:S12]  /*f650*/  UIMAD UR8, UR8, UR4, UR6 ;  /* 0x00000004080872a4 */ /* 0x000fd8000f8e0206 */
[----:B01--4-:R-:W-:Y:S05]  /*f660*/  @!P0 BRA `(.L_x_1250) ;  /* 0x0000000000208947 */ /* 0x013fea0003800000 */
        /* <DEDUP_REMOVED lines=8> */
.L_x_1250:
[----:B------:R-:W-:Y:S01]  /*f6f0*/  ULDC UR9, c[0x0][0xc54] ;  /* 0x0003150000097ab9 */ /* 0x000fe20000000800 */
[----:B------:R-:W-:Y:S01]  /*f700*/  UMOV UR6, UR8 ;  /* 0x0000000800067c82 */ /* 0x000fe20008000000 */
[----:B------:R-:W-:-:S11]  /*f710*/  UISETP.NE.AND UP0, UPT, UR9, 0x1, UPT ;  /* 0x000000010900788c */ /* 0x000fd6000bf05270 */
[----:B------:R-:W-:Y:S02]  /*f720*/  @UP0 ULDC.64 UR10, c[0x0][0xc58] ;  /* 0x00031600000a0ab9 */ /* 0x000fe40000000a00 */
[----:B------:R-:W-:-:S04]  /*f730*/  UIMAD.WIDE.U32 UR4, UR8, UR10, URZ ;  /* 0x0000000a080472a5 */ /* 0x000fc8000f8e003f */
[----:B------:R-:W-:-:S04]  /*f740*/  @UP0 USHF.R.U32.HI UR6, URZ, UR11, UR5 ;  /* 0x0000000b3f060299 */ /* 0x000fc80008011605 */
[----:B------:R-:W-:-:S12]  /*f750*/  UIMAD UR4, UR6, UR9, URZ ;  /* 0x00000009060472a4 */ /* 0x000fd8000f8e023f */
.L_x_1251:
[----:B------:R-:W-:Y:S02]  /*f760*/  UIADD3 UR4, UR8, -UR4, URZ ;  /* 0x8000000408047290 */ /* 0x000fe4000fffe03f */
        /* <DEDUP_REMOVED lines=8> */
[----:B------:R-:W-:Y:S01]  /*f7f0*/  ULDC UR13, c[0x0][0xc54] ;  /* 0x00031500000d7ab9 */ /* 0x000fe20000000800 */
[----:B------:R-:W-:-:S02]  /*f800*/  UISETP.NE.U32.AND UP0, UPT, UR10, URZ, UPT ;  /* 0x0000003f0a00728c */ /* 0x000fc4000bf05070 */
[----:B------:R-:W-:Y:S02]  /*f810*/  UIMAD UR13, UR7, UR13, UR4 ;  /* 0x0000000d070d72a4 */ /* 0x000fe4000f8e0204 */
[----:B------:R-:W-:Y:S01]  /*f820*/  USHF.L.U32 UR43, UR43, 0x7, URZ ;  /* 0x000000072b2b7899 */ /* 0x000fe2000800063f */
[----:B------:R-:W-:Y:S01]  /*f830*/  ULDC.64 UR4, c[0x0][0x9e0] ;  /* 0x0002780000047ab9 */ /* 0x000fe20000000a00 */
[----:B------:R-:W-:Y:S02]  /*f840*/  UISETP.NE.AND.EX UP0, UPT, UR11, URZ, UPT, UP0 ;  /* 0x0000003f0b00728c */ /* 0x000fe4000bf05300 */
[----:B------:R-:W-:Y:S02]  /*f850*/  UISETP.GE.AND UP3, UPT, UR5, 0x1, UPT ;  /* 0x000000010500788c */ /* 0x000fe4000bf66270 */
[----:B------:R-:W-:Y:S01]  /*f860*/  UIADD3 UR12, UR43, 0x7f, URZ ;  /* 0x0000007f2b0c7890 */ /* 0x000fe2000fffe03f */
[----:B------:R-:W-:Y:S01]  /*f870*/  ULDC UR10, c[0x0][0x424] ;  /* 0x00010900000a7ab9 */ /* 0x000fe20000000800 */
[----:B------:R-:W-:Y:S01]  /*f880*/  ULDC UR6, c[0x0][0x288] ;  /* 0x0000a20000067ab9 */ /* 0x000fe20000000800 */
[----:B------:R-:W-:Y:S01]  /*f890*/  @UP2 ULDC UR8, c[0x0][0xc4c] ;  /* 0x0003130000082ab9 */ /* 0x000fe20000000800 */
[----:B------:R-:W-:Y:S01]  /*f8a0*/  @UP1 ULDC UR11, c[0x0][0x44c] ;  /* 0x00011300000b1ab9 */ /* 0x000fe20000000800 */
[----:B------:R-:W-:Y:S01]  /*f8b0*/  USEL UR15, UR10, 0x1, UP0 ;  /* 0x000000010a0f7887 */ /* 0x000fe20008000000 */
[----:B------:R-:W-:Y:S01]  /*f8c0*/  PLOP3.LUT P1, PT, PT, PT, UP3, 0x80, 0x0 ;  /* 0x000000000000781c */ /* 0x000fe20003f2f038 */
[----:B------:R-:W-:-:S02]  /*f8d0*/  UIADD3 UR16, -UR6, 0x1, URZ ;  /* 0x0000000106107890 */ /* 0x000fc4000fffe13f */
[----:B------:R-:W-:Y:S02]  /*f8e0*/  UIMAD.WIDE.U32 UR8, UR13, UR8, URZ ;  /* 0x000000080d0872a5 */ /* 0x000fe4000f8e003f */
[----:B------:R-:W-:Y:S01]  /*f8f0*/  UIMAD.WIDE.U32 UR10, UR12, UR11, URZ ;  /* 0x0000000b0c0a72a5 */ /* 0x000fe2000f8e003f */
[----:B------:R-:W-:Y:S01]  /*f900*/  ULDC UR7, c[0x0][0x2f0] ;  /* 0x0000bc0000077ab9 */ /* 0x000fe20000000800 */
[----:B------:R-:W-:Y:S01]  /*f910*/  @UP2 ULDC UR17, c[0x0][0xc50] ;  /* 0x0003140000112ab9 */ /* 0x000fe20000000800 */
[----:B------:R-:W-:Y:S01]  /*f920*/  @UP1 ULDC UR18, c[0x0][0x450] ;  /* 0x0001140000121ab9 */ /* 0x000fe20000000800 */
[----:B------:R-:W-:Y:S01]  /*f930*/  UMOV UR42, UR13 ;  /* 0x0000000d002a7c82 */ /* 0x000fe20008000000 */
[----:B------:R-:W-:Y:S02]  /*f940*/  UIMAD UR16, UR15, UR7, UR16 ;  /* 0x000000070f1072a4 */ /* 0x000fe4000f8e0210 */
[----:B------:R-:W-:Y:S02]  /*f950*/  @UP2 USHF.R.U32.HI UR42, URZ, UR17, UR9 ;  /* 0x000000113f2a2299 */ /* 0x000fe40008011609 */
[----:B------:R-:W-:-:S02]  /*f960*/  @UP1 USHF.R.U32.HI UR12, URZ, UR18, UR11 ;  /* 0x000000123f0c1299 */ /* 0x000fc4000801160b */
[----:B------:R-:W-:Y:S02]  /*f970*/  UIADD3 UR36, -UR42, URZ, URZ ;  /* 0x0000003f2a247290 */ /* 0x000fe4000fffe13f */
[----:B------:R-:W-:Y:S02]  /*f980*/  UIADD3 UR12, UR16, UR12, URZ ;  /* 0x0000000c100c7290 */ /* 0x000fe4000fffe03f */
[----:B------:R-:W-:Y:S02]  /*f990*/  UIMAD UR36, UR14, UR36, UR13 ;  /* 0x000000240e2472a4 */ /* 0x000fe4000f8e020d */
[----:B------:R-:W-:Y:S01]  /*f9a0*/  UIADD3 UR4, UR12, UR4, URZ ;  /* 0x000000040c047290 */ /* 0x000fe2000fffe03f */
[----:B------:R-:W-:Y:S11]  /*f9b0*/  @!P1 BRA `(.L_x_1252) ;  /* 0x0000000000449947 */ /* 0x000ff60003800000 */
        /* <DEDUP_REMOVED lines=10> */
.L_x_1253:
[----:B------:R-:W-:-:S11]  /*fa60*/  UISETP.NE.AND UP0, UPT, UR5, 0x1, UPT ;  /* 0x000000010500788c */ /* 0x000fd6000bf05270 */
[----:B------:R-:W-:Y:S02]  /*fa70*/  @UP0 ULDC.64 UR12, c[0x0][0x9e8] ;  /* 0x00027a00000c0ab9 */ /* 0x000fe40000000a00 */
[----:B------:R-:W-:-:S04]  /*fa80*/  UIMAD.WIDE.U32 UR8, UR10, UR12, URZ ;  /* 0x0000000c0a0872a5 */ /* 0x000fc8000f8e003f */
[----:B------:R-:W-:-:S12]  /*fa90*/  @UP0 USHF.R.U32.HI UR10, URZ, UR13, UR9 ;  /* 0x0000000d3f0a0299 */ /* 0x000fd80008011609 */
.L_x_1254:
[----:B------:R-:W-:-:S04]  /*faa0*/  UIMAD UR10, UR10, UR5, UR5 ;  /* 0x000000050a0a72a4 */ /* 0x000fc8000f8e0205 */
[----:B------:R-:W-:-:S04]  /*fab0*/  UISETP.LT.AND UP0, UPT, UR4, UR10, UPT ;  /* 0x0000000a0400728c */ /* 0x000fc8000bf01270 */
[----:B------:R-:W-:-:S12]  /*fac0*/  USEL UR4, UR4, UR10, UP0 ;  /* 0x0000000a04047287 */ /* 0x000fd80008000000 */
.L_x_1252:
[----:B------:R-:W-:Y:S02]  /*fad0*/  UIMAD UR12, UR15, UR7, 0x3f ;  /* 0x0000003f0f0c74a4 */ /* 0x000fe4000f8e0207 */
[----:B------:R-:W-:Y:S02]  /*fae0*/  UIADD3 UR4, UR4, 0x3f, URZ ;  /* 0x0000003f04047890 */ /* 0x000fe4000fffe03f */
[----:B------:R-:W-:Y:S02]  /*faf0*/  USHF.R.S32.HI UR13, URZ, 0x1f, UR12 ;  /* 0x0000001f3f0d7899 */ /* 0x000fe4000801140c */
[----:B------:R-:W-:Y:S01]  /*fb00*/  USHF.R.S32.HI UR10, URZ, 0x1f, UR4 ;  /* 0x0000001f3f0a7899 */ /* 0x000fe20008011404 */
[----:B------:R-:W-:Y:S01]  /*fb10*/  @UP1 ULDC UR8, c[0x0][0x44c] ;  /* 0x0001130000081ab9 */ /* 0x000fe20000000800 */
[----:B------:R-:W-:Y:S02]  /*fb20*/  ULEA.HI UR13, UR13, UR12, URZ, 0x6 ;  /* 0x0000000c0d0d7291 */ /* 0x000fe4000f8f303f */
[----:B------:R-:W-:-:S02]  /*fb30*/  UIMAD.WIDE.U32 UR8, UR43, UR8, URZ ;  /* 0x000000082b0872a5 */ /* 0x000fc4000f8e003f */
[----:B------:R-:W-:Y:S01]  /*fb40*/  ULEA.HI UR10, UR10, UR4, URZ, 0x6 ;  /* 0x000000040a0a7291 */ /* 0x000fe2000f8f303f */
[----:B------:R-:W-:Y:S01]  /*fb50*/  @UP1 ULDC UR14, c[0x0][0x450] ;  /* 0x00011400000e1ab9 */ /* 0x000fe20000000800 */
[----:B------:R-:W-:Y:S01]  /*fb60*/  UMOV UR11, UR43 ;  /* 0x0000002b000b7c82 */ /* 0x000fe20008000000 */
[----:B------:R-:W-:Y:S02]  /*fb70*/  UIMAD UR4, UR15, UR7, -UR6 ;  /* 0x000000070f0472a4 */ /* 0x000fe4000f8e0a06 */
[----:B------:R-:W-:Y:S02]  /*fb80*/  USHF.R.S32.HI UR13, URZ, 0x6, UR13 ;  /* 0x000000063f0d7899 */ /* 0x000fe4000801140d */
[----:B------:R-:W-:Y:S02]  /*fb90*/  USHF.R.S32.HI UR10, URZ, 0x6, UR10 ;  /* 0x000000063f0a7899 */ /* 0x000fe4000801140a */
[----:B------:R-:W-:Y:S02]  /*fba0*/  @UP1 USHF.R.U32.HI UR11, URZ, UR14, UR9 ;  /* 0x0000000e3f0b1299 */ /* 0x000fe40008011609 */
[----:B------:R-:W-:-:S02]  /*fbb0*/  UISETP.LT.AND UP0, UPT, UR13, UR10, UPT ;  /* 0x0000000a0d00728c */ /* 0x000fc4000bf01270 */
[----:B------:R-:W-:Y:S01]  /*fbc0*/  UIADD3 UR4, UR4, UR11, URZ ;  /* 0x0000000b04047290 */ /* 0x000fe2000fffe03f */
[----:B------:R-:W-:Y:S01]  /*fbd0*/  ULDC UR8, c[0x0][0x9dc] ;  /* 0x0002770000087ab9 */ /* 0x000fe20000000800 */
[----:B------:R-:W-:Y:S02]  /*fbe0*/  USEL UR41, UR13, UR10, UP0 ;  /* 0x0000000a0d297287 */ /* 0x000fe40008000000 */
        /* <DEDUP_REMOVED lines=12> */
.L_x_1256:
[----:B------:R-:W-:-:S11]  /*fcb0*/  UISETP.NE.AND UP0, UPT, UR5, 0x1, UPT ;  /* 0x000000010500788c */ /* 0x000fd6000bf05270 */
[----:B------:R-:W-:Y:S02]  /*fcc0*/  @UP0 ULDC.64 UR10, c[0x0][0x9e8] ;  /* 0x00027a00000a0ab9 */ /* 0x000fe40000000a00 */
[----:B------:R-:W-:-:S04]  /*fcd0*/  UIMAD.WIDE.U32 UR6, UR4, UR10, URZ ;  /* 0x0000000a040672a5 */ /* 0x000fc8000f8e003f */
[----:B------:R-:W-:-:S12]  /*fce0*/  @UP0 USHF.R.U32.HI UR4, URZ, UR11, UR7 ;  /* 0x0000000b3f040299 */ /* 0x000fd80008011607 */
.L_x_1257:
[----:B------:R-:W-:-:S04]  /*fcf0*/  UIMAD UR4, UR4, UR5, URZ ;  /* 0x00000005040472a4 */ /* 0x000fc8000f8e023f */
[----:B------:R-:W-:-:S04]  /*fd00*/  UISETP.LT.AND UP0, UPT, UR8, UR4, UPT ;  /* 0x000000040800728c */ /* 0x000fc8000bf01270 */
[----:B------:R-:W-:-:S12]  /*fd10*/  USEL UR8, UR8, UR4, !UP0 ;  /* 0x0000000408087287 */ /* 0x000fd8000c000000 */
.L_x_1255:
[----:B------:R-:W-:Y:S01]  /*fd20*/  USHF.R.S32.HI UR4, URZ, 0x1f, UR8 ;  /* 0x0000001f3f047899 */ /* 0x000fe20008011408 */
[----:B------:R-:W-:Y:S03]  /*fd30*/  BSSY B7, `(.L_x_1258) ;  /* 0x00004aa000077945 */ /* 0x000fe60003800000 */
[----:B------:R-:W-:-:S04]  /*fd40*/  ULEA.HI UR4, UR4, UR8, URZ, 0x6 ;  /* 0x0000000804047291 */ /* 0x000fc8000f8f303f */
[----:B------:R-:W-:-:S04]  /*fd50*/  USHF.R.S32.HI UR4, URZ, 0x6, UR4 ;  /* 0x000000063f047899 */ /* 0x000fc80008011404 */
[----:B------:R-:W-:-:S04]  /*fd60*/  UISETP.LT.AND UP0, UPT, URZ, UR4, UPT ;  /* 0x000000043f00728c */ /* 0x000fc8000bf01270 */
[----:B------:R-:W-:-:S04]  /*fd70*/  USEL UR40, URZ, UR4, !UP0 ;  /* 0x000000043f287287 */ /* 0x000fc8000c000000 */
[----:B------:R-:W-:-:S06]  /*fd80*/  UISETP.GT.AND UP0, UPT, UR41, UR40, UPT ;  /* 0x000000282900728c */ /* 0x000fcc000bf04270 */
[----:B------:R-:W-:-:S13]  /*fd90*/  PLOP3.LUT P0, PT, PT, PT, UP0, 0x80, 0x0 ;  /* 0x000000000000781c */ /* 0x000fda0003f0f008 */
[----:B------:R-:W-:Y:S05]  /*fda0*/  @P0 BRA `(.L_x_1259) ;  /* 0x00000000004c0947 */ /* 0x000fea0003800000 */
[----:B------:R-:W0:Y:S02]  /*fdb0*/  S2R R0, SR_TID.X ;  /* 0x0000000000007919 */ /* 0x000e240000002100 */
[----:B0-----:R-:W-:-:S04]  /*fdc0*/  LOP3.LUT R0, R0, 0x7f, RZ, 0xc0, !PT ;  /* 0x0000007f00007812 */ /* 0x001fc800078ec0ff */
[----:B------:R-:W-:-:S13]  /*fdd0*/  ISETP.NE.AND P1, PT, R0, RZ, PT ;  /* 0x000000ff0000720c */ /* 0x000fda0003f25270 */
[----:B------:R-:W-:Y:S05]  /*fde0*/  @P1 BRA `(.L_x_1260) ;  /* 0x0000004800781947 */ /* 0x000fea0003800000 */
[----:B------:R-:W0:Y:S01]  /*fdf0*/  S2R R5, SR_LANEID ;  /* 0x0000000000057919 */ /* 0x000e220000000000 */
[----:B------:R-:W-:Y:S01]  /*fe00*/  VOTEU.ANY UR4, UPT, PT ;  /* 0x0000000000047886 */ /* 0x000fe200038e0100 */
[----:B------:R-:W1:Y:S01]  /*fe10*/  LDC.64 R2, c[0x0][0xc80] ;  /* 0x00032000ff027b82 */ /* 0x000e620000000a00 */
[----:B------:R-:W0:Y:S01]  /*fe20*/  FLO.U32 R0, UR4 ;  /* 0x0000000400007d00 */ /* 0x000e2200080e0000 */
[----:B------:R-:W-:Y:S01]  /*fe30*/  ULDC.64 UR6, c[0x0][0x208] ;  /* 0x0000820000067ab9 */ /* 0x000fe20000000a00 */
[----:B0-----:R-:W-:-:S06]  /*fe40*/  ISETP.EQ.U32.AND P0, PT, R0, R5, PT ;  /* 0x000000050000720c */ /* 0x001fcc0003f02070 */
[----:B------:R-:W1:Y:S07]  /*fe50*/  POPC R5, UR4 ;  /* 0x0000000400057d09 */ /* 0x000e6e0008000000 */
[----:B-1----:R-:W2:Y:S01]  /*fe60*/  @P0 ATOMG.E.ADD.STRONG.GPU PT, R3, desc[UR6][R2.64], R5 ;  /* 0x00000005020309a8 */ /* 0x002ea200081ee1c6 */
[----:B------:R-:W0:Y:S02]  /*fe70*/  S2R R4, SR_LTMASK ;  /* 0x0000000000047919 */ /* 0x000e240000003900 */
[----:B0-----:R-:W-:-:S04]  /*fe80*/  LOP3.LUT R4, R4, UR4, RZ, 0xc0, !PT ;  /* 0x0000000404047c12 */ /* 0x001fc8000f8ec0ff */
[----:B------:R-:W0:Y:S01]  /*fe90*/  POPC R7, R4 ;  /* 0x0000000400077309 */ /* 0x000e220000000000 */
[----:B--2---:R-:W0:Y:S02]  /*fea0*/  SHFL.IDX PT, R0, R3, R0, 0x1f ;  /* 0x00001f0003007589 */ /* 0x004e2400000e0000 */
[----:B0-----:R-:W-:-:S05]  /*feb0*/  IADD3 R0, R0, UR44, R7 ;  /* 0x0000002c00007c10 */ /* 0x001fca000fffe007 */
[----:B------:R3:W-:Y:S01]  /*fec0*/  STL [R1+0x14], R0 ;  /* 0x0000140001007387 */ /* 0x0007e20000100800 */
[----:B------:R-:W-:Y:S05]  /*fed0*/  BRA `(.L_x_1260) ;  /* 0x00000048003c7947 */ /* 0x000fea0003800000 */
.L_x_1259:
[----:B------:R-:W-:Y:S01]  /*fee0*/  VIADD R0, R17, 0x20400 ;  /* 0x0002040011007836 */ /* 0x000fe20000000000 */
[----:B------:R-:W-:Y:S04]  /*fef0*/  BSSY B6, `(.L_x_1261) ;  /* 0x0000013000067945 */ /* 0x000fe80003800000 */
[----:B------:R-:W-:-:S13]  /*ff00*/  LOP3.LUT P0, RZ, R0, 0x3ff, RZ, 0xc0, !PT ;  /* 0x000003ff00ff7812 */ /* 0x000fda000780c0ff */
[----:B------:R-:W-:Y:S05]  /*ff10*/  @!P0 BRA `(.L_x_1262) ;  /* 0x0000000000408947 */ /* 0x000fea0003800000 */
        /* <DEDUP_REMOVED lines=16> */
.L_x_1262:
[----:B------:R-:W-:Y:S05]  /*10020*/  BSYNC B6 ;  /* 0x0000000000067941 */ /* 0x000fea0003800000 */
.L_x_1261:
        /* <DEDUP_REMOVED lines=8> */
[----:B------:R0:W1:Y:S01]  /*100b0*/  LDC.64 R2, c[0x4][R16] ;  /* 0x0100000010027b82 */ /* 0x0000620000000a00 */
        /* <DEDUP_REMOVED lines=11> */
.L_x_1265:
        /* <DEDUP_REMOVED lines=15> */
.L_x_1264:
[----:B------:R-:W-:Y:S05]  /*10260*/  BSYNC B6 ;  /* 0x0000000000067941 */ /* 0x000fea0003800000 */
.L_x_1263:
[----:B------:R-:W-:Y:S01]  /*10270*/  ULDC.64 UR4, c[0x0][0x9f8] ;  /* 0x00027e0000047ab9 */ /* 0x000fe20000000a00 */
[----:B------:R-:W-:Y:S01]  /*10280*/  IMAD.U32 R7, RZ, RZ, UR42 ;  /* 0x0000002aff077e24 */ /* 0x000fe2000f8e00ff */
[----:B------:R-:W-:Y:S01]  /*10290*/  UISETP.NE.U32.AND UP0, UPT, UR4, URZ, UPT ;  /* 0x0000003f0400728c */ /* 0x000fe2000bf05070 */
[----:B------:R-:W-:-:S03]  /*102a0*/  ULDC.64 UR6, c[0x0][0x208] ;  /* 0x0000820000067ab9 */ /* 0x000fc60000000a00 */
[----:B------:R-:W-:-:S06]  /*102b0*/  UISETP.NE.AND.EX UP0, UPT, UR5, URZ, UPT, UP0 ;  /* 0x0000003f0500728c */ /* 0x000fcc000bf05300 */
[----:B------:R-:W-:-:S05]  /*102c0*/  PLOP3.LUT P0, PT, PT, PT, UP0, 0x80, 0x0 ;  /* 0x000000000000781c */ /* 0x000fca0003f0f008 */
[----:B------:R-:W-:Y:S02]  /*102d0*/  @UP0 ULDC.64 UR4, c[0x0][0x9f8] ;  /* 0x00027e0000040ab9 */ /* 0x000fe40000000a00 */
[----:B------:R-:W-:-:S06]  /*102e0*/  @UP0 UIMAD.WIDE UR4, UR42, 0x4, UR4 ;  /* 0x000000042a0408a5 */ /* 0x000fcc000f8e0204 */
[----:B------:R-:W-:Y:S02]  /*102f0*/  IMAD.U32 R2, RZ, RZ, UR4 ;  /* 0x00000004ff027e24 */ /* 0x000fe4000f8e00ff */
[----:B------:R-:W-:-:S05]  /*10300*/  IMAD.U32 R3, RZ, RZ, UR5 ;  /* 0x00000005ff037e24 */ /* 0x000fca000f8e00ff */
[----:B------:R0:W2:Y:S01]  /*10310*/  @P0 LDG.E R7, desc[UR6][R2.64] ;  /* 0x0000000602070981 */ /* 0x0000a2000c1e1900 */
[----:B------:R-:W-:Y:S01]  /*10320*/  UMOV UR4, 0xffffffff ;  /* 0xffffffff00047882 */ /* 0x000fe20000000000 */
[----:B------:R-:W-:Y:S01]  /*10330*/  IMAD.U32 R0, RZ, RZ, UR41 ;  /* 0x00000029ff007e24 */ /* 0x000fe2000f8e00ff */
[----:B------:R-:W-:Y:S01]  /*10340*/  LOP3.LUT R19, R19, 0xfffffffe, RZ, 0xc0, !PT ;  /* 0xfffffffe13137812 */ /* 0x000fe200078ec0ff */
[----:B------:R-:W1:Y:S02]  /*10350*/  S2R R4, SR_TID.X ;  /* 0x0000000000047919 */ /* 0x000e640000002100 */
[----:B------:R-:W-:Y:S01]  /*10360*/  VIADD R0, R0, 0xffffffff ;  /* 0xffffffff00007836 */ /* 0x000fe20000000000 */
[----:B0-----:R-:W0:Y:S02]  /*10370*/  LDC.64 R2, c[0x0][0x418] ;  /* 0x00010600ff027b82 */ /* 0x001e240000000a00 */
[----:B0-----:R-:W-:Y:S02]  /*10380*/  ISETP.NE.U32.AND P0, PT, R2, RZ, PT ;  /* 0x000000ff0200720c */ /* 0x001fe40003f05070 */
[----:B-1----:R-:W-:-:S02]  /*10390*/  SHF.R.U32.HI R4, RZ, 0x5, R4 ;  /* 0x00000005ff047819 */ /* 0x002fc40000011604 */
[----:B------:R-:W-:Y:S02]  /*103a0*/  ISETP.NE.AND.EX P1, PT, R3, RZ, PT, P0 ;  /* 0x000000ff0300720c */ /* 0x000fe40003f25300 */
[----:B------:R-:W-:-:S11]  /*103b0*/  LOP3.LUT R4, R4, 0x3, RZ, 0xc0, !PT ;  /* 0x0000000304047812 */ /* 0x000fd600078ec0ff */
[----:B------:R-:W-:Y:S02]  /*103c0*/  @P1 LOP3.LUT R19, R19, 0x1, RZ, 0xfc, !PT ;  /* 0x0000000113131812 */ /* 0x000fe400078efcff */
[----:B--2---:R-:W-:Y:S01]  /*103d0*/  SHF.R.S32.HI R8, RZ, 0x1f, R7 ;  /* 0x0000001fff087819 */ /* 0x004fe20000011407 */
[----:B------:R0:W-:Y:S01]  /*103e0*/  STL [R1+0x4], R7 ;  /* 0x0000040701007387 */ /* 0x0001e20000100800 */
[----:B------:R-:W-:-:S03]  /*103f0*/  SEL R16, R7, RZ, !P1 ;  /* 0x000000ff07107207 */ /* 0x000fc60004800000 */
[----:B------:R0:W-:Y:S01]  /*10400*/  STL [R1+0xc], R8 ;  /* 0x00000c0801007387 */ /* 0x0001e20000100800 */
[----:B------:R-:W-:Y:S05]  /*10410*/  BRA.DIV UR4, `(.L_x_1266) ;  /* 0x0000004e04287947 */ /* 0x000fea000b800000 */
[----:B------:R1:W2:Y:S02]  /*10420*/  SHFL.IDX PT, R14, R4, RZ, 0x1f ;  /* 0x00001fff040e7589 */ /* 0x0002a400000e0000 */
.L_x_1371:
[----:B------:R3:W-:Y:S01]  /*10430*/  STL [R1], R0 ;  /* 0x0000000001007387 */ /* 0x0007e20000100800 */
[----:B--2---:R-:W-:Y:S02]  /*10440*/  ISETP.NE.AND P0, PT, R14, RZ, PT ;  /* 0x000000ff0e00720c */ /* 0x004fe40003f05270 */
[----:B------:R-:W-:Y:S02]  /*10450*/  PLOP3.LUT P2, PT, PT, PT, PT, 0x8, 0x0 ;  /* 0x000000000000781c */ /* 0x000fe40003f4e170 */
[----:B------:R-:W-:-:S11]  /*10460*/  LOP3.LUT R19, R19, 0xfffffffd, RZ, 0xc0, !PT ;  /* 0xfffffffd13137812 */ /* 0x000fd600078ec0ff */
[----:B------:R-:W-:Y:S01]  /*10470*/  @P2 LOP3.LUT R19, R19, 0x2, RZ, 0xfc, !PT ;  /* 0x0000000213132812 */ /* 0x000fe200078efcff */
[----:B---3--:R-:W-:Y:S06]  /*10480*/  @P0 BRA `(.L_x_1267) ;  /* 0x0000000400480947 */ /* 0x008fec0003800000 */
[----:B------:R-:W-:-:S03]  /*10490*/  UMOV UR4, 0xffffffff ;  /* 0xffffffff00047882 */ /* 0x000fc60000000000 */
[----:B------:R-:W-:Y:S05]  /*104a0*/  BRA.DIV UR4, `(.L_x_1268) ;  /* 0x0000004e04247947 */ /* 0x000fea000b800000 */
[----:B------:R-:W-:-:S13]  /*104b0*/  ELECT P6, URZ, PT ;  /* 0x00000000003f782f */ /* 0x000fda00038c0000 */
.L_x_1374:
[----:B------:R-:W-:Y:S05]  /*104c0*/  @!P6 BRA `(.L_x_1267) ;  /* 0x000000040038e947 */ /* 0x000fea0003800000 */
[----:B------:R-:W-:Y:S01]  /*104d0*/  IMAD.MOV.U32 R16, RZ, RZ, R7 ;  /* 0x000000ffff107224 */ /* 0x000fe200078e0007 */
[----:B------:R-:W-:Y:S06]  /*104e0*/  @!P1 BRA `(.L_x_1269) ;  /* 0x0000000000509947 */ /* 0x000fec0003800000 */
[----:B------:R-:W2:Y:S01]  /*104f0*/  LDC R6, c[0x0][0x43c] ;  /* 0x00010f00ff067b82 */ /* 0x000ea20000000800 */
[----:B------:R-:W-:Y:S01]  /*10500*/  IMAD.MOV.U32 R9, RZ, RZ, R0 ;  /* 0x000000ffff097224 */ /* 0x000fe200078e0000 */
[----:B------:R-:W-:Y:S01]  /*10510*/  ULDC.64 UR4, c[0x0][0x428] ;  /* 0x00010a0000047ab9 */ /* 0x000fe20000000a00 */
[----:B------:R-:W-:Y:S01]  /*10520*/  ULDC.64 UR6, c[0x0][0x208] ;  /* 0x0000820000067ab9 */ /* 0x000fe20000000a00 */
[----:B--2---:R-:W-:-:S13]  /*10530*/  ISETP.NE.AND P0, PT, R6, 0x1, PT ;  /* 0x000000010600780c */ /* 0x004fda0003f05270 */
[----:B-1----:R-:W1:Y:S02]  /*10540*/  @P0 LDC.64 R4, c[0x0][0x440] ;  /* 0x00011000ff040b82 */ /* 0x002e640000000a00 */
[----:B-1----:R-:W-:-:S04]  /*10550*/  @P0 IMAD.HI.U32 R0, R9, R4, RZ ;  /* 0x0000000409000227 */ /* 0x002fc800078e00ff */
[----:B------:R-:W-:Y:S01]  /*10560*/  IMAD.MOV.U32 R4, RZ, RZ, R9 ;  /* 0x000000ffff047224 */ /* 0x000fe200078e0009 */
[----:B------:R-:W-:-:S04]  /*10570*/  @P0 SHF.R.U32.HI R4, RZ, R5, R0 ;  /* 0x00000005ff040219 */ /* 0x000fc80000011600 */
[--C-:B------:R-:W-:Y:S01]  /*10580*/  SHF.R.S32.HI R5, RZ, 0x1f, R4.reuse ;  /* 0x0000001fff057819 */ /* 0x100fe20000011404 */
[----:B------:R-:W-:-:S04]  /*10590*/  IMAD.MOV R0, RZ, RZ, -R4 ;  /* 0x000000ffff007224 */ /* 0x000fc800078e0a04 */
[----:B------:R-:W-:Y:S02]  /*105a0*/  IMAD R9, R6, R0, R9 ;  /* 0x0000000006097224 */ /* 0x000fe400078e0209 */
[----:B------:R-:W-:Y:S02]  /*105b0*/  IMAD R0, R8, UR4, RZ ;  /* 0x0000000408007c24 */ /* 0x000fe4000f8e02ff */
[C---:B------:R-:W-:Y:S01]  /*105c0*/  IMAD.WIDE.U32 R4, R7.reuse, UR4, R4 ;  /* 0x0000000407047c25 */ /* 0x040fe2000f8e0004 */
[----:B------:R2:W-:Y:S03]  /*105d0*/  STL [R1], R9 ;  /* 0x0000000901007387 */ /* 0x0005e60000100800 */
[----:B------:R-:W-:Y:S01]  /*105e0*/  IMAD R0, R7, UR5, R0 ;  /* 0x0000000507007c24 */ /* 0x000fe2000f8e0200 */
[----:B------:R-:W-:-:S03]  /*105f0*/  LEA R2, P0, R4, R2, 0x2 ;  /* 0x0000000204027211 */ /* 0x000fc600078010ff */
[----:B------:R-:W-:-:S05]  /*10600*/  IMAD.IADD R0, R5, 0x1, R0 ;  /* 0x0000000105007824 */ /* 0x000fca00078e0200 */
[----:B------:R-:W-:-:S05]  /*10610*/  LEA.HI.X R3, R4, R3, R0, 0x2, P0 ;  /* 0x0000000304037211 */ /* 0x000fca00000f1400 */
[----:B------:R2:W5:Y:S02]  /*10620*/  LDG.E R16, desc[UR6][R2.64] ;  /* 0x0000000602107981 */ /* 0x000564000c1e1900 */
.L_x_1269:
[----:B--2---:R-:W2:Y:S01]  /*10630*/  LDL R2, [R1+0x8] ;  /* 0x0000080001027983 */ /* 0x004ea20000100800 */
[----:B------:R-:W-:Y:S01]  /*10640*/  IMAD R0, R18, 0x8, R17 ;  /* 0x0000000812007824 */ /* 0x000fe200078e0211 */
[----:B--2---:R-:W-:-:S04]  /*10650*/  SHF.L.U32 R2, R2, 0x1f, RZ ;  /* 0x0000001f02027819 */ /* 0x004fc800000006ff */
[----:B------:R-:W2:Y:S02]  /*10660*/  SYNCS.PHASECHK.TRANS64.TRYWAIT P0, [R0+URZ+0x30840], R2 ;  /* 0x03084002000075a7 */ /* 0x000ea4000800017f */
[----:B--2---:R-:W-:Y:S05]  /*10670*/  @!P0 BRA `(.L_x_1270) ;  /* 0x0000004800d08947 */ /* 0x004fea0003800000 */
.L_x_1375:
[----:B------:R-:W3:Y:S02]  /*10680*/  S2R R3, SR_TID.X ;  /* 0x0000000000037919 */ /* 0x000ee40000002100 */
[----:B---3--:R-:W-:-:S04]  /*10690*/  LOP3.LUT R3, R3, 0x7f, RZ, 0xc0, !PT ;  /* 0x0000007f03037812 */ /* 0x008fc800078ec0ff */
[----:B------:R-:W-:-:S13]  /*106a0*/  ISETP.NE.AND P0, PT, R3, RZ, PT ;  /* 0x000000ff0300720c */ /* 0x000fda0003f05270 */
[----:B------:R-:W-:Y:S05]  /*106b0*/  @P0 BRA `(.L_x_1271) ;  /* 0x00000000001c0947 */ /* 0x000fea0003800000 */
[----:B------:R-:W3:Y:S01]  /*106c0*/  S2R R3, SR_TID.X ;  /* 0x0000000000037919 */ /* 0x000ee20000002100 */
[----:B--2---:R-:W-:-:S04]  /*106d0*/  IMAD.MOV.U32 R2, RZ, RZ, 0x8000 ;  /* 0x00008000ff027424 */ /* 0x004fc800078e00ff */
[----:B------:R4:W-:Y:S01]  /*106e0*/  SYNCS.ARRIVE.TRANS64 RZ, [R0+URZ+0x30830], R2 ;  /* 0x0308300200ff79a7 */ /* 0x0009e2000800003f */
[----:B---3--:R-:W-:-:S04]  /*106f0*/  LOP3.LUT R3, R3, 0x1f, RZ, 0xc0, !PT ;  /* 0x0000001f03037812 */ /* 0x008fc800078ec0ff */
[----:B------:R-:W-:-:S13]  /*10700*/  ISETP.NE.AND P0, PT, R3, RZ, PT ;  /* 0x000000ff0300720c */ /* 0x000fda0003f05270 */
[----:B----4-:R-:W-:Y:S05]  /*10710*/  @!P0 BRA `(.L_x_1271) ;  /* 0x0000000000048947 */ /* 0x010fea0003800000 */
[----:B------:R-:W-:Y:S01]  /*10720*/  BPT.TRAP 0x1 ;  /* 0x000000040000795c */ /* 0x000fe20000300000 */
.L_x_1271:
[----:B--2---:R-:W2:Y:S01]  /*10730*/  LDL R2, [R1] ;  /* 0x0000000001027983 */ /* 0x004ea20000100800 */
[----:B------:R-:W-:Y:S01]  /*10740*/  R2UR UR33, R0 ;  /* 0x00000000002172ca */ /* 0x000fe200000e0000 */
[----:B------:R-:W-:Y:S01]  /*10750*/  IMAD R0, R18, 0x8000, R17 ;  /* 0x0000800012007824 */ /* 0x000fe200078e0211 */
[----:B-----5:R-:W-:Y:S01]  /*10760*/  R2UR UR37, R16 ;  /* 0x00000000102572ca */ /* 0x020fe200000e0000 */
[----:B------:R-:W-:Y:S01]  /*10770*/  UIADD3 UR4, UP0, UR38, 0x370, URZ ;  /* 0x0000037026047890 */ /* 0x000fe2000ff1e03f */
[----:B------:R-:W-:Y:S01]  /*10780*/  PLOP3.LUT P0, PT, PT, PT, PT, 0x80, 0x0 ;  /* 0x000000000000781c */ /* 0x000fe20003f0f070 */
[----:B------:R-:W-:Y:S01]  /*10790*/  UMOV UR6, 0x0 ;  /* 0x0000000000067882 */ /* 0x000fe20000000000 */
[----:B------:R-:W-:Y:S01]  /*107a0*/  R2UR UR8, R0 ;  /* 0x00000000000872ca */ /* 0x000fe200000e0000 */
[----:B------:R-:W-:Y:S01]  /*107b0*/  UIADD3.X UR5, URZ, UR39, URZ, UP0, !UPT ;  /* 0x000000273f057290 */ /* 0x000fe200087fe43f */
[----:B------:R-:W-:Y:S01]  /*107c0*/  LOP3.LUT R19, R19, 0xfffffffd, RZ, 0xc0, !PT ;  /* 0xfffffffd13137812 */ /* 0x000fe200078ec0ff */
[----:B------:R-:W-:Y:S01]  /*107d0*/  UMOV UR7, 0x14f00000 ;  /* 0x14f0000000077882 */ /* 0x000fe20000000000 */
[----:B------:R-:W-:Y:S01]  /*107e0*/  UMOV UR34, URZ ;  /* 0x0000003f00227c82 */ /* 0x000fe20008000000 */
[----:B------:R-:W-:Y:S01]  /*107f0*/  UMOV UR26, 0x40 ;  /* 0x00000040001a7882 */ /* 0x000fe20000000000 */
[----:B------:R-:W-:Y:S01]  /*10800*/  UMOV UR28, UR36 ;  /* 0x00000024001c7c82 */ /* 0x000fe20008000000 */
[----:B------:R-:W-:-:S02]  /*10810*/  UIADD3 UR33, UR33, 0x30830, URZ ;  /* 0x0003083021217890 */ /* 0x000fc4000fffe03f */
[----:B------:R-:W-:Y:S01]  /*10820*/  UMOV UR29, UR37 ;  /* 0x00000025001d7c82 */ /* 0x000fe20008000000 */
[----:B------:R-:W-:Y:S01]  /*10830*/  UMOV UR18, 0x80 ;  /* 0x0000008000127882 */ /* 0x000fe20000000000 */
[----:B------:R-:W-:Y:S01]  /*10840*/  UMOV UR20, UR36 ;  /* 0x0000002400147c82 */ /* 0x000fe20008000000 */
[----:B------:R-:W-:Y:S01]  /*10850*/  UMOV UR21, UR37 ;  /* 0x0000002500157c82 */ /* 0x000fe20008000000 */
[----:B------:R-:W-:Y:S01]  /*10860*/  UIADD3 UR32, UR8, 0x20400, URZ ;  /* 0x0002040008207890 */ /* 0x000fe2000fffe03f */
[----:B------:R-:W-:Y:S01]  /*10870*/  @P0 LOP3.LUT R19, R19, 0x2, RZ, 0xfc, !PT ;  /* 0x0000000213130812 */ /* 0x000fe200078efcff */
[----:B------:R-:W-:Y:S02]  /*10880*/  UIADD3 UR24, UR8, 0x22400, URZ ;  /* 0x0002240008187890 */ /* 0x000fe4000fffe03f */
[----:B------:R-:W-:Y:S02]  /*10890*/  UIADD3 UR16, UR8, 0x24400, URZ ;  /* 0x0002440008107890 */ /* 0x000fe4000fffe03f */
[----:B------:R-:W-:Y:S01]  /*108a0*/  UIADD3 UR8, UR8, 0x26400, URZ ;  /* 0x0002640008087890 */ /* 0x000fe2000fffe03f */
[----:B------:R-:W-:Y:S01]  /*108b0*/  UMOV UR25, UR33 ;  /* 0x0000002100197c82 */ /* 0x000fe20008000000 */
[----:B------:R-:W-:Y:S01]  /*108c0*/  UMOV UR17, UR33 ;  /* 0x0000002100117c82 */ /* 0x000fe20008000000 */
[----:B------:R-:W-:Y:S01]  /*108d0*/  UMOV UR10, 0xc0 ;  /* 0x000000c0000a7882 */ /* 0x000fe20000000000 */
[----:B------:R-:W-:Y:S01]  /*108e0*/  UMOV UR12, UR36 ;  /* 0x00000024000c7c82 */ /* 0x000fe20008000000 */
[----:B------:R-:W-:Y:S01]  /*108f0*/  UMOV UR13, UR37 ;  /* 0x00000025000d7c82 */ /* 0x000fe20008000000 */
[----:B------:R-:W-:Y:S01]  /*10900*/  UMOV UR9, UR33 ;  /* 0x0000002100097c82 */ /* 0x000fe20008000000 */
[----:B--2---:R-:W-:-:S13]  /*10910*/  R2UR UR35, R2 ;  /* 0x00000000022372ca */ /* 0x004fda00000e0000 */
[----:B------:R-:W-:-:S07]  /*10920*/  USHF.L.U32 UR35, UR35, 0x6, URZ ;  /* 0x0000000623237899 */ /* 0x000fce000800063f */
[----:B------:R-:W-:Y:S01]  /*10930*/  UMOV UR27, UR35 ;  /* 0x00000023001b7c82 */ /* 0x000fe20008000000 */
[----:B------:R-:W-:Y:S01]  /*10940*/  UMOV UR19, UR35 ;  /* 0x0000002300137c82 */ /* 0x000fe20008000000 */
[----:B------:R2:W-:Y:S01]  /*10950*/  UTMALDG.4D [UR32], [UR4], desc[UR6] ;  /* 0x00000620040075b4 */ /* 0x0005e20008019000 */
[----:B------:R-:W-:Y:S01]  /*10960*/  UMOV UR11, UR35 ;  /* 0x00000023000b7c82 */ /* 0x000fe20008000000 */
[----:B------:R2:W-:Y:S01]  /*10970*/  UTMALDG.4D [UR24], [UR4], desc[UR6] ;  /* 0x00000618040075b4 */ /* 0x0005e20008019000 */
[----:B------:R2:W-:Y:S01]  /*10980*/  UTMALDG.4D [UR16], [UR4], desc[UR6] ;  /* 0x00000610040075b4 */ /* 0x0005e20008019000 */
[----:B------:R2:W-:Y:S02]  /*10990*/  UTMALDG.4D [UR8], [UR4], desc[UR6] ;  /* 0x00000608040075b4 */ /* 0x0005e40008019000 */
[----:B--2---:R-:W-:Y:S01]  /*109a0*/  NOP ;  /* 0x0000000000007918 */ /* 0x004fe20000000000 */
.L_x_1267:
[----:B------:R-:W-:Y:S01]  /*109b0*/  VIADD R0, R17, 0x10400 ;  /* 0x0001040011007836 */ /* 0x000fe20000000000 */
[----:B------:R-:W-:Y:S05]  /*109c0*/  WARPSYNC.ALL ;  /* 0x0000000000007948 */ /* 0x000fea0003800000 */
[----:B------:R-:W-:Y:S01]  /*109d0*/  BAR.SYNC.DEFER_BLOCKING 0x8, 0x180 ;  /* 0x0206000000007b1d */ /* 0x000fe20000010000 */
[----:B------:R-:W-:-:S05]  /*109e0*/  LOP3.LUT P0, RZ, R0, 0x3ff, RZ, 0xc0, !PT ;  /* 0x000003ff00ff7812 */ /* 0x000fca000780c0ff */
[----:B------:R-:W-:Y:S08]  /*109f0*/  BSSY B6, `(.L_x_1272) ;  /* 0x0000012000067945 */ /* 0x000ff00003800000 */
[----:B------:R-:W-:Y:S05]  /*10a00*/  @!P0 BRA `(.L_x_1273) ;  /* 0x0000000000408947 */ /* 0x000fea0003800000 */
[----:B------:R-:W-:Y:S01]  /*10a10*/  MOV R2, 0x0 ;  /* 0x0000000000027802 */ /* 0x000fe20000000f00 */
[----:B------:R-:W-:Y:S01]  /*10a20*/  ULDC.64 UR6, c[0x4][0xa8] ;  /* 0x01002a0000067ab9 */ /* 0x000fe20000000a00 */
[----:B------:R-:W-:Y:S01]  /*10a30*/  ULDC.64 UR8, c[0x4][0xb0] ;  /* 0x01002c0000087ab9 */ /* 0x000fe20000000a00 */
[----:B------:R-:W-:Y:S01]  /*10a40*/  ULDC.64 UR4, c[0x4][0x20] ;  /* 0x0100080000047ab9 */ /* 0x000fe20000000a00 */
[----:B-1----:R-:W-:Y:S02]  /*10a50*/  IMAD.U32 R4, RZ, RZ, UR6 ;  /* 0x00000006ff047e24 */ /* 0x002fe4000f8e00ff */
[----:B------:R-:W1:Y:S01]  /*10a60*/  LDC.64 R2, c[0x4][R2] ;  /* 0x0100000002027b82 */ /* 0x000e620000000a00 */
[----:B------:R-:W-:Y:S02]  /*10a70*/  IMAD.U32 R5, RZ, RZ, UR7 ;  /* 0x00000007ff057e24 */ /* 0x000fe4000f8e00ff */
[----:B------:R-:W-:Y:S02]  /*10a80*/  IMAD.U32 R6, RZ, RZ, UR8 ;  /* 0x00000008ff067e24 */ /* 0x000fe4000f8e00ff */
[----:B0-----:R-:W-:-:S02]  /*10a90*/  IMAD.U32 R7, RZ, RZ, UR9 ;  /* 0x00000009ff077e24 */ /* 0x001fc4000f8e00ff */
[----:B------:R-:W-:Y:S02]  /*10aa0*/  IMAD.U32 R10, RZ, RZ, UR4 ;  /* 0x00000004ff0a7e24 */ /* 0x000fe4000f8e00ff */
[----:B------:R-:W-:Y:S02]  /*10ab0*/  IMAD.U32 R11, RZ, RZ, UR5 ;  /* 0x00000005ff0b7e24 */ /* 0x000fe4000f8e00ff */
[----:B------:R-:W-:Y:S02]  /*10ac0*/  IMAD.MOV.U32 R8, RZ, RZ, 0x70 ;  /* 0x00000070ff087424 */ /* 0x000fe400078e00ff */
[----:B------:R-:W-:Y:S02]  /*10ad0*/  IMAD.MOV.U32 R12, RZ, RZ, 0x1 ;  /* 0x00000001ff0c7424 */ /* 0x000fe400078e00ff */
[----:B------:R-:W-:-:S07]  /*10ae0*/  IMAD.MOV.U32 R13, RZ, RZ, RZ ;  /* 0x000000ffff0d7224 */ /* 0x000fce00078e00ff */
[----:B------:R-:W-:-:S07]  /*10af0*/  LEPC R20, `(.L_x_1273) ;  /* 0x000000001014794e */ /* 0x000fce0000000000 */
[----:B-1----:R-:W-:Y:S05]  /*10b00*/  CALL.ABS.NOINC R2 ;  /* 0x0000000002007343 */ /* 0x002fea0003c00000 */
.L_x_1273:
[----:B------:R-:W-:Y:S05]  /*10b10*/  BSYNC B6 ;  /* 0x0000000000067941 */ /* 0x000fea0003800000 */
.L_x_1272:
[----:B------:R-:W2:Y:S01]  /*10b20*/  S2R R2, SR_TID.X ;  /* 0x0000000000027919 */ /* 0x000ea20000002100 */
[----:B0-----:R-:W0:Y:S01]  /*10b30*/  LDC R7, c[0x0][0x448] ;  /* 0x00011200ff077b82 */ /* 0x001e220000000800 */
[----:B------:R-:W-:Y:S01]  /*10b40*/  USHF.R.S32.HI UR4, URZ, 0x1f, UR36 ;  /* 0x0000001f3f047899 */ /* 0x000fe20008011424 */
[----:B------:R-:W-:Y:S01]  /*10b50*/  ULDC.64 UR8, c[0x0][0x2d8] ;  /* 0x0000b60000087ab9 */ /* 0x000fe20000000a00 */
[----:B------:R-:W3:Y:S02]  /*10b60*/  S2R R10, SR_TID.X ;  /* 0x00000000000a7919 */ /* 0x000ee40000002100 */
[----:B------:R-:W-:Y:S02]  /*10b70*/  UIMAD UR6, UR4, UR8, URZ ;  /* 0x00000008040672a4 */ /* 0x000fe4000f8e023f */
[----:B------:R-:W-:Y:S01]  /*10b80*/  UIMAD.WIDE.U32 UR4, UR36, UR8, URZ ;  /* 0x00000008240472a5 */ /* 0x000fe2000f8e003f */
[----:B------:R-:W4:Y:S01]  /*10b90*/  S2R R8, SR_TID.X ;  /* 0x0000000000087919 */ /* 0x000f220000002100 */
[----:B------:R-:W-:-:S02]  /*10ba0*/  UIMAD UR6, UR36, UR9, UR6 ;  /* 0x00000009240672a4 */ /* 0x000fc4000f8e0206 */
[----:B------:R-:W-:Y:S02]  /*10bb0*/  USHF.R.S32.HI UR7, URZ, 0x1f, UR42 ;  /* 0x0000001f3f077899 */ /* 0x000fe4000801142a */
[----:B------:R-:W-:Y:S01]  /*10bc0*/  UIADD3 UR5, UR5, UR6, URZ ;  /* 0x0000000605057290 */ /* 0x000fe2000fffe03f */
[----:B------:R-:W-:-:S03]  /*10bd0*/  ULDC.64 UR8, c[0x0][0x2e0] ;  /* 0x0000b80000087ab9 */ /* 0x000fc60000000a00 */
[----:B------:R-:W-:Y:S02]  /*10be0*/  UIMAD.WIDE.U32 UR4, UR42, UR8, UR4 ;  /* 0x000000082a0472a5 */ /* 0x000fe4000f8e0004 */
[----:B------:R-:W-:-:S04]  /*10bf0*/  UIMAD UR6, UR7, UR8, URZ ;  /* 0x00000008070672a4 */ /* 0x000fc8000f8e023f */
[----:B------:R-:W-:Y:S01]  /*10c00*/  UIMAD UR6, UR42, UR9, UR6 ;  /* 0x000000092a0672a4 */ /* 0x000fe2000f8e0206 */
[----:B0-----:R-:W-:Y:S01]  /*10c10*/  ISETP.NE.AND P0, PT, R7, 0x1, PT ;  /* 0x000000010700780c */ /* 0x001fe20003f05270 */
[----:B-1----:R-:W-:Y:S02]  /*10c20*/  IMAD.U32 R4, RZ, RZ, UR4 ;  /* 0x00000004ff047e24 */ /* 0x002fe4000f8e00ff */
[----:B------:R-:W-:Y:S02]  /*10c30*/  UIADD3 UR6, UR5, UR6, URZ ;  /* 0x0000000605067290 */ /* 0x000fe4000fffe03f */
[----:B------:R-:W-:Y:S01]  /*10c40*/  IMAD.U32 R5, RZ, RZ, UR5 ;  /* 0x00000005ff057e24 */ /* 0x000fe2000f8e00ff */
[----:B------:R-:W-:Y:S01]  /*10c50*/  ULDC.64 UR4, c[0x0][0x2d0] ;  /* 0x0000b40000047ab9 */ /* 0x000fe20000000a00 */
[C---:B--2---:R-:W-:Y:S01]  /*10c60*/  LOP3.LUT R0, R2.reuse, 0x7f, RZ, 0xc0, !PT ;  /* 0x0000007f02007812 */ /* 0x044fe200078ec0ff */
[----:B------:R-:W-:-:S03]  /*10c70*/  IMAD.SHL.U32 R2, R2, 0x10, RZ ;  /* 0x0000001002027824 */ /* 0x000fc600078e00ff */
[----:B------:R-:W-:Y:S01]  /*10c80*/  SHF.R.U32.HI R0, RZ, 0x3, R0 ;  /* 0x00000003ff007819 */ /* 0x000fe20000011600 */
[----:B---3--:R-:W-:Y:S01]  /*10c90*/  IMAD.SHL.U32 R10, R10, 0x8, RZ ;  /* 0x000000080a0a7824 */ /* 0x008fe200078e00ff */
[----:B------:R-:W0:Y:S02]  /*10ca0*/  @P0 LDC R3, c[0x0][0x44c] ;  /* 0x00011300ff030b82 */ /* 0x000e240000000800 */
[----:B------:R-:W-:Y:S01]  /*10cb0*/  LOP3.LUT R2, R0, 0x70, R2, 0xf8, !PT ;  /* 0x0000007000027812 */ /* 0x000fe200078ef802 */
[----:B----4-:R-:W-:Y:S01]  /*10cc0*/  IMAD.SHL.U32 R9, R8, 0x8, RZ ;  /* 0x0000000808097824 */ /* 0x010fe200078e00ff */
[----:B------:R-:W-:-:S03]  /*10cd0*/  LOP3.LUT R10, R10, 0x38, RZ, 0xc0, !PT ;  /* 0x000000380a0a7812 */ /* 0x000fc600078ec0ff */
[----:B------:R-:W-:Y:S01]  /*10ce0*/  VIADD R2, R2, UR43 ;  /* 0x0000002b02027c36 */ /* 0x000fe20008000000 */
[----:B------:R-:W1:Y:S01]  /*10cf0*/  @P0 LDC R0, c[0x0][0x450] ;  /* 0x00011400ff000b82 */ /* 0x000e620000000800 */
[C---:B------:R-:W-:Y:S02]  /*10d00*/  LOP3.LUT R12, R10.reuse, 0x40, RZ, 0xfc, !PT ;  /* 0x000000400a0c7812 */ /* 0x040fe400078efcff */
[----:B------:R-:W-:Y:S01]  /*10d10*/  IMAD.MOV.U32 R6, RZ, RZ, R2 ;  /* 0x000000ffff067224 */ /* 0x000fe200078e0002 */
[C---:B------:R-:W-:Y:S02]  /*10d20*/  LOP3.LUT R11, R10.reuse, 0x80, RZ, 0xfc, !PT ;  /* 0x000000800a0b7812 */ /* 0x040fe400078efcff */
[----:B------:R-:W-:Y:S02]  /*10d30*/  LOP3.LUT R10, R10, 0xc0, RZ, 0xfc, !PT ;  /* 0x000000c00a0a7812 */ /* 0x000fe400078efcff */
[----:B------:R-:W-:Y:S01]  /*10d40*/  LOP3.LUT R9, R9, 0x38, RZ, 0xc0, !PT ;  /* 0x0000003809097812 */ /* 0x000fe200078ec0ff */
[----:B0-----:R-:W-:-:S05]  /*10d50*/  @P0 IMAD.HI.U32 R3, R2, R3, RZ ;  /* 0x0000000302030227 */ /* 0x001fca00078e00ff */
[----:B-1----:R-:W-:Y:S01]  /*10d60*/  @P0 SHF.R.U32.HI R6, RZ, R0, R3 ;  /* 0x00000000ff060219 */ /* 0x002fe20000011603 */
[----:B------:R-:W-:-:S04]  /*10d70*/  IMAD.U32 R3, RZ, RZ, UR6 ;  /* 0x00000006ff037e24 */ /* 0x000fc8000f8e00ff */
[----:B------:R-:W-:-:S04]  /*10d80*/  IMAD.MOV R0, RZ, RZ, -R6 ;  /* 0x000000ffff007224 */ /* 0x000fc800078e0a06 */
[----:B------:R-:W-:Y:S02]  /*10d90*/  IMAD R0, R7, R0, R2 ;  /* 0x0000000007007224 */ /* 0x000fe400078e0202 */
[----:B------:R-:W-:Y:S01]  /*10da0*/  IMAD.MOV.U32 R2, RZ, RZ, R4 ;  /* 0x000000ffff027224 */ /* 0x000fe200078e0004 */
[----:B------:R-:W-:-:S03]  /*10db0*/  SHF.R.S32.HI R4, RZ, 0x1f, R6 ;  /* 0x0000001fff047819 */ /* 0x000fc60000011406 */
[----:B------:R-:W-:-:S04]  /*10dc0*/  IMAD.WIDE.U32 R2, R6, UR4, R2 ;  /* 0x0000000406027c25 */ /* 0x000fc8000f8e0002 */
[----:B------:R-:W-:-:S04]  /*10dd0*/  IMAD R4, R4, UR4, RZ ;  /* 0x0000000404047c24 */ /* 0x000fc8000f8e02ff */
[----:B------:R-:W-:Y:S01]  /*10de0*/  IMAD R4, R6, UR5, R4 ;  /* 0x0000000506047c24 */ /* 0x000fe2000f8e0204 */
[----:B------:R-:W-:-:S03]  /*10df0*/  ULDC.64 UR4, c[0x0][0x2c8] ;  /* 0x0000b20000047ab9 */ /* 0x000fc60000000a00 */
[----:B------:R-:W-:Y:S01]  /*10e00*/  IMAD.IADD R3, R3, 0x1, R4 ;  /* 0x0000000103037824 */ /* 0x000fe200078e0204 */
[----:B------:R-:W-:Y:S01]  /*10e10*/  SHF.R.S32.HI R4, RZ, 0x1f, R0 ;  /* 0x0000001fff047819 */ /* 0x000fe20000011400 */
[----:B------:R-:W-:-:S04]  /*10e20*/  IMAD.WIDE.U32 R2, R0, UR4, R2 ;  /* 0x0000000400027c25 */ /* 0x000fc8000f8e0002 */
[----:B------:R-:W-:-:S04]  /*10e30*/  IMAD R4, R4, UR4, RZ ;  /* 0x0000000404047c24 */ /* 0x000fc8000f8e02ff */
[----:B------:R-:W-:Y:S01]  /*10e40*/  IMAD R4, R0, UR5, R4 ;  /* 0x0000000500047c24 */ /* 0x000fe2000f8e0204 */
[----:B------:R-:W-:Y:S02]  /*10e50*/  ULDC.64 UR4, c[0x0][0x280] ;  /* 0x0000a00000047ab9 */ /* 0x000fe40000000a00 */
[----:B------:R-:W-:Y:S01]  /*10e60*/  LEA R6, P0, R2, UR4, 0x1 ;  /* 0x0000000402067c11 */ /* 0x000fe2000f8008ff */
[----:B------:R-:W-:Y:S01]  /*10e70*/  ULDC UR4, c[0x0][0x2b8] ;  /* 0x0000ae0000047ab9 */ /* 0x000fe20000000800 */
[----:B------:R-:W-:Y:S01]  /*10e80*/  IMAD.IADD R5, R3, 0x1, R4 ;  /* 0x0000000103057824 */ /* 0x000fe200078e0204 */
[----:B------:R-:W-:Y:S02]  /*10e90*/  ISETP.GE.AND P3, PT, R10, UR4, PT ;  /* 0x000000040a007c0c */ /* 0x000fe4000bf66270 */
[----:B------:R-:W-:Y:S02]  /*10ea0*/  LOP3.LUT R10, R8, 0x7f, RZ, 0xc0, !PT ;  /* 0x0000007f080a7812 */ /* 0x000fe400078ec0ff */
[----:B------:R0:W5:Y:S01]  /*10eb0*/  LDL R8, [R1+0x10] ;  /* 0x0000100001087983 */ /* 0x0001620000100800 */
[----:B------:R-:W-:-:S02]  /*10ec0*/  LEA.HI.X R5, R2, UR5, R5, 0x1, P0 ;  /* 0x0000000502057c11 */ /* 0x000fc400080f0c05 */
[----:B------:R-:W-:Y:S02]  /*10ed0*/  ISETP.GE.AND P0, PT, R9, UR4, PT ;  /* 0x0000000409007c0c */ /* 0x000fe4000bf06270 */
[----:B------:R-:W-:Y:S02]  /*10ee0*/  ISETP.GE.AND P1, PT, R12, UR4, PT ;  /* 0x000000040c007c0c */ /* 0x000fe4000bf26270 */
[----:B------:R-:W-:Y:S01]  /*10ef0*/  ISETP.GE.AND P2, PT, R11, UR4, PT ;  /* 0x000000040b007c0c */ /* 0x000fe2000bf46270 */
[----:B------:R-:W-:Y:S01]  /*10f00*/  UMOV UR4, 0xffffffff ;  /* 0xffffffff00047882 */ /* 0x000fe20000000000 */
[----:B------:R-:W-:Y:S02]  /*10f10*/  SHF.R.U32.HI R10, RZ, 0x3, R10 ;  /* 0x00000003ff0a7819 */ /* 0x000fe4000001160a */
[----:B0-----:R-:W-:Y:S09]  /*10f20*/  BRA.DIV UR4, `(.L_x_1274) ;  /* 0x0000004204b87947 */ /* 0x001ff2000b800000 */
[----:B------:R-:W0:Y:S01]  /*10f30*/  SHFL.IDX PT, R3, R6, RZ, 0x181f ;  /* 0x00181fff06037589 */ /* 0x000e2200000e0000 */
[----:B------:R-:W-:Y:S01]  /*10f40*/  ULDC UR4, c[0x0][0x288] ;  /* 0x0000a20000047ab9 */ /* 0x000fe20000000800 */
[----:B------:R-:W-:Y:S01]  /*10f50*/  VIADD R0, R10, UR43 ;  /* 0x0000002b0a007c36 */ /* 0x000fe20008000000 */
[----:B------:R-:W-:Y:S01]  /*10f60*/  ULDC.64 UR6, c[0x0][0x208] ;  /* 0x0000820000067ab9 */ /* 0x000fe20000000a00 */
[----:B------:R-:W1:Y:S01]  /*10f70*/  SHFL.IDX PT, R2, R5, RZ, 0x181f ;  /* 0x00181fff05027589 */ /* 0x000e6200000e0000 */
[----:B------:R-:W-:-:S03]  /*10f80*/  IMAD R4, R7, UR4, RZ ;  /* 0x0000000407047c24 */ /* 0x000fc6000f8e02ff */
[----:B------:R-:W-:Y:S02]  /*10f90*/  SHFL.IDX PT, R7, R5, 0x7, 0x181f ;  /* 0x00f81f0005077f89 */ /* 0x000fe400000e0000 */
[----:B------:R-:W-:-:S13]  /*10fa0*/  ISETP.GE.AND P4, PT, R0, R4, PT ;  /* 0x000000040000720c */ /* 0x000fda0003f86270 */
        /* <DEDUP_REMOVED lines=8> */
[----:B------:R0:W-:Y:S02]  /*11030*/  @!P4 LDGSTS.E.BYPASS.LTC128B.128 [R8+0x1c400], desc[UR6][R2.64+0x180], !P3 ;  /* 0x1c4001800208cfae */ /* 0x0001e4000d901d46 */
[----:B0-----:R-:W-:-:S02]  /*11040*/  VIADD R2, R0, 0x10 ;  /* 0x0000001000027836 */ /* 0x001fc40000000000 */
[----:B------:R-:W0:Y:S03]  /*11050*/  SHFL.IDX PT, R3, R6, 0x1, 0x181f ;  /* 0x00381f0006037f89 */ /* 0x000e2600000e0000 */
[----:B------:R-:W-:Y:S02]  /*11060*/  ISETP.GE.AND P4, PT, R2, R4, PT ;  /* 0x000000040200720c */ /* 0x000fe40003f86270 */
[----:B------:R-:W1:Y:S11]  /*11070*/  SHFL.IDX PT, R2, R5, 0x1, 0x181f ;  /* 0x00381f0005027f89 */ /* 0x000e7600000e0000 */
        /* <DEDUP_REMOVED lines=73> */
[----:B------:R0:W-:Y:S04]  /*11510*/  @!P4 LDGSTS.E.BYPASS.LTC128B.128 [R8+0x1f400], desc[UR6][R2.64+0x180], !P3 ;  /* 0x1f4001800208cfae */ /* 0x0001e8000d901d46 */
[----:B0-----:R0:W1:Y:S02]  /*11520*/  SHFL.IDX PT, R2, R6, 0x7, 0x181f ;  /* 0x00f81f0006027f89 */ /* 0x00106400000e0000 */
.L_x_1392:
[----:B------:R-:W-:Y:S01]  /*11530*/  VIADD R0, R0, 0x70 ;  /* 0x0000007000007836 */ /* 0x000fe20000000000 */
[----:B------:R-:W-:Y:S04]  /*11540*/  BSSY B0, `(.L_x_1275) ;  /* 0x000000d000007945 */ /* 0x000fe80003800000 */
[----:B------:R-:W-:-:S13]  /*11550*/  ISETP.GE.AND P4, PT, R0, R4, PT ;  /* 0x000000040000720c */ /* 0x000fda0003f86270 */
[----:B------:R-:W-:Y:S05]  /*11560*/  @P4 BRA `(.L_x_1276) ;  /* 0x0000000000284947 */ /* 0x000fea0003800000 */
[----:B-1----:R-:W-:Y:S01]  /*11570*/  LEA R2, P4, R9, R2, 0x1 ;  /* 0x0000000209027211 */ /* 0x002fe200078808ff */
[----:B------:R-:W-:-:S04]  /*11580*/  ULDC.64 UR4, c[0x0][0x208] ;  /* 0x0000820000047ab9 */ /* 0x000fc80000000a00 */
[----:B------:R-:W-:-:S05]  /*11590*/  IMAD.X R3, RZ, RZ, R7, P4 ;  /* 0x000000ffff037224 */ /* 0x000fca00020e0607 */
[----:B------:R-:W-:Y:S01]  /*115a0*/  @!PT LDS RZ, [RZ] ;  /* 0x00000000fffff984 */ /* 0x000fe20000000800 */
[----:B------:R-:W-:Y:S01]  /*115b0*/  @!PT LDS RZ, [RZ] ;  /* 0x00000000fffff984 */ /* 0x000fe20000000800 */
[----:B------:R-:W-:Y:S01]  /*115c0*/  @!PT LDS RZ, [RZ] ;  /* 0x00000000fffff984 */ /* 0x000fe20000000800 */
[----:B------:R2:W-:Y:S04]  /*115d0*/  LDGSTS.E.BYPASS.LTC128B.128 [R8+0x13c00], desc[UR4][R2.64], !P0 ;  /* 0x13c0000002087fae */ /* 0x0005e8000c101d44 */
[----:B------:R2:W-:Y:S04]  /*115e0*/  LDGSTS.E.BYPASS.LTC128B.128 [R8+0x17c00], desc[UR4][R2.64+0x80], !P1 ;  /* 0x17c0008002087fae */ /* 0x0005e8000c901d44 */
[----:B------:R2:W-:Y:S04]  /*115f0*/  LDGSTS.E.BYPASS.LTC128B.128 [R8+0x1bc00], desc[UR4][R2.64+0x100], !P2 ;  /* 0x1bc0010002087fae */ /* 0x0005e8000d101d44 */
[----:B------:R2:W-:Y:S02]  /*11600*/  LDGSTS.E.BYPASS.LTC128B.128 [R8+0x1fc00], desc[UR4][R2.64+0x180], !P3 ;  /* 0x1fc0018002087fae */ /* 0x0005e4000d901d44 */
.L_x_1276:
[----:B------:R-:W-:Y:S05]  /*11610*/  BSYNC B0 ;  /* 0x0000000000007941 */ /* 0x000fea0003800000 */
.L_x_1275:
[----:B------:R-:W-:Y:S01]  /*11620*/  NOP ;  /* 0x0000000000007918 */ /* 0x000fe20000000000 */
[----:B------:R-:W-:Y:S01]  /*11630*/  PLOP3.LUT P0, PT, PT, PT, PT, 0x80, 0x0 ;  /* 0x000000000000781c */ /* 0x000fe20003f0f070 */
[----:B0-----:R-:W-:-:S12]  /*11640*/  VIADD R6, R17, 0x30800 ;  /* 0x0003080011067836 */ /* 0x001fd80000000000 */
.L_x_1277:
[----:B------:R-:W-:Y:S02]  /*11650*/  PLOP3.LUT P1, PT, P1, P0, PT, 0xa2, 0x0 ;  /* 0x000000000000781c */ /* 0x000fe40000f21472 */
[----:B------:R-:W-:-:S08]  /*11660*/  @P0 R2UR P1, UR4, R17 ;  /* 0x00000000110402ca */ /* 0x000fd00000020000 */
[----:B------:R-:W-:-:S05]  /*11670*/  @P0 PLOP3.LUT P0, PT, P1, PT, PT, 0x80, 0x0 ;  /* 0x000000000000081c */ /* 0x000fca0000f0f070 */
[----:B------:R-:W-:Y:S01]  /*11680*/  @!P1 SYNCS.ARRIVE.TRANS64.RED.A0T1 RZ, [UR4+0x30800], RZ ;  /* 0x030800ffffff99a7 */ /* 0x000fe20008200404 */
[----:B------:R-:W-:Y:S07]  /*11690*/  @!P1 ARRIVES.LDGSTSBAR.64.TRANSCNT [UR4+0x30800] ;  /* 0x03080000ff0099b0 */ /* 0x000fee0008000a84 */
[----:B------:R-:W-:Y:S05]  /*116a0*/  @P0 BRA.U.ANY `(.L_x_1277) ;  /* 0xfffffffd00e80947 */ /* 0x000fea000393ffff */
[----:B-12---:R-:W2:Y:S02]  /*116b0*/  LDL.LU R2, [R1+0x18] ;  /* 0x0000180001027983 */ /* 0x006ea40000300800 */
        /* <DEDUP_REMOVED lines=9> */
[----:B------:R-:W1:Y:S03]  /*11750*/  SYNCS.PHASECHK.TRANS64.TRYWAIT P0, [R17+URZ+0x30820], R0 ;  /* 0x03082000110075a7 */ /* 0x000e66000800017f */
[----:B01----:R-:W-:Y:S05]  /*11760*/  @!P0 BRA `(.L_x_1279) ;  /* 0x0000004400c08947 */ /* 0x003fea0003800000 */
.L_x_1393:
[----:B------:R-:W-:Y:S05]  /*11770*/  BSYNC B0 ;  /* 0x0000000000007941 */ /* 0x000fea0003800000 */
.L_x_1278:
[----:B------:R-:W-:-:S04]  /*11780*/  UIADD3 UR4, UR41, -0x2, URZ ;  /* 0xfffffffe29047890 */ /* 0x000fc8000fffe03f */
[----:B------:R-:W-:-:S06]  /*11790*/  UISETP.GE.AND UP0, UPT, UR4, UR40, UPT ;  /* 0x000000280400728c */ /* 0x000fcc000bf06270 */
[----:B------:R-:W-:-:S13]  /*117a0*/  PLOP3.LUT P0, PT, PT, PT, UP0, 0x80, 0x0 ;  /* 0x000000000000781c */ /* 0x000fda0003f0f008 */
[----:B------:R-:W-:Y:S05]  /*117b0*/  @!P0 BRA `(.L_x_1280) ;  /* 0x0000002800388947 */ /* 0x000fea0003800000 */
[----:B0-----:R-:W-:Y:S01]  /*117c0*/  IMAD R0, RZ, RZ, -UR41 ;  /* 0x80000029ff007e24 */ /* 0x001fe2000f8e02ff */
[----:B------:R-:W-:Y:S01]  /*117d0*/  LOP3.LUT R5, RZ, UR40, RZ, 0x33, !PT ;  /* 0x00000028ff057c12 */ /* 0x000fe2000f8e33ff */
[----:B------:R-:W-:-:S03]  /*117e0*/  IMAD.U32 R4, RZ, RZ, UR4 ;  /* 0x00000004ff047e24 */ /* 0x000fc6000f8e00ff */
[----:B------:R-:W-:-:S05]  /*117f0*/  VIADDMNMX R5, R0, 0x1, R5, !PT ;  /* 0x0000000100057846 */ /* 0x000fca0007800105 */
[----:B------:R-:W-:-:S05]  /*11800*/  VIADD R0, R5, UR41 ;  /* 0x0000002905007c36 */ /* 0x000fca0008000000 */
[----:B------:R-:W-:-:S04]  /*11810*/  LOP3.LUT R0, R0, 0x1, RZ, 0xc0, !PT ;  /* 0x0000000100007812 */ /* 0x000fc800078ec0ff */
[----:B------:R-:W-:-:S13]  /*11820*/  ISETP.NE.U32.AND P0, PT, R0, 0x1, PT ;  /* 0x000000010000780c */ /* 0x000fda0003f05070 */
[----:B------:R-:W-:Y:S05]  /*11830*/  @P0 BRA `(.L_x_1281) ;  /* 0x0000000c00600947 */ /* 0x000fea0003800000 */
[----:B------:R-:W2:Y:S01]  /*11840*/  LDL R2, [R1+0x8] ;  /* 0x0000080001027983 */ /* 0x000ea20000100800 */
[----:B------:R-:W-:Y:S01]  /*11850*/  LOP3.LUT P1, RZ, R19, 0x2, RZ, 0xc0, !PT ;  /* 0x0000000213ff7812 */ /* 0x000fe2000782c0ff */
[----:B------:R-:W-:Y:S01]  /*11860*/  VIADD R0, R18, 0x1 ;  /* 0x0000000112007836 */ /* 0x000fe20000000000 */
[----:B------:R-:W-:Y:S04]  /*11870*/  BSSY B0, `(.L_x_1282) ;  /* 0x00000d0000007945 */ /* 0x000fe80003800000 */
[----:B------:R-:W-:-:S04]  /*11880*/  ISETP.NE.AND P0, PT, R0, 0x2, PT ;  /* 0x000000020000780c */ /* 0x000fc80003f05270 */
[----:B------:R-:W-:Y:S02]  /*11890*/  SEL R10, RZ, 0x1, P0 ;  /* 0x00000001ff0a7807 */ /* 0x000fe40000000000 */
[----:B------:R-:W-:Y:S02]  /*118a0*/  SEL R0, R0, RZ, P0 ;  /* 0x000000ff00007207 */ /* 0x000fe40000000000 */
[----:B--2---:R-:W-:Y:S01]  /*118b0*/  LOP3.LUT R10, R2, R10, RZ, 0x3c, !PT ;  /* 0x0000000a020a7212 */ /* 0x004fe200078e3cff */
[----:B------:R-:W-:Y:S06]  /*118c0*/  @!P1 BRA `(.L_x_1283) ;  /* 0x0000000c00289947 */ /* 0x000fec0003800000 */
[----:B------:R-:W-:Y:S01]  /*118d0*/  LOP3.LUT P1, RZ, R19, 0x1, RZ, 0xc0, !PT ;  /* 0x0000000113ff7812 */ /* 0x000fe2000782c0ff */
[----:B------:R-:W-:-:S12]  /*118e0*/  IMAD.MOV.U32 R8, RZ, RZ, R16 ;  /* 0x000000ffff087224 */ /* 0x000fd800078e0010 */
[----:B------:R-:W-:Y:S05]  /*118f0*/  @!P1 BRA `(.L_x_1284) ;  /* 0x0000000000589947 */ /* 0x000fea0003800000 */
[----:B------:R-:W2:Y:S01]  /*11900*/  LDL R9, [R1+0xc] ;  /* 0x00000c0001097983 */ /* 0x000ea20000100800 */
[----:B------:R-:W0:Y:S03]  /*11910*/  LDC R8, c[0x0][0x43c] ;  /* 0x00010f00ff087b82 */ /* 0x000e260000000800 */
[----:B------:R-:W3:Y:S01]  /*11920*/  LDL R12, [R1+0x4] ;  /* 0x00000400010c7983 */ /* 0x000ee20000100800 */
[----:B------:R-:W-:Y:S01]  /*11930*/  IMAD.MOV.U32 R7, RZ, RZ, R4 ;  /* 0x000000ffff077224 */ /* 0x000fe200078e0004 */
[----:B------:R-:W-:Y:S01]  /*11940*/  ULDC.64 UR4, c[0x0][0x428] ;  /* 0x00010a0000047ab9 */ /* 0x000fe20000000a00 */
[----:B------:R-:W-:Y:S01]  /*11950*/  ULDC.64 UR6, c[0x0][0x208] ;  /* 0x0000820000067ab9 */ /* 0x000fe20000000a00 */
[----:B0-----:R-:W-:-:S13]  /*11960*/  ISETP.NE.AND P0, PT, R8, 0x1, PT ;  /* 0x000000010800780c */ /* 0x001fda0003f05270 */
[----:B------:R-:W0:Y:S02]  /*11970*/  @P0 LDC.64 R2, c[0x0][0x440] ;  /* 0x00011000ff020b82 */ /* 0x000e240000000a00 */
[----:B0-----:R-:W-:-:S05]  /*11980*/  @P0 IMAD.HI.U32 R2, R4, R2, RZ ;  /* 0x0000000204020227 */ /* 0x001fca00078e00ff */
[----:B------:R-:W-:-:S05]  /*11990*/  @P0 SHF.R.U32.HI R7, RZ, R3, R2 ;  /* 0x00000003ff070219 */ /* 0x000fca0000011602 */
[----:B------:R-:W-:-:S04]  /*119a0*/  IMAD.MOV R2, RZ, RZ, -R7 ;  /* 0x000000ffff027224 */ /* 0x000fc800078e0a07 */
[----:B------:R-:W-:Y:S02]  /*119b0*/  IMAD R4, R8, R2, R4 ;  /* 0x0000000208047224 */ /* 0x000fe400078e0204 */
[----:B------:R-:W0:Y:S01]  /*119c0*/  LDC.64 R2, c[0x0][0x418] ;  /* 0x00010600ff027b82 */ /* 0x000e220000000a00 */
[----:B--2---:R-:W-:Y:S01]  /*119d0*/  IMAD R8, R9, UR4, RZ ;  /* 0x0000000409087c24 */ /* 0x004fe2000f8e02ff */
[----:B------:R-:W-:-:S03]  /*119e0*/  SHF.R.S32.HI R9, RZ, 0x1f, R7 ;  /* 0x0000001fff097819 */ /* 0x000fc60000011407 */
[----:B---3--:R-:W-:Y:S02]  /*119f0*/  IMAD R11, R12, UR5, R8 ;  /* 0x000000050c0b7c24 */ /* 0x008fe4000f8e0208 */
[----:B------:R-:W-:-:S04]  /*11a00*/  IMAD.MOV.U32 R8, RZ, RZ, R7 ;  /* 0x000000ffff087224 */ /* 0x000fc800078e0007 */
[----:B------:R-:W-:-:S04]  /*11a10*/  IMAD.WIDE.U32 R8, R12, UR4, R8 ;  /* 0x000000040c087c25 */ /* 0x000fc8000f8e0008 */
[----:B------:R-:W-:Y:S01]  /*11a20*/  IMAD.IADD R7, R11, 0x1, R9 ;  /* 0x000000010b077824 */ /* 0x000fe200078e0209 */
[----:B0-----:R-:W-:-:S04]  /*11a30*/  LEA R2, P0, R8, R2, 0x2 ;  /* 0x0000000208027211 */ /* 0x001fc800078010ff */
[----:B------:R-:W-:-:S05]  /*11a40*/  LEA.HI.X R3, R8, R3, R7, 0x2, P0 ;  /* 0x0000000308037211 */ /* 0x000fca00000f1407 */
[----:B------:R0:W5:Y:S04]  /*11a50*/  LDG.E R8, desc[UR6][R2.64] ;  /* 0x0000000602087981 */ /* 0x000168000c1e1900 */
.L_x_1284:
[----:B0-----:R-:W-:Y:S01]  /*11a60*/  IMAD R3, R0, 0x8, R17 ;  /* 0x0000000800037824 */ /* 0x001fe200078e0211 */
[----:B------:R-:W-:Y:S01]  /*11a70*/  SHF.L.U32 R2, R10, 0x1f, RZ ;  /* 0x0000001f0a027819 */ /* 0x000fe200000006ff */
[----:B------:R-:W-:Y:S03]  /*11a80*/  BSSY B1, `(.L_x_1285) ;  /* 0x0000003000017945 */ /* 0x000fe60003800000 */
[----:B------:R-:W0:Y:S02]  /*11a90*/  SYNCS.PHASECHK.TRANS64.TRYWAIT P0, [R3+URZ+0x30840], R2 ;  /* 0x03084002030075a7 */ /* 0x000e24000800017f */
[----:B0-----:R-:W-:Y:S05]  /*11aa0*/  @!P0 BRA `(.L_x_1286) ;  /* 0x0000004400048947 */ /* 0x001fea0003800000 */
.L_x_1394:
[----:B------:R-:W-:Y:S05]  /*11ab0*/  BSYNC B1 ;  /* 0x0000000000017941 */ /* 0x000fea0003800000 */
.L_x_1285:
[----:B------:R-:W1:Y:S01]  /*11ac0*/  S2R R7, SR_TID.X ;  /* 0x0000000000077919 */ /* 0x000e620000002100 */
[----:B------:R-:W-:Y:S01]  /*11ad0*/  BSSY B1, `(.L_x_1287) ;  /* 0x000000b000017945 */ /* 0x000fe20003800000 */
[----:B-1----:R-:W-:-:S04]  /*11ae0*/  LOP3.LUT R7, R7, 0x7f, RZ, 0xc0, !PT ;  /* 0x0000007f07077812 */ /* 0x002fc800078ec0ff */
[----:B------:R-:W-:-:S13]  /*11af0*/  ISETP.NE.AND P1, PT, R7, RZ, PT ;  /* 0x000000ff0700720c */ /* 0x000fda0003f25270 */
[----:B------:R-:W-:Y:S05]  /*11b00*/  @P1 BRA `(.L_x_1288) ;  /* 0x00000000001c1947 */ /* 0x000fea0003800000 */
[----:B------:R-:W1:Y:S01]  /*11b10*/  S2R R7, SR_TID.X ;  /* 0x0000000000077919 */ /* 0x000e620000002100 */
[----:B0-----:R-:W-:-:S04]  /*11b20*/  IMAD.MOV.U32 R2, RZ, RZ, 0x8000 ;  /* 0x00008000ff027424 */ /* 0x001fc800078e00ff */
[----:B------:R2:W-:Y:S01]  /*11b30*/  SYNCS.ARRIVE.TRANS64 RZ, [R3+URZ+0x30830], R2 ;  /* 0x0308300203ff79a7 */ /* 0x0005e2000800003f */
[----:B-1----:R-:W-:-:S04]  /*11b40*/  LOP3.LUT R7, R7, 0x1f, RZ, 0xc0, !PT ;  /* 0x0000001f07077812 */ /* 0x002fc800078ec0ff */
[----:B------:R-:W-:-:S13]  /*11b50*/  ISETP.NE.AND P0, PT, R7, RZ, PT ;  /* 0x000000ff0700720c */ /* 0x000fda0003f05270 */
[----:B--2---:R-:W-:Y:S05]  /*11b60*/  @!P0 BRA `(.L_x_1288) ;  /* 0x0000000000048947 */ /* 0x004fea0003800000 */
[----:B------:R-:W-:Y:S01]  /*11b70*/  BPT.TRAP 0x1 ;  /* 0x000000040000795c */ /* 0x000fe20000300000 */
.L_x_1288:
[----:B------:R-:W-:Y:S05]  /*11b80*/  BSYNC B1 ;  /* 0x0000000000017941 */ /* 0x000fea0003800000 */
.L_x_1287:
[----:B------:R-:W-:Y:S01]  /*11b90*/  IMAD.MOV.U32 R11, RZ, RZ, RZ ;  /* 0x000000ffff0b7224 */ /* 0x000fe200078e00ff */
[----:B------:R-:W-:Y:S01]  /*11ba0*/  UIADD3 UR4, UP0, UR38, 0x370, URZ ;  /* 0x0000037026047890 */ /* 0x000fe2000ff1e03f */
[----:B------:R-:W-:Y:S01]  /*11bb0*/  IMAD R7, R0, 0x8000, R17 ;  /* 0x0000800000077824 */ /* 0x000fe200078e0211 */
[----:B------:R-:W-:Y:S01]  /*11bc0*/  PLOP3.LUT P0, PT, PT, PT, PT, 0x80, 0x0 ;  /* 0x000000000000781c */ /* 0x000fe20003f0f070 */
[----:B0-----:R-:W-:Y:S01]  /*11bd0*/  VIADD R3, R3, 0x30830 ;  /* 0x0003083003037836 */ /* 0x001fe20000000000 */
[----:B------:R-:W-:Y:S01]  /*11be0*/  R2UR UR10, R11 ;  /* 0x000000000b0a72ca */ /* 0x000fe200000e0000 */
[----:B------:R-:W-:Y:S01]  /*11bf0*/  IMAD.SHL.U32 R2, R4, 0x40, RZ ;  /* 0x0000004004027824 */ /* 0x000fe200078e00ff */
[----:B------:R-:W-:Y:S01]  /*11c00*/  UIADD3.X UR5, URZ, UR39, URZ, UP0, !UPT ;  /* 0x000000273f057290 */ /* 0x000fe200087fe43f */
[----:B------:R-:W-:Y:S01]  /*11c10*/  VIADD R9, R7, 0x20400 ;  /* 0x0002040007097836 */ /* 0x000fe20000000000 */
[----:B------:R-:W-:Y:S01]  /*11c20*/  UMOV UR6, 0x0 ;  /* 0x0000000000067882 */ /* 0x000fe20000000000 */
[----:B------:R-:W-:-:S10]  /*11c30*/  UMOV UR7, 0x14f00000 ;  /* 0x14f0000000077882 */ /* 0x000fd40000000000 */
.L_x_1289:
[----:B------:R-:W-:-:S13]  /*11c40*/  @P0 ELECT P2, URZ, PT ;  /* 0x00000000003f082f */ /* 0x000fda0003840000 */
[----:B-----5:R-:W-:Y:S01]  /*11c50*/  @P2 R2UR UR13, R8 ;  /* 0x00000000080d22ca */ /* 0x020fe200000e0000 */
[----:B------:R-:W-:Y:S01]  /*11c60*/  UMOV UR12, UR36 ;  /* 0x00000024000c7c82 */ /* 0x000fe20008000000 */
[----:B------:R-:W-:Y:S02]  /*11c70*/  @P2 R2UR UR11, R2 ;  /* 0x00000000020b22ca */ /* 0x000fe400000e0000 */
[----:B------:R-:W-:Y:S02]  /*11c80*/  @P2 R2UR UR9, R3 ;  /* 0x00000000030922ca */ /* 0x000fe400000e0000 */
[----:B------:R-:W-:Y:S02]  /*11c90*/  @P2 R2UR UR8, R9 ;  /* 0x00000000090822ca */ /* 0x000fe400000e0000 */
[----:B------:R-:W-:Y:S02]  /*11ca0*/  @P2 PLOP3.LUT P0, PT, P2, PT, PT, 0x8, 0x0 ;  /* 0x000000000000281c */ /* 0x000fe4000170e170 */
        /* <DEDUP_REMOVED lines=9> */
.L_x_1290:
[----:B------:R-:W-:-:S13]  /*11d40*/  @P0 ELECT P2, URZ, PT ;  /* 0x00000000003f082f */ /* 0x000fda0003840000 */
[----:B------:R-:W-:Y:S01]  /*11d50*/  @P2 R2UR UR13, R8 ;  /* 0x00000000080d22ca */ /* 0x000fe200000e0000 */
        /* <DEDUP_REMOVED lines=14> */
.L_x_1291:
        /* <DEDUP_REMOVED lines=16> */
.L_x_1292:
        /* <DEDUP_REMOVED lines=10> */
[----:B------:R-:W2:Y:S01]  /*11fe0*/  LDL.LU R9, [R1+0x8] ;  /* 0x0000080001097983 */ /* 0x000ea20000300800 */
[----:B------:R-:W-:Y:S01]  /*11ff0*/  IMAD R3, R18, 0x8, R6 ;  /* 0x0000000812037824 */ /* 0x000fe200078e0206 */
[----:B------:R-:W-:Y:S01]  /*12000*/  BSSY B1, `(.L_x_1293) ;  /* 0x0000004000017945 */ /* 0x000fe20003800000 */
[----:B--2---:R-:W-:-:S04]  /*12010*/  SHF.L.U32 R2, R9, 0x1f, RZ ;  /* 0x0000001f09027819 */ /* 0x004fc800000006ff */
[----:B------:R-:W0:Y:S02]  /*12020*/  SYNCS.PHASECHK.TRANS64.TRYWAIT P0, [R3+URZ+0x60], R2 ;  /* 0x00006002030075a7 */ /* 0x000e24000800017f */
[----:B0-----:R-:W-:Y:S05]  /*12030*/  @!P0 BRA `(.L_x_1294) ;  /* 0x0000003c00b48947 */ /* 0x001fea0003800000 */
.L_x_1395:
[----:B------:R-:W-:Y:S05]  /*12040*/  BSYNC B1 ;  /* 0x0000000000017941 */ /* 0x000fea0003800000 */
.L_x_1293:
[----:B------:R-:W-:Y:S01]  /*12050*/  BSSY B1, `(.L_x_1295) ;  /* 0x000000c000017945 */ /* 0x000fe20003800000 */
[----:B------:R-:W-:Y:S02]  /*12060*/  IMAD.MOV.U32 R12, RZ, RZ, 0x0 ;  /* 0x00000000ff0c7424 */ /* 0x000fe400078e00ff */
[----:B------:R-:W-:Y:S01]  /*12070*/  IMAD.MOV.U32 R13, RZ, RZ, 0x14f00000 ;  /* 0x14f00000ff0d7424 */ /* 0x000fe200078e00ff */
[----:B------:R-:W-:Y:S06]  /*12080*/  @P1 BRA `(.L_x_1296) ;  /* 0x0000000000201947 */ /* 0x000fec0003800000 */
[----:B------:R-:W1:Y:S01]  /*12090*/  S2R R7, SR_TID.X ;  /* 0x0000000000077919 */ /* 0x000e620000002100 */
[----:B0-----:R-:W-:Y:S02]  /*120a0*/  IMAD R2, R18, 0x8, R17 ;  /* 0x0000000812027824 */ /* 0x001fe400078e0211 */
[----:B------:R-:W-:-:S04]  /*120b0*/  IMAD.MOV.U32 R3, RZ, RZ, 0x8000 ;  /* 0x00008000ff037424 */ /* 0x000fc800078e00ff */
[----:B------:R2:W-:Y:S01]  /*120c0*/  SYNCS.ARRIVE.TRANS64 RZ, [R2+URZ+0x30850], R3 ;  /* 0x0308500302ff79a7 */ /* 0x0005e2000800003f */
[----:B-1----:R-:W-:-:S04]  /*120d0*/  LOP3.LUT R7, R7, 0x1f, RZ, 0xc0, !PT ;  /* 0x0000001f07077812 */ /* 0x002fc800078ec0ff */
[----:B------:R-:W-:-:S13]  /*120e0*/  ISETP.NE.AND P0, PT, R7, RZ, PT ;  /* 0x000000ff0700720c */ /* 0x000fda0003f05270 */
[----:B--2---:R-:W-:Y:S05]  /*120f0*/  @!P0 BRA `(.L_x_1296) ;  /* 0x0000000000048947 */ /* 0x004fea0003800000 */
[----:B------:R-:W-:Y:S01]  /*12100*/  BPT.TRAP 0x1 ;  /* 0x000000040000795c */ /* 0x000fe20000300000 */
.L_x_1296:
[----:B------:R-:W-:Y:S05]  /*12110*/  BSYNC B1 ;  /* 0x0000000000017941 */ /* 0x000fea0003800000 */
.L_x_1295:
[----:B------:R-:W2:Y:S01]  /*12120*/  LDL.LU R7, [R1] ;  /* 0x0000000001077983 */ /* 0x000ea20000300800 */
[----:B------:R-:W-:Y:S01]  /*12130*/  R2UR UR10, R11 ;  /* 0x000000000b0a72ca */ /* 0x000fe200000e0000 */
[--C-:B0-----:R-:W-:Y:S01]  /*12140*/  IMAD R2, R18, 0x8, R17.reuse ;  /* 0x0000000812027824 */ /* 0x101fe200078e0211 */
[----:B------:R-:W-:Y:S01]  /*12150*/  R2UR UR6, R12 ;  /* 0x000000000c0672ca */ /* 0x000fe200000e0000 */
[----:B------:R-:W-:Y:S01]  /*12160*/  IMAD R3, R18, 0x8000, R17 ;  /* 0x0000800012037824 */ /* 0x000fe200078e0211 */
[----:B------:R-:W-:Y:S01]  /*12170*/  R2UR UR7, R13 ;  /* 0x000000000d0772ca */ /* 0x000fe200000e0000 */
[----:B------:R-:W-:Y:S01]  /*12180*/  UIADD3 UR4, UP0, UR38, 0x470, URZ ;  /* 0x0000047026047890 */ /* 0x000fe2000ff1e03f */
[----:B------:R-:W-:Y:S01]  /*12190*/  PLOP3.LUT P0, PT, PT, PT, PT, 0x80, 0x0 ;  /* 0x000000000000781c */ /* 0x000fe20003f0f070 */
[----:B------:R-:W-:Y:S02]  /*121a0*/  VIADD R2, R2, 0x30850 ;  /* 0x0003085002027836 */ /* 0x000fe40000000000 */
[----:B------:R-:W-:Y:S01]  /*121b0*/  VIADD R9, R3, 0x400 ;  /* 0x0000040003097836 */ /* 0x000fe20000000000 */
[----:B------:R-:W-:Y:S01]  /*121c0*/  UIADD3.X UR5, URZ, UR39, URZ, UP0, !UPT ;  /* 0x000000273f057290 */ /* 0x000fe200087fe43f */
[----:B--2---:R-:W-:-:S11]  /*121d0*/  IMAD.SHL.U32 R7, R7, 0x40, RZ ;  /* 0x0000004007077824 */ /* 0x004fd600078e00ff */
.L_x_1297:
        /* <DEDUP_REMOVED lines=15> */
.L_x_1298:
        /* <DEDUP_REMOVED lines=15> */
.L_x_1299:
        /* <DEDUP_REMOVED lines=15> */
.L_x_1300:
        /* <DEDUP_REMOVED lines=10> */
[----:B------:R0:W-:Y:S01]  /*12550*/  STL [R1], R4 ;  /* 0x0000000401007387 */ /* 0x0001e20000100800 */
[----:B------:R-:W-:-:S07]  /*12560*/  IMAD.MOV.U32 R16, RZ, RZ, R8 ;  /* 0x000000ffff107224 */ /* 0x000fce00078e0008 */
.L_x_1283:
[----:B------:R-:W-:Y:S05]  /*12570*/  BSYNC B0 ;  /* 0x0000000000007941 */ /* 0x000fea0003800000 */
.L_x_1282:
[----:B------:R1:W-:Y:S01]  /*12580*/  STL [R1+0x8], R10 ;  /* 0x0000080a01007387 */ /* 0x0003e20000100800 */
[----:B------:R-:W-:Y:S01]  /*12590*/  UIADD3 UR4, UR41, -0x3, URZ ;  /* 0xfffffffd29047890 */ /* 0x000fe2000fffe03f */
[----:B------:R-:W-:-:S05]  /*125a0*/  IMAD.MOV.U32 R18, RZ, RZ, R0 ;  /* 0x000000ffff127224 */ /* 0x000fca00078e0000 */
[----:B0-----:R-:W-:-:S07]  /*125b0*/  IMAD.U32 R4, RZ, RZ, UR4 ;  /* 0x00000004ff047e24 */ /* 0x001fce000f8e00ff */
.L_x_1281:
[----:B------:R-:W-:Y:S01]  /*125c0*/  ULOP3.LUT UR4, URZ, UR41, URZ, 0x33, !UPT ;  /* 0x000000293f047292 */ /* 0x000fe2000f8e333f */
[----:B------:R-:W-:Y:S01]  /*125d0*/  VIADD R5, R5, 0xfffffffe ;  /* 0xfffffffe05057836 */ /* 0x000fe20000000000 */
[----:B------:R-:W-:Y:S04]  /*125e0*/  BSSY B0, `(.L_x_1280) ;  /* 0x00001ab000007945 */ /* 0x000fe80003800000 */
[----:B------:R-:W-:-:S13]  /*125f0*/  ISETP.NE.AND P0, PT, R5, UR4, PT ;  /* 0x0000000405007c0c */ /* 0x000fda000bf05270 */
[----:B------:R-:W-:Y:S05]  /*12600*/  @!P0 BRA `(.L_x_1301) ;  /* 0x0000001800a08947 */ /* 0x000fea0003800000 */
[----:B------:R-:W-:-:S07]  /*12610*/  IMAD.MOV.U32 R8, RZ, RZ, R16 ;  /* 0x000000ffff087224 */ /* 0x000fce00078e0010 */
.L_x_1340:
[----:B--2---:R-:W2:Y:S01]  /*12620*/  LDL R2, [R1+0x8] ;  /* 0x0000080001027983 */ /* 0x004ea20000100800 */
[----:B------:R-:W-:Y:S01]  /*12630*/  LOP3.LUT P1, RZ, R19, 0x2, RZ, 0xc0, !PT ;  /* 0x0000000213ff7812 */ /* 0x000fe2000782c0ff */
[----:B------:R-:W-:Y:S01]  /*12640*/  VIADD R0, R18, 0x1 ;  /* 0x0000000112007836 */ /* 0x000fe20000000000 */
[----:B------:R-:W-:Y:S05]  /*12650*/  YIELD ;  /* 0x0000000000007946 */ /* 0x000fea0003800000 */
[----:B------:R-:W-:Y:S01]  /*12660*/  ISETP.NE.AND P0, PT, R0, 0x2, PT ;  /* 0x000000020000780c */ /* 0x000fe20003f05270 */
[----:B------:R-:W-:Y:S03]  /*12670*/  BSSY B1, `(.L_x_1302) ;  /* 0x00000cc000017945 */ /* 0x000fe60003800000 */
[----:B------:R-:W-:-:S02]  /*12680*/  SEL R5, RZ, 0x1, P0 ;  /* 0x00000001ff057807 */ /* 0x000fc40000000000 */
[----:B------:R-:W-:Y:S02]  /*12690*/  SEL R0, R0, RZ, P0 ;  /* 0x000000ff00007207 */ /* 0x000fe40000000000 */
[----:B--2---:R-:W-:Y:S01]  /*126a0*/  LOP3.LUT R5, R2, R5, RZ, 0x3c, !PT ;  /* 0x0000000502057212 */ /* 0x004fe200078e3cff */
[----:B0-----:R-:W-:Y:S06]  /*126b0*/  @!P1 BRA `(.L_x_1303) ;  /* 0x0000000c001c9947 */ /* 0x001fec0003800000 */
[----:B------:R-:W-:Y:S01]  /*126c0*/  LOP3.LUT P1, RZ, R19, 0x1, RZ, 0xc0, !PT ;  /* 0x0000000113ff7812 */ /* 0x000fe2000782c0ff */
[----:B------:R-:W-:-:S12]  /*126d0*/  IMAD.MOV.U32 R7, RZ, RZ, R4 ;  /* 0x000000ffff077224 */ /* 0x000fd800078e0004 */
[----:B------:R-:W-:Y:S05]  /*126e0*/  @!P1 BRA `(.L_x_1304) ;  /* 0x0000000000549947 */ /* 0x000fea0003800000 */
[----:B-1----:R-:W2:Y:S01]  /*126f0*/  LDL R10, [R1+0xc] ;  /* 0x00000c00010a7983 */ /* 0x002ea20000100800 */
[----:B------:R-:W0:Y:S01]  /*12700*/  LDC R8, c[0x0][0x43c] ;  /* 0x00010f00ff087b82 */ /* 0x000e220000000800 */
[----:B------:R-:W-:Y:S02]  /*12710*/  ULDC.64 UR4, c[0x0][0x428] ;  /* 0x00010a0000047ab9 */ /* 0x000fe40000000a00 */
[----:B------:R-:W3:Y:S01]  /*12720*/  LDL R9, [R1+0x4] ;  /* 0x0000040001097983 */ /* 0x000ee20000100800 */
[----:B------:R-:W-:Y:S01]  /*12730*/  ULDC.64 UR6, c[0x0][0x208] ;  /* 0x0000820000067ab9 */ /* 0x000fe20000000a00 */
[----:B0-----:R-:W-:-:S13]  /*12740*/  ISETP.NE.AND P0, PT, R8, 0x1, PT ;  /* 0x000000010800780c */ /* 0x001fda0003f05270 */
[----:B------:R-:W0:Y:S02]  /*12750*/  @P0 LDC.64 R2, c[0x0][0x440] ;  /* 0x00011000ff020b82 */ /* 0x000e240000000a00 */
[----:B0-----:R-:W-:-:S04]  /*12760*/  @P0 IMAD.HI.U32 R7, R4, R2, RZ ;  /* 0x0000000204070227 */ /* 0x001fc800078e00ff */
[----:B------:R-:W-:Y:S01]  /*12770*/  IMAD.MOV.U32 R2, RZ, RZ, R4 ;  /* 0x000000ffff027224 */ /* 0x000fe200078e0004 */
[----:B------:R-:W-:-:S04]  /*12780*/  @P0 SHF.R.U32.HI R2, RZ, R3, R7 ;  /* 0x00000003ff020219 */ /* 0x000fc80000011607 */
[--C-:B------:R-:W-:Y:S01]  /*12790*/  SHF.R.S32.HI R3, RZ, 0x1f, R2.reuse ;  /* 0x0000001fff037819 */ /* 0x100fe20000011402 */
[----:B------:R-:W-:-:S04]  /*127a0*/  IMAD.MOV R7, RZ, RZ, -R2 ;  /* 0x000000ffff077224 */ /* 0x000fc800078e0a02 */
[----:B------:R-:W-:Y:S02]  /*127b0*/  IMAD R7, R8, R7, R4 ;  /* 0x0000000708077224 */ /* 0x000fe400078e0204 */
[----:B--2---:R-:W-:-:S04]  /*127c0*/  IMAD R8, R10, UR4, RZ ;  /* 0x000000040a087c24 */ /* 0x004fc8000f8e02ff */
[C---:B---3--:R-:W-:Y:S02]  /*127d0*/  IMAD R8, R9.reuse, UR5, R8 ;  /* 0x0000000509087c24 */ /* 0x048fe4000f8e0208 */
[----:B------:R-:W-:Y:S01]  /*127e0*/  IMAD.WIDE.U32 R2, R9, UR4, R2 ;  /* 0x0000000409027c25 */ /* 0x000fe2000f8e0002 */
[----:B------:R-:W-:-:S03]  /*127f0*/  ULDC.64 UR4, c[0x0][0x418] ;  /* 0x0001060000047ab9 */ /* 0x000fc60000000a00 */
[----:B------:R-:W-:Y:S01]  /*12800*/  IMAD.IADD R3, R8, 0x1, R3 ;  /* 0x0000000108037824 */ /* 0x000fe200078e0203 */
[----:B------:R-:W-:-:S04]  /*12810*/  LEA R8, P0, R2, UR4, 0x2 ;  /* 0x0000000402087c11 */ /* 0x000fc8000f8010ff */
[----:B------:R-:W-:-:S05]  /*12820*/  LEA.HI.X R9, R2, UR5, R3, 0x2, P0 ;  /* 0x0000000502097c11 */ /* 0x000fca00080f1403 */
[----:B------:R0:W5:Y:S04]  /*12830*/  LDG.E R8, desc[UR6][R8.64] ;  /* 0x0000000608087981 */ /* 0x000168000c1e1900 */
.L_x_1304:
[----:B------:R-:W-:Y:S01]  /*12840*/  IMAD R3, R0, 0x8, R17 ;  /* 0x0000000800037824 */ /* 0x000fe200078e0211 */
[----:B------:R-:W-:Y:S01]  /*12850*/  SHF.L.U32 R2, R5, 0x1f, RZ ;  /* 0x0000001f05027819 */ /* 0x000fe200000006ff */
[----:B------:R-:W-:Y:S03]  /*12860*/  BSSY B2, `(.L_x_1305) ;  /* 0x0000003000027945 */ /* 0x000fe60003800000 */
[----:B------:R-:W2:Y:S02]  /*12870*/  SYNCS.PHASECHK.TRANS64.TRYWAIT P0, [R3+URZ+0x30840], R2 ;  /* 0x03084002030075a7 */ /* 0x000ea4000800017f */
[----:B--2---:R-:W-:Y:S05]  /*12880*/  @!P0 BRA `(.L_x_1306) ;  /* 0x0000003400b48947 */ /* 0x004fea0003800000 */
.L_x_1396:
[----:B------:R-:W-:Y:S05]  /*12890*/  BSYNC B2 ;  /* 0x0000000000027941 */ /* 0x000fea0003800000 */
.L_x_1305:
[----:B0-----:R-:W0:Y:S01]  /*128a0*/  S2R R9, SR_TID.X ;  /* 0x0000000000097919 */ /* 0x001e220000002100 */
        /* <DEDUP_REMOVED lines=9> */
[----:B---3--:R-:W-:Y:S05]  /*12940*/  @!P0 BRA `(.L_x_1308) ;  /* 0x0000000000048947 */ /* 0x008fea0003800000 */
[----:B------:R-:W-:Y:S01]  /*12950*/  BPT.TRAP 0x1 ;  /* 0x000000040000795c */ /* 0x000fe20000300000 */
.L_x_1308:
[----:B------:R-:W-:Y:S05]  /*12960*/  BSYNC B2 ;  /* 0x0000000000027941 */ /* 0x000fea0003800000 */
.L_x_1307:
[----:B------:R-:W-:Y:S01]  /*12970*/  IMAD.MOV.U32 R11, RZ, RZ, RZ ;  /* 0x000000ffff0b7224 */ /* 0x000fe200078e00ff */
[----:B------:R-:W-:Y:S01]  /*12980*/  UIADD3 UR4, UP0, UR38, 0x370, URZ ;  /* 0x0000037026047890 */ /* 0x000fe2000ff1e03f */
[----:B------:R-:W-:Y:S01]  /*12990*/  IMAD R9, R0, 0x8000, R17 ;  /* 0x0000800000097824 */ /* 0x000fe200078e0211 */
[----:B------:R-:W-:Y:S01]  /*129a0*/  PLOP3.LUT P0, PT, PT, PT, PT, 0x80, 0x0 ;  /* 0x000000000000781c */ /* 0x000fe20003f0f070 */
[----:B--2---:R-:W-:Y:S01]  /*129b0*/  VIADD R3, R3, 0x30830 ;  /* 0x0003083003037836 */ /* 0x004fe20000000000 */
[----:B------:R-:W-:Y:S01]  /*129c0*/  R2UR UR10, R11 ;  /* 0x000000000b0a72ca */ /* 0x000fe200000e0000 */
[----:B------:R-:W-:Y:S01]  /*129d0*/  IMAD.SHL.U32 R2, R7, 0x40, RZ ;  /* 0x0000004007027824 */ /* 0x000fe200078e00ff */
[----:B------:R-:W-:Y:S01]  /*129e0*/  UIADD3.X UR5, URZ, UR39, URZ, UP0, !UPT ;  /* 0x000000273f057290 */ /* 0x000fe200087fe43f */
[----:B-1----:R-:W-:Y:S01]  /*129f0*/  VIADD R10, R9, 0x20400 ;  /* 0x00020400090a7836 */ /* 0x002fe20000000000 */
[----:B------:R-:W-:Y:S01]  /*12a00*/  UMOV UR6, 0x0 ;  /* 0x0000000000067882 */ /* 0x000fe20000000000 */
[----:B------:R-:W-:-:S10]  /*12a10*/  UMOV UR7, 0x14f00000 ;  /* 0x14f0000000077882 */ /* 0x000fd40000000000 */
.L_x_1309:
        /* <DEDUP_REMOVED lines=16> */
.L_x_1310:
        /* <DEDUP_REMOVED lines=16> */
.L_x_1311:
        /* <DEDUP_REMOVED lines=16> */
.L_x_1312:
        /* <DEDUP_REMOVED lines=16> */
.L_x_1397:
[----:B------:R-:W-:Y:S05]  /*12e20*/  BSYNC B2 ;  /* 0x0000000000027941 */ /* 0x000fea0003800000 */
.L_x_1313:
[----:B------:R-:W-:Y:S01]  /*12e30*/  BSSY B2, `(.L_x_1315) ;  /* 0x000000b000027945 */ /* 0x000fe20003800000 */
[----:B0-----:R-:W-:Y:S02]  /*12e40*/  IMAD.MOV.U32 R2, RZ, RZ, 0x0 ;  /* 0x00000000ff027424 */ /* 0x001fe400078e00ff */
[----:B------:R-:W-:Y:S01]  /*12e50*/  IMAD.MOV.U32 R3, RZ, RZ, 0x14f00000 ;  /* 0x14f00000ff037424 */ /* 0x000fe200078e00ff */
[----:B------:R-:W-:Y:S06]  /*12e60*/  @P1 BRA `(.L_x_1316) ;  /* 0x00000000001c1947 */ /* 0x000fec0003800000 */
[----:B------:R-:W0:Y:S02]  /*12e70*/  S2R R10, SR_TID.X ;  /* 0x00000000000a7919 */ /* 0x000e240000002100 */
[----:B0-----:R-:W-:Y:S01]  /*12e80*/  LOP3.LUT R15, R10, 0x1f, RZ, 0xc0, !PT ;  /* 0x0000001f0a0f7812 */ /* 0x001fe200078ec0ff */
[----:B------:R-:W-:-:S03]  /*12e90*/  IMAD.MOV.U32 R10, RZ, RZ, 0x8000 ;  /* 0x00008000ff0a7424 */ /* 0x000fc600078e00ff */
[----:B------:R-:W-:Y:S01]  /*12ea0*/  ISETP.NE.AND P0, PT, R15, RZ, PT ;  /* 0x000000ff0f00720c */ /* 0x000fe20003f05270 */
[----:B------:R0:W-:-:S12]  /*12eb0*/  SYNCS.ARRIVE.TRANS64 RZ, [R9+URZ+0x50], R10 ;  /* 0x0000500a09ff79a7 */ /* 0x0001d8000800003f */
[----:B0-----:R-:W-:Y:S05]  /*12ec0*/  @!P0 BRA `(.L_x_1316) ;  /* 0x0000000000048947 */ /* 0x001fea0003800000 */
[----:B------:R-:W-:Y:S01]  /*12ed0*/  BPT.TRAP 0x1 ;  /* 0x000000040000795c */ /* 0x000fe20000300000 */
.L_x_1316:
[----:B------:R-:W-:Y:S05]  /*12ee0*/  BSYNC B2 ;  /* 0x0000000000027941 */ /* 0x000fea0003800000 */
.L_x_1315:
[----:B------:R-:W2:Y:S01]  /*12ef0*/  LDL.LU R10, [R1] ;  /* 0x00000000010a7983 */ /* 0x000ea20000300800 */
        /* <DEDUP_REMOVED lines=9> */
[----:B--2---:R-:W-:-:S11]  /*12f90*/  IMAD.SHL.U32 R10, R10, 0x40, RZ ;  /* 0x000000400a0a7824 */ /* 0x004fd600078e00ff */
.L_x_1317:
        /* <DEDUP_REMOVED lines=15> */
.L_x_1318:
        /* <DEDUP_REMOVED lines=15> */
.L_x_1319:
        /* <DEDUP_REMOVED lines=15> */
.L_x_1320:
        /* <DEDUP_REMOVED lines=12> */
.L_x_1303:
[----:B------:R-:W-:Y:S05]  /*13330*/  BSYNC B1 ;  /* 0x0000000000017941 */ /* 0x000fea0003800000 */
.L_x_1302:
[----:B------:R-:W-:Y:S01]  /*13340*/  VIADD R18, R0, 0x1 ;  /* 0x0000000100127836 */ /* 0x000fe20000000000 */
[----:B------:R-:W-:Y:S01]  /*13350*/  LOP3.LUT P1, RZ, R19, 0x2, RZ, 0xc0, !PT ;  /* 0x0000000213ff7812 */ /* 0x000fe2000782c0ff */
[----:B------:R-:W-:Y:S01]  /*13360*/  BSSY B1, `(.L_x_1321) ;  /* 0x00000cf000017945 */ /* 0x000fe20003800000 */
[----:B0-----:R-:W-:Y:S02]  /*13370*/  VIADD R7, R4, 0xffffffff ;  /* 0xffffffff04077836 */ /* 0x001fe40000000000 */
[----:B------:R-:W-:-:S04]  /*13380*/  ISETP.NE.AND P0, PT, R18, 0x2, PT ;  /* 0x000000021200780c */ /* 0x000fc80003f05270 */
[----:B------:R-:W-:Y:S02]  /*13390*/  SEL R2, RZ, 0x1, P0 ;  /* 0x00000001ff027807 */ /* 0x000fe40000000000 */
[----:B------:R-:W-:Y:S02]  /*133a0*/  SEL R18, R18, RZ, P0 ;  /* 0x000000ff12127207 */ /* 0x000fe40000000000 */
[----:B------:R-:W-:-:S05]  /*133b0*/  LOP3.LUT R11, R5, R2, RZ, 0x3c, !PT ;  /* 0x00000002050b7212 */ /* 0x000fca00078e3cff */
[----:B------:R0:W-:Y:S01]  /*133c0*/  STL [R1+0x8], R11 ;  /* 0x0000080b01007387 */ /* 0x0001e20000100800 */
[----:B------:R-:W-:Y:S05]  /*133d0*/  @!P1 BRA `(.L_x_1322) ;  /* 0x0000000c001c9947 */ /* 0x000fea0003800000 */
[----:B------:R-:W-:Y:S01]  /*133e0*/  LOP3.LUT P1, RZ, R19, 0x1, RZ, 0xc0, !PT ;  /* 0x0000000113ff7812 */ /* 0x000fe2000782c0ff */
[----:B-1----:R-:W-:-:S12]  /*133f0*/  IMAD.MOV.U32 R10, RZ, RZ, R7 ;  /* 0x000000ffff0a7224 */ /* 0x002fd800078e0007 */
[----:B------:R-:W-:Y:S05]  /*13400*/  @!P1 BRA `(.L_x_1323) ;  /* 0x0000000000549947 */ /* 0x000fea0003800000 */
[----:B------:R-:W2:Y:S01]  /*13410*/  LDL R13, [R1+0xc] ;  /* 0x00000c00010d7983 */ /* 0x000ea20000100800 */
[----:B------:R-:W1:Y:S01]  /*13420*/  LDC R9, c[0x0][0x43c] ;  /* 0x00010f00ff097b82 */ /* 0x000e620000000800 */
        /* <DEDUP_REMOVED lines=19> */
.L_x_1323:
[----:B------:R-:W-:Y:S01]  /*13560*/  IMAD R2, R18, 0x8, R17 ;  /* 0x0000000812027824 */ /* 0x000fe200078e0211 */
[----:B------:R-:W-:Y:S01]  /*13570*/  SHF.L.U32 R3, R11, 0x1f, RZ ;  /* 0x0000001f0b037819 */ /* 0x000fe200000006ff */
[----:B------:R-:W-:Y:S03]  /*13580*/  BSSY B2, `(.L_x_1324) ;  /* 0x0000003000027945 */ /* 0x000fe60003800000 */
[----:B------:R-:W2:Y:S02]  /*13590*/  SYNCS.PHASECHK.TRANS64.TRYWAIT P0, [R2+URZ+0x30840], R3 ;  /* 0x03084003020075a7 */ /* 0x000ea4000800017f */
[----:B--2---:R-:W-:Y:S05]  /*135a0*/  @!P0 BRA `(.L_x_1325) ;  /* 0x0000002800948947 */ /* 0x004fea0003800000 */
.L_x_1398:
[----:B------:R-:W-:Y:S05]  /*135b0*/  BSYNC B2 ;  /* 0x0000000000027941 */ /* 0x000fea0003800000 */
.L_x_1324:
        /* <DEDUP_REMOVED lines=12> */
.L_x_1327:
[----:B------:R-:W-:Y:S05]  /*13680*/  BSYNC B2 ;  /* 0x0000000000027941 */ /* 0x000fea0003800000 */
.L_x_1326:
[----:B------:R-:W-:Y:S01]  /*13690*/  IMAD.MOV.U32 R14, RZ, RZ, RZ ;  /* 0x000000ffff0e7224 */ /* 0x000fe200078e00ff */
[----:B------:R-:W-:Y:S01]  /*136a0*/  UIADD3 UR4, UP0, UR38, 0x370, URZ ;  /* 0x0000037026047890 */ /* 0x000fe2000ff1e03f */
[C---:B--2---:R-:W-:Y:S01]  /*136b0*/  IMAD R3, R18.reuse, 0x8, R6 ;  /* 0x0000000812037824 */ /* 0x044fe200078e0206 */
[----:B------:R-:W-:Y:S01]  /*136c0*/  PLOP3.LUT P0, PT, PT, PT, PT, 0x80, 0x0 ;  /* 0x000000000000781c */ /* 0x000fe20003f0f070 */
[----:B------:R-:W-:Y:S01]  /*136d0*/  IMAD R9, R18, 0x8000, R17 ;  /* 0x0000800012097824 */ /* 0x000fe200078e0211 */
[----:B------:R-:W-:Y:S01]  /*136e0*/  R2UR UR10, R14 ;  /* 0x000000000e0a72ca */ /* 0x000fe200000e0000 */
[----:B------:R-:W-:Y:S01]  /*136f0*/  VIADD R3, R3, 0x30 ;  /* 0x0000003003037836 */ /* 0x000fe20000000000 */
[----:B------:R-:W-:Y:S01]  /*13700*/  UIADD3.X UR5, URZ, UR39, URZ, UP0, !UPT ;  /* 0x000000273f057290 */ /* 0x000fe200087fe43f */
[----:B------:R-:W-:Y:S01]  /*13710*/  IMAD.SHL.U32 R2, R10, 0x40, RZ ;  /* 0x000000400a027824 */ /* 0x000fe200078e00ff */
[----:B------:R-:W-:Y:S01]  /*13720*/  UMOV UR6, 0x0 ;  /* 0x0000000000067882 */ /* 0x000fe20000000000 */
[----:B0-----:R-:W-:Y:S01]  /*13730*/  VIADD R11, R9, 0x20400 ;  /* 0x00020400090b7836 */ /* 0x001fe20000000000 */
[----:B------:R-:W-:-:S09]  /*13740*/  UMOV UR7, 0x14f00000 ;  /* 0x14f0000000077882 */ /* 0x000fd20000000000 */
.L_x_1328:
        /* <DEDUP_REMOVED lines=16> */
.L_x_1329:
        /* <DEDUP_REMOVED lines=16> */
.L_x_1330:
        /* <DEDUP_REMOVED lines=16> */
.L_x_1331:
        /* <DEDUP_REMOVED lines=15> */
.L_x_1399:
[----:B------:R-:W-:Y:S05]  /*13b40*/  BSYNC B2 ;  /* 0x0000000000027941 */ /* 0x000fea0003800000 */
.L_x_1332:
[----:B------:R-:W-:Y:S01]  /*13b50*/  BSSY B2, `(.L_x_1334) ;  /* 0x000000b000027945 */ /* 0x000fe20003800000 */
[----:B------:R-:W-:Y:S02]  /*13b60*/  IMAD.MOV.U32 R12, RZ, RZ, 0x0 ;  /* 0x00000000ff0c7424 */ /* 0x000fe400078e00ff */
[----:B------:R-:W-:Y:S01]  /*13b70*/  IMAD.MOV.U32 R13, RZ, RZ, 0x14f00000 ;  /* 0x14f00000ff0d7424 */ /* 0x000fe200078e00ff */
[----:B------:R-:W-:Y:S06]  /*13b80*/  @P1 BRA `(.L_x_1335) ;  /* 0x00000000001c1947 */ /* 0x000fec0003800000 */
[----:B------:R-:W1:Y:S02]  /*13b90*/  S2R R3, SR_TID.X ;  /* 0x0000000000037919 */ /* 0x000e640000002100 */
[----:B-1----:R-:W-:Y:S01]  /*13ba0*/  LOP3.LUT R9, R3, 0x1f, RZ, 0xc0, !PT ;  /* 0x0000001f03097812 */ /* 0x002fe200078ec0ff */
[----:B------:R-:W-:-:S03]  /*13bb0*/  IMAD.MOV.U32 R3, RZ, RZ, 0x8000 ;  /* 0x00008000ff037424 */ /* 0x000fc600078e00ff */
[----:B------:R-:W-:Y:S01]  /*13bc0*/  ISETP.NE.AND P0, PT, R9, RZ, PT ;  /* 0x000000ff0900720c */ /* 0x000fe20003f05270 */
[----:B------:R1:W-:-:S12]  /*13bd0*/  SYNCS.ARRIVE.TRANS64 RZ, [R2+URZ+0x50], R3 ;  /* 0x0000500302ff79a7 */ /* 0x0003d8000800003f */
[----:B-1----:R-:W-:Y:S05]  /*13be0*/  @!P0 BRA `(.L_x_1335) ;  /* 0x0000000000048947 */ /* 0x002fea0003800000 */
[----:B------:R-:W-:Y:S01]  /*13bf0*/  BPT.TRAP 0x1 ;  /* 0x000000040000795c */ /* 0x000fe20000300000 */
.L_x_1335:
[----:B------:R-:W-:Y:S05]  /*13c00*/  BSYNC B2 ;  /* 0x0000000000027941 */ /* 0x000fea0003800000 */
.L_x_1334:
[----:B------:R-:W2:Y:S01]  /*13c10*/  LDL.LU R3, [R1] ;  /* 0x0000000001037983 */ /* 0x000ea20000300800 */
[----:B------:R-:W-:Y:S01]  /*13c20*/  R2UR UR10, R14 ;  /* 0x000000000e0a72ca */ /* 0x000fe200000e0000 */
[----:B------:R-:W-:Y:S01]  /*13c30*/  IMAD R0, R0, 0x8000, R17 ;  /* 0x0000800000007824 */ /* 0x000fe200078e0211 */
[----:B------:R-:W-:Y:S01]  /*13c40*/  R2UR UR6, R12 ;  /* 0x000000000c0672ca */ /* 0x000fe200000e0000 */
[----:B------:R-:W-:Y:S01]  /*13c50*/  UIADD3 UR4, UP0, UR38, 0x470, URZ ;  /* 0x0000047026047890 */ /* 0x000fe2000ff1e03f */
[----:B------:R-:W-:Y:S01]  /*13c60*/  R2UR UR7, R13 ;  /* 0x000000000d0772ca */ /* 0x000fe200000e0000 */
[----:B0-----:R-:W-:Y:S01]  /*13c70*/  VIADD R2, R2, 0x50 ;  /* 0x0000005002027836 */ /* 0x001fe20000000000 */
[----:B------:R-:W-:Y:S01]  /*13c80*/  PLOP3.LUT P0, PT, PT, PT, PT, 0x80, 0x0 ;  /* 0x000000000000781c */ /* 0x000fe20003f0f070 */
[----:B------:R-:W-:Y:S01]  /*13c90*/  VIADD R5, R0, 0x400 ;  /* 0x0000040000057836 */ /* 0x000fe20000000000 */
[----:B------:R-:W-:Y:S01]  /*13ca0*/  UIADD3.X UR5, URZ, UR39, URZ, UP0, !UPT ;  /* 0x000000273f057290 */ /* 0x000fe200087fe43f */
[----:B--2---:R-:W-:-:S11]  /*13cb0*/  IMAD.SHL.U32 R3, R3, 0x40, RZ ;  /* 0x0000004003037824 */ /* 0x004fd600078e00ff */
.L_x_1336:
        /* <DEDUP_REMOVED lines=15> */
.L_x_1337:
        /* <DEDUP_REMOVED lines=15> */
.L_x_1338:
        /* <DEDUP_REMOVED lines=15> */
.L_x_1339:
        /* <DEDUP_REMOVED lines=12> */
.L_x_1322:
[----:B------:R-:W-:Y:S05]  /*14050*/  BSYNC B1 ;  /* 0x0000000000017941 */ /* 0x000fea0003800000 */
.L_x_1321:
[----:B------:R-:W-:Y:S01]  /*14060*/  ISETP.GT.AND P0, PT, R7, UR40, PT ;  /* 0x0000002807007c0c */ /* 0x000fe2000bf04270 */
[----:B------:R-:W-:-:S12]  /*14070*/  VIADD R4, R4, 0xfffffffe ;  /* 0xfffffffe04047836 */ /* 0x000fd80000000000 */
[----:B------:R-:W-:Y:S05]  /*14080*/  @P0 BRA `(.L_x_1340) ;  /* 0xffffffe400640947 */ /* 0x000fea000383ffff */
.L_x_1301:
[----:B------:R-:W-:Y:S05]  /*14090*/  BSYNC B0 ;  /* 0x0000000000007941 */ /* 0x000fea0003800000 */
.L_x_1280:
[----:B0-----:R-:W0:Y:S01]  /*140a0*/  S2R R0, SR_TID.X ;  /* 0x0000000000007919 */ /* 0x001e220000002100 */
[----:B------:R-:W-:Y:S01]  /*140b0*/  BSSY B0, `(.L_x_1341) ;  /* 0x0000012000007945 */ /* 0x000fe20003800000 */
[----:B0-----:R-:W-:-:S04]  /*140c0*/  LOP3.LUT R6, R0, 0x7f, RZ, 0xc0, !PT ;  /* 0x0000007f00067812 */ /* 0x001fc800078ec0ff */
[----:B------:R-:W-:-:S13]  /*140d0*/  ISETP.NE.AND P1, PT, R6, RZ, PT ;  /* 0x000000ff0600720c */ /* 0x000fda0003f25270 */
[----:B------:R-:W-:Y:S05]  /*140e0*/  @P1 BRA `(.L_x_1342) ;  /* 0x0000000000381947 */ /* 0x000fea0003800000 */
[----:B------:R-:W0:Y:S01]  /*140f0*/  S2R R3, SR_LANEID ;  /* 0x0000000000037919 */ /* 0x000e220000000000 */
[----:B------:R-:W-:Y:S01]  /*14100*/  VOTEU.ANY UR4, UPT, PT ;  /* 0x0000000000047886 */ /* 0x000fe200038e0100 */
[----:B------:R-:W3:Y:S01]  /*14110*/  LDC.64 R4, c[0x0][0xc80] ;  /* 0x00032000ff047b82 */ /* 0x000ee20000000a00 */
[----:B------:R-:W0:Y:S01]  /*14120*/  FLO.U32 R0, UR4 ;  /* 0x0000000400007d00 */ /* 0x000e2200080e0000 */
[----:B------:R-:W-:-:S07]  /*14130*/  ULDC.64 UR6, c[0x0][0x208] ;  /* 0x0000820000067ab9 */ /* 0x000fce0000000a00 */
[----:B------:R-:W3:Y:S01]  /*14140*/  POPC R2, UR4 ;  /* 0x0000000400027d09 */ /* 0x000ee20008000000 */
[----:B0-----:R-:W-:-:S13]  /*14150*/  ISETP.EQ.U32.AND P0, PT, R0, R3, PT ;  /* 0x000000030000720c */ /* 0x001fda0003f02070 */
[----:B---3--:R-:W3:Y:S01]  /*14160*/  @P0 ATOMG.E.ADD.STRONG.GPU PT, R5, desc[UR6][R4.64], R2 ;  /* 0x00000002040509a8 */ /* 0x008ee200081ee1c6 */
[----:B------:R-:W0:Y:S02]  /*14170*/  S2R R3, SR_LTMASK ;  /* 0x0000000000037919 */ /* 0x000e240000003900 */
[----:B0-----:R-:W-:-:S06]  /*14180*/  LOP3.LUT R3, R3, UR4, RZ, 0xc0, !PT ;  /* 0x0000000403037c12 */ /* 0x001fcc000f8ec0ff */
[----:B------:R-:W0:Y:S01]  /*14190*/  POPC R3, R3 ;  /* 0x0000000300037309 */ /* 0x000e220000000000 */
[----:B---3--:R-:W0:Y:S02]  /*141a0*/  SHFL.IDX PT, R0, R5, R0, 0x1f ;  /* 0x00001f0005007589 */ /* 0x008e2400000e0000 */
[----:B0-----:R-:W-:-:S05]  /*141b0*/  IADD3 R0, R0, UR44, R3 ;  /* 0x0000002c00007c10 */ /* 0x001fca000fffe003 */
[----:B------:R0:W-:Y:S02]  /*141c0*/  STL [R1+0x14], R0 ;  /* 0x0000140001007387 */ /* 0x0001e40000100800 */
.L_x_1342:
[----:B------:R-:W-:Y:S05]  /*141d0*/  BSYNC B0 ;  /* 0x0000000000007941 */ /* 0x000fea0003800000 */
.L_x_1341:
[----:B------:R-:W-:Y:S01]  /*141e0*/  LOP3.LUT P0, RZ, R19, 0x2, RZ, 0xc0, !PT ;  /* 0x0000000213ff7812 */ /* 0x000fe2000780c0ff */
[----:B------:R-:W-:-:S12]  /*141f0*/  BSSY B0, `(.L_x_1343) ;  /* 0x0000056000007945 */ /* 0x000fd80003800000 */
[----:B------:R-:W-:Y:S05]  /*14200*/  @!P0 BRA `(.L_x_1344) ;  /* 0x0000000400508947 */ /* 0x000fea0003800000 */
[----:B------:R-:W3:Y:S01]  /*14210*/  LDL R2, [R1+0x8] ;  /* 0x0000080001027983 */ /* 0x000ee20000100800 */
[----:B0-----:R-:W-:Y:S01]  /*14220*/  IMAD R0, R18, 0x8, R17 ;  /* 0x0000000812007824 */ /* 0x001fe200078e0211 */
[----:B------:R-:W-:Y:S01]  /*14230*/  BSSY B1, `(.L_x_1345) ;  /* 0x0000005000017945 */ /* 0x000fe20003800000 */
[----:B------:R-:W-:Y:S02]  /*14240*/  ISETP.NE.AND P2, PT, R6, RZ, PT ;  /* 0x000000ff0600720c */ /* 0x000fe40003f45270 */
[----:B---3--:R-:W-:-:S04]  /*14250*/  SHF.L.U32 R3, R2, 0x1f, RZ ;  /* 0x0000001f02037819 */ /* 0x008fc800000006ff */
[----:B------:R-:W0:Y:S02]  /*14260*/  SYNCS.PHASECHK.TRANS64.TRYWAIT P0, [R0+URZ+0x30860], R3 ;  /* 0x03086003000075a7 */ /* 0x000e24000800017f */
[----:B0-----:R-:W-:Y:S05]  /*14270*/  @!P0 BRA `(.L_x_1346) ;  /* 0x0000001c00888947 */ /* 0x001fea0003800000 */
.L_x_1400:
[----:B------:R-:W-:Y:S05]  /*14280*/  BSYNC B1 ;  /* 0x0000000000017941 */ /* 0x000fea0003800000 */
.L_x_1345:
[----:B------:R-:W-:Y:S04]  /*14290*/  BSSY B1, `(.L_x_1347) ;  /* 0x0000009000017945 */ /* 0x000fe80003800000 */
[----:B------:R-:W-:Y:S05]  /*142a0*/  @P2 BRA `(.L_x_1348) ;  /* 0x00000000001c2947 */ /* 0x000fea0003800000 */
[----:B------:R-:W3:Y:S01]  /*142b0*/  S2R R2, SR_TID.X ;  /* 0x0000000000027919 */ /* 0x000ee20000002100 */
[----:B0-----:R-:W-:-:S04]  /*142c0*/  IMAD.MOV.U32 R3, RZ, RZ, 0x8000 ;  /* 0x00008000ff037424 */ /* 0x001fc800078e00ff */
[----:B------:R4:W-:Y:S01]  /*142d0*/  SYNCS.ARRIVE.TRANS64 RZ, [R0+URZ+0x30850], R3 ;  /* 0x0308500300ff79a7 */ /* 0x0009e2000800003f */
[----:B---3--:R-:W-:-:S04]  /*142e0*/  LOP3.LUT R2, R2, 0x1f, RZ, 0xc0, !PT ;  /* 0x0000001f02027812 */ /* 0x008fc800078ec0ff */
[----:B------:R-:W-:-:S13]  /*142f0*/  ISETP.NE.AND P0, PT, R2, RZ, PT ;  /* 0x000000ff0200720c */ /* 0x000fda0003f05270 */
[----:B----4-:R-:W-:Y:S05]  /*14300*/  @!P0 BRA `(.L_x_1348) ;  /* 0x0000000000048947 */ /* 0x010fea0003800000 */
[----:B------:R-:W-:Y:S01]  /*14310*/  BPT.TRAP 0x1 ;  /* 0x000000040000795c */ /* 0x000fe20000300000 */
.L_x_1348:
[----:B------:R-:W-:Y:S05]  /*14320*/  BSYNC B1 ;  /* 0x0000000000017941 */ /* 0x000fea0003800000 */
.L_x_1347:
[----:B------:R-:W3:Y:S01]  /*14330*/  LDL.LU R2, [R1] ;  /* 0x0000000001027983 */ /* 0x000ee20000300800 */
[----:B------:R-:W-:Y:S01]  /*14340*/  UIADD3 UR4, UP0, UR38, 0x470, URZ ;  /* 0x0000047026047890 */ /* 0x000fe2000ff1e03f */
[----:B------:R-:W-:Y:S01]  /*14350*/  PLOP3.LUT P0, PT, PT, PT, PT, 0x80, 0x0 ;  /* 0x000000000000781c */ /* 0x000fe20003f0f070 */
[----:B0-----:R-:W-:Y:S01]  /*14360*/  VIADD R0, R0, 0x30850 ;  /* 0x0003085000007836 */ /* 0x001fe20000000000 */
[----:B------:R-:W-:Y:S01]  /*14370*/  UMOV UR6, 0x0 ;  /* 0x0000000000067882 */ /* 0x000fe20000000000 */
[----:B------:R-:W-:Y:S01]  /*14380*/  UIADD3.X UR5, URZ, UR39, URZ, UP0, !UPT ;  /* 0x000000273f057290 */ /* 0x000fe200087fe43f */
[----:B------:R-:W-:Y:S01]  /*14390*/  UMOV UR7, 0x14f00000 ;  /* 0x14f0000000077882 */ /* 0x000fe20000000000 */
[----:B------:R-:W-:Y:S01]  /*143a0*/  UMOV UR10, URZ ;  /* 0x0000003f000a7c82 */ /* 0x000fe20008000000 */
[----:B---3--:R-:W-:Y:S02]  /*143b0*/  IMAD.SHL.U32 R3, R2, 0x40, RZ ;  /* 0x0000004002037824 */ /* 0x008fe400078e00ff */
[----:B------:R-:W-:-:S04]  /*143c0*/  IMAD R2, R18, 0x8000, R17 ;  /* 0x0000800012027824 */ /* 0x000fc800078e0211 */
[----:B------:R-:W-:-:S07]  /*143d0*/  VIADD R4, R2, 0x400 ;  /* 0x0000040002047836 */ /* 0x000fce0000000000 */
.L_x_1349:
        /* <DEDUP_REMOVED lines=15> */
.L_x_1350:
        /* <DEDUP_REMOVED lines=15> */
.L_x_1351:
        /* <DEDUP_REMOVED lines=15> */
.L_x_1352:
        /* <DEDUP_REMOVED lines=9> */
[----:B---3--:R-:W-:Y:S05]  /*14740*/  @P0 BRA.U.ANY `(.L_x_1352) ;  /* 0xfffffffd00d80947 */ /* 0x008fea000393ffff */
.L_x_1344:
[----:B------:R-:W-:Y:S05]  /*14750*/  BSYNC B0 ;  /* 0x0000000000007941 */ /* 0x000fea0003800000 */
.L_x_1343:
[----:B------:R-:W3:Y:S01]  /*14760*/  LDL.LU R4, [R1+0x8] ;  /* 0x0000080001047983 */ /* 0x000ee20000300800 */
[----:B------:R-:W-:-:S05]  /*14770*/  VIADD R18, R18, 0x1 ;  /* 0x0000000112127836 */ /* 0x000fca0000000000 */
[----:B------:R-:W-:-:S04]  /*14780*/  ISETP.NE.AND P0, PT, R18, 0x2, PT ;  /* 0x000000021200780c */ /* 0x000fc80003f05270 */
[----:B0-----:R-:W-:Y:S02]  /*14790*/  SEL R0, RZ, 0x1, P0 ;  /* 0x00000001ff007807 */ /* 0x001fe40000000000 */
[----:B------:R-:W-:Y:S02]  /*147a0*/  SEL R18, R18, RZ, P0 ;  /* 0x000000ff12127207 */ /* 0x000fe40000000000 */
[----:B---3--:R-:W-:-:S05]  /*147b0*/  LOP3.LUT R4, R4, R0, RZ, 0x3c, !PT ;  /* 0x0000000004047212 */ /* 0x008fca00078e3cff */
[----:B------:R0:W-:Y:S02]  /*147c0*/  STL [R1+0x8], R4 ;  /* 0x0000080401007387 */ /* 0x0001e40000100800 */
.L_x_1260:
[----:B------:R-:W-:Y:S05]  /*147d0*/  BSYNC B7 ;  /* 0x0000000000077941 */ /* 0x000fea0003800000 */
.L_x_1258:
[----:B------:R4:W5:Y:S01]  /*147e0*/  LDL R2, [R1+0x14] ;  /* 0x0000140001027983 */ /* 0x0009620000100800 */
[----:B------:R-:W-:-:S13]  /*147f0*/  LOP3.LUT P0, RZ, R19, 0x4, RZ, 0xc0, !PT ;  /* 0x0000000413ff7812 */ /* 0x000fda000780c0ff */
[----:B----4-:R-:W-:Y:S05]  /*14800*/  @!P0 BRA `(.L_x_1353) ;  /* 0x0000000000288947 */ /* 0x010fea0003800000 */
[----:B------:R-:W-:Y:S05]  /*14810*/  WARPSYNC.ALL ;  /* 0x0000000000007948 */ /* 0x000fea0003800000 */
[----:B------:R-:W4:Y:S08]  /*14820*/  S2UR UR5, SR_CgaCtaId ;  /* 0x00000000000579c3 */ /* 0x000f300000008800 */
[----:B------:R-:W-:Y:S06]  /*14830*/  BAR.SYNC.DEFER_BLOCKING 0x5, 0x180 ;  /* 0x0146000000007b1d */ /* 0x000fec0000010000 */
[----:B------:R-:W-:-:S02]  /*14840*/  UMOV UR4, 0x400 ;  /* 0x0000040000047882 */ /* 0x000fc40000000000 */
[----:B----4-:R-:W-:-:S06]  /*14850*/  ULEA UR4, UR5, UR4, 0x18 ;  /* 0x0000000405047291 */ /* 0x010fcc000f8ec03f */
[----:B------:R-:W-:-:S05]  /*14860*/  IMAD.U32 R17, RZ, RZ, UR4 ;  /* 0x00000004ff117e24 */ /* 0x000fca000f8e00ff */
[----:B-----5:R-:W4:Y:S04]  /*14870*/  LDS R2, [R17+0x308d0] ;  /* 0x0308d00011027984 */ /* 0x020f280000000800 */
[----:B----4-:R4:W-:Y:S01]  /*14880*/  STL [R1+0x14], R2 ;  /* 0x0000140201007387 */ /* 0x0109e20000100800 */
[----:B------:R-:W-:Y:S06]  /*14890*/  BAR.ARV 0x4, 0x180 ;  /* 0x0106000000007b1d */ /* 0x000fec0000002000 */
[----:B------:R-:W-:Y:S05]  /*148a0*/  BRA `(.L_x_1354) ;  /* 0x00000000002c7947 */ /* 0x000fea0003800000 */
.L_x_1353:
[----:B------:R-:W-:-:S03]  /*148b0*/  UMOV UR4, 0xffffffff ;  /* 0xffffffff00047882 */ /* 0x000fc60000000000 */
[----:B------:R-:W-:Y:S05]  /*148c0*/  BRA.DIV UR4, `(.L_x_1355) ;  /* 0x0000001a04087947 */ /* 0x000fea000b800000 */
[----:B-----5:R4:W0:Y:S02]  /*148d0*/  SHFL.IDX PT, R14, R2, RZ, 0x1f ;  /* 0x00001fff020e7589 */ /* 0x02082400000e0000 */
.L_x_1403:
[----:B------:R-:W5:Y:S01]  /*148e0*/  @!P1 S2R R3, SR_CgaCtaId ;  /* 0x0000000000039919 */ /* 0x000f620000008800 */
[----:B------:R-:W-:Y:S05]  /*148f0*/  WARPSYNC.ALL ;  /* 0x0000000000007948 */ /* 0x000fea0003800000 */
[----:B------:R-:W-:Y:S01]  /*14900*/  BAR.SYNC.DEFER_BLOCKING 0x4, 0x180 ;  /* 0x0106000000007b1d */ /* 0x000fe20000010000 */
[----:B---3--:R-:W-:-:S05]  /*14910*/  @!P1 MOV R0, 0x400 ;  /* 0x0000040000009802 */ /* 0x008fca0000000f00 */
[----:B0-----:R0:W-:Y:S01]  /*14920*/  STL [R1+0x14], R14 ;  /* 0x0000140e01007387 */ /* 0x0011e20000100800 */
[----:B-----5:R-:W-:-:S05]  /*14930*/  @!P1 LEA R17, R3, R0, 0x18 ;  /* 0x0000000003119211 */ /* 0x020fca00078ec0ff */
[----:B------:R0:W-:Y:S01]  /*14940*/  @!P1 STS [R17+0x308d0], R2 ;  /* 0x0308d00211009388 */ /* 0x0001e20000000800 */
[----:B------:R-:W-:Y:S06]  /*14950*/  BAR.ARV 0x5, 0x180 ;  /* 0x0146000000007b1d */ /* 0x000fec0000002000 */
.L_x_1354:
[----:B---3--:R-:W3:Y:S01]  /*14960*/  LDL R0, [R1+0x14] ;  /* 0x0000140001007983 */ /* 0x008ee20000100800 */
[----:B------:R-:W-:Y:S02]  /*14970*/  ULDC UR4, c[0x0][0xc38] ;  /* 0x00030e0000047ab9 */ /* 0x000fe40000000800 */
[----:B---3--:R-:W-:-:S13]  /*14980*/  ISETP.GE.AND P0, PT, R0, UR4, PT ;  /* 0x0000000400007c0c */ /* 0x008fda000bf06270 */
[----:B------:R-:W-:Y:S05]  /*14990*/  @!P0 BRA `(.L_x_1356) ;  /* 0xffffffa800f88947 */ /* 0x000fea000383ffff */
.L_x_1249:
[----:B0-----:R-:W3:Y:S01]  /*149a0*/  LDL.LU R0, [R1+0x18] ;  /* 0x0000180001007983 */ /* 0x001ee20000300800 */
[----:B------:R-:W-:Y:S01]  /*149b0*/  BSSY B0, `(.L_x_1357) ;  /* 0x000000b000007945 */ /* 0x000fe20003800000 */
[----:B------:R-:W0:Y:S01]  /*149c0*/  S2R R5, SR_CgaCtaId ;  /* 0x0000000000057919 */ /* 0x000e220000008800 */
[----:B---3--:R-:W-:-:S05]  /*149d0*/  VIADD R0, R0, 0x1 ;  /* 0x0000000100007836 */ /* 0x008fca0000000000 */
[----:B----4-:R-:W-:-:S04]  /*149e0*/  LEA.HI R2, R0, R0, RZ, 0x1 ;  /* 0x0000000000027211 */ /* 0x010fc800078f08ff */
[----:B------:R-:W-:-:S05]  /*149f0*/  LOP3.LUT R3, R2, 0xfffffffe, RZ, 0xc0, !PT ;  /* 0xfffffffe02037812 */ /* 0x000fca00078ec0ff */
[----:B------:R-:W-:Y:S01]  /*14a00*/  IMAD.IADD R3, R0, 0x1, -R3 ;  /* 0x0000000100037824 */ /* 0x000fe200078e0a03 */
[----:B------:R-:W-:-:S04]  /*14a10*/  MOV R0, 0x400 ;  /* 0x0000040000007802 */ /* 0x000fc80000000f00 */
[----:B0-----:R-:W-:Y:S02]  /*14a20*/  LEA R0, R5, R0, 0x18 ;  /* 0x0000000005007211 */ /* 0x001fe400078ec0ff */
[----:B------:R-:W-:-:S04]  /*14a30*/  SHF.L.U32 R3, R3, 0x1f, RZ ;  /* 0x0000001f03037819 */ /* 0x000fc800000006ff */
[----:B------:R-:W0:Y:S02]  /*14a40*/  SYNCS.PHASECHK.TRANS64.TRYWAIT P0, [R0+URZ+0x30820], R3 ;  /* 0x03082003000075a7 */ /* 0x000e24000800017f */
[----:B0-----:R-:W-:Y:S05]  /*14a50*/  @!P0 BRA `(.L_x_1358) ;  /* 0x0000001400cc8947 */ /* 0x001fea0003800000 */
.L_x_1404:
[----:B------:R-:W-:Y:S05]  /*14a60*/  BSYNC B0 ;  /* 0x0000000000007941 */ /* 0x000fea0003800000 */
.L_x_1357:
[----:B------:R-:W-:-:S03]  /*14a70*/  UMOV UR4, 0xffffffff ;  /* 0xffffffff00047882 */ /* 0x000fc60000000000 */
[----:B------:R-:W-:Y:S05]  /*14a80*/  BRA.DIV UR4, `(.L_x_1359) ;  /* 0x0000001604d47947 */ /* 0x000fea000b800000 */
[----:B------:R-:W3:Y:S02]  /*14a90*/  S2R R2, SR_TID.X ;  /* 0x0000000000027919 */ /* 0x000ee40000002100 */
[----:B---3--:R-:W-:-:S04]  /*14aa0*/  SHF.R.U32.HI R2, RZ, 0x5, R2 ;  /* 0x00000005ff027819 */ /* 0x008fc80000011602 */
[----:B------:R-:W-:-:S05]  /*14ab0*/  LOP3.LUT R2, R2, 0x3, RZ, 0xc0, !PT ;  /* 0x0000000302027812 */ /* 0x000fca00078ec0ff */
[----:B------:R3:W4:Y:S02]  /*14ac0*/  SHFL.IDX PT, R14, R2, RZ, 0x1f ;  /* 0x00001fff020e7589 */ /* 0x00072400000e0000 */
.L_x_1407:
[----:B----4-:R-:W-:Y:S01]  /*14ad0*/  ISETP.NE.AND P0, PT, R14, RZ, PT ;  /* 0x000000ff0e00720c */ /* 0x010fe20003f05270 */
[----:B------:R-:W-:-:S12]  /*14ae0*/  BSSY B0, `(.L_x_1360) ;  /* 0x0000027000007945 */ /* 0x000fd80003800000 */
[----:B------:R-:W-:Y:S05]  /*14af0*/  @P0 BRA `(.L_x_1361) ;  /* 0x0000000000940947 */ /* 0x000fea0003800000 */
[----:B------:R-:W-:-:S03]  /*14b00*/  UMOV UR4, 0xffffffff ;  /* 0xffffffff00047882 */ /* 0x000fc60000000000 */
[----:B------:R-:W-:Y:S05]  /*14b10*/  BRA.DIV UR4, `(.L_x_1362) ;  /* 0x0000001604e47947 */ /* 0x000fea000b800000 */
[----:B------:R-:W-:-:S13]  /*14b20*/  ELECT P6, URZ, PT ;  /* 0x00000000003f782f */ /* 0x000fda00038c0000 */
.L_x_1410:
        /* <DEDUP_REMOVED lines=8> */
.L_x_1363:
[----:B------:R-:W3:Y:S01]  /*14bb0*/  LDL.LU R7, [R1+0x8] ;  /* 0x0000080001077983 */ /* 0x000ee20000300800 */
[----:B0-----:R-:W-:Y:S02]  /*14bc0*/  VIADD R3, R0, 0x30840 ;  /* 0x0003084000037836 */ /* 0x001fe40000000000 */
[C---:B------:R-:W-:Y:S02]  /*14bd0*/  VIADD R2, R18.reuse, 0x1 ;  /* 0x0000000112027836 */ /* 0x040fe40000000000 */
[----:B------:R-:W-:-:S03]  /*14be0*/  IMAD R6, R18, 0x8, R3 ;  /* 0x0000000812067824 */ /* 0x000fc600078e0203 */
[----:B------:R-:W-:-:S04]  /*14bf0*/  ISETP.NE.AND P1, PT, R2, 0x2, PT ;  /* 0x000000020200780c */ /* 0x000fc80003f25270 */
[----:B------:R-:W-:Y:S02]  /*14c00*/  SEL R4, RZ, 0x1, P1 ;  /* 0x00000001ff047807 */ /* 0x000fe40000800000 */
[C---:B---3--:R-:W-:Y:S02]  /*14c10*/  SHF.L.U32 R5, R7.reuse, 0x1f, RZ ;  /* 0x0000001f07057819 */ /* 0x048fe400000006ff */
[----:B------:R-:W-:Y:S02]  /*14c20*/  LOP3.LUT R7, R7, R4, RZ, 0x3c, !PT ;  /* 0x0000000407077212 */ /* 0x000fe400078e3cff */
[----:B------:R-:W0:Y:S01]  /*14c30*/  SYNCS.PHASECHK.TRANS64.TRYWAIT P0, [R6+URZ], R5 ;  /* 0x00000005060075a7 */ /* 0x000e22000800017f */
[----:B------:R-:W-:Y:S02]  /*14c40*/  SEL R4, R2, RZ, P1 ;  /* 0x000000ff02047207 */ /* 0x000fe40000800000 */
[----:B------:R-:W-:-:S03]  /*14c50*/  SHF.L.U32 R2, R7, 0x1f, RZ ;  /* 0x0000001f07027819 */ /* 0x000fc600000006ff */
[----:B------:R-:W-:Y:S01]  /*14c60*/  IMAD R3, R4, 0x8, R3 ;  /* 0x0000000804037824 */ /* 0x000fe200078e0203 */
[----:B0-----:R-:W-:Y:S06]  /*14c70*/  @!P0 BRA `(.L_x_1364) ;  /* 0x0000001400ac8947 */ /* 0x001fec0003800000 */
.L_x_1411:
[----:B------:R-:W3:Y:S02]  /*14c80*/  SYNCS.PHASECHK.TRANS64.TRYWAIT P0, [R3+URZ], R2 ;  /* 0x00000002030075a7 */ /* 0x000ee4000800017f */
[----:B---3--:R-:W-:Y:S05]  /*14c90*/  @!P0 BRA `(.L_x_1365) ;  /* 0x0000001400b88947 */ /* 0x008fea0003800000 */
.L_x_1412:
[----:B------:R-:W-:Y:S05]  /*14ca0*/  @!P2 BRA `(.L_x_1366) ;  /* 0x000000000004a947 */ /* 0x000fea0003800000 */
[----:B------:R-:W-:Y:S01]  /*14cb0*/  BPT.TRAP 0x1 ;  /* 0x000000040000795c */ /* 0x000fe20000300000 */
.L_x_1366:
[----:B---3--:R-:W-:-:S04]  /*14cc0*/  VIADD R3, R0, 0x30860 ;  /* 0x0003086000037836 */ /* 0x008fc80000000000 */
[----:B------:R-:W-:-:S04]  /*14cd0*/  IMAD R18, R18, 0x8, R3 ;  /* 0x0000000812127824 */ /* 0x000fc800078e0203 */
[----:B------:R-:W3:Y:S02]  /*14ce0*/  SYNCS.PHASECHK.TRANS64.TRYWAIT P0, [R18+URZ], R5 ;  /* 0x00000005120075a7 */ /* 0x000ee4000800017f */
[----:B---3--:R-:W-:Y:S05]  /*14cf0*/  @!P0 BRA `(.L_x_1367) ;  /* 0x0000001400b48947 */ /* 0x008fea0003800000 */
.L_x_1413:
[----:B------:R-:W-:-:S07]  /*14d00*/  IMAD R3, R4, 0x8, R3 ;  /* 0x0000000804037824 */ /* 0x000fce00078e0203 */
.L_x_1368:
[----:B----4-:R4:W0:Y:S02]  /*14d10*/  SYNCS.PHASECHK.TRANS64.TRYWAIT P0, [R3+URZ], R2 ;  /* 0x00000002030075a7 */ /* 0x010824000800017f */
[----:B0-----:R-:W-:Y:S05]  /*14d20*/  @!P0 NANOSLEEP.SYNCS 0x989680 ;  /* 0x009896800000895d */ /* 0x001fea0003900000 */
[----:B------:R-:W0:Y:S02]  /*14d30*/  @!P0 SYNCS.PHASECHK.TRANS64 P0, [R3+URZ], R2 ;  /* 0x00000002030085a7 */ /* 0x000e24000800007f */
[----:B0-----:R-:W-:Y:S05]  /*14d40*/  @!P0 BRA `(.L_x_1368) ;  /* 0xfffffffc00f08947 */ /* 0x001fea000383ffff */
.L_x_1361:
[----:B------:R-:W-:Y:S05]  /*14d50*/  BSYNC B0 ;  /* 0x0000000000007941 */ /* 0x000fea0003800000 */
.L_x_1360:
[----:B------:R-:W-:Y:S05]  /*14d60*/  EXIT ;  /* 0x000000000000794d */ /* 0x000fea0003800000 */
.L_x_1162:
[----:B0-----:R-:W-:-:S04]  /*14d70*/  IMAD.U32 R3, RZ, RZ, UR37 ;  /* 0x00000025ff037e24 */ /* 0x001fc8000f8e00ff */
[----:B------:R0:W1:Y:S03]  /*14d80*/  SYNCS.PHASECHK.TRANS64.TRYWAIT P1, [R3+URZ+0x30800], R0 ;  /* 0x03080000030075a7 */ /* 0x000066000802017f */
[----:B-1----:R-:W-:Y:S05]  /*14d90*/  @!P1 NANOSLEEP.SYNCS 0x989680 ;  /* 0x009896800000995d */ /* 0x002fea0003900000 */
[----:B------:R-:W1:Y:S02]  /*14da0*/  @!P1 SYNCS.PHASECHK.TRANS64 P1, [R3+URZ+0x30800], R0 ;  /* 0x03080000030095a7 */ /* 0x000e64000802007f */
[----:B-1----:R-:W-:Y:S05]  /*14db0*/  @!P1 BRA `(.L_x_1162) ;  /* 0xfffffffc00ec9947 */ /* 0x002fea000383ffff */
[----:B------:R-:W-:Y:S05]  /*14dc0*/  BRA `(.L_x_1369) ;  /* 0xfffffecc00c47947 */ /* 0x000fea000383ffff */
.L_x_1166:
[----:B-1----:R1:W2:Y:S02]  /*14dd0*/  SYNCS.PHASECHK.TRANS64.TRYWAIT P2, [R3+URZ+0x30830], R0 ;  /* 0x03083000030075a7 */ /* 0x0022a4000804017f */
[----:B--2---:R-:W-:Y:S05]  /*14de0*/  @!P2 NANOSLEEP.SYNCS 0x989680 ;  /* 0x009896800000a95d */ /* 0x004fea0003900000 */
[----:B------:R-:W2:Y:S02]  /*14df0*/  @!P2 SYNCS.PHASECHK.TRANS64 P2, [R3+URZ+0x30830], R0 ;  /* 0x030830000300a5a7 */ /* 0x000ea4000804007f */
[----:B--2---:R-:W-:Y:S05]  /*14e00*/  @!P2 BRA `(.L_x_1166) ;  /* 0xfffffffc00f0a947 */ /* 0x004fea000383ffff */
[----:B------:R-:W-:Y:S05]  /*14e10*/  BRA `(.L_x_1165) ;  /* 0xfffffecc00e87947 */ /* 0x000fea000383ffff */
.L_x_1182:
[----:B-1----:R-:W-:-:S04]  /*14e20*/  IMAD.U32 R21, RZ, RZ, UR6 ;  /* 0x00000006ff157e24 */ /* 0x002fc8000f8e00ff */
[----:B------:R1:W2:Y:S03]  /*14e30*/  SYNCS.PHASECHK.TRANS64.TRYWAIT P2, [R21+URZ+0x30830], R20 ;  /* 0x03083014150075a7 */ /* 0x0002a6000804017f */
[----:B--2---:R-:W-:Y:S05]  /*14e40*/  @!P2 NANOSLEEP.SYNCS 0x989680 ;  /* 0x009896800000a95d */ /* 0x004fea0003900000 */
[----:B------:R-:W2:Y:S02]  /*14e50*/  @!P2 SYNCS.PHASECHK.TRANS64 P2, [R21+URZ+0x30830], R20 ;  /* 0x030830141500a5a7 */ /* 0x000ea4000804007f */
[----:B--2---:R-:W-:Y:S05]  /*14e60*/  @!P2 BRA `(.L_x_1182) ;  /* 0xfffffffc00eca947 */ /* 0x004fea000383ffff */
[----:B------:R-:W-:Y:S05]  /*14e70*/  BRA `(.L_x_1181) ;  /* 0xfffffef400c07947 */ /* 0x000fea000383ffff */
.L_x_1186:
[----:B-1----:R-:W-:-:S04]  /*14e80*/  IMAD.U32 R21, RZ, RZ, UR10 ;  /* 0x0000000aff157e24 */ /* 0x002fc8000f8e00ff */
[----:B------:R1:W3:Y:S03]  /*14e90*/  SYNCS.PHASECHK.TRANS64.TRYWAIT P2, [R21+URZ+0x30850], R0 ;  /* 0x03085000150075a7 */ /* 0x0002e6000804017f */
[----:B---3--:R-:W-:Y:S05]  /*14ea0*/  @!P2 NANOSLEEP.SYNCS 0x989680 ;  /* 0x009896800000a95d */ /* 0x008fea0003900000 */
[----:B------:R-:W3:Y:S02]  /*14eb0*/  @!P2 SYNCS.PHASECHK.TRANS64 P2, [R21+URZ+0x30850], R0 ;  /* 0x030850001500a5a7 */ /* 0x000ee4000804007f */
[----:B---3--:R-:W-:Y:S05]  /*14ec0*/  @!P2 BRA `(.L_x_1186) ;  /* 0xfffffffc00eca947 */ /* 0x008fea000383ffff */
[----:B------:R-:W-:Y:S05]  /*14ed0*/  BRA `(.L_x_1185) ;  /* 0xffffff0400487947 */ /* 0x000fea000383ffff */
.L_x_1203:
[----:B-1----:R-:W-:-:S04]  /*14ee0*/  IMAD.U32 R4, RZ, RZ, UR5 ;  /* 0x00000005ff047e24 */ /* 0x002fc8000f8e00ff */
[----:B------:R1:W2:Y:S03]  /*14ef0*/  SYNCS.PHASECHK.TRANS64.TRYWAIT P2, [R4+URZ+0x30830], R3 ;  /* 0x03083003040075a7 */ /* 0x0002a6000804017f */
[----:B--2---:R-:W-:Y:S05]  /*14f00*/  @!P2 NANOSLEEP.SYNCS 0x989680 ;  /* 0x009896800000a95d */ /* 0x004fea0003900000 */
[----:B------:R-:W2:Y:S02]  /*14f10*/  @!P2 SYNCS.PHASECHK.TRANS64 P2, [R4+URZ+0x30830], R3 ;  /* 0x030830030400a5a7 */ /* 0x000ea4000804007f */
[----:B--2---:R-:W-:Y:S05]  /*14f20*/  @!P2 BRA `(.L_x_1203) ;  /* 0xfffffffc00eca947 */ /* 0x004fea000383ffff */
[----:B------:R-:W-:Y:S05]  /*14f30*/  BRA `(.L_x_1202) ;  /* 0xffffff20002c7947 */ /* 0x000fea000383ffff */
.L_x_1207:
[----:B01----:R-:W-:-:S04]  /*14f40*/  IMAD.U32 R3, RZ, RZ, UR14 ;  /* 0x0000000eff037e24 */ /* 0x003fc8000f8e00ff */
[----:B------:R0:W1:Y:S03]  /*14f50*/  SYNCS.PHASECHK.TRANS64.TRYWAIT P2, [R3+URZ+0x30850], R0 ;  /* 0x03085000030075a7 */ /* 0x000066000804017f */
[----:B-1----:R-:W-:Y:S05]  /*14f60*/  @!P2 NANOSLEEP.SYNCS 0x989680 ;  /* 0x009896800000a95d */ /* 0x002fea0003900000 */
[----:B------:R-:W1:Y:S02]  /*14f70*/  @!P2 SYNCS.PHASECHK.TRANS64 P2, [R3+URZ+0x30850], R0 ;  /* 0x030850000300a5a7 */ /* 0x000e64000804007f */
[----:B-1----:R-:W-:Y:S05]  /*14f80*/  @!P2 BRA `(.L_x_1207) ;  /* 0xfffffffc00eca947 */ /* 0x002fea000383ffff */
[----:B------:R-:W-:Y:S05]  /*14f90*/  BRA `(.L_x_1206) ;  /* 0xffffff2c00b47947 */ /* 0x000fea000383ffff */
.L_x_1213:
[----:B-1----:R-:W-:-:S04]  /*14fa0*/  IMAD.U32 R4, RZ, RZ, UR5 ;  /* 0x00000005ff047e24 */ /* 0x002fc8000f8e00ff */
[----:B------:R1:W2:Y:S03]  /*14fb0*/  SYNCS.PHASECHK.TRANS64.TRYWAIT P2, [R4+URZ+0x30830], R3 ;  /* 0x03083003040075a7 */ /* 0x0002a6000804017f */
[----:B--2---:R-:W-:Y:S05]  /*14fc0*/  @!P2 NANOSLEEP.SYNCS 0x989680 ;  /* 0x009896800000a95d */ /* 0x004fea0003900000 */
[----:B------:R-:W2:Y:S02]  /*14fd0*/  @!P2 SYNCS.PHASECHK.TRANS64 P2, [R4+URZ+0x30830], R3 ;  /* 0x030830030400a5a7 */ /* 0x000ea4000804007f */
[----:B--2---:R-:W-:Y:S05]  /*14fe0*/  @!P2 BRA `(.L_x_1213) ;  /* 0xfffffffc00eca947 */ /* 0x004fea000383ffff */
[----:B------:R-:W-:Y:S05]  /*14ff0*/  BRA `(.L_x_1212) ;  /* 0xffffff3c00347947 */ /* 0x000fea000383ffff */
.L_x_1217:
[----:B01----:R-:W-:-:S04]  /*15000*/  IMAD.U32 R3, RZ, RZ, UR14 ;  /* 0x0000000eff037e24 */ /* 0x003fc8000f8e00ff */
[----:B------:R0:W1:Y:S03]  /*15010*/  SYNCS.PHASECHK.TRANS64.TRYWAIT P2, [R3+URZ+0x30850], R0 ;  /* 0x03085000030075a7 */ /* 0x000066000804017f */
[----:B-1----:R-:W-:Y:S05]  /*15020*/  @!P2 NANOSLEEP.SYNCS 0x989680 ;  /* 0x009896800000a95d */ /* 0x002fea0003900000 */
[----:B------:R-:W1:Y:S02]  /*15030*/  @!P2 SYNCS.PHASECHK.TRANS64 P2, [R3+URZ+0x30850], R0 ;  /* 0x030850000300a5a7 */ /* 0x000e64000804007f */
[----:B-1----:R-:W-:Y:S05]  /*15040*/  @!P2 BRA `(.L_x_1217) ;  /* 0xfffffffc00eca947 */ /* 0x002fea000383ffff */
[----:B------:R-:W-:Y:S05]  /*15050*/  BRA `(.L_x_1216) ;  /* 0xffffff4800bc7947 */ /* 0x000fea000383ffff */
.L_x_1230:
[----:B-1----:R-:W-:-:S04]  /*15060*/  IMAD.U32 R7, RZ, RZ, UR7 ;  /* 0x00000007ff077e24 */ /* 0x002fc8000f8e00ff */
[----:B------:R1:W2:Y:S03]  /*15070*/  SYNCS.PHASECHK.TRANS64.TRYWAIT P0, [R7+URZ+0x30850], R0 ;  /* 0x03085000070075a7 */ /* 0x0002a6000800017f */
[----:B--2---:R-:W-:Y:S05]  /*15080*/  @!P0 NANOSLEEP.SYNCS 0x989680 ;  /* 0x009896800000895d */ /* 0x004fea0003900000 */
[----:B------:R-:W2:Y:S02]  /*15090*/  @!P0 SYNCS.PHASECHK.TRANS64 P0, [R7+URZ+0x30850], R0 ;  /* 0x03085000070085a7 */ /* 0x000ea4000800007f */
[----:B--2---:R-:W-:Y:S05]  /*150a0*/  @!P0 BRA `(.L_x_1230) ;  /* 0xfffffffc00ec8947 */ /* 0x004fea000383ffff */
[----:B------:R-:W-:Y:S05]  /*150b0*/  BRA `(.L_x_1229) ;  /* 0xffffff6800c47947 */ /* 0x000fea000383ffff */
.L_x_1266:
[----:B------:R-:W-:Y:S02]  /*150c0*/  IMAD.MOV.U32 R13, RZ, RZ, R4 ;  /* 0x000000ffff0d7224 */ /* 0x000fe400078e0004 */
[----:B------:R-:W-:Y:S02]  /*150d0*/  IMAD.MOV.U32 R12, RZ, RZ, RZ ;  /* 0x000000ffff0c7224 */ /* 0x000fe400078e00ff */
[----:B------:R-:W-:Y:S02]  /*150e0*/  IMAD.MOV.U32 R11, RZ, RZ, 0x1f ;  /* 0x0000001fff0b7424 */ /* 0x000fe400078e00ff */
[----:B------:R-:W-:-:S07]  /*150f0*/  IMAD.MOV.U32 R15, RZ, RZ, -0x1 ;  /* 0xffffffffff0f7424 */ /* 0x000fce00078e00ff */
[----:B0-----:R-:W-:Y:S05]  /*15100*/  WARPSYNC.COLLECTIVE R15, `(.L_x_1370) ;  /* 0x000000000f087348 */ /* 0x001fea0003c00000 */
[----:B------:R1:W2:Y:S02]  /*15110*/  SHFL.IDX P6, R14, R13, R12, R11 ;  /* 0x0000000c0d0e7389 */ /* 0x0002a400000c000b */
[----:B012---:R-:W-:Y:S01]  /*15120*/  ENDCOLLECTIVE ;  /* 0x000000000000791b */ /* 0x007fe20003800000 */
.L_x_1370:
[----:B------:R-:W-:Y:S05]  /*15130*/  BRA `(.L_x_1371) ;  /* 0xffffffb000bc7947 */ /* 0x000fea000383ffff */
.L_x_1268:
[----:B------:R-:W-:Y:S01]  /*15140*/  BSSY B0, `(.L_x_1372) ;  /* 0x0000006000007945 */ /* 0x000fe20003800000 */
[----:B------:R-:W-:-:S07]  /*15150*/  IMAD.MOV.U32 R15, RZ, RZ, -0x1 ;  /* 0xffffffffff0f7424 */ /* 0x000fce00078e00ff */
[----:B01----:R-:W-:Y:S05]  /*15160*/  WARPSYNC.COLLECTIVE R15, `(.L_x_1373) ;  /* 0x000000000f0c7348 */ /* 0x003fea0003c00000 */
[----:B------:R-:W-:Y:S02]  /*15170*/  ELECT P6, UR62, PT ;  /* 0x00000000003e782f */ /* 0x000fe400038c0000 */
[----:B------:R-:W-:Y:S01]  /*15180*/  MOV R14, UR62 ;  /* 0x0000003e000e7c02 */ /* 0x000fe20008000f00 */
[----:B01----:R-:W-:Y:S10]  /*15190*/  ENDCOLLECTIVE ;  /* 0x000000000000791b */ /* 0x003ff40003800000 */
.L_x_1373:
[----:B------:R-:W-:Y:S05]  /*151a0*/  BSYNC B0 ;  /* 0x0000000000007941 */ /* 0x000fea0003800000 */
.L_x_1372:
[----:B------:R-:W-:Y:S05]  /*151b0*/  BRA `(.L_x_1374) ;  /* 0xffffffb000c07947 */ /* 0x000fea000383ffff */
.L_x_1270:
[----:B--2---:R2:W3:Y:S02]  /*151c0*/  SYNCS.PHASECHK.TRANS64.TRYWAIT P0, [R0+URZ+0x30840], R2 ;  /* 0x03084002000075a7 */ /* 0x0044e4000800017f */
[----:B---3--:R-:W-:Y:S05]  /*151d0*/  @!P0 NANOSLEEP.SYNCS 0x989680 ;  /* 0x009896800000895d */ /* 0x008fea0003900000 */
[----:B------:R-:W3:Y:S02]  /*151e0*/  @!P0 SYNCS.PHASECHK.TRANS64 P0, [R0+URZ+0x30840], R2 ;  /* 0x03084002000085a7 */ /* 0x000ee4000800007f */
[----:B---3--:R-:W-:Y:S05]  /*151f0*/  @!P0 BRA `(.L_x_1270) ;  /* 0xfffffffc00f08947 */ /* 0x008fea000383ffff */
[----:B------:R-:W-:Y:S05]  /*15200*/  BRA `(.L_x_1375) ;  /* 0xffffffb4001c7947 */ /* 0x000fea000383ffff */
.L_x_1274:
[----:B------:R-:W-:Y:S02]  /*15210*/  IMAD.MOV.U32 R13, RZ, RZ, R5 ;  /* 0x000000ffff0d7224 */ /* 0x000fe400078e0005 */
[----:B------:R-:W-:Y:S02]  /*15220*/  IMAD.MOV.U32 R12, RZ, RZ, RZ ;  /* 0x000000ffff0c7224 */ /* 0x000fe400078e00ff */
[----:B------:R-:W-:Y:S02]  /*15230*/  IMAD.MOV.U32 R11, RZ, RZ, 0x181f ;  /* 0x0000181fff0b7424 */ /* 0x000fe400078e00ff */
[----:B------:R-:W-:Y:S02]  /*15240*/  IMAD.MOV.U32 R15, RZ, RZ, -0x1 ;  /* 0xffffffffff0f7424 */ /* 0x000fe400078e00ff */
[----:B------:R-:W-:-:S07]  /*15250*/  VIADD R0, R10, UR43 ;  /* 0x0000002b0a007c36 */ /* 0x000fce0008000000 */
[----:B-----5:R-:W-:Y:S05]  /*15260*/  WARPSYNC.COLLECTIVE R15, `(.L_x_1376) ;  /* 0x000000000f087348 */ /* 0x020fea0003c00000 */
[----:B------:R0:W1:Y:S02]  /*15270*/  SHFL.IDX P6, R14, R13, R12, R11 ;  /* 0x0000000c0d0e7389 */ /* 0x00006400000c000b */
[----:B01---5:R-:W-:Y:S01]  /*15280*/  ENDCOLLECTIVE ;  /* 0x000000000000791b */ /* 0x023fe20003800000 */
.L_x_1376:
[----:B------:R-:W-:Y:S02]  /*15290*/  IMAD.MOV.U32 R13, RZ, RZ, R6 ;  /* 0x000000ffff0d7224 */ /* 0x000fe400078e0006 */
[----:B------:R-:W-:-:S07]  /*152a0*/  IMAD.MOV.U32 R2, RZ, RZ, R14 ;  /* 0x000000ffff027224 */ /* 0x000fce00078e000e */
[----:B------:R-:W-:Y:S05]  /*152b0*/  WARPSYNC.COLLECTIVE R15, `(.L_x_1377) ;  /* 0x000000000f087348 */ /* 0x000fea0003c00000 */
[----:B------:R0:W1:Y:S02]  /*152c0*/  SHFL.IDX P6, R14, R13, R12, R11 ;  /* 0x0000000c0d0e7389 */ /* 0x00006400000c000b */
[----:B01----:R-:W-:Y:S01]  /*152d0*/  ENDCOLLECTIVE ;  /* 0x000000000000791b */ /* 0x003fe20003800000 */
.L_x_1377:
[----:B------:R-:W-:Y:S01]  /*152e0*/  ULDC UR4, c[0x0][0x288] ;  /* 0x0000a20000047ab9 */ /* 0x000fe20000000800 */
[----:B------:R-:W-:Y:S01]  /*152f0*/  ULDC.64 UR6, c[0x0][0x208] ;  /* 0x0000820000067ab9 */ /* 0x000fe20000000a00 */
[----:B------:R-:W-:Y:S02]  /*15300*/  IMAD R4, R7, UR4, RZ ;  /* 0x0000000407047c24 */ /* 0x000fe4000f8e02ff */
[----:B------:R-:W-:-:S03]  /*15310*/  VIADD R7, R0, 0x10 ;  /* 0x0000001000077836 */ /* 0x000fc60000000000 */
        /* <DEDUP_REMOVED lines=20> */
.L_x_1378:
[----:B------:R-:W-:Y:S02]  /*15460*/  IMAD.MOV.U32 R13, RZ, RZ, R6 ;  /* 0x000000ffff0d7224 */ /* 0x000fe400078e0006 */
[----:B------:R-:W-:-:S07]  /*15470*/  IMAD.MOV.U32 R2, RZ, RZ, R14 ;  /* 0x000000ffff027224 */ /* 0x000fce00078e000e */
[----:B------:R-:W-:Y:S05]  /*15480*/  WARPSYNC.COLLECTIVE R15, `(.L_x_1379) ;  /* 0x000000000f087348 */ /* 0x000fea0003c00000 */
[----:B------:R0:W1:Y:S02]  /*15490*/  SHFL.IDX P6, R14, R13, R12, R11 ;  /* 0x0000000c0d0e7389 */ /* 0x00006400000c000b */
[----:B01----:R-:W-:Y:S01]  /*154a0*/  ENDCOLLECTIVE ;  /* 0x000000000000791b */ /* 0x003fe20003800000 */
.L_x_1379:
        /* <DEDUP_REMOVED lines=19> */
.L_x_1380:
[----:B------:R-:W-:-:S05]  /*155e0*/  VIADD R2, R0, 0x20 ;  /* 0x0000002000027836 */ /* 0x000fca0000000000 */
[----:B------:R-:W-:Y:S01]  /*155f0*/  ISETP.GE.AND P4, PT, R2, R4, PT ;  /* 0x000000040200720c */ /* 0x000fe20003f86270 */
[----:B------:R-:W-:Y:S02]  /*15600*/  IMAD.MOV.U32 R13, RZ, RZ, R6 ;  /* 0x000000ffff0d7224 */ /* 0x000fe400078e0006 */
[----:B------:R-:W-:-:S10]  /*15610*/  IMAD.MOV.U32 R2, RZ, RZ, R14 ;  /* 0x000000ffff027224 */ /* 0x000fd400078e000e */
[----:B------:R-:W-:Y:S05]  /*15620*/  WARPSYNC.COLLECTIVE R15, `(.L_x_1381) ;  /* 0x000000000f087348 */ /* 0x000fea0003c00000 */
[----:B------:R0:W1:Y:S02]  /*15630*/  SHFL.IDX P6, R14, R13, R12, R11 ;  /* 0x0000000c0d0e7389 */ /* 0x00006400000c000b */
[----:B01----:R-:W-:Y:S01]  /*15640*/  ENDCOLLECTIVE ;  /* 0x000000000000791b */ /* 0x003fe20003800000 */
.L_x_1381:
        /* <DEDUP_REMOVED lines=19> */
.L_x_1382:
[----:B------:R-:W-:-:S05]  /*15780*/  VIADD R2, R0, 0x30 ;  /* 0x0000003000027836 */ /* 0x000fca0000000000 */
[----:B------:R-:W-:Y:S01]  /*15790*/  ISETP.GE.AND P4, PT, R2, R4, PT ;  /* 0x000000040200720c */ /* 0x000fe20003f86270 */
[----:B------:R-:W-:Y:S02]  /*157a0*/  IMAD.MOV.U32 R13, RZ, RZ, R6 ;  /* 0x000000ffff0d7224 */ /* 0x000fe400078e0006 */
[----:B------:R-:W-:-:S10]  /*157b0*/  IMAD.MOV.U32 R2, RZ, RZ, R14 ;  /* 0x000000ffff027224 */ /* 0x000fd400078e000e */
[----:B------:R-:W-:Y:S05]  /*157c0*/  WARPSYNC.COLLECTIVE R15, `(.L_x_1383) ;  /* 0x000000000f087348 */ /* 0x000fea0003c00000 */
[----:B------:R0:W1:Y:S02]  /*157d0*/  SHFL.IDX P6, R14, R13, R12, R11 ;  /* 0x0000000c0d0e7389 */ /* 0x00006400000c000b */
[----:B01----:R-:W-:Y:S01]  /*157e0*/  ENDCOLLECTIVE ;  /* 0x000000000000791b */ /* 0x003fe20003800000 */
.L_x_1383:
        /* <DEDUP_REMOVED lines=19> */
.L_x_1384:
[----:B------:R-:W-:-:S05]  /*15920*/  VIADD R2, R0, 0x40 ;  /* 0x0000004000027836 */ /* 0x000fca0000000000 */
[----:B------:R-:W-:Y:S01]  /*15930*/  ISETP.GE.AND P4, PT, R2, R4, PT ;  /* 0x000000040200720c */ /* 0x000fe20003f86270 */
[----:B------:R-:W-:Y:S02]  /*15940*/  IMAD.MOV.U32 R13, RZ, RZ, R6 ;  /* 0x000000ffff0d7224 */ /* 0x000fe400078e0006 */
[----:B------:R-:W-:-:S10]  /*15950*/  IMAD.MOV.U32 R2, RZ, RZ, R14 ;  /* 0x000000ffff027224 */ /* 0x000fd400078e000e */
[----:B------:R-:W-:Y:S05]  /*15960*/  WARPSYNC.COLLECTIVE R15, `(.L_x_1385) ;  /* 0x000000000f087348 */ /* 0x000fea0003c00000 */
[----:B------:R0:W1:Y:S02]  /*15970*/  SHFL.IDX P6, R14, R13, R12, R11 ;  /* 0x0000000c0d0e7389 */ /* 0x00006400000c000b */
[----:B01----:R-:W-:Y:S01]  /*15980*/  ENDCOLLECTIVE ;  /* 0x000000000000791b */ /* 0x003fe20003800000 */
.L_x_1385:
        /* <DEDUP_REMOVED lines=19> */
.L_x_1386:
[----:B------:R-:W-:-:S05]  /*15ac0*/  VIADD R2, R0, 0x50 ;  /* 0x0000005000027836 */ /* 0x000fca0000000000 */
[----:B------:R-:W-:Y:S01]  /*15ad0*/  ISETP.GE.AND P4, PT, R2, R4, PT ;  /* 0x000000040200720c */ /* 0x000fe20003f86270 */
[----:B------:R-:W-:Y:S02]  /*15ae0*/  IMAD.MOV.U32 R13, RZ, RZ, R6 ;  /* 0x000000ffff0d7224 */ /* 0x000fe400078e0006 */
[----:B------:R-:W-:-:S10]  /*15af0*/  IMAD.MOV.U32 R2, RZ, RZ, R14 ;  /* 0x000000ffff027224 */ /* 0x000fd400078e000e */
[----:B------:R-:W-:Y:S05]  /*15b00*/  WARPSYNC.COLLECTIVE R15, `(.L_x_1387) ;  /* 0x000000000f087348 */ /* 0x000fea0003c00000 */
[----:B------:R0:W1:Y:S02]  /*15b10*/  SHFL.IDX P6, R14, R13, R12, R11 ;  /* 0x0000000c0d0e7389 */ /* 0x00006400000c000b */
[----:B01----:R-:W-:Y:S01]  /*15b20*/  ENDCOLLECTIVE ;  /* 0x000000000000791b */ /* 0x003fe20003800000 */
.L_x_1387:
        /* <DEDUP_REMOVED lines=19> */
.L_x_1388:
[----:B------:R-:W-:-:S05]  /*15c60*/  VIADD R2, R0, 0x60 ;  /* 0x0000006000027836 */ /* 0x000fca0000000000 */
[----:B------:R-:W-:Y:S01]  /*15c70*/  ISETP.GE.AND P4, PT, R2, R4, PT ;  /* 0x000000040200720c */ /* 0x000fe20003f86270 */
[----:B------:R-:W-:Y:S02]  /*15c80*/  IMAD.MOV.U32 R13, RZ, RZ, R6 ;  /* 0x000000ffff0d7224 */ /* 0x000fe400078e0006 */
[----:B------:R-:W-:-:S10]  /*15c90*/  IMAD.MOV.U32 R2, RZ, RZ, R14 ;  /* 0x000000ffff027224 */ /* 0x000fd400078e000e */
[----:B------:R-:W-:Y:S05]  /*15ca0*/  WARPSYNC.COLLECTIVE R15, `(.L_x_1389) ;  /* 0x000000000f087348 */ /* 0x000fea0003c00000 */
[----:B------:R0:W1:Y:S02]  /*15cb0*/  SHFL.IDX P6, R14, R13, R12, R11 ;  /* 0x0000000c0d0e7389 */ /* 0x00006400000c000b */
[----:B01----:R-:W-:Y:S01]  /*15cc0*/  ENDCOLLECTIVE ;  /* 0x000000000000791b */ /* 0x003fe20003800000 */
.L_x_1389:
        /* <DEDUP_REMOVED lines=19> */
.L_x_1390:
[----:B------:R-:W-:Y:S02]  /*15e00*/  IMAD.MOV.U32 R13, RZ, RZ, R6 ;  /* 0x000000ffff0d7224 */ /* 0x000fe400078e0006 */
[----:B------:R-:W-:-:S07]  /*15e10*/  IMAD.MOV.U32 R7, RZ, RZ, R14 ;  /* 0x000000ffff077224 */ /* 0x000fce00078e000e */
[----:B------:R-:W-:Y:S05]  /*15e20*/  WARPSYNC.COLLECTIVE R15, `(.L_x_1391) ;  /* 0x000000000f087348 */ /* 0x000fea0003c00000 */
[----:B------:R0:W1:Y:S02]  /*15e30*/  SHFL.IDX P6, R14, R13, R12, R11 ;  /* 0x0000000c0d0e7389 */ /* 0x00006400000c000b */
[----:B01----:R-:W-:Y:S01]  /*15e40*/  ENDCOLLECTIVE ;  /* 0x000000000000791b */ /* 0x003fe20003800000 */
.L_x_1391:
[----:B------:R-:W-:Y:S01]  /*15e50*/  IMAD.MOV.U32 R2, RZ, RZ, R14 ;  /* 0x000000ffff027224 */ /* 0x000fe200078e000e */
[----:B------:R-:W-:Y:S06]  /*15e60*/  BRA `(.L_x_1392) ;  /* 0xffffffb400b07947 */ /* 0x000fec000383ffff */
.L_x_1279:
[----:B0-----:R0:W1:Y:S02]  /*15e70*/  SYNCS.PHASECHK.TRANS64.TRYWAIT P0, [R17+URZ+0x30820], R0 ;  /* 0x03082000110075a7 */ /* 0x001064000800017f */
[----:B-1----:R-:W-:Y:S05]  /*15e80*/  @!P0 NANOSLEEP.SYNCS 0x989680 ;  /* 0x009896800000895d */ /* 0x002fea0003900000 */
[----:B------:R-:W1:Y:S02]  /*15e90*/  @!P0 SYNCS.PHASECHK.TRANS64 P0, [R17+URZ+0x30820], R0 ;  /* 0x03082000110085a7 */ /* 0x000e64000800007f */
[----:B-1----:R-:W-:Y:S05]  /*15ea0*/  @!P0 BRA `(.L_x_1279) ;  /* 0xfffffffc00f08947 */ /* 0x002fea000383ffff */
[----:B------:R-:W-:Y:S05]  /*15eb0*/  BRA `(.L_x_1393) ;  /* 0xffffffb8002c7947 */ /* 0x000fea000383ffff */
.L_x_1286:
[----:B0-----:R0:W1:Y:S02]  /*15ec0*/  SYNCS.PHASECHK.TRANS64.TRYWAIT P0, [R3+URZ+0x30840], R2 ;  /* 0x03084002030075a7 */ /* 0x001064000800017f */
[----:B-1----:R-:W-:Y:S05]  /*15ed0*/  @!P0 NANOSLEEP.SYNCS 0x989680 ;  /* 0x009896800000895d */ /* 0x002fea0003900000 */
[----:B------:R-:W1:Y:S02]  /*15ee0*/  @!P0 SYNCS.PHASECHK.TRANS64 P0, [R3+URZ+0x30840], R2 ;  /* 0x03084002030085a7 */ /* 0x000e64000800007f */
[----:B-1----:R-:W-:Y:S05]  /*15ef0*/  @!P0 BRA `(.L_x_1286) ;  /* 0xfffffffc00f08947 */ /* 0x002fea000383ffff */
[----:B------:R-:W-:Y:S05]  /*15f00*/  BRA `(.L_x_1394) ;  /* 0xffffffb800e87947 */ /* 0x000fea000383ffff */
.L_x_1294:
[----:B0-----:R0:W1:Y:S02]  /*15f10*/  SYNCS.PHASECHK.TRANS64.TRYWAIT P0, [R3+URZ+0x60], R2 ;  /* 0x00006002030075a7 */ /* 0x001064000800017f */
[----:B-1----:R-:W-:Y:S05]  /*15f20*/  @!P0 NANOSLEEP.SYNCS 0x989680 ;  /* 0x009896800000895d */ /* 0x002fea0003900000 */
[----:B------:R-:W1:Y:S02]  /*15f30*/  @!P0 SYNCS.PHASECHK.TRANS64 P0, [R3+URZ+0x60], R2 ;  /* 0x00006002030085a7 */ /* 0x000e64000800007f */
[----:B-1----:R-:W-:Y:S05]  /*15f40*/  @!P0 BRA `(.L_x_1294) ;  /* 0xfffffffc00f08947 */ /* 0x002fea000383ffff */
[----:B------:R-:W-:Y:S05]  /*15f50*/  BRA `(.L_x_1395) ;  /* 0xffffffc000387947 */ /* 0x000fea000383ffff */
.L_x_1306:
[----:B--2---:R2:W3:Y:S02]  /*15f60*/  SYNCS.PHASECHK.TRANS64.TRYWAIT P0, [R3+URZ+0x30840], R2 ;  /* 0x03084002030075a7 */ /* 0x0044e4000800017f */
[----:B---3--:R-:W-:Y:S05]  /*15f70*/  @!P0 NANOSLEEP.SYNCS 0x989680 ;  /* 0x009896800000895d */ /* 0x008fea0003900000 */
[----:B------:R-:W3:Y:S02]  /*15f80*/  @!P0 SYNCS.PHASECHK.TRANS64 P0, [R3+URZ+0x30840], R2 ;  /* 0x03084002030085a7 */ /* 0x000ee4000800007f */
[----:B---3--:R-:W-:Y:S05]  /*15f90*/  @!P0 BRA `(.L_x_1306) ;  /* 0xfffffffc00f08947 */ /* 0x008fea000383ffff */
[----:B------:R-:W-:Y:S05]  /*15fa0*/  BRA `(.L_x_1396) ;  /* 0xffffffc800387947 */ /* 0x000fea000383ffff */
.L_x_1314:
[----:B0-----:R0:W1:Y:S02]  /*15fb0*/  SYNCS.PHASECHK.TRANS64.TRYWAIT P0, [R9+URZ+0x60], R2 ;  /* 0x00006002090075a7 */ /* 0x001064000800017f */
[----:B-1----:R-:W-:Y:S05]  /*15fc0*/  @!P0 NANOSLEEP.SYNCS 0x989680 ;  /* 0x009896800000895d */ /* 0x002fea0003900000 */
[----:B------:R-:W1:Y:S02]  /*15fd0*/  @!P0 SYNCS.PHASECHK.TRANS64 P0, [R9+URZ+0x60], R2 ;  /* 0x00006002090085a7 */ /* 0x000e64000800007f */
[----:B-1----:R-:W-:Y:S05]  /*15fe0*/  @!P0 BRA `(.L_x_1314) ;  /* 0xfffffffc00f08947 */ /* 0x002fea000383ffff */
[----:B------:R-:W-:Y:S05]  /*15ff0*/  BRA `(.L_x_1397) ;  /* 0xffffffcc00887947 */ /* 0x000fea000383ffff */
.L_x_1325:
[----:B--2---:R2:W3:Y:S02]  /*16000*/  SYNCS.PHASECHK.TRANS64.TRYWAIT P0, [R2+URZ+0x30840], R3 ;  /* 0x03084003020075a7 */ /* 0x0044e4000800017f */
[----:B---3--:R-:W-:Y:S05]  /*16010*/  @!P0 NANOSLEEP.SYNCS 0x989680 ;  /* 0x009896800000895d */ /* 0x008fea0003900000 */
[----:B------:R-:W3:Y:S02]  /*16020*/  @!P0 SYNCS.PHASECHK.TRANS64 P0, [R2+URZ+0x30840], R3 ;  /* 0x03084003020085a7 */ /* 0x000ee4000800007f */
[----:B---3--:R-:W-:Y:S05]  /*16030*/  @!P0 BRA `(.L_x_1325) ;  /* 0xfffffffc00f08947 */ /* 0x008fea000383ffff */
[----:B------:R-:W-:Y:S05]  /*16040*/  BRA `(.L_x_1398) ;  /* 0xffffffd400587947 */ /* 0x000fea000383ffff */
.L_x_1333:
[----:B0-----:R0:W1:Y:S02]  /*16050*/  SYNCS.PHASECHK.TRANS64.TRYWAIT P0, [R2+URZ+0x60], R5 ;  /* 0x00006005020075a7 */ /* 0x001064000800017f */
[----:B-1----:R-:W-:Y:S05]  /*16060*/  @!P0 NANOSLEEP.SYNCS 0x989680 ;  /* 0x009896800000895d */ /* 0x002fea0003900000 */
[----:B------:R-:W1:Y:S02]  /*16070*/  @!P0 SYNCS.PHASECHK.TRANS64 P0, [R2+URZ+0x60], R5 ;  /* 0x00006005020085a7 */ /* 0x000e64000800007f */
[----:B-1----:R-:W-:Y:S05]  /*16080*/  @!P0 BRA `(.L_x_1333) ;  /* 0xfffffffc00f08947 */ /* 0x002fea000383ffff */
[----:B------:R-:W-:Y:S05]  /*16090*/  BRA `(.L_x_1399) ;  /* 0xffffffd800a87947 */ /* 0x000fea000383ffff */
.L_x_1346:
[----:B0-----:R0:W3:Y:S02]  /*160a0*/  SYNCS.PHASECHK.TRANS64.TRYWAIT P0, [R0+URZ+0x30860], R3 ;  /* 0x03086003000075a7 */ /* 0x0010e4000800017f */
[----:B---3--:R-:W-:Y:S05]  /*160b0*/  @!P0 NANOSLEEP.SYNCS 0x989680 ;  /* 0x009896800000895d */ /* 0x008fea0003900000 */
[----:B------:R-:W3:Y:S02]  /*160c0*/  @!P0 SYNCS.PHASECHK.TRANS64 P0, [R0+URZ+0x30860], R3 ;  /* 0x03086003000085a7 */ /* 0x000ee4000800007f */
[----:B---3--:R-:W-:Y:S05]  /*160d0*/  @!P0 BRA `(.L_x_1346) ;  /* 0xfffffffc00f08947 */ /* 0x008fea000383ffff */
[----:B------:R-:W-:Y:S05]  /*160e0*/  BRA `(.L_x_1400) ;  /* 0xffffffe000647947 */ /* 0x000fea000383ffff */
.L_x_1355:
[----:B------:R-:W-:Y:S01]  /*160f0*/  BSSY B0, `(.L_x_1401) ;  /* 0x0000008000007945 */ /* 0x000fe20003800000 */
[----:B-----5:R-:W-:Y:S02]  /*16100*/  IMAD.MOV.U32 R13, RZ, RZ, R2 ;  /* 0x000000ffff0d7224 */ /* 0x020fe400078e0002 */
[----:B------:R-:W-:Y:S02]  /*16110*/  IMAD.MOV.U32 R12, RZ, RZ, RZ ;  /* 0x000000ffff0c7224 */ /* 0x000fe400078e00ff */
[----:B------:R-:W-:Y:S02]  /*16120*/  IMAD.MOV.U32 R11, RZ, RZ, 0x1f ;  /* 0x0000001fff0b7424 */ /* 0x000fe400078e00ff */
[----:B------:R-:W-:-:S07]  /*16130*/  IMAD.MOV.U32 R15, RZ, RZ, -0x1 ;  /* 0xffffffffff0f7424 */ /* 0x000fce00078e00ff */
[----:B0123--:R-:W-:Y:S05]  /*16140*/  WARPSYNC.COLLECTIVE R15, `(.L_x_1402) ;  /* 0x000000000f087348 */ /* 0x00ffea0003c00000 */
[----:B------:R4:W0:Y:S02]  /*16150*/  SHFL.IDX P6, R14, R13, R12, R11 ;  /* 0x0000000c0d0e7389 */ /* 0x00082400000c000b */
[----:B01234-:R-:W-:Y:S01]  /*16160*/  ENDCOLLECTIVE ;  /* 0x000000000000791b */ /* 0x01ffe20003800000 */
.L_x_1402:
[----:B------:R-:W-:Y:S05]  /*16170*/  BSYNC B0 ;  /* 0x0000000000007941 */ /* 0x000fea0003800000 */
.L_x_1401:
[----:B------:R-:W-:Y:S05]  /*16180*/  BRA `(.L_x_1403) ;  /* 0xffffffe400d47947 */ /* 0x000fea000383ffff */
.L_x_1358:
[----:B0-----:R0:W3:Y:S02]  /*16190*/  SYNCS.PHASECHK.TRANS64.TRYWAIT P0, [R0+URZ+0x30820], R3 ;  /* 0x03082003000075a7 */ /* 0x0010e4000800017f */
[----:B---3--:R-:W-:Y:S05]  /*161a0*/  @!P0 NANOSLEEP.SYNCS 0x989680 ;  /* 0x009896800000895d */ /* 0x008fea0003900000 */
[----:B------:R-:W3:Y:S02]  /*161b0*/  @!P0 SYNCS.PHASECHK.TRANS64 P0, [R0+URZ+0x30820], R3 ;  /* 0x03082003000085a7 */ /* 0x000ee4000800007f */
[----:B---3--:R-:W-:Y:S05]  /*161c0*/  @!P0 BRA `(.L_x_1358) ;  /* 0xfffffffc00f08947 */ /* 0x008fea000383ffff */
[----:B------:R-:W-:Y:S05]  /*161d0*/  BRA `(.L_x_1404) ;  /* 0xffffffe800207947 */ /* 0x000fea000383ffff */
.L_x_1359:
        /* <DEDUP_REMOVED lines=8> */
[----:B012---:R-:W-:Y:S05]  /*16260*/  WARPSYNC.COLLECTIVE R15, `(.L_x_1406) ;  /* 0x000000000f087348 */ /* 0x007fea0003c00000 */
[----:B------:R3:W4:Y:S02]  /*16270*/  SHFL.IDX P6, R14, R13, R12, R11 ;  /* 0x0000000c0d0e7389 */ /* 0x00072400000c000b */
[----:B01234-:R-:W-:Y:S01]  /*16280*/  ENDCOLLECTIVE ;  /* 0x000000000000791b */ /* 0x01ffe20003800000 */
.L_x_1406:
[----:B------:R-:W-:Y:S05]  /*16290*/  BSYNC B0 ;  /* 0x0000000000007941 */ /* 0x000fea0003800000 */
.L_x_1405:
[----:B------:R-:W-:Y:S05]  /*162a0*/  BRA `(.L_x_1407) ;  /* 0xffffffe800087947 */ /* 0x000fea000383ffff */
.L_x_1362:
[----:B------:R-:W-:Y:S01]  /*162b0*/  BSSY B1, `(.L_x_1408) ;  /* 0x0000006000017945 */ /* 0x000fe20003800000 */
[----:B------:R-:W-:-:S07]  /*162c0*/  IMAD.MOV.U32 R15, RZ, RZ, -0x1 ;  /* 0xffffffffff0f7424 */ /* 0x000fce00078e00ff */
[----:B0123--:R-:W-:Y:S05]  /*162d0*/  WARPSYNC.COLLECTIVE R15, `(.L_x_1409) ;  /* 0x000000000f0c7348 */ /* 0x00ffea0003c00000 */
[----:B------:R-:W-:Y:S02]  /*162e0*/  ELECT P6, UR62, PT ;  /* 0x00000000003e782f */ /* 0x000fe400038c0000 */
[----:B------:R-:W-:Y:S01]  /*162f0*/  MOV R14, UR62 ;  /* 0x0000003e000e7c02 */ /* 0x000fe20008000f00 */
[----:B0123--:R-:W-:Y:S10]  /*16300*/  ENDCOLLECTIVE ;  /* 0x000000000000791b */ /* 0x00fff40003800000 */
.L_x_1409:
[----:B------:R-:W-:Y:S05]  /*16310*/  BSYNC B1 ;  /* 0x0000000000017941 */ /* 0x000fea0003800000 */
.L_x_1408:
[----:B------:R-:W-:Y:S05]  /*16320*/  BRA `(.L_x_1410) ;  /* 0xffffffe800007947 */ /* 0x000fea000383ffff */
.L_x_1364:
[----:B0-----:R0:W3:Y:S02]  /*16330*/  SYNCS.PHASECHK.TRANS64.TRYWAIT P0, [R6+URZ], R5 ;  /* 0x00000005060075a7 */ /* 0x0010e4000800017f */
[----:B---3--:R-:W-:Y:S05]  /*16340*/  @!P0 NANOSLEEP.SYNCS 0x989680 ;  /* 0x009896800000895d */ /* 0x008fea0003900000 */
[----:B------:R-:W3:Y:S02]  /*16350*/  @!P0 SYNCS.PHASECHK.TRANS64 P0, [R6+URZ], R5 ;  /* 0x00000005060085a7 */ /* 0x000ee4000800007f */
[----:B---3--:R-:W-:Y:S05]  /*16360*/  @!P0 BRA `(.L_x_1364) ;  /* 0xfffffffc00f08947 */ /* 0x008fea000383ffff */
[----:B------:R-:W-:Y:S05]  /*16370*/  BRA `(.L_x_1411) ;  /* 0xffffffe800407947 */ /* 0x000fea000383ffff */
.L_x_1365:
[----:B---3--:R3:W4:Y:S02]  /*16380*/  SYNCS.PHASECHK.TRANS64.TRYWAIT P0, [R3+URZ], R2 ;  /* 0x00000002030075a7 */ /* 0x008724000800017f */
[----:B----4-:R-:W-:Y:S05]  /*16390*/  @!P0 NANOSLEEP.SYNCS 0x989680 ;  /* 0x009896800000895d */ /* 0x010fea0003900000 */
[----:B------:R-:W4:Y:S02]  /*163a0*/  @!P0 SYNCS.PHASECHK.TRANS64 P0, [R3+URZ], R2 ;  /* 0x00000002030085a7 */ /* 0x000f24000800007f */
[----:B----4-:R-:W-:Y:S05]  /*163b0*/  @!P0 BRA `(.L_x_1365) ;  /* 0xfffffffc00f08947 */ /* 0x010fea000383ffff */
[----:B------:R-:W-:Y:S05]  /*163c0*/  BRA `(.L_x_1412) ;  /* 0xffffffe800347947 */ /* 0x000fea000383ffff */
.L_x_1367:
[----:B---3--:R3:W4:Y:S02]  /*163d0*/  SYNCS.PHASECHK.TRANS64.TRYWAIT P0, [R18+URZ], R5 ;  /* 0x00000005120075a7 */ /* 0x008724000800017f */
[----:B----4-:R-:W-:Y:S05]  /*163e0*/  @!P0 NANOSLEEP.SYNCS 0x989680 ;  /* 0x009896800000895d */ /* 0x010fea0003900000 */
[----:B------:R-:W4:Y:S02]  /*163f0*/  @!P0 SYNCS.PHASECHK.TRANS64 P0, [R18+URZ], R5 ;  /* 0x00000005120085a7 */ /* 0x000f24000800007f */
[----:B----4-:R-:W-:Y:S05]  /*16400*/  @!P0 BRA `(.L_x_1367) ;  /* 0xfffffffc00f08947 */ /* 0x010fea000383ffff */
[----:B------:R-:W-:Y:S05]  /*16410*/  BRA `(.L_x_1413) ;  /* 0xffffffe800387947 */ /* 0x000fea000383ffff */
.L_x_1414:
        /* <DEDUP_REMOVED lines=14> */
.L_x_3428:


//--------------------- .text._ZN7cutlass13device_kernelIN5flash11enable_sm90INS1_16FlashAttnFwdSm90INS1_25CollectiveMainloopFwdSm90ILi2EN4cute5tupleIJNS5_1CILi1EEES8_S8_EEENS6_IJNS7_ILi128EEENS7_ILi64EEENS7_ILi256EEEEEELi256ENS_6half_tEfNS_4arch4Sm90ELb0ELb1ELb0ELb1ELb0ELb0ELb0ELb1ELb1ELb1ELb0ELb0EEENS1_21CollectiveEpilogueFwdINS6_IJSA_SC_SB_EEES9_SE_SG_Li256ELb1ELb1ELb0ELb0EEENS1_36VarlenDynamicPersistentTileSchedulerILi128ELi64ELi256ELi128ELb0ELb1ELb1ELb1ELb0ELb1EEEEEEEEEvNT_6ParamsE --------------------------
	.section	.text._ZN7cutlass13device_kernelIN5flash11enable_sm90INS1_16FlashAttnFwdSm90INS1_25CollectiveMainloopFwdSm90ILi2EN4cute5tupleIJNS5_1CILi1EEES8_S8_EEENS6_IJNS7_ILi128EEENS7_ILi64EEENS7_ILi256EEEEEELi256ENS_6half_tEfNS_4arch4Sm90ELb0ELb1ELb0ELb1ELb0ELb0ELb0ELb1ELb1ELb1ELb0ELb0EEENS1_21CollectiveEpilogueFwdINS6_IJSA_SC_SB_EEES9_SE_SG_Li256ELb1ELb1ELb0ELb0EEENS1_36VarlenDynamicPersistentTileSchedulerILi128ELi64ELi256ELi128ELb0ELb1ELb1ELb1ELb0ELb1EEEEEEEEEvNT_6ParamsE,"ax",@progbits
	.align	128
.text._ZN7cutlass13device_kernelIN5flash11enable_sm90INS1_16FlashAttnFwdSm90INS1_25CollectiveMainloopFwdSm90ILi2EN4cute5tupleIJNS5_1CILi1EEES8_S8_EEENS6_IJNS7_ILi128EEENS7_ILi64EEENS7_ILi256EEEEEELi256ENS_6half_tEfNS_4arch4Sm90ELb0ELb1ELb0ELb1ELb0ELb0ELb0ELb1ELb1ELb1ELb0ELb0EEENS1_21CollectiveEpilogueFwdINS6_IJSA_SC_SB_EEES9_SE_SG_Li256ELb1ELb1ELb0ELb0EEENS1_36VarlenDynamicPersistentTileSchedulerILi128ELi64ELi256ELi128ELb0ELb1ELb1ELb1ELb0ELb1EEEEEEEEEvNT_6ParamsE:
        .type           _ZN7cutlass13device_kernelIN5flash11enable_sm90INS1_16FlashAttnFwdSm90INS1_25CollectiveMainloopFwdSm90ILi2EN4cute5tupleIJNS5_1CILi1EEES8_S8_EEENS6_IJNS7_ILi128EEENS7_ILi64EEENS7_ILi256EEEEEELi256ENS_6half_tEfNS_4arch4Sm90ELb0ELb1ELb0ELb1ELb0ELb0ELb0ELb1ELb1ELb1ELb0ELb0EEENS1_21CollectiveEpilogueFwdINS6_IJSA_SC_SB_EEES9_SE_SG_Li256ELb1ELb1ELb0ELb0EEENS1_36VarlenDynamicPersistentTileSchedulerILi128ELi64ELi256ELi128ELb0ELb1ELb1ELb1ELb0ELb1EEEEEEEEEvNT_6ParamsE,@function
        .size           _ZN7cutlass13device_kernelIN5flash11enable_sm90INS1_16FlashAttnFwdSm90INS1_25CollectiveMainloopFwdSm90ILi2EN4cute5tupleIJNS5_1CILi1EEES8_S8_EEENS6_IJNS7_ILi128EEENS7_ILi64EEENS7_ILi256EEEEEELi256ENS_6half_tEfNS_4arch4Sm90ELb0ELb1ELb0ELb1ELb0ELb0ELb0ELb1ELb1ELb1ELb0ELb0EEENS1_21CollectiveEpilogueFwdINS6_IJSA_SC_SB_EEES9_SE_SG_Li256ELb1ELb1ELb0ELb0EEENS1_36VarlenDynamicPersistentTileSchedulerILi128ELi64ELi256ELi128ELb0ELb1ELb1ELb1ELb0ELb1EEEEEEEEEvNT_6ParamsE,(.L_x_3429 - _ZN7cutlass13device_kernelIN5flash11enable_sm90INS1_16FlashAttnFwdSm90INS1_25CollectiveMainloopFwdSm90ILi2EN4cute5tupleIJNS5_1CILi1EEES8_S8_EEENS6_IJNS7_ILi128EEENS7_ILi64EEENS7_ILi256EEEEEELi256ENS_6half_tEfNS_4arch4Sm90ELb0ELb1ELb0ELb1ELb0ELb0ELb0ELb1ELb1ELb1ELb0ELb0EEENS1_21CollectiveEpilogueFwdINS6_IJSA_SC_SB_EEES9_SE_SG_Li256ELb1ELb1ELb0ELb0EEENS1_36VarlenDynamicPersistentTileSchedulerILi128ELi64ELi256ELi128ELb0ELb1ELb1ELb1ELb0ELb1EEEEEEEEEvNT_6ParamsE)
        .other          _ZN7cutlass13device_kernelIN5flash11enable_sm90INS1_16FlashAttnFwdSm90INS1_25CollectiveMainloopFwdSm90ILi2EN4cute5tupleIJNS5_1CILi1EEES8_S8_EEENS6_IJNS7_ILi128EEENS7_ILi64EEENS7_ILi256EEEEEELi256ENS_6half_tEfNS_4arch4Sm90ELb0ELb1ELb0ELb1ELb0ELb0ELb0ELb1ELb1ELb1ELb0ELb0EEENS1_21CollectiveEpilogueFwdINS6_IJSA_SC_SB_EEES9_SE_SG_Li256ELb1ELb1ELb0ELb0EEENS1_36VarlenDynamicPersistentTileSchedulerILi128ELi64ELi256ELi128ELb0ELb1ELb1ELb1ELb0ELb1EEEEEEEEEvNT_6ParamsE,@"STO_CUDA_ENTRY STV_DEFAULT"
_ZN7cutlass13device_kernelIN5flash11enable_sm90INS1_16FlashAttnFwdSm90INS1_25CollectiveMainloopFwdSm90ILi2EN4cute5tupleIJNS5_1CILi1EEES8_S8_EEENS6_IJNS7_ILi128EEENS7_ILi64EEENS7_ILi256EEEEEELi256ENS_6half_tEfNS_4arch4Sm90ELb0ELb1ELb0ELb1ELb0ELb0ELb0ELb1ELb1ELb1ELb0ELb0EEENS1_21CollectiveEpilogueFwdINS6_IJSA_SC_SB_EEES9_SE_SG_Li256ELb1ELb1ELb0ELb0EEENS1_36VarlenDynamicPersistentTileSchedulerILi128ELi64ELi256ELi128ELb0ELb1ELb1ELb1ELb0ELb1EEEEEEEEEvNT_6ParamsE:
        /* <DEDUP_REMOVED lines=18> */
.L_x_1416:
[----:B------:R-:W-:Y:S05]  /*0120*/  BSYNC B0 ;  /* 0x0000000000007941 */ /* 0x000fea0003800000 */
.L_x_1415:
        /* <DEDUP_REMOVED lines=41> */
.L_x_1417:
        /* <DEDUP_REMOVED lines=22> */
.L_x_1418:
        /* <DEDUP_REMOVED lines=18> */
.L_x_1419:
        /* <DEDUP_REMOVED lines=22> */
.L_x_1420:
        /* <DEDUP_REMOVED lines=22> */
.L_x_1421:
        /* <DEDUP_REMOVED lines=8> */
.L_x_1423:
        /* <DEDUP_REMOVED lines=16> */
[----:B------:R-:W-:Y:S01]  /*0a80*/  UMOV UR38, URZ ;  /* 0x0000003f00267c82 */ /* 0x000fe20008000000 */
[----:B------:R-:W-:Y:S01]  /*0a90*/  R2UR UR5, R9 ;  /* 0x00000000090572ca */ /* 0x000fe200000e0000 */
[----:B------:R-:W0:Y:S01]  /*0aa0*/  S2R R0, SR_TID.X ;  /* 0x0000000000007919 */ /* 0x000e220000002100 */
[----:B------:R-:W-:Y:S01]  /*0ab0*/  R2UR UR7, R10 ;  /* 0x000000000a0772ca */ /* 0x000fe200000e0000 */
[----:B------:R-:W-:Y:S01]  /*0ac0*/  UMOV UR36, URZ ;  /* 0x0000003f00247c82 */ /* 0x000fe20008000000 */
[----:B0-----:R-:W-:-:S05]  /*0ad0*/  VIADD R217, R0, 0xffffff80 ;  /* 0xffffff8000d97836 */ /* 0x001fca0000000000 */
[----:B------:R-:W-:-:S04]  /*0ae0*/  SHF.R.S32.HI R0, RZ, 0x1f, R217 ;  /* 0x0000001fff007819 */ /* 0x000fc800000114d9 */
[CC--:B------:R-:W-:Y:S02]  /*0af0*/  LEA.HI R3, R0.reuse, R217.reuse, RZ, 0x4 ;  /* 0x000000d900037211 */ /* 0x0c0fe400078f20ff */
[CC--:B------:R-:W-:Y:S02]  /*0b00*/  LEA.HI R4, R0.reuse, R217.reuse, RZ, 0x5 ;  /* 0x000000d900047211 */ /* 0x0c0fe400078f28ff */
[----:B------:R-:W-:Y:S02]  /*0b10*/  SHF.R.S32.HI R6, RZ, 0x4, R3 ;  /* 0x00000004ff067819 */ /* 0x000fe40000011403 */
[----:B------:R-:W-:Y:S01]  /*0b20*/  LEA.HI R11, R0, R217, RZ, 0x2 ;  /* 0x000000d9000b7211 */ /* 0x000fe200078f10ff */
[----:B------:R-:W-:Y:S01]  /*0b30*/  IMAD.SHL.U32 R5, R4, 0x20, RZ ;  /* 0x0000002004057824 */ /* 0x000fe200078e00ff */
[C---:B------:R-:W-:Y:S02]  /*0b40*/  LOP3.LUT R4, R3.reuse, 0x3fffff0, RZ, 0xc0, !PT ;  /* 0x03fffff003047812 */ /* 0x040fe400078ec0ff */
[----:B------:R-:W-:-:S02]  /*0b50*/  LEA.HI R3, R3, R6, RZ, 0x1 ;  /* 0x0000000603037211 */ /* 0x000fc400078f08ff */
[----:B------:R-:W-:Y:S01]  /*0b60*/  LOP3.LUT R5, R5, 0xfffffc00, RZ, 0xc0, !PT ;  /* 0xfffffc0005057812 */ /* 0x000fe200078ec0ff */
[----:B------:R-:W-:Y:S01]  /*0b70*/  IMAD.IADD R4, R217, 0x1, -R4 ;  /* 0x00000001d9047824 */ /* 0x000fe200078e0a04 */
[----:B------:R-:W-:-:S03]  /*0b80*/  LOP3.LUT R3, R3, 0x1ffffffe, RZ, 0xc0, !PT ;  /* 0x1ffffffe03037812 */ /* 0x000fc600078ec0ff */
[----:B------:R-:W-:Y:S02]  /*0b90*/  IMAD R4, R4, 0x40, R5 ;  /* 0x0000004004047824 */ /* 0x000fe400078e0205 */
[----:B------:R-:W-:Y:S01]  /*0ba0*/  IMAD.IADD R3, R6, 0x1, -R3 ;  /* 0x0000000106037824 */ /* 0x000fe200078e0a03 */
[----:B------:R-:W-:-:S03]  /*0bb0*/  LOP3.LUT R6, R11, 0xfffffffc, RZ, 0xc0, !PT ;  /* 0xfffffffc0b067812 */ /* 0x000fc600078ec0ff */
[----:B------:R-:W-:Y:S02]  /*0bc0*/  IMAD R211, R3, 0x8, R4 ;  /* 0x0000000803d37824 */ /* 0x000fe400078e0204 */
[----:B------:R-:W-:Y:S01]  /*0bd0*/  IMAD.IADD R5, R217, 0x1, -R6 ;  /* 0x00000001d9057824 */ /* 0x000fe200078e0a06 */
[----:B--2---:R-:W-:Y:S02]  /*0be0*/  R2UR UR4, R2 ;  /* 0x00000000020472ca */ /* 0x004fe400000e0000 */
[CC--:B------:R-:W-:Y:S02]  /*0bf0*/  LEA.HI R2, R0.reuse, R217.reuse, RZ, 0x7 ;  /* 0x000000d900027211 */ /* 0x0c0fe400078f38ff */
[----:B------:R-:W-:Y:S02]  /*0c00*/  LEA.HI R0, R0, R217, RZ, 0x3 ;  /* 0x000000d900007211 */ /* 0x000fe400078f18ff */
[----:B------:R-:W-:Y:S02]  /*0c10*/  LOP3.LUT R208, R2, 0xffffff80, RZ, 0xc0, !PT ;  /* 0xffffff8002d07812 */ /* 0x000fe400078ec0ff */
[----:B------:R-:W-:-:S02]  /*0c20*/  SHF.R.S32.HI R209, RZ, 0x7, R2 ;  /* 0x00000007ffd17819 */ /* 0x000fc40000011402 */
[----:B------:R-:W-:Y:S01]  /*0c30*/  SHF.R.S32.HI R205, RZ, 0x3, R0 ;  /* 0x00000003ffcd7819 */ /* 0x000fe20000011400 */
[----:B------:R-:W-:Y:S01]  /*0c40*/  IMAD.IADD R208, R217, 0x1, -R208 ;  /* 0x00000001d9d07824 */ /* 0x000fe200078e0ad0 */
[----:B------:R-:W-:Y:S01]  /*0c50*/  LEA.HI R2, R2, R209, RZ, 0x1 ;  /* 0x000000d102027211 */ /* 0x000fe200078f08ff */
[----:B------:R-:W-:-:S03]  /*0c60*/  ULOP3.LUT UR8, UR4, 0x1, URZ, 0xfc, !UPT ;  /* 0x0000000104087892 */ /* 0x000fc6000f8efc3f */
[----:B------:R-:W-:Y:S01]  /*0c70*/  SHF.R.S32.HI R7, RZ, 0x1f, R208 ;  /* 0x0000001fff077819 */ /* 0x000fe200000114d0 */
[----:B------:R-:W-:Y:S01]  /*0c80*/  UMOV UR4, URZ ;  /* 0x0000003f00047c82 */ /* 0x000fe20008000000 */
[----:B------:R-:W-:Y:S01]  /*0c90*/  LOP3.LUT R6, R2, 0x3fffffe, RZ, 0xc0, !PT ;  /* 0x03fffffe02067812 */ /* 0x000fe200078ec0ff */
[----:B------:R-:W-:Y:S01]  /*0ca0*/  IMAD.U32 R212, RZ, RZ, UR8 ;  /* 0x00000008ffd47e24 */ /* 0x000fe2000f8e00ff */
[CC--:B------:R-:W-:Y:S01]  /*0cb0*/  LEA.HI R8, R7.reuse, R208.reuse, RZ, 0x2 ;  /* 0x000000d007087211 */ /* 0x0c0fe200078f10ff */
[----:B------:R-:W-:Y:S01]  /*0cc0*/  IMAD.U32 R207, RZ, RZ, UR4 ;  /* 0x00000004ffcf7e24 */ /* 0x000fe2000f8e00ff */
        /* <DEDUP_REMOVED lines=11> */
[----:B------:R-:W-:Y:S01]  /*0d80*/  IMAD.IADD R10, R9, 0x1, -R10 ;  /* 0x00000001090a7824 */ /* 0x000fe200078e0a0a */
[----:B------:R-:W-:Y:S01]  /*0d90*/  LEA.HI R9, R5, R5, RZ, 0x1 ;  /* 0x0000000505097211 */ /* 0x000fe200078f08ff */
[----:B------:R-:W-:Y:S01]  /*0da0*/  VIADD R201, R19, 0x40 ;  /* 0x0000004013c97836 */ /* 0x000fe20000000000 */
[----:B------:R-:W-:Y:S01]  /*0db0*/  SHF.R.S32.HI R216, RZ, 0x1f, R19 ;  /* 0x0000001fffd87819 */ /* 0x000fe20000011413 */
[----:B------:R-:W-:Y:S01]  /*0dc0*/  IMAD R7, R7, 0x10, R10 ;  /* 0x0000001007077824 */ /* 0x000fe200078e020a */
[----:B------:R-:W-:Y:S01]  /*0dd0*/  LOP3.LUT R10, R9, 0x1ffffffe, RZ, 0xc0, !PT ;  /* 0x1ffffffe090a7812 */ /* 0x000fe200078ec0ff */
[C---:B------:R-:W-:Y:S01]  /*0de0*/  VIADD R200, R19.reuse, 0x80 ;  /* 0x0000008013c87836 */ /* 0x040fe20000000000 */
[----:B------:R-:W-:Y:S01]  /*0df0*/  SHF.R.S32.HI R215, RZ, 0x1f, R201 ;  /* 0x0000001fffd77819 */ /* 0x000fe200000114c9 */
[----:B------:R-:W-:-:S02]  /*0e00*/  VIADD R202, R19, 0xc0 ;  /* 0x000000c013ca7836 */ /* 0x000fc40000000000 */
[----:B------:R-:W-:Y:S01]  /*0e10*/  IMAD.IADD R5, R5, 0x1, -R10 ;  /* 0x0000000105057824 */ /* 0x000fe200078e0a0a */
[----:B------:R-:W-:Y:S01]  /*0e20*/  SHF.R.S32.HI R214, RZ, 0x1f, R200 ;  /* 0x0000001fffd67819 */ /* 0x000fe200000114c8 */
[----:B------:R-:W-:Y:S01]  /*0e30*/  IMAD R210, R6, 0x40, R7 ;  /* 0x0000004006d27824 */ /* 0x000fe200078e0207 */
[----:B------:R-:W-:Y:S01]  /*0e40*/  SHF.R.S32.HI R213, RZ, 0x1f, R202 ;  /* 0x0000001fffd57819 */ /* 0x000fe200000114ca */
[----:B------:R-:W-:Y:S02]  /*0e50*/  IMAD.IADD R17, R208, 0x1, -R17 ;  /* 0x00000001d0117824 */ /* 0x000fe400078e0a11 */
[----:B------:R-:W-:-:S07]  /*0e60*/  IMAD R22, R5, 0x8, R210 ;  /* 0x0000000805167824 */ /* 0x000fce00078e02d2 */
.L_x_1523:
[----:B------:R-:W-:Y:S01]  /*0e70*/  ULDC.64 UR8, c[0x0][0xa28] ;  /* 0x00028a0000087ab9 */ /* 0x000fe20000000a00 */
[----:B------:R-:W-:Y:S01]  /*0e80*/  ULDC.64 UR12, c[0x0][0x208] ;  /* 0x00008200000c7ab9 */ /* 0x000fe20000000a00 */
[----:B------:R-:W-:Y:S01]  /*0e90*/  UISETP.NE.U32.AND UP0, UPT, UR8, URZ, UPT ;  /* 0x0000003f0800728c */ /* 0x000fe2000bf05070 */
[----:B------:R-:W-:-:S03]  /*0ea0*/  ULDC UR4, c[0x0][0x424] ;  /* 0x0001090000047ab9 */ /* 0x000fc60000000800 */
[----:B------:R-:W-:-:S03]  /*0eb0*/  UISETP.NE.AND.EX UP0, UPT, UR9, URZ, UPT, UP0 ;  /* 0x0000003f0900728c */ /* 0x000fc6000bf05300 */
[----:B------:R-:W-:Y:S02]  /*0ec0*/  ULDC.64 UR8, c[0x0][0xa18] ;  /* 0x0002860000087ab9 */ /* 0x000fe40000000a00 */
[----:B------:R-:W-:Y:S01]  /*0ed0*/  UISETP.NE.U32.AND UP1, UPT, UR8, URZ, UPT ;  /* 0x0000003f0800728c */ /* 0x000fe2000bf25070 */
[----:B------:R-:W-:-:S03]  /*0ee0*/  PLOP3.LUT P0, PT, PT, PT, UP0, 0x80, 0x0 ;  /* 0x000000000000781c */ /* 0x000fc60003f0f008 */
[----:B------:R-:W-:-:S03]  /*0ef0*/  UISETP.NE.AND.EX UP1, UPT, UR9, URZ, UPT, UP1 ;  /* 0x0000003f0900728c */ /* 0x000fc6000bf25310 */
[----:B------:R-:W-:Y:S02]  /*0f00*/  @UP0 ULDC.64 UR8, c[0x0][0xa28] ;  /* 0x00028a0000080ab9 */ /* 0x000fe40000000a00 */
[----:B------:R-:W-:Y:S01]  /*0f10*/  @UP0 UIMAD.WIDE UR8, UR6, 0x4, UR8 ;  /* 0x00000004060808a5 */ /* 0x000fe2000f8e0208 */
[----:B------:R-:W-:-:S05]  /*0f20*/  PLOP3.LUT P2, PT, PT, PT, UP1, 0x80, 0x0 ;  /* 0x000000000000781c */ /* 0x000fca0003f4f018 */
[----:B------:R-:W-:Y:S01]  /*0f30*/  @UP1 ULDC.64 UR10, c[0x0][0xa18] ;  /* 0x00028600000a1ab9 */ /* 0x000fe20000000a00 */
[----:B0-2-4-:R-:W-:Y:S02]  /*0f40*/  IMAD.U32 R2, RZ, RZ, UR8 ;  /* 0x00000008ff027e24 */ /* 0x015fe4000f8e00ff */
[----:B------:R-:W-:Y:S01]  /*0f50*/  IMAD.U32 R3, RZ, RZ, UR9 ;  /* 0x00000009ff037e24 */ /* 0x000fe2000f8e00ff */
[----:B------:R-:W-:-:S04]  /*0f60*/  @UP1 UIMAD.WIDE UR8, UR6, 0x4, UR10 ;  /* 0x00000004060818a5 */ /* 0x000fc8000f8e020a */
[----:B------:R-:W2:Y:S02]  /*0f70*/  @P0 LDG.E R2, desc[UR12][R2.64] ;  /* 0x0000000c02020981 */ /* 0x000ea4000c1e1900 */
[----:B------:R-:W-:Y:S02]  /*0f80*/  IMAD.U32 R4, RZ, RZ, UR8 ;  /* 0x00000008ff047e24 */ /* 0x000fe4000f8e00ff */
[----:B------:R-:W-:Y:S01]  /*0f90*/  IMAD.U32 R5, RZ, RZ, UR9 ;  /* 0x00000009ff057e24 */ /* 0x000fe2000f8e00ff */
[----:B------:R-:W-:-:S04]  /*0fa0*/  ULDC.64 UR8, c[0x0][0x418] ;  /* 0x0001060000087ab9 */ /* 0x000fc80000000a00 */
[----:B---3--:R-:W3:Y:S01]  /*0fb0*/  @P2 LDG.E R4, desc[UR12][R4.64] ;  /* 0x0000000c04042981 */ /* 0x008ee2000c1e1900 */
[----:B------:R-:W-:Y:S01]  /*0fc0*/  UISETP.NE.U32.AND UP0, UPT, UR8, URZ, UPT ;  /* 0x0000003f0800728c */ /* 0x000fe2000bf05070 */
[----:B------:R-:W-:Y:S01]  /*0fd0*/  IMAD.U32 R204, RZ, RZ, UR7 ;  /* 0x00000007ffcc7e24 */ /* 0x000fe2000f8e00ff */
[----:B------:R-:W-:Y:S01]  /*0fe0*/  UMOV UR60, URZ ;  /* 0x0000003f003c7c82 */ /* 0x000fe20008000000 */
[----:B------:R-:W-:Y:S01]  /*0ff0*/  ULDC UR39, c[0x0][0x288] ;  /* 0x0000a20000277ab9 */ /* 0x000fe20000000800 */
[----:B------:R-:W-:-:S03]  /*1000*/  UISETP.NE.AND.EX UP0, UPT, UR9, URZ, UPT, UP0 ;  /* 0x0000003f0900728c */ /* 0x000fc6000bf05300 */
[----:B------:R-:W-:Y:S01]  /*1010*/  ULDC.64 UR8, c[0x0][0xa20] ;  /* 0x0002880000087ab9 */ /* 0x000fe20000000a00 */
[----:B------:R-:W-:Y:S01]  /*1020*/  USEL UR4, UR4, 0x1, UP0 ;  /* 0x0000000104047887 */ /* 0x000fe20008000000 */
[----:B------:R-:W-:Y:S01]  /*1030*/  ISETP.NE.U32.AND P1, PT, RZ, UR8, PT ;  /* 0x00000008ff007c0c */ /* 0x000fe2000bf25070 */
[----:B------:R-:W-:Y:S02]  /*1040*/  ULDC UR8, c[0x0][0x2f0] ;  /* 0x0000bc0000087ab9 */ /* 0x000fe40000000800 */
[----:B------:R-:W-:Y:S01]  /*1050*/  UIMAD UR4, UR4, UR8, URZ ;  /* 0x00000008040472a4 */ /* 0x000fe2000f8e023f */
[----:B------:R-:W-:Y:S02]  /*1060*/  ISETP.NE.AND.EX P1, PT, RZ, UR9, PT, P1 ;  /* 0x00000009ff007c0c */ /* 0x000fe4000bf25310 */
[----:B--2---:R-:W-:Y:S02]  /*1070*/  @P0 R2UR UR60, R2 ;  /* 0x00000000023c02ca */ /* 0x004fe400000e0000 */
[----:B---3--:R-:W-:Y:S01]  /*1080*/  @P2 R2UR UR39, R4 ;  /* 0x00000000042722ca */ /* 0x008fe200000e0000 */
[----:B-1----:R-:W-:-:S14]  /*1090*/  @P2 BRA `(.L_x_1424) ;  /* 0x0000000000382947 */ /* 0x002fdc0003800000 */
[----:B------:R-:W-:Y:S02]  /*10a0*/  ULDC.64 UR8, c[0x0][0xa00] ;  /* 0x0002800000087ab9 */ /* 0x000fe40000000a00 */
[----:B------:R-:W-:-:S04]  /*10b0*/  ISETP.NE.U32.AND P0, PT, RZ, UR8, PT ;  /* 0x00000008ff007c0c */ /* 0x000fc8000bf05070 */
[----:B------:R-:W-:-:S13]  /*10c0*/  ISETP.NE.AND.EX P0, PT, RZ, UR9, PT, P0 ;  /* 0x00000009ff007c0c */ /* 0x000fda000bf05300 */
[----:B------:R-:W-:Y:S05]  /*10d0*/  @!P0 BRA `(.L_x_1424) ;  /* 0x0000000000288947 */ /* 0x000fea0003800000 */
[----:B------:R-:W-:Y:S01]  /*10e0*/  ULDC.64 UR8, c[0x0][0xa00] ;  /* 0x0002800000087ab9 */ /* 0x000fe20000000a00 */
[----:B------:R-:W-:Y:S01]  /*10f0*/  ULDC.64 UR10, c[0x0][0x208] ;  /* 0x00008200000a7ab9 */ /* 0x000fe20000000a00 */
        /* <DEDUP_REMOVED lines=8> */
.L_x_1424:
[----:B------:R-:W-:Y:S01]  /*1180*/  IMAD.U32 R206, RZ, RZ, UR6 ;  /* 0x00000006ffce7e24 */ /* 0x000fe2000f8e00ff */
[----:B------:R-:W-:Y:S06]  /*1190*/  @!P1 BRA `(.L_x_1425) ;  /* 0x0000000000209947 */ /* 0x000fec0003800000 */
[----:B------:R-:W-:Y:S01]  /*11a0*/  ULDC.64 UR8, c[0x0][0xa20] ;  /* 0x0002880000087ab9 */ /* 0x000fe20000000a00 */
[----:B------:R-:W-:Y:S01]  /*11b0*/  ULDC.64 UR10, c[0x0][0x208] ;  /* 0x00008200000a7ab9 */ /* 0x000fe20000000a00 */
[----:B------:R-:W-:-:S06]  /*11c0*/  UIMAD.WIDE UR6, UR6, 0x4, UR8 ;  /* 0x00000004060678a5 */ /* 0x000fcc000f8e0208 */
[----:B------:R-:W-:Y:S02]  /*11d0*/  IMAD.U32 R2, RZ, RZ, UR6 ;  /* 0x00000006ff027e24 */ /* 0x000fe4000f8e00ff */
[----:B------:R-:W-:-:S05]  /*11e0*/  IMAD.U32 R3, RZ, RZ, UR7 ;  /* 0x00000007ff037e24 */ /* 0x000fca000f8e00ff */
[----:B------:R-:W2:Y:S02]  /*11f0*/  LDG.E R2, desc[UR10][R2.64] ;  /* 0x0000000a02027981 */ /* 0x000ea4000c1e1900 */
[----:B--2---:R-:W-:Y:S01]  /*1200*/  R2UR UR4, R2 ;  /* 0x00000000020472ca */ /* 0x004fe200000e0000 */
[----:B------:R-:W-:-:S14]  /*1210*/  BRA `(.L_x_1426) ;  /* 0x0000000000387947 */ /* 0x000fdc0003800000 */
.L_x_1425:
        /* <DEDUP_REMOVED lines=14> */
.L_x_1426:
[----:B------:R-:W-:Y:S01]  /*1300*/  ULDC UR6, c[0x0][0x448] ;  /* 0x0001120000067ab9 */ /* 0x000fe20000000800 */
[----:B------:R-:W-:Y:S02]  /*1310*/  USHF.L.U32 UR61, UR5, 0x7, URZ ;  /* 0x00000007053d7899 */ /* 0x000fe4000800063f */
[----:B------:R-:W-:Y:S02]  /*1320*/  UISETP.NE.AND UP0, UPT, UR6, 0x1, UPT ;  /* 0x000000010600788c */ /* 0x000fe4000bf05270 */
[----:B------:R-:W-:Y:S02]  /*1330*/  UIADD3 UR8, UR61, 0x7f, URZ ;  /* 0x0000007f3d087890 */ /* 0x000fe4000fffe03f */
[----:B------:R-:W-:-:S03]  /*1340*/  UIADD3 UR60, -UR60, UR4, URZ ;  /* 0x000000043c3c7290 */ /* 0x000fc6000fffe13f */
[----:B------:R-:W-:Y:S01]  /*1350*/  ULDC.64 UR4, c[0x0][0x9e0] ;  /* 0x0002780000047ab9 */ /* 0x000fe20000000a00 */
[----:B------:R-:W-:Y:S02]  /*1360*/  UIADD3 UR9, UR60, 0x1, -UR39 ;  /* 0x000000013c097890 */ /* 0x000fe4000fffe827 */
[----:B------:R-:W-:Y:S01]  /*1370*/  UISETP.GE.AND UP1, UPT, UR5, 0x1, UPT ;  /* 0x000000010500788c */ /* 0x000fe2000bf26270 */
[----:B------:R-:W-:Y:S01]  /*1380*/  @UP0 ULDC UR6, c[0x0][0x44c] ;  /* 0x0001130000060ab9 */ /* 0x000fe20000000800 */
[----:B------:R-:W-:Y:S01]  /*1390*/  @UP0 ULDC UR10, c[0x0][0x450] ;  /* 0x00011400000a0ab9 */ /* 0x000fe20000000800 */
[----:B------:R-:W-:-:S03]  /*13a0*/  UIMAD.WIDE.U32 UR6, UR8, UR6, URZ ;  /* 0x00000006080672a5 */ /* 0x000fc6000f8e003f */
[----:B------:R-:W-:Y:S01]  /*13b0*/  PLOP3.LUT P1, PT, PT, PT, UP1, 0x80, 0x0 ;  /* 0x000000000000781c */ /* 0x000fe20003f2f018 */
[----:B------:R-:W-:-:S04]  /*13c0*/  @UP0 USHF.R.U32.HI UR8, URZ, UR10, UR7 ;  /* 0x0000000a3f080299 */ /* 0x000fc80008011607 */
[----:B------:R-:W-:-:S04]  /*13d0*/  UIADD3 UR8, UR9, UR8, URZ ;  /* 0x0000000809087290 */ /* 0x000fc8000fffe03f */
[----:B------:R-:W-:-:S06]  /*13e0*/  UIADD3 UR4, UR8, UR4, URZ ;  /* 0x0000000408047290 */ /* 0x000fcc000fffe03f */
        /* <DEDUP_REMOVED lines=12> */
.L_x_1428:
[----:B------:R-:W-:-:S11]  /*14b0*/  UISETP.NE.AND UP1, UPT, UR5, 0x1, UPT ;  /* 0x000000010500788c */ /* 0x000fd6000bf25270 */
[----:B------:R-:W-:Y:S02]  /*14c0*/  @UP1 ULDC.64 UR8, c[0x0][0x9e8] ;  /* 0x00027a0000081ab9 */ /* 0x000fe40000000a00 */
[----:B------:R-:W-:-:S04]  /*14d0*/  UIMAD.WIDE.U32 UR6, UR4, UR8, URZ ;  /* 0x00000008040672a5 */ /* 0x000fc8000f8e003f */
[----:B------:R-:W-:-:S12]  /*14e0*/  @UP1 USHF.R.U32.HI UR4, URZ, UR9, UR7 ;  /* 0x000000093f041299 */ /* 0x000fd80008011607 */
.L_x_1429:
[----:B------:R-:W-:-:S06]  /*14f0*/  UIMAD UR4, UR4, UR5, UR5 ;  /* 0x00000005040472a4 */ /* 0x000fcc000f8e0205 */
[----:B------:R-:W-:-:S07]  /*1500*/  VIMNMX R0, R0, UR4, PT ;  /* 0x0000000400007c48 */ /* 0x000fce000bfe0100 */
.L_x_1427:
[----:B------:R-:W-:Y:S01]  /*1510*/  UIADD3 UR4, UR60, 0x3f, URZ ;  /* 0x0000003f3c047890 */ /* 0x000fe2000fffe03f */
        /* <DEDUP_REMOVED lines=10> */
[----:B------:R-:W-:-:S02]  /*15c0*/  UIADD3 UR52, UR60, -UR39, URZ ;  /* 0x800000273c347290 */ /* 0x000fc4000fffe03f */
        /* <DEDUP_REMOVED lines=17> */
.L_x_1431:
[----:B------:R-:W-:-:S11]  /*16e0*/  UISETP.NE.AND UP0, UPT, UR5, 0x1, UPT ;  /* 0x000000010500788c */ /* 0x000fd6000bf05270 */
[----:B------:R-:W-:Y:S02]  /*16f0*/  @UP0 ULDC.64 UR10, c[0x0][0x9e8] ;  /* 0x00027a00000a0ab9 */ /* 0x000fe40000000a00 */
[----:B------:R-:W-:-:S04]  /*1700*/  UIMAD.WIDE.U32 UR6, UR4, UR10, URZ ;  /* 0x0000000a040672a5 */ /* 0x000fc8000f8e003f */
[----:B------:R-:W-:-:S12]  /*1710*/  @UP0 USHF.R.U32.HI UR4, URZ, UR11, UR7 ;  /* 0x0000000b3f040299 */ /* 0x000fd80008011607 */
.L_x_1432:
[----:B------:R-:W-:-:S04]  /*1720*/  UIMAD UR4, UR4, UR5, URZ ;  /* 0x00000005040472a4 */ /* 0x000fc8000f8e023f */
[----:B------:R-:W-:-:S04]  /*1730*/  UISETP.LT.AND UP0, UPT, UR9, UR4, UPT ;  /* 0x000000040900728c */ /* 0x000fc8000bf01270 */
[----:B------:R-:W-:-:S12]  /*1740*/  USEL UR9, UR9, UR4, !UP0 ;  /* 0x0000000409097287 */ /* 0x000fd8000c000000 */
.L_x_1430:
        /* <DEDUP_REMOVED lines=45> */
[----:B------:R-:W-:Y:S01]  /*1a20*/  CS2R R80, SRZ ;  /* 0x0000000000507805 */ /* 0x000fe2000001ff00 */
        /* <DEDUP_REMOVED lines=61> */
.L_x_1434:
        /* <DEDUP_REMOVED lines=11> */
.L_x_1667:
[----:B------:R-:W-:Y:S05]  /*1eb0*/  @!P0 BRA `(.L_x_1436) ;  /* 0x0000000000048947 */ /* 0x000fea0003800000 */
[----:B------:R-:W-:Y:S01]  /*1ec0*/  BPT.TRAP 0x1 ;  /* 0x000000040000795c */ /* 0x000fe20000300000 */
.L_x_1436:
[----:B------:R-:W-:Y:S02]  /*1ed0*/  IMAD.U32 R5, RZ, RZ, UR36 ;  /* 0x00000024ff057e24 */ /* 0x000fe4000f8e00ff */
[----:B0-----:R-:W-:-:S03]  /*1ee0*/  IMAD.U32 R0, RZ, RZ, UR38 ;  /* 0x00000026ff007e24 */ /* 0x001fc6000f8e00ff */
[----:B------:R-:W-:Y:S02]  /*1ef0*/  LEA R5, R5, UR37, 0x3 ;  /* 0x0000002505057c11 */ /* 0x000fe4000f8e18ff */
[----:B------:R-:W-:-:S04]  /*1f00*/  SHF.L.U32 R0, R0, 0x1f, RZ ;  /* 0x0000001f00007819 */ /* 0x000fc800000006ff */
[----:B------:R0:W1:Y:S01]  /*1f10*/  SYNCS.PHASECHK.TRANS64.TRYWAIT P2, [R5+URZ+0x30830], R0 ;  /* 0x03083000050075a7 */ /* 0x000062000804017f */
[----:B------:R-:W-:Y:S05]  /*1f20*/  @!P0 BRA `(.L_x_1437) ;  /* 0x0000000000048947 */ /* 0x000fea0003800000 */
[----:B------:R-:W-:Y:S01]  /*1f30*/  BPT.TRAP 0x1 ;  /* 0x000000040000795c */ /* 0x000fe20000300000 */
.L_x_1437:
[----:B------:R-:W2:Y:S02]  /*1f40*/  S2R R2, SR_TID.X ;  /* 0x0000000000027919 */ /* 0x000ea40000002100 */
[----:B--2---:R-:W-:Y:S01]  /*1f50*/  LOP3.LUT P1, RZ, R2, 0x7f, RZ, 0xc0, !PT ;  /* 0x0000007f02ff7812 */ /* 0x004fe2000782c0ff */
[----:B-1----:R-:W-:-:S12]  /*1f60*/  @P2 BRA `(.L_x_1438) ;  /* 0x0000000000082947 */ /* 0x002fd80003800000 */
[----:B------:R-:W1:Y:S02]  /*1f70*/  SYNCS.PHASECHK.TRANS64.TRYWAIT P2, [R5+URZ+0x30830], R0 ;  /* 0x03083000050075a7 */ /* 0x000e64000804017f */
[----:B-1----:R-:W-:Y:S05]  /*1f80*/  @!P2 BRA `(.L_x_1439) ;  /* 0x0000014c00d8a947 */ /* 0x002fea0003800000 */
.L_x_1438:
        /* <DEDUP_REMOVED lines=14> */
[----:B------:R-:W-:Y:S01]  /*2070*/  IMAD.MOV.U32 R2, RZ, RZ, R0 ;  /* 0x000000ffff027224 */ /* 0x000fe200078e0000 */
[----:B------:R-:W-:Y:S01]  /*2080*/  ULOP3.LUT UR4, UR40, 0x10000, URZ, 0xfc, !UPT ;  /* 0x0001000028047892 */ /* 0x000fe2000f8efc3f */
[----:B------:R-:W-:Y:S01]  /*2090*/  UMOV UR21, 0x40000040 ;  /* 0x4000004000157882 */ /* 0x000fe20000000000 */
[----:B------:R-:W-:-:S02]  /*20a0*/  UMOV UR23, 0x40000040 ;  /* 0x4000004000177882 */ /* 0x000fc40000000000 */
[----:B------:R-:W-:Y:S01]  /*20b0*/  IMAD.U32 R18, RZ, RZ, UR5 ;  /* 0x00000005ff127e24 */ /* 0x000fe2000f8e00ff */
[----:B------:R-:W-:Y:S02]  /*20c0*/  ULEA UR5, UR36, UR5, 0xb ;  /* 0x0000000524057291 */ /* 0x000fe4000f8e583f */
[----:B------:R-:W-:Y:S01]  /*20d0*/  UMOV UR8, UR4 ;  /* 0x0000000400087c82 */ /* 0x000fe20008000000 */
[----:B------:R-:W-:Y:S01]  /*20e0*/  UIADD3 UR6, UR4, 0x2, URZ ;  /* 0x0000000204067890 */ /* 0x000fe2000fffe03f */
[----:B------:R-:W-:Y:S01]  /*20f0*/  IMAD.U32 R14, RZ, RZ, UR8 ;  /* 0x00000008ff0e7e24 */ /* 0x000fe2000f8e00ff */
[----:B------:R-:W-:Y:S02]  /*2100*/  UIADD3 UR7, UR5, 0x2, URZ ;  /* 0x0000000205077890 */ /* 0x000fe4000fffe03f */
[----:B------:R-:W-:Y:S01]  /*2110*/  UMOV UR10, UR5 ;  /* 0x00000005000a7c82 */ /* 0x000fe20008000000 */
[----:B------:R-:W-:Y:S01]  /*2120*/  UIADD3 UR12, UR4, 0x404, URZ ;  /* 0x00000404040c7890 */ /* 0x000fe2000fffe03f */
        /* <DEDUP_REMOVED lines=9> */
[----:B------:R-:W-:-:S02]  /*21c0*/  UIADD3 UR14, UR5, 0x204, URZ ;  /* 0x00000204050e7890 */ /* 0x000fc4000fffe03f */
[----:B------:R-:W-:Y:S02]  /*21d0*/  UIADD3 UR16, UR4, 0x406, URZ ;  /* 0x0000040604107890 */ /* 0x000fe4000fffe03f */
[----:B------:R-:W-:Y:S02]  /*21e0*/  UIADD3 UR18, UR5, 0x206, URZ ;  /* 0x0000020605127890 */ /* 0x000fe4000fffe03f */
[----:B------:R-:W-:Y:S02]  /*21f0*/  UIADD3 UR20, UR4, 0x800, URZ ;  /* 0x0000080004147890 */ /* 0x000fe4000fffe03f */
[----:B------:R-:W-:Y:S02]  /*2200*/  UIADD3 UR22, UR5, 0x400, URZ ;  /* 0x0000040005167890 */ /* 0x000fe4000fffe03f */
        /* <DEDUP_REMOVED lines=78> */
[----:B------:R-:W-:Y:S01]  /*26f0*/  IMAD.MOV.U32 R3, RZ, RZ, -0x40 ;  /* 0xffffffc0ff037424 */ /* 0x000fe200078e00ff */
[C---:B------:R-:W-:Y:S02]  /*2700*/  LEA R5, R62.reuse, 0xffffffc0, 0x6 ;  /* 0xffffffc03e057811 */ /* 0x040fe400078e30ff */
[----:B------:R-:W-:Y:S01]  /*2710*/  @!P1 PRMT R0, RZ, 0x654, R0 ;  /* 0x00000654ff009816 */ /* 0x000fe20000000000 */
[----:B------:R-:W0:Y:S01]  /*2720*/  SHFL.IDX PT, R57, R2, RZ, 0x1c1f ;  /* 0x001c1fff02397589 */ /* 0x000e2200000e0000 */
[----:B------:R-:W-:-:S02]  /*2730*/  IMAD R16, R62, R3, 0x40 ;  /* 0x000000403e107424 */ /* 0x000fc400078e0203 */
[----:B------:R-:W-:Y:S02]  /*2740*/  IMAD.U32 R3, RZ, RZ, UR39 ;  /* 0x00000027ff037e24 */ /* 0x000fe4000f8e00ff */
[----:B------:R-:W-:-:S04]  /*2750*/  VIADD R4, R16, 0x1 ;  /* 0x0000000110047836 */ /* 0x000fc80000000000 */
[----:B------:R-:W-:-:S05]  /*2760*/  IMAD R4, R17, -0x2, R4 ;  /* 0xfffffffe11047824 */ /* 0x000fca00078e0204 */
[----:B------:R-:W-:-:S05]  /*2770*/  IADD3 R4, -R3, UR60, R4 ;  /* 0x0000003c03047c10 */ /* 0x000fca000fffe104 */
        /* <DEDUP_REMOVED lines=13> */
[----:B0-----:R-:W-:Y:S01]  /*2850*/  IMAD.IADD R3, R56, 0x1, R57 ;  /* 0x0000000138037824 */ /* 0x001fe200078e0239 */
        /* <DEDUP_REMOVED lines=26> */
[----:B0-----:R-:W-:-:S04]  /*2a00*/  VIADD R0, R16, UR60 ;  /* 0x0000003c10007c36 */ /* 0x001fc80008000000 */
[----:B------:R-:W-:-:S05]  /*2a10*/  IMAD R20, R17, -0x2, R0 ;  /* 0xfffffffe11147824 */ /* 0x000fca00078e0200 */
[----:B------:R-:W-:Y:S01]  /*2a20*/  VIADDMNMX R0, R57, R21, R20, PT ;  /* 0x0000001539007246 */ /* 0x000fe20003800114 */
[----:B------:R-:W-:Y:S06]  /*2a30*/  @P2 BRA `(.L_x_1440) ;  /* 0x00000000005c2947 */ /* 0x000fec0003800000 */
[----:B------:R-:W-:Y:S01]  /*2a40*/  IMAD.U32 R4, RZ, RZ, UR39 ;  /* 0x00000027ff047e24 */ /* 0x000fe2000f8e00ff */
[----:B------:R-:W-:Y:S04]  /*2a50*/  BSSY B0, `(.L_x_1441) ;  /* 0x0000011000007945 */ /* 0x000fe80003800000 */
[----:B------:R-:W-:-:S04]  /*2a60*/  IADD3 R4, -R4, UR60, R57 ;  /* 0x0000003c04047c10 */ /* 0x000fc8000fffe139 */
        /* <DEDUP_REMOVED lines=10> */
.L_x_1442:
[----:B------:R-:W-:-:S06]  /*2b10*/  UISETP.NE.AND UP2, UPT, UR7, 0x1, UPT ;  /* 0x000000010700788c */ /* 0x000fcc000bf45270 */
[----:B------:R-:W-:-:S05]  /*2b20*/  PLOP3.LUT P2, PT, PT, PT, UP2, 0x80, 0x0 ;  /* 0x000000000000781c */ /* 0x000fca0003f4f028 */
[----:B------:R-:W-:-:S08]  /*2b30*/  @UP2 ULDC.64 UR4, c[0x0][0x9e8] ;  /* 0x00027a0000042ab9 */ /* 0x000fd00000000a00 */
[----:B------:R-:W-:-:S05]  /*2b40*/  @P2 IMAD.HI.U32 R57, R4, UR4, RZ ;  /* 0x0000000404392c27 */ /* 0x000fca000f8e00ff */
[----:B------:R-:W-:-:S07]  /*2b50*/  @P2 SHF.R.U32.HI R4, RZ, UR5, R57 ;  /* 0x00000005ff042c19 */ /* 0x000fce0008011639 */
.L_x_1443:
[----:B------:R-:W-:Y:S05]  /*2b60*/  BSYNC B0 ;  /* 0x0000000000007941 */ /* 0x000fea0003800000 */
.L_x_1441:
[----:B------:R-:W-:-:S04]  /*2b70*/  IMAD R4, R4, UR7, -R5 ;  /* 0x0000000704047c24 */ /* 0x000fc8000f8e0a05 */
[----:B------:R-:W-:-:S05]  /*2b80*/  IMAD R4, R17, -0x2, R4 ;  /* 0xfffffffe11047824 */ /* 0x000fca00078e0204 */
[----:B------:R-:W-:Y:S02]  /*2b90*/  VIMNMX R3, R3, R4, !PT ;  /* 0x0000000403037248 */ /* 0x000fe40007fe0100 */
[----:B------:R-:W-:-:S07]  /*2ba0*/  VIADDMNMX R0, R4, UR7, R0, PT ;  /* 0x0000000704007c46 */ /* 0x000fce000b800100 */
.L_x_1440:
[C---:B------:R-:W-:Y:S01]  /*2bb0*/  ISETP.GE.AND P2, PT, R16.reuse, 0x2, PT ;  /* 0x000000021000780c */ /* 0x040fe20003f46270 */
[----:B------:R-:W0:Y:S01]  /*2bc0*/  SHFL.IDX PT, R73, R2, 0x1, 0x1c1f ;  /* 0x003c1f0002497f89 */ /* 0x000e2200000e0000 */
[C---:B------:R-:W-:Y:S02]  /*2bd0*/  ISETP.GE.AND P6, PT, R16.reuse, 0xa, PT ;  /* 0x0000000a1000780c */ /* 0x040fe40003fc6270 */
[----:B------:R-:W-:Y:S02]  /*2be0*/  ISETP.GT.AND P4, PT, R3, 0x1, !P2 ;  /* 0x000000010300780c */ /* 0x000fe40005784270 */
[----:B------:R-:W-:Y:S02]  /*2bf0*/  ISETP.GE.AND P3, PT, R16, 0x9, PT ;  /* 0x000000091000780c */ /* 0x000fe40003f66270 */
[----:B------:R-:W-:Y:S02]  /*2c00*/  ISETP.LT.OR P4, PT, R0, 0x2, P4 ;  /* 0x000000020000780c */ /* 0x000fe40002781670 */
[----:B------:R-:W-:-:S02]  /*2c10*/  P2R R58, PR, RZ, 0x40 ;  /* 0x00000040ff3a7803 */ /* 0x000fc40000000000 */
[----:B------:R-:W-:Y:S02]  /*2c20*/  FSEL R57, R25, -INF , !P4 ;  /* 0xff80000019397808 */ /* 0x000fe40006000000 */
[C---:B------:R-:W-:Y:S02]  /*2c30*/  ISETP.GT.AND P4, PT, R3.reuse, 0x9, !P6 ;  /* 0x000000090300780c */ /* 0x040fe40007784270 */
        /* <DEDUP_REMOVED lines=22> */
[----:B------:R-:W-:Y:S02]  /*2da0*/  ISETP.LT.OR P4, PT, R0, 0x1a, P4 ;  /* 0x0000001a0000780c */ /* 0x000fe40002781670 */
        /* <DEDUP_REMOVED lines=63> */
.L_x_1446:
[----:B------:R-:W-:-:S06]  /*31a0*/  UISETP.NE.AND UP2, UPT, UR7, 0x1, UPT ;  /* 0x000000010700788c */ /* 0x000fcc000bf45270 */
[----:B------:R-:W-:-:S05]  /*31b0*/  PLOP3.LUT P6, PT, PT, PT, UP2, 0x80, 0x0 ;  /* 0x000000000000781c */ /* 0x000fca0003fcf028 */
[----:B------:R-:W-:-:S08]  /*31c0*/  @UP2 ULDC.64 UR4, c[0x0][0x9e8] ;  /* 0x00027a0000042ab9 */ /* 0x000fd00000000a00 */
[----:B------:R-:W-:Y:S01]  /*31d0*/  @P6 IMAD.HI.U32 R20, R2, UR4, RZ ;  /* 0x0000000402146c27 */ /* 0x000fe2000f8e00ff */
[----:B------:R-:W-:-:S13]  /*31e0*/  PLOP3.LUT P6, PT, PT, PT, UP2, 0x80, 0x0 ;  /* 0x000000000000781c */ /* 0x000fda0003fcf028 */
[----:B------:R-:W-:-:S07]  /*31f0*/  @P6 SHF.R.U32.HI R2, RZ, UR5, R20 ;  /* 0x00000005ff026c19 */ /* 0x000fce0008011614 */
.L_x_1447:
[----:B------:R-:W-:Y:S05]  /*3200*/  BSYNC B0 ;  /* 0x0000000000007941 */ /* 0x000fea0003800000 */
.L_x_1445:
[----:B------:R-:W-:-:S04]  /*3210*/  IMAD R2, R2, UR7, -R5 ;  /* 0x0000000702027c24 */ /* 0x000fc8000f8e0a05 */
[----:B------:R-:W-:-:S05]  /*3220*/  IMAD R2, R17, -0x2, R2 ;  /* 0xfffffffe11027824 */ /* 0x000fca00078e0202 */
[----:B------:R-:W-:Y:S02]  /*3230*/  VIMNMX R3, R3, R2, !PT ;  /* 0x0000000203037248 */ /* 0x000fe40007fe0100 */
[----:B------:R-:W-:-:S07]  /*3240*/  VIADDMNMX R0, R2, UR7, R0, PT ;  /* 0x0000000702007c46 */ /* 0x000fce000b800100 */
.L_x_1444:
        /* <DEDUP_REMOVED lines=12> */
[----:B------:R-:W-:-:S02]  /*3310*/  FMNMX.FTZ R2, R29, R2, !PT ;  /* 0x000000021d027209 */ /* 0x000fc40007810000 */
[----:B------:R-:W-:Y:S01]  /*3320*/  ISETP.GT.AND P2, PT, R3, 0x9, !P2 ;  /* 0x000000090300780c */ /* 0x000fe20005744270 */
[----:B------:R-:W-:Y:S01]  /*3330*/  UIADD3 UR52, UR52, UR4, URZ ;  /* 0x0000000434347290 */ /* 0x000fe2000fffe03f */
[----:B------:R-:W-:Y:S02]  /*3340*/  FMNMX.FTZ R2, R61, R2, !PT ;  /* 0x000000023d027209 */ /* 0x000fe40007810000 */
[----:B------:R-:W-:Y:S01]  /*3350*/  ISETP.LT.OR P2, PT, R0, 0xa, P2 ;  /* 0x0000000a0000780c */ /* 0x000fe20001741670 */
[----:B------:R-:W-:Y:S01]  /*3360*/  UIADD3 UR6, UR52, UR6, URZ ;  /* 0x0000000634067290 */ /* 0x000fe2000fffe03f */
[----:B------:R-:W-:Y:S02]  /*3370*/  FMNMX.FTZ R2, R33, R2, !PT ;  /* 0x0000000221027209 */ /* 0x000fe40007810000 */
[----:B------:R-:W-:Y:S02]  /*3380*/  FSEL R31, R31, -INF , !P2 ;  /* 0xff8000001f1f7808 */ /* 0x000fe40005000000 */
[----:B------:R-:W-:-:S02]  /*3390*/  ISETP.NE.AND P2, PT, R28, RZ, PT ;  /* 0x000000ff1c00720c */ /* 0x000fc40003f45270 */
[----:B------:R-:W-:Y:S02]  /*33a0*/  FMNMX.FTZ R2, R63, R2, !PT ;  /* 0x000000023f027209 */ /* 0x000fe40007810000 */
[----:B------:R-:W-:Y:S02]  /*33b0*/  ISETP.GT.AND P2, PT, R3, 0x10, !P2 ;  /* 0x000000100300780c */ /* 0x000fe40005744270 */
[----:B------:R-:W-:Y:S02]  /*33c0*/  FMNMX.FTZ R2, R37, R2, !PT ;  /* 0x0000000225027209 */ /* 0x000fe40007810000 */
[----:B------:R-:W-:Y:S02]  /*33d0*/  ISETP.LT.OR P2, PT, R0, 0x11, P2 ;  /* 0x000000110000780c */ /* 0x000fe40001741670 */
[----:B------:R-:W-:Y:S02]  /*33e0*/  FMNMX.FTZ R2, R65, R2, !PT ;  /* 0x0000000241027209 */ /* 0x000fe40007810000 */
[----:B------:R-:W-:-:S02]  /*33f0*/  FSEL R34, R34, -INF , !P2 ;  /* 0xff80000022227808 */ /* 0x000fc40005000000 */
[----:B------:R-:W-:Y:S02]  /*3400*/  ISETP.NE.AND P2, PT, R32, RZ, PT ;  /* 0x000000ff2000720c */ /* 0x000fe40003f45270 */
[C---:B------:R-:W-:Y:S02]  /*3410*/  ISETP.GT.AND P3, PT, R3.reuse, 0x8, !P3 ;  /* 0x000000080300780c */ /* 0x040fe40005f64270 */
[----:B------:R-:W-:Y:S02]  /*3420*/  ISETP.GT.AND P2, PT, R3, 0x11, !P2 ;  /* 0x000000110300780c */ /* 0x000fe40005744270 */
[----:B------:R-:W-:Y:S02]  /*3430*/  FMNMX.FTZ R2, R41, R2, !PT ;  /* 0x0000000229027209 */ /* 0x000fe40007810000 */
[C---:B------:R-:W-:Y:S02]  /*3440*/  ISETP.LT.OR P2, PT, R0.reuse, 0x12, P2 ;  /* 0x000000120000780c */ /* 0x040fe40001741670 */
[----:B------:R-:W-:-:S02]  /*3450*/  ISETP.LT.OR P3, PT, R0, 0x9, P3 ;  /* 0x000000090000780c */ /* 0x000fc40001f61670 */
[----:B------:R-:W-:Y:S02]  /*3460*/  FSEL R35, R35, -INF , !P2 ;  /* 0xff80000023237808 */ /* 0x000fe40005000000 */
[----:B------:R-:W-:Y:S02]  /*3470*/  ISETP.NE.AND P2, PT, R60, RZ, PT ;  /* 0x000000ff3c00720c */ /* 0x000fe40003f45270 */
[----:B------:R-:W-:Y:S02]  /*3480*/  FMNMX.FTZ R2, R67, R2, !PT ;  /* 0x0000000243027209 */ /* 0x000fe40007810000 */
[----:B------:R-:W-:Y:S02]  /*3490*/  ISETP.GT.AND P2, PT, R3, 0x18, !P2 ;  /* 0x000000180300780c */ /* 0x000fe40005744270 */
[----:B------:R-:W-:Y:S02]  /*34a0*/  FSEL R30, R30, -INF , !P3 ;  /* 0xff8000001e1e7808 */ /* 0x000fe40005800000 */
[----:B------:R-:W-:-:S02]  /*34b0*/  ISETP.LT.OR P2, PT, R0, 0x19, P2 ;  /* 0x000000190000780c */ /* 0x000fc40001741670 */
[----:B------:R-:W-:Y:S02]  /*34c0*/  FMNMX.FTZ R2, R45, R2, !PT ;  /* 0x000000022d027209 */ /* 0x000fe40007810000 */
[----:B------:R-:W-:Y:S02]  /*34d0*/  FSEL R38, R38, -INF , !P2 ;  /* 0xff80000026267808 */ /* 0x000fe40005000000 */
[----:B------:R-:W-:Y:S02]  /*34e0*/  ISETP.NE.AND P2, PT, R36, RZ, PT ;  /* 0x000000ff2400720c */ /* 0x000fe40003f45270 */
[----:B------:R-:W-:Y:S02]  /*34f0*/  ISETP.NE.AND P3, PT, R66, RZ, PT ;  /* 0x000000ff4200720c */ /* 0x000fe40003f65270 */
[----:B------:R-:W-:Y:S02]  /*3500*/  ISETP.GT.AND P2, PT, R3, 0x19, !P2 ;  /* 0x000000190300780c */ /* 0x000fe40005744270 */
[----:B------:R-:W-:-:S02]  /*3510*/  FMNMX.FTZ R2, R69, R2, !PT ;  /* 0x0000000245027209 */ /* 0x000fc40007810000 */
[----:B------:R-:W-:Y:S02]  /*3520*/  ISETP.LT.OR P2, PT, R0, 0x1a, P2 ;  /* 0x0000001a0000780c */ /* 0x000fe40001741670 */
[----:B------:R-:W-:Y:S02]  /*3530*/  FMNMX.FTZ R2, R49, R2, !PT ;  /* 0x0000000231027209 */ /* 0x000fe40007810000 */
[----:B------:R-:W-:Y:S02]  /*3540*/  FSEL R39, R39, -INF , !P2 ;  /* 0xff80000027277808 */ /* 0x000fe40005000000 */
[----:B------:R-:W-:Y:S02]  /*3550*/  ISETP.NE.AND P2, PT, R64, RZ, PT ;  /* 0x000000ff4000720c */ /* 0x000fe40003f45270 */
[----:B------:R-:W-:Y:S02]  /*3560*/  ISETP.NE.AND P6, PT, R4, RZ, PT ;  /* 0x000000ff0400720c */ /* 0x000fe40003fc5270 */
[----:B------:R-:W-:-:S02]  /*3570*/  ISETP.GT.AND P2, PT, R3, 0x20, !P2 ;  /* 0x000000200300780c */ /* 0x000fc40005744270 */
[----:B------:R-:W-:Y:S02]  /*3580*/  FMNMX.FTZ R2, R71, R2, !PT ;  /* 0x0000000247027209 */ /* 0x000fe40007810000 */
[----:B------:R-:W-:Y:S02]  /*3590*/  ISETP.LT.OR P2, PT, R0, 0x21, P2 ;  /* 0x000000210000780c */ /* 0x000fe40001741670 */
[C---:B------:R-:W-:Y:S02]  /*35a0*/  ISETP.GT.AND P4, PT, R3.reuse, 0x31, !P4 ;  /* 0x000000310300780c */ /* 0x040fe40006784270 */
[----:B------:R-:W-:Y:S02]  /*35b0*/  FSEL R42, R42, -INF , !P2 ;  /* 0xff8000002a2a7808 */ /* 0x000fe40005000000 */
[----:B------:R-:W-:Y:S02]  /*35c0*/  ISETP.NE.AND P2, PT, R40, RZ, PT ;  /* 0x000000ff2800720c */ /* 0x000fe40003f45270 */
[----:B------:R-:W-:-:S02]  /*35d0*/  ISETP.GT.AND P5, PT, R3, 0x38, !P5 ;  /* 0x000000380300780c */ /* 0x000fc40006fa4270 */
[----:B------:R-:W-:Y:S02]  /*35e0*/  ISETP.GT.AND P2, PT, R3, 0x21, !P2 ;  /* 0x000000210300780c */ /* 0x000fe40005744270 */
[C---:B------:R-:W-:Y:S02]  /*35f0*/  ISETP.LT.OR P4, PT, R0.reuse, 0x32, P4 ;  /* 0x000000320000780c */ /* 0x040fe40002781670 */
[C---:B------:R-:W-:Y:S02]  /*3600*/  ISETP.LT.OR P2, PT, R0.reuse, 0x22, P2 ;  /* 0x000000220000780c */ /* 0x040fe40001741670 */
[----:B------:R-:W-:Y:S02]  /*3610*/  ISETP.LT.OR P5, PT, R0, 0x39, P5 ;  /* 0x000000390000780c */ /* 0x000fe40002fa1670 */
[----:B------:R-:W-:Y:S02]  /*3620*/  FSEL R43, R43, -INF , !P2 ;  /* 0xff8000002b2b7808 */ /* 0x000fe40005000000 */
[----:B------:R-:W-:-:S02]  /*3630*/  ISETP.GT.AND P2, PT, R3, 0x28, !P3 ;  /* 0x000000280300780c */ /* 0x000fc40005f44270 */
[----:B------:R-:W-:Y:S02]  /*3640*/  ISETP.NE.AND P3, PT, R68, RZ, PT ;  /* 0x000000ff4400720c */ /* 0x000fe40003f65270 */
[----:B------:R-:W-:Y:S02]  /*3650*/  ISETP.LT.OR P2, PT, R0, 0x29, P2 ;  /* 0x000000290000780c */ /* 0x000fe40001741670 */
[C---:B------:R-:W-:Y:S02]  /*3660*/  ISETP.GT.AND P3, PT, R3.reuse, 0x30, !P3 ;  /* 0x000000300300780c */ /* 0x040fe40005f64270 */
[----:B------:R-:W-:Y:S02]  /*3670*/  FSEL R46, R46, -INF , !P2 ;  /* 0xff8000002e2e7808 */ /* 0x000fe40005000000 */
[----:B------:R-:W-:Y:S02]  /*3680*/  ISETP.GT.AND P2, PT, R3, RZ, !P6 ;  /* 0x000000ff0300720c */ /* 0x000fe40007744270 */
[----:B------:R-:W-:-:S02]  /*3690*/  ISETP.NE.AND P6, PT, R16, RZ, PT ;  /* 0x000000ff1000720c */ /* 0x000fc40003fc5270 */
[----:B------:R-:W-:Y:S02]  /*36a0*/  FMNMX.FTZ R16, R53, R2, !PT ;  /* 0x0000000235107209 */ /* 0x000fe40007810000 */
[C---:B------:R-:W-:Y:S02]  /*36b0*/  ISETP.LT.OR P2, PT, R0.reuse, 0x1, P2 ;  /* 0x000000010000780c */ /* 0x040fe40001741670 */
[----:B------:R-:W-:Y:S01]  /*36c0*/  ISETP.LT.OR P3, PT, R0, 0x31, P3 ;  /* 0x000000310000780c */ /* 0x000fe20001f61670 */
[----:B------:R-:W0:Y:S01]  /*36d0*/  SHFL.BFLY PT, R5, R16, 0x2, 0x1f ;  /* 0x0c401f0010057f89 */ /* 0x000e2200000e0000 */
[----:B------:R-:W-:Y:S02]  /*36e0*/  FSEL R26, R26, -INF , !P2 ;  /* 0xff8000001a1a7808 */ /* 0x000fe40005000000 */
[----:B------:R-:W-:Y:S02]  /*36f0*/  ISETP.NE.AND P2, PT, R44, RZ, PT ;  /* 0x000000ff2c00720c */ /* 0x000fe40003f45270 */
[----:B------:R-:W-:-:S02]  /*3700*/  FSEL R50, R50, -INF , !P3 ;  /* 0xff80000032327808 */ /* 0x000fc40005800000 */
[----:B------:R-:W-:Y:S02]  /*3710*/  ISETP.GT.AND P2, PT, R3, 0x29, !P2 ;  /* 0x000000290300780c */ /* 0x000fe40005744270 */
[----:B------:R-:W-:Y:S02]  /*3720*/  FSEL R51, R51, -INF , !P4 ;  /* 0xff80000033337808 */ /* 0x000fe40006000000 */
[----:B------:R-:W-:Y:S02]  /*3730*/  ISETP.LT.OR P2, PT, R0, 0x2a, P2 ;  /* 0x0000002a0000780c */ /* 0x000fe40001741670 */
[----:B------:R-:W-:Y:S02]  /*3740*/  FSEL R54, R54, -INF , !P5 ;  /* 0xff80000036367808 */ /* 0x000fe40006800000 */
[----:B------:R-:W-:Y:S02]  /*3750*/  FSEL R47, R47, -INF , !P2 ;  /* 0xff8000002f2f7808 */ /* 0x000fe40005000000 */
[----:B0-----:R-:W-:-:S02]  /*3760*/  FMNMX.FTZ R20, R16, R5, !PT ;  /* 0x0000000510147209 */ /* 0x001fc40007810000 */
[----:B------:R-:W-:-:S03]  /*3770*/  FMNMX.FTZ R5, R26, R27, !PT ;  /* 0x0000001b1a057209 */ /* 0x000fc60007810000 */
[----:B------:R-:W0:Y:S01]  /*3780*/  SHFL.BFLY PT, R21, R20, 0x1, 0x1f ;  /* 0x0c201f0014157f89 */ /* 0x000e2200000e0000 */
[----:B------:R-:W-:-:S04]  /*3790*/  FMNMX.FTZ R2, R30, R5, !PT ;  /* 0x000000051e027209 */ /* 0x000fc80007810000 */
[----:B------:R-:W-:-:S04]  /*37a0*/  FMNMX.FTZ R5, R31, R2, !PT ;  /* 0x000000021f057209 */ /* 0x000fc80007810000 */
[----:B------:R-:W-:-:S04]  /*37b0*/  FMNMX.FTZ R2, R34, R5, !PT ;  /* 0x0000000522027209 */ /* 0x000fc80007810000 */
[----:B------:R-:W-:-:S04]  /*37c0*/  FMNMX.FTZ R5, R35, R2, !PT ;  /* 0x0000000223057209 */ /* 0x000fc80007810000 */
[----:B------:R-:W-:-:S04]  /*37d0*/  FMNMX.FTZ R2, R38, R5, !PT ;  /* 0x0000000526027209 */ /* 0x000fc80007810000 */
[----:B------:R-:W-:Y:S02]  /*37e0*/  FMNMX.FTZ R5, R39, R2, !PT ;  /* 0x0000000227057209 */ /* 0x000fe40007810000 */
[----:B0-----:R-:W-:Y:S02]  /*37f0*/  FMNMX.FTZ R4, R20, R21, !PT ;  /* 0x0000001514047209 */ /* 0x001fe40007810000 */
[----:B------:R-:W-:Y:S02]  /*3800*/  FMNMX.FTZ R2, R42, R5, !PT ;  /* 0x000000052a027209 */ /* 0x000fe40007810000 */
[C---:B------:R-:W-:Y:S01]  /*3810*/  FSETP.NEU.FTZ.AND P2, PT, R4.reuse, -INF , PT ;  /* 0xff8000000400780b */ /* 0x040fe20003f5d000 */
[----:B------:R-:W-:Y:S01]  /*3820*/  FMUL.FTZ R16, R4, UR5 ;  /* 0x0000000504107c20 */ /* 0x000fe20008410000 */
[----:B------:R-:W-:-:S04]  /*3830*/  FMNMX.FTZ R5, R43, R2, !PT ;  /* 0x000000022b057209 */ /* 0x000fc80007810000 */
        /* <DEDUP_REMOVED lines=13> */
[--C-:B------:R-:W-:Y:S01]  /*3910*/  FFMA.FTZ R25, R33, UR5, -R16.reuse ;  /* 0x0000000521197c23 */ /* 0x100fe20008010810 */
        /* <DEDUP_REMOVED lines=17> */
[----:B------:R-:W-:-:S03]  /*3a30*/  FFMA.FTZ R41, R49, UR5, -R16 ;  /* 0x0000000531297c23 */ /* 0x000fc60008010810 */
[----:B------:R-:W0:Y:S01]  /*3a40*/  MUFU.EX2 R25, R25 ;  /* 0x0000001900197308 */ /* 0x000e220000000800 */
[----:B------:R-:W-:Y:S01]  /*3a50*/  FADD.FTZ R49, R20, R5 ;  /* 0x0000000514317221 */ /* 0x000fe20000010000 */
[----:B------:R-:W1:Y:S06]  /*3a60*/  SHFL.BFLY PT, R3, R2, 0x1, 0x1f ;  /* 0x0c201f0002037f89 */ /* 0x000e6c00000e0000 */
[----:B------:R2:W-:Y:S08]  /*3a70*/  MUFU.EX2 R33, R0 ;  /* 0x0000000000217308 */ /* 0x0005f00000000800 */
[----:B------:R-:W3:Y:S01]  /*3a80*/  MUFU.EX2 R28, R28 ;  /* 0x0000001c001c7308 */ /* 0x000ee20000000800 */
[----:B0-----:R-:W-:-:S07]  /*3a90*/  F2FP.F16.F32.PACK_AB R192, R25, R24 ;  /* 0x0000001819c0723e */ /* 0x001fce00000000ff */
[----:B------:R-:W0:Y:S01]  /*3aa0*/  MUFU.EX2 R29, R29 ;  /* 0x0000001d001d7308 */ /* 0x000e220000000800 */
[----:B-1----:R-:W-:Y:S01]  /*3ab0*/  FMNMX.FTZ R3, R2, R3, !PT ;  /* 0x0000000302037209 */ /* 0x002fe20007810000 */
[--C-:B------:R-:W-:Y:S01]  /*3ac0*/  FFMA.FTZ R2, R71, UR5, -R16.reuse ;  /* 0x0000000547027c23 */ /* 0x100fe20008010810 */
[----:B------:R-:W-:Y:S02]  /*3ad0*/  FFMA.FTZ R16, R53, UR5, -R16 ;  /* 0x0000000535107c23 */ /* 0x000fe40008010810 */
[C---:B------:R-:W-:Y:S01]  /*3ae0*/  FSETP.NEU.FTZ.AND P2, PT, R3.reuse, -INF , PT ;  /* 0xff8000000300780b */ /* 0x040fe20003f5d000 */
[----:B--2---:R-:W-:Y:S02]  /*3af0*/  FMUL.FTZ R0, R3, UR5 ;  /* 0x0000000503007c20 */ /* 0x004fe40008410000 */
[----:B------:R1:W-:Y:S03]  /*3b00*/  MUFU.EX2 R45, R16 ;  /* 0x00000010002d7308 */ /* 0x0003e60000000800 */
[----:B------:R-:W-:-:S02]  /*3b10*/  FSEL R0, R0, RZ, P2 ;  /* 0x000000ff00007208 */ /* 0x000fc40001000000 */
[----:B------:R-:W-:-:S03]  /*3b20*/  PLOP3.LUT P2, PT, PT, PT, UP1, 0x40, 0x0 ;  /* 0x000000000000781c */ /* 0x000fc60003f4e818 */
[----:B------:R-:W2:Y:S01]  /*3b30*/  MUFU.EX2 R32, R32 ;  /* 0x0000002000207308 */ /* 0x000ea20000000800 */
[--C-:B------:R-:W-:Y:S01]  /*3b40*/  FFMA.FTZ R26, R26, UR5, -R0.reuse ;  /* 0x000000051a1a7c23 */ /* 0x100fe20008010800 */
[--C-:B------:R-:W-:Y:S01]  /*3b50*/  FFMA.FTZ R27, R27, UR5, -R0.reuse ;  /* 0x000000051b1b7c23 */ /* 0x100fe20008010800 */
[--C-:B------:R-:W-:Y:S01]  /*3b60*/  FFMA.FTZ R30, R30, UR5, -R0.reuse ;  /* 0x000000051e1e7c23 */ /* 0x100fe20008010800 */
[----:B-1----:R-:W-:Y:S01]  /*3b70*/  FADD.FTZ R16, R198, R49 ;  /* 0x00000031c6107221 */ /* 0x002fe20000010000 */
[--C-:B------:R-:W-:Y:S01]  /*3b80*/  FFMA.FTZ R31, R31, UR5, -R0.reuse ;  /* 0x000000051f1f7c23 */ /* 0x100fe20008010800 */
        /* <DEDUP_REMOVED lines=16> */
[----:B------:R-:W-:Y:S01]  /*3c90*/  FFMA.FTZ R54, R54, UR5, -R0 ;  /* 0x0000000536367c23 */ /* 0x000fe20008010800 */
[----:B------:R-:W-:Y:S01]  /*3ca0*/  F2FP.F16.F32.PACK_AB R198, R21, R198 ;  /* 0x000000c615c6723e */ /* 0x000fe200000000ff */
[----:B------:R-:W3:Y:S01]  /*3cb0*/  MUFU.EX2 R30, R30 ;  /* 0x0000001e001e7308 */ /* 0x000ee20000000800 */
[----:B0-----:R-:W-:Y:S01]  /*3cc0*/  FADD.FTZ R53, R29, R16 ;  /* 0x000000101d357221 */ /* 0x001fe20000010000 */
[----:B------:R-:W-:Y:S01]  /*3cd0*/  FFMA.FTZ R0, R55, UR5, -R0 ;  /* 0x0000000537007c23 */ /* 0x000fe20008010800 */
[----:B------:R-:W-:-:S02]  /*3ce0*/  F2FP.F16.F32.PACK_AB R194, R29, R28 ;  /* 0x0000001c1dc2723e */ /* 0x000fc400000000ff */
[----:B--2---:R-:W-:Y:S01]  /*3cf0*/  FADD.FTZ R44, R32, R53 ;  /* 0x00000035202c7221 */ /* 0x004fe20000010000 */
[C---:B------:R-:W-:Y:S02]  /*3d00*/  F2FP.F16.F32.PACK_AB R188, R33.reuse, R32 ;  /* 0x0000002021bc723e */ /* 0x040fe400000000ff */
[----:B------:R-:W0:Y:S01]  /*3d10*/  MUFU.EX2 R31, R31 ;  /* 0x0000001f001f7308 */ /* 0x000e220000000800 */
[----:B-1----:R-:W-:Y:S01]  /*3d20*/  FADD.FTZ R49, R26, R27 ;  /* 0x0000001b1a317221 */ /* 0x002fe20000010000 */
[----:B------:R-:W-:Y:S01]  /*3d30*/  FADD.FTZ R53, R33, R44 ;  /* 0x0000002c21357221 */ /* 0x000fe20000010000 */
[----:B------:R-:W-:-:S05]  /*3d40*/  F2FP.F16.F32.PACK_AB R197, R27, R26 ;  /* 0x0000001a1bc5723e */ /* 0x000fca00000000ff */
[----:B------:R-:W1:Y:S01]  /*3d50*/  MUFU.EX2 R34, R34 ;  /* 0x0000002200227308 */ /* 0x000e620000000800 */
[----:B---3--:R-:W-:-:S07]  /*3d60*/  FADD.FTZ R16, R30, R49 ;  /* 0x000000311e107221 */ /* 0x008fce0000010000 */
        /* <DEDUP_REMOVED lines=9> */
[----:B0-----:R-:W-:-:S07]  /*3e00*/  FADD.FTZ R44, R36, R53 ;  /* 0x00000035242c7221 */ /* 0x001fce0000010000 */
[----:B------:R-:W0:Y:S01]  /*3e10*/  MUFU.EX2 R39, R39 ;  /* 0x0000002700277308 */ /* 0x000e220000000800 */
[----:B-1----:R-:W-:-:S07]  /*3e20*/  FADD.FTZ R16, R38, R5 ;  /* 0x0000000526107221 */ /* 0x002fce0000010000 */
[----:B------:R-:W1:Y:S01]  /*3e30*/  MUFU.EX2 R40, R40 ;  /* 0x0000002800287308 */ /* 0x000e620000000800 */
[C---:B--2---:R-:W-:Y:S01]  /*3e40*/  FADD.FTZ R49, R37.reuse, R44 ;  /* 0x0000002c25317221 */ /* 0x044fe20000010000 */
[----:B------:R-:W-:-:S06]  /*3e50*/  F2FP.F16.F32.PACK_AB R190, R37, R36 ;  /* 0x0000002425be723e */ /* 0x000fcc00000000ff */
        /* <DEDUP_REMOVED lines=14> */
[----:B--2---:R-:W-:Y:S01]  /*3f40*/  FADD.FTZ R20, R2, R21 ;  /* 0x0000001502147221 */ /* 0x004fe20000010000 */
[----:B------:R-:W-:-:S03]  /*3f50*/  F2FP.F16.F32.PACK_AB R186, R45, R2 ;  /* 0x000000022dba723e */ /* 0x000fc600000000ff */
[----:B------:R-:W-:Y:S01]  /*3f60*/  FADD.FTZ R16, R45, R20 ;  /* 0x000000142d107221 */ /* 0x000fe20000010000 */
[----:B------:R-:W-:Y:S02]  /*3f70*/  VIADD R20, R62, 0xfffffffe ;  /* 0xfffffffe3e147836 */ /* 0x000fe40000000000 */
[----:B------:R-:W2:Y:S01]  /*3f80*/  MUFU.EX2 R50, R50 ;  /* 0x0000003200327308 */ /* 0x000ea20000000800 */
[----:B0-----:R-:W-:-:S07]  /*3f90*/  FADD.FTZ R2, R46, R5 ;  /* 0x000000052e027221 */ /* 0x001fce0000010000 */
[----:B------:R-:W0:Y:S01]  /*3fa0*/  MUFU.EX2 R51, R51 ;  /* 0x0000003300337308 */ /* 0x000e220000000800 */
[C---:B-1----:R-:W-:Y:S01]  /*3fb0*/  FADD.FTZ R5, R47.reuse, R2 ;  /* 0x000000022f057221 */ /* 0x042fe20000010000 */
[----:B------:R-:W-:-:S06]  /*3fc0*/  F2FP.F16.F32.PACK_AB R191, R47, R46 ;  /* 0x0000002e2fbf723e */ /* 0x000fcc00000000ff */
[----:B------:R-:W1:Y:S01]  /*3fd0*/  MUFU.EX2 R54, R54 ;  /* 0x0000003600367308 */ /* 0x000e620000000800 */
[----:B--2---:R-:W-:-:S07]  /*3fe0*/  FADD.FTZ R2, R50, R5 ;  /* 0x0000000532027221 */ /* 0x004fce0000010000 */
[----:B------:R1:W2:Y:S01]  /*3ff0*/  MUFU.EX2 R187, R0 ;  /* 0x0000000000bb7308 */ /* 0x0002a20000000800 */
[C---:B0-----:R-:W-:Y:S01]  /*4000*/  FADD.FTZ R5, R51.reuse, R2 ;  /* 0x0000000233057221 */ /* 0x041fe20000010000 */
[----:B------:R-:W-:-:S03]  /*4010*/  F2FP.F16.F32.PACK_AB R185, R51, R50 ;  /* 0x0000003233b9723e */ /* 0x000fc600000000ff */
[----:B-1----:R-:W-:-:S04]  /*4020*/  FADD.FTZ R0, R54, R5 ;  /* 0x0000000536007221 */ /* 0x002fc80000010000 */
[C---:B--2---:R-:W-:Y:S01]  /*4030*/  FADD.FTZ R5, R187.reuse, R0 ;  /* 0x00000000bb057221 */ /* 0x044fe20000010000 */
        /* <DEDUP_REMOVED lines=12> */
.L_x_1449:
[----:B------:R-:W-:-:S11]  /*4100*/  UISETP.NE.AND UP2, UPT, UR7, 0x1, UPT ;  /* 0x000000010700788c */ /* 0x000fd6000bf45270 */
[----:B------:R-:W-:Y:S02]  /*4110*/  @UP2 ULDC.64 UR10, c[0x0][0x9e8] ;  /* 0x00027a00000a2ab9 */ /* 0x000fe40000000a00 */
[----:B------:R-:W-:-:S04]  /*4120*/  UIMAD.WIDE.U32 UR14, UR4, UR10, URZ ;  /* 0x0000000a040e72a5 */ /* 0x000fc8000f8e003f */
[----:B------:R-:W-:-:S12]  /*4130*/  @UP2 USHF.R.U32.HI UR4, URZ, UR11, UR15 ;  /* 0x0000000b3f042299 */ /* 0x000fd8000801160f */
.L_x_1450:
[----:B------:R-:W-:-:S04]  /*4140*/  UIMAD UR4, UR4, UR7, UR7 ;  /* 0x00000007040472a4 */ /* 0x000fc8000f8e0207 */
[----:B------:R-:W-:-:S04]  /*4150*/  UISETP.LT.AND UP2, UPT, UR6, UR4, UPT ;  /* 0x000000040600728c */ /* 0x000fc8000bf41270 */
[----:B------:R-:W-:-:S12]  /*4160*/  USEL UR6, UR6, UR4, UP2 ;  /* 0x0000000406067287 */ /* 0x000fd80009000000 */
.L_x_1448:
        /* <DEDUP_REMOVED lines=77> */
.L_x_1468:
[----:B------:R-:W-:-:S04]  /*4640*/  UIADD3 UR4, UR36, 0x1, URZ ;  /* 0x0000000124047890 */ /* 0x000fc8000fffe03f */
[----:B------:R-:W-:-:S04]  /*4650*/  UISETP.NE.AND UP2, UPT, UR4, 0x2, UPT ;  /* 0x000000020400788c */ /* 0x000fc8000bf45270 */
[----:B------:R-:W-:Y:S02]  /*4660*/  USEL UR7, URZ, 0x1, UP2 ;  /* 0x000000013f077887 */ /* 0x000fe40009000000 */
[----:B------:R-:W-:Y:S02]  /*4670*/  USEL UR4, UR4, URZ, UP2 ;  /* 0x0000003f04047287 */ /* 0x000fe40009000000 */
[----:B------:R-:W-:Y:S01]  /*4680*/  ULOP3.LUT UR7, UR38, UR7, URZ, 0x3c, !UPT ;  /* 0x0000000726077292 */ /* 0x000fe2000f8e3c3f */
[----:B------:R-:W-:Y:S11]  /*4690*/  @!P0 BRA `(.L_x_1452) ;  /* 0x0000000000048947 */ /* 0x000ff60003800000 */
[----:B------:R-:W-:Y:S01]  /*46a0*/  BPT.TRAP 0x1 ;  /* 0x000000040000795c */ /* 0x000fe20000300000 */
.L_x_1452:
[----:B------:R-:W-:Y:S01]  /*46b0*/  ULEA UR6, UR4, UR37, 0x3 ;  /* 0x0000002504067291 */ /* 0x000fe2000f8e183f */
[----:B------:R-:W-:-:S05]  /*46c0*/  IMAD.U32 R21, RZ, RZ, UR7 ;  /* 0x00000007ff157e24 */ /* 0x000fca000f8e00ff */
[----:B------:R-:W-:-:S04]  /*46d0*/  SHF.L.U32 R21, R21, 0x1f, RZ ;  /* 0x0000001f15157819 */ /* 0x000fc800000006ff */
[----:B------:R0:W1:Y:S01]  /*46e0*/  SYNCS.PHASECHK.TRANS64.TRYWAIT P2, [UR6+0x30830], R21 ;  /* 0x03083015ff0075a7 */ /* 0x0000620008040146 */
[----:B------:R-:W-:Y:S05]  /*46f0*/  @!P0 BRA `(.L_x_1453) ;  /* 0x0000000000048947 */ /* 0x000fea0003800000 */
[----:B------:R-:W-:Y:S01]  /*4700*/  BPT.TRAP 0x1 ;  /* 0x000000040000795c */ /* 0x000fe20000300000 */
.L_x_1453:
[----:B-1----:R-:W-:Y:S05]  /*4710*/  @P2 BRA `(.L_x_1454) ;  /* 0x0000000000082947 */ /* 0x002fea0003800000 */
[----:B------:R-:W1:Y:S02]  /*4720*/  SYNCS.PHASECHK.TRANS64.TRYWAIT P2, [UR6+0x30830], R21 ;  /* 0x03083015ff0075a7 */ /* 0x000e640008040146 */
[----:B-1----:R-:W-:Y:S05]  /*4730*/  @!P2 BRA `(.L_x_1455) ;  /* 0x000001280000a947 */ /* 0x002fea0003800000 */
.L_x_1454:
[----:B------:R-:W-:Y:S01]  /*4740*/  R2UR UR5, R18 ;  /* 0x00000000120572ca */ /* 0x000fe200000e0000 */
[----:B-1----:R-:W-:Y:S01]  /*4750*/  WARPGROUP.ARRIVE ;  /* 0x00000000000079c5 */ /* 0x002fe20000000000 */
[----:B------:R-:W-:Y:S01]  /*4760*/  R2UR UR52, R14 ;  /* 0x000000000e3472ca */ /* 0x000fe200000e0000 */
[----:B------:R-:W-:Y:S01]  /*4770*/  UMOV UR55, 0x40000040 ;  /* 0x4000004000377882 */ /* 0x000fe20000000000 */
[----:B------:R-:W-:Y:S01]  /*4780*/  R2UR UR53, R15 ;  /* 0x000000000f3572ca */ /* 0x000fe200000e0000 */
[----:B------:R-:W-:Y:S01]  /*4790*/  UMOV UR11, 0x40000040 ;  /* 0x40000040000b7882 */ /* 0x000fe20000000000 */
[----:B------:R-:W-:Y:S01]  /*47a0*/  UMOV UR15, 0x40000040 ;  /* 0x40000040000f7882 */ /* 0x000fe20000000000 */
[----:B------:R-:W-:Y:S01]  /*47b0*/  UMOV UR19, 0x40000040 ;  /* 0x4000004000137882 */ /* 0x000fe20000000000 */
[----:B------:R-:W-:Y:S01]  /*47c0*/  UMOV UR23, 0x40000040 ;  /* 0x4000004000177882 */ /* 0x000fe20000000000 */
[----:B------:R-:W-:Y:S01]  /*47d0*/  UMOV UR27, 0x40000040 ;  /* 0x40000040001b7882 */ /* 0x000fe20000000000 */
[----:B------:R-:W-:Y:S01]  /*47e0*/  UMOV UR31, 0x40000040 ;  /* 0x40000040001f7882 */ /* 0x000fe20000000000 */
[----:B------:R-:W-:Y:S01]  /*47f0*/  UMOV UR35, 0x40000040 ;  /* 0x4000004000237882 */ /* 0x000fe20000000000 */
[----:B------:R-:W-:Y:S01]  /*4800*/  UMOV UR43, 0x40000040 ;  /* 0x40000040002b7882 */ /* 0x000fe20000000000 */
[----:B------:R-:W-:Y:S01]  /*4810*/  ULEA UR5, UR4, UR5, 0xb ;  /* 0x0000000504057291 */ /* 0x000fe2000f8e583f */
[-C--:B------:R-:W-:Y:S01]  /*4820*/  FMUL.FTZ R24, R24, R0.reuse ;  /* 0x0000000018187220 */ /* 0x080fe20000410000 */
[----:B------:R-:W-:Y:S01]  /*4830*/  UMOV UR47, 0x40000040 ;  /* 0x40000040002f7882 */ /* 0x000fe20000000000 */
[----:B------:R-:W-:Y:S01]  /*4840*/  UMOV UR51, 0x40000040 ;  /* 0x4000004000337882 */ /* 0x000fe20000000000 */
[----:B------:R-:W-:Y:S01]  /*4850*/  UIADD3 UR10, UR5, 0x202, URZ ;  /* 0x00000202050a7890 */ /* 0x000fe2000fffe03f */
[-C--:B------:R-:W-:Y:S01]  /*4860*/  FMUL.FTZ R25, R25, R0.reuse ;  /* 0x0000000019197220 */ /* 0x080fe20000410000 */
[----:B------:R-:W-:Y:S01]  /*4870*/  UIADD3 UR14, UR5, 0x204, URZ ;  /* 0x00000204050e7890 */ /* 0x000fe2000fffe03f */
[-C--:B------:R-:W-:Y:S01]  /*4880*/  FMUL.FTZ R28, R28, R0.reuse ;  /* 0x000000001c1c7220 */ /* 0x080fe20000410000 */
[----:B------:R-:W-:Y:S01]  /*4890*/  UMOV UR54, UR5 ;  /* 0x0000000500367c82 */ /* 0x000fe20008000000 */
[----:B------:R-:W-:Y:S01]  /*48a0*/  UIADD3 UR18, UR5, 0x206, URZ ;  /* 0x0000020605127890 */ /* 0x000fe2000fffe03f */
[----:B------:R-:W-:Y:S01]  /*48b0*/  HGMMA.64x64x16.F32 R152, gdesc[UR52], RZ, !UPT, gsb0 ;  /* 0x00e00000349879f0 */ /* 0x000fe2000c0008ff */
[----:B------:R-:W-:Y:S01]  /*48c0*/  R2UR UR52, R12 ;  /* 0x000000000c3472ca */ /* 0x000fe200000e0000 */
[----:B------:R-:W-:Y:S01]  /*48d0*/  UIADD3 UR54, UR5, 0x2, URZ ;  /* 0x0000000205367890 */ /* 0x000fe2000fffe03f */
[----:B------:R-:W-:Y:S01]  /*48e0*/  R2UR UR53, R13 ;  /* 0x000000000d3572ca */ /* 0x000fe200000e0000 */
        /* <DEDUP_REMOVED lines=197> */
.L_x_1456:
[----:B------:R-:W-:Y:S01]  /*5540*/  ULEA UR10, UR36, UR37, 0x3 ;  /* 0x00000025240a7291 */ /* 0x000fe2000f8e183f */
[----:B------:R-:W-:-:S05]  /*5550*/  IMAD.U32 R0, RZ, RZ, UR38 ;  /* 0x00000026ff007e24 */ /* 0x000fca000f8e00ff */
[----:B------:R-:W-:-:S04]  /*5560*/  SHF.L.U32 R0, R0, 0x1f, RZ ;  /* 0x0000001f00007819 */ /* 0x000fc800000006ff */
[----:B------:R1:W2:Y:S01]  /*5570*/  SYNCS.PHASECHK.TRANS64.TRYWAIT P2, [UR10+0x30850], R0 ;  /* 0x03085000ff0075a7 */ /* 0x0002a2000804014a */
[----:B------:R-:W-:Y:S05]  /*5580*/  @!P0 BRA `(.L_x_1457) ;  /* 0x0000000000048947 */ /* 0x000fea0003800000 */
[----:B------:R-:W-:Y:S01]  /*5590*/  BPT.TRAP 0x1 ;  /* 0x000000040000795c */ /* 0x000fe20000300000 */
.L_x_1457:
[----:B--2---:R-:W-:Y:S05]  /*55a0*/  @P2 BRA `(.L_x_1458) ;  /* 0x0000000000082947 */ /* 0x004fea0003800000 */
[----:B------:R-:W2:Y:S02]  /*55b0*/  SYNCS.PHASECHK.TRANS64.TRYWAIT P2, [UR10+0x30850], R0 ;  /* 0x03085000ff0075a7 */ /* 0x000ea4000804014a */
[----:B--2---:R-:W-:Y:S05]  /*55c0*/  @!P2 BRA `(.L_x_1459) ;  /* 0x000001180074a947 */ /* 0x004fea0003800000 */
.L_x_1458:
[----:B------:R-:W-:Y:S01]  /*55d0*/  UIADD3 UR5, UR37, 0x400, URZ ;  /* 0x0000040025057890 */ /* 0x000fe2000fffe03f */
[----:B------:R-:W-:Y:S01]  /*55e0*/  WARPGROUP.ARRIVE ;  /* 0x00000000000079c5 */ /* 0x000fe20000000000 */
[----:B------:R-:W-:Y:S01]  /*55f0*/  UMOV UR15, 0x40000040 ;  /* 0x40000040000f7882 */ /* 0x000fe20000000000 */
[----:B------:R-:W-:Y:S01]  /*5600*/  PLOP3.LUT P2, PT, PT, PT, UP0, 0x80, 0x0 ;  /* 0x000000000000781c */ /* 0x000fe20003f4f008 */
[----:B------:R-:W-:Y:S01]  /*5610*/  USHF.R.U32.HI UR5, URZ, 0x4, UR5 ;  /* 0x000000043f057899 */ /* 0x000fe20008011605 */
[----:B------:R-:W-:Y:S01]  /*5620*/  PLOP3.LUT P3, PT, PT, PT, UP0, 0x80, 0x0 ;  /* 0x000000000000781c */ /* 0x000fe20003f6f008 */
[----:B0-----:R-:W-:Y:S01]  /*5630*/  VIADD R21, R22, UR61 ;  /* 0x0000003d16157c36 */ /* 0x001fe20008000000 */
[----:B------:R-:W-:Y:S01]  /*5640*/  ULDC UR11, c[0x0][0x9dc] ;  /* 0x00027700000b7ab9 */ /* 0x000fe20000000800 */
[----:B------:R-:W-:Y:S01]  /*5650*/  ULOP3.LUT UR5, UR5, 0x3fff, URZ, 0xc0, !UPT ;  /* 0x00003fff05057892 */ /* 0x000fe2000f8ec03f */
[----:B-1----:R-:W-:Y:S01]  /*5660*/  IMAD.U32 R0, RZ, RZ, UR6 ;  /* 0x00000006ff007e24 */ /* 0x002fe2000f8e00ff */
[----:B------:R-:W-:Y:S01]  /*5670*/  UMOV UR18, UR11 ;  /* 0x0000000b00127c82 */ /* 0x000fe20008000000 */
[----:B------:R-:W-:Y:S01]  /*5680*/  ULDC UR11, c[0x0][0x9e0] ;  /* 0x00027800000b7ab9 */ /* 0x000fe20000000800 */
[----:B------:R-:W-:Y:S01]  /*5690*/  ULOP3.LUT UR5, UR5, 0x2000000, URZ, 0xfc, !UPT ;  /* 0x0200000005057892 */ /* 0x000fe2000f8efc3f */
[----:B------:R-:W-:-:S03]  /*56a0*/  @!P1 VIADD R0, R0, 0x30840 ;  /* 0x0003084000009836 */ /* 0x000fc60000000000 */
[----:B------:R-:W-:Y:S02]  /*56b0*/  ULEA UR5, UR36, UR5, 0xb ;  /* 0x0000000524057291 */ /* 0x000fe4000f8e583f */
[----:B------:R-:W-:-:S05]  /*56c0*/  @!P1 PRMT R0, RZ, 0x654, R0 ;  /* 0x00000654ff009816 */ /* 0x000fca0000000000 */
        /* <DEDUP_REMOVED lines=16> */
[----:B------:R-:W-:Y:S02]  /*57d0*/  @UP0 ULDC UR5, c[0x0][0x44c] ;  /* 0x0001130000050ab9 */ /* 0x000fe40000000800 */
[----:B------:R-:W-:Y:S01]  /*57e0*/  @P2 IMAD.HI.U32 R2, R21, UR5, RZ ;  /* 0x0000000515022c27 */ /* 0x000fe2000f8e00ff */
[----:B------:R-:W-:Y:S01]  /*57f0*/  @UP0 ULDC UR5, c[0x0][0x450] ;  /* 0x0001140000050ab9 */ /* 0x000fe20000000800 */
[----:B------:R-:W-:-:S03]  /*5800*/  PLOP3.LUT P2, PT, PT, PT, UP1, 0x40, 0x0 ;  /* 0x000000000000781c */ /* 0x000fc60003f4e818 */
[----:B------:R-:W-:Y:S01]  /*5810*/  @P3 SHF.R.U32.HI R21, RZ, UR5, R2 ;  /* 0x00000005ff153c19 */ /* 0x000fe20008011602 */
[----:B------:R-:W-:Y:S01]  /*5820*/  IMAD.SHL.U32 R2, R20, 0x40, RZ ;  /* 0x0000004014027824 */ /* 0x000fe200078e00ff */
[----:B------:R-:W-:Y:S01]  /*5830*/  ULOP3.LUT UR5, URZ, UR18, URZ, 0x33, !UPT ;  /* 0x000000123f057292 */ /* 0x000fe2000f8e333f */
[----:B------:R-:W-:Y:S02]  /*5840*/  WARPGROUP.DEPBAR.LE gsb0, 0x0 ;  /* 0x00008000000079c5 */ /* 0x000fe40000010000 */
[----:B------:R-:W-:Y:S01]  /*5850*/  WARPGROUP.ARRIVE ;  /* 0x00000000000079c5 */ /* 0x000fe20000000000 */
[----:B------:R-:W0:Y:S11]  /*5860*/  SHFL.IDX PT, R189, R21, RZ, 0x1c1f ;  /* 0x001c1fff15bd7589 */ /* 0x000e3600000e0000 */
[----:B------:R-:W-:Y:S03]  /*5870*/  HGMMA.64x256x16.F32 R24, R184, gdesc[UR12].tnspB, R24, gsb0 ;  /* 0x43e0000cb8187df0 */ /* 0x000fe60008000818 */
[----:B------:R-:W-:-:S02]  /*5880*/  WARPGROUP.DEPBAR.LE gsb0, 0x0 ;  /* 0x00008000000079c5 */ /* 0x000fc40000010000 */
[----:B------:R-:W-:Y:S01]  /*5890*/  IADD3 R184, -R2, 0x1, RZ ;  /* 0x0000000102b87810 */ /* 0x000fe20007ffe1ff */
[----:B------:R-:W-:Y:S01]  /*58a0*/  IMAD.U32 R185, RZ, RZ, UR39 ;  /* 0x00000027ffb97e24 */ /* 0x000fe2000f8e00ff */
[----:B------:R1:W-:Y:S03]  /*58b0*/  @!P1 SYNCS.ARRIVE.TRANS64.RED.A1T0 RZ, [R0+URZ], RZ ;  /* 0x000000ff00ff99a7 */ /* 0x0003e6000810043f */
[----:B------:R-:W-:-:S05]  /*58c0*/  IMAD R184, R17, -0x2, R184 ;  /* 0xfffffffe11b87824 */ /* 0x000fca00078e02b8 */
[----:B------:R-:W-:-:S05]  /*58d0*/  IADD3 R184, -R185, UR60, R184 ;  /* 0x0000003cb9b87c10 */ /* 0x000fca000fffe1b8 */
[C---:B------:R-:W-:Y:S02]  /*58e0*/  VIADD R188, R184.reuse, UR11 ;  /* 0x0000000bb8bc7c36 */ /* 0x040fe40008000000 */
[----:B------:R-:W-:Y:S02]  /*58f0*/  VIADD R190, R184, UR5 ;  /* 0x00000005b8be7c36 */ /* 0x000fe40008000000 */
[--C-:B0-----:R-:W-:Y:S02]  /*5900*/  IMAD.IADD R186, R188, 0x1, R189.reuse ;  /* 0x00000001bcba7824 */ /* 0x101fe400078e02bd */
[----:B------:R-:W-:Y:S01]  /*5910*/  IMAD.IADD R187, R190, 0x1, R189 ;  /* 0x00000001bebb7824 */ /* 0x000fe200078e02bd */
[----:B-1----:R-:W-:Y:S06]  /*5920*/  @P2 BRA `(.L_x_1460) ;  /* 0x00000000005c2947 */ /* 0x002fec0003800000 */
[----:B------:R-:W-:Y:S01]  /*5930*/  IMAD.U32 R0, RZ, RZ, UR39 ;  /* 0x00000027ff007e24 */ /* 0x000fe2000f8e00ff */
[----:B------:R-:W-:Y:S04]  /*5940*/  BSSY B0, `(.L_x_1461) ;  /* 0x0000011000007945 */ /* 0x000fe80003800000 */
[----:B------:R-:W-:-:S04]  /*5950*/  IADD3 R189, -R0, UR60, R189 ;  /* 0x0000003c00bd7c10 */ /* 0x000fc8000fffe1bd */
        /* <DEDUP_REMOVED lines=10> */
.L_x_1462:
[----:B------:R-:W-:-:S05]  /*5a00*/  IMAD.U32 R191, RZ, RZ, UR59 ;  /* 0x0000003bffbf7e24 */ /* 0x000fca000f8e00ff */
[----:B------:R-:W-:-:S13]  /*5a10*/  ISETP.NE.AND P2, PT, R191, 0x1, PT ;  /* 0x00000001bf00780c */ /* 0x000fda0003f45270 */
[----:B------:R-:W0:Y:S02]  /*5a20*/  @P2 LDC.64 R184, c[0x0][0x9e8] ;  /* 0x00027a00ffb82b82 */ /* 0x000e240000000a00 */
[----:B0-----:R-:W-:-:S05]  /*5a30*/  @P2 IMAD.HI.U32 R184, R189, R184, RZ ;  /* 0x000000b8bdb82227 */ /* 0x001fca00078e00ff */
[----:B------:R-:W-:-:S07]  /*5a40*/  @P2 SHF.R.U32.HI R189, RZ, R185, R184 ;  /* 0x000000b9ffbd2219 */ /* 0x000fce00000116b8 */
.L_x_1463:
[----:B------:R-:W-:Y:S05]  /*5a50*/  BSYNC B0 ;  /* 0x0000000000007941 */ /* 0x000fea0003800000 */
.L_x_1461:
[----:B------:R-:W-:-:S04]  /*5a60*/  IMAD R0, R189, R191, -R2 ;  /* 0x000000bfbd007224 */ /* 0x000fc800078e0a02 */
[----:B------:R-:W-:-:S05]  /*5a70*/  IMAD R0, R17, -0x2, R0 ;  /* 0xfffffffe11007824 */ /* 0x000fca00078e0200 */
[----:B------:R-:W-:Y:S02]  /*5a80*/  VIADDMNMX R186, R0, R191, R186, PT ;  /* 0x000000bf00ba7246 */ /* 0x000fe400038001ba */
[----:B------:R-:W-:-:S07]  /*5a90*/  VIMNMX R187, R187, R0, !PT ;  /* 0x00000000bbbb7248 */ /* 0x000fce0007fe0100 */
.L_x_1460:
        /* <DEDUP_REMOVED lines=13> */
[----:B0-----:R-:W-:Y:S01]  /*5b70*/  IMAD.IADD R184, R188, 0x1, R21 ;  /* 0x00000001bcb87824 */ /* 0x001fe200078e0215 */
        /* <DEDUP_REMOVED lines=8> */
[C---:B------:R-:W-:Y:S02]  /*5c00*/  ISETP.GT.AND P3, PT, R187.reuse, 0x19, P2 ;  /* 0x00000019bb00780c */ /* 0x040fe40001764270 */
        /* <DEDUP_REMOVED lines=25> */
[----:B------:R-:W-:Y:S01]  /*5da0*/  ISETP.LT.OR P3, PT, R186, 0x3a, P3 ;  /* 0x0000003aba00780c */ /* 0x000fe20001f61670 */
[----:B------:R-:W-:Y:S01]  /*5db0*/  IMAD.IADD R186, R190, 0x1, R21 ;  /* 0x00000001beba7824 */ /* 0x000fe200078e0215 */
[----:B------:R-:W-:-:S02]  /*5dc0*/  FSEL R177, R177, -INF , !P4 ;  /* 0xff800000b1b17808 */ /* 0x000fc40006000000 */
[----:B------:R-:W-:Y:S02]  /*5dd0*/  FSEL R180, R180, -INF , !P6 ;  /* 0xff800000b4b47808 */ /* 0x000fe40007000000 */
[----:B------:R-:W-:Y:S01]  /*5de0*/  FSEL R181, R181, -INF , !P3 ;  /* 0xff800000b5b57808 */ /* 0x000fe20005800000 */
[----:B------:R-:W-:Y:S06]  /*5df0*/  @P5 BRA `(.L_x_1464) ;  /* 0x00000000005c5947 */ /* 0x000fec0003800000 */
        /* <DEDUP_REMOVED lines=13> */
.L_x_1466:
[----:B------:R-:W-:-:S05]  /*5ed0*/  IMAD.U32 R187, RZ, RZ, UR59 ;  /* 0x0000003bffbb7e24 */ /* 0x000fca000f8e00ff */
[----:B------:R-:W-:-:S13]  /*5ee0*/  ISETP.NE.AND P3, PT, R187, 0x1, PT ;  /* 0x00000001bb00780c */ /* 0x000fda0003f65270 */
[----:B------:R-:W0:Y:S02]  /*5ef0*/  @P3 LDC.64 R152, c[0x0][0x9e8] ;  /* 0x00027a00ff983b82 */ /* 0x000e240000000a00 */
[----:B0-----:R-:W-:-:S05]  /*5f00*/  @P3 IMAD.HI.U32 R152, R21, R152, RZ ;  /* 0x0000009815983227 */ /* 0x001fca00078e00ff */
[----:B------:R-:W-:-:S07]  /*5f10*/  @P3 SHF.R.U32.HI R21, RZ, R153, R152 ;  /* 0x00000099ff153219 */ /* 0x000fce0000011698 */
.L_x_1467:
[----:B------:R-:W-:Y:S05]  /*5f20*/  BSYNC B0 ;  /* 0x0000000000007941 */ /* 0x000fea0003800000 */
.L_x_1465:
[----:B------:R-:W-:-:S04]  /*5f30*/  IMAD R2, R21, R187, -R2 ;  /* 0x000000bb15027224 */ /* 0x000fc800078e0a02 */
[----:B------:R-:W-:-:S05]  /*5f40*/  IMAD R21, R17, -0x2, R2 ;  /* 0xfffffffe11157824 */ /* 0x000fca00078e0202 */
[----:B------:R-:W-:Y:S02]  /*5f50*/  VIADDMNMX R184, R21, R187, R184, PT ;  /* 0x000000bb15b87246 */ /* 0x000fe400038001b8 */
[----:B------:R-:W-:-:S07]  /*5f60*/  VIMNMX R186, R186, R21, !PT ;  /* 0x00000015baba7248 */ /* 0x000fce0007fe0100 */
.L_x_1464:
        /* <DEDUP_REMOVED lines=53> */
[----:B------:R-:W-:-:S02]  /*62c0*/  FMNMX.FTZ R153, R155, R2, !PT ;  /* 0x000000029b997209 */ /* 0x000fc40007810000 */
[----:B------:R-:W-:Y:S02]  /*62d0*/  ISETP.GT.AND P3, PT, R186, 0x29, P2 ;  /* 0x00000029ba00780c */ /* 0x000fe40001764270 */
[----:B------:R-:W-:Y:S02]  /*62e0*/  FMNMX.FTZ R2, R158, R153, !PT ;  /* 0x000000999e027209 */ /* 0x000fe40007810000 */
[----:B------:R-:W-:Y:S02]  /*62f0*/  FSEL R171, R171, -INF , !P5 ;  /* 0xff800000abab7808 */ /* 0x000fe40006800000 */
[----:B------:R-:W-:Y:S02]  /*6300*/  FMNMX.FTZ R153, R159, R2, !PT ;  /* 0x000000029f997209 */ /* 0x000fe40007810000 */
[----:B------:R-:W-:Y:S02]  /*6310*/  ISETP.LT.OR P6, PT, R184, 0x29, P6 ;  /* 0x00000029b800780c */ /* 0x000fe400037c1670 */
[----:B------:R-:W-:-:S02]  /*6320*/  FMNMX.FTZ R2, R162, R153, !PT ;  /* 0x00000099a2027209 */ /* 0x000fc40007810000 */
[----:B------:R-:W-:Y:S02]  /*6330*/  ISETP.GT.AND P5, PT, R186, 0x30, P2 ;  /* 0x00000030ba00780c */ /* 0x000fe400017a4270 */
[----:B------:R-:W-:Y:S02]  /*6340*/  FMNMX.FTZ R153, R163, R2, !PT ;  /* 0x00000002a3997209 */ /* 0x000fe40007810000 */
[----:B------:R-:W-:Y:S02]  /*6350*/  ISETP.LT.OR P3, PT, R184, 0x2a, P3 ;  /* 0x0000002ab800780c */ /* 0x000fe40001f61670 */
[----:B------:R-:W-:Y:S02]  /*6360*/  FSEL R174, R174, -INF , !P6 ;  /* 0xff800000aeae7808 */ /* 0x000fe40007000000 */
[----:B------:R-:W-:Y:S02]  /*6370*/  ISETP.GT.AND P6, PT, R186, 0x31, P2 ;  /* 0x00000031ba00780c */ /* 0x000fe400017c4270 */
[----:B0-----:R-:W-:-:S02]  /*6380*/  FMNMX.FTZ R21, R152, R21, !PT ;  /* 0x0000001598157209 */ /* 0x001fc40007810000 */
[----:B------:R-:W-:Y:S02]  /*6390*/  FSEL R175, R175, -INF , !P3 ;  /* 0xff800000afaf7808 */ /* 0x000fe40005800000 */
[C---:B------:R-:W-:Y:S01]  /*63a0*/  FSETP.NEU.FTZ.AND P4, PT, R21.reuse, -INF , PT ;  /* 0xff8000001500780b */ /* 0x040fe20003f9d000 */
[----:B------:R-:W-:Y:S01]  /*63b0*/  FMUL.FTZ R152, R21, UR5 ;  /* 0x0000000515987c20 */ /* 0x000fe20008410000 */
[----:B------:R-:W-:Y:S02]  /*63c0*/  ISETP.LT.OR P5, PT, R184, 0x31, P5 ;  /* 0x00000031b800780c */ /* 0x000fe40002fa1670 */
[----:B------:R-:W-:Y:S02]  /*63d0*/  ISETP.GT.AND P3, PT, R186, 0x38, P2 ;  /* 0x00000038ba00780c */ /* 0x000fe40001764270 */
[----:B------:R-:W-:Y:S02]  /*63e0*/  FSEL R2, R152, RZ, P4 ;  /* 0x000000ff98027208 */ /* 0x000fe40002000000 */
[----:B------:R-:W-:-:S02]  /*63f0*/  FMNMX.FTZ R152, R166, R153, !PT ;  /* 0x00000099a6987209 */ /* 0x000fc40007810000 */
        /* <DEDUP_REMOVED lines=31> */
[----:B------:R-:W-:Y:S01]  /*65f0*/  FFMA.FTZ R181, R181, UR5, -R2 ;  /* 0x00000005b5b57c23 */ /* 0x000fe20008010802 */
[----:B------:R-:W-:Y:S01]  /*6600*/  FSEL R187, R21, RZ, P4 ;  /* 0x000000ff15bb7208 */ /* 0x000fe20002000000 */
[----:B------:R-:W-:Y:S01]  /*6610*/  MUFU.EX2 R153, R153 ;  /* 0x0000009900997308 */ /* 0x000fe20000000800 */
[----:B------:R-:W-:-:S03]  /*6620*/  FMNMX.FTZ R0, R183, R0, !PT ;  /* 0x00000000b7007209 */ /* 0x000fc60007810000 */
[----:B------:R-:W-:Y:S02]  /*6630*/  FADD.FTZ R187, -R187, R4 ;  /* 0x00000004bbbb7221 */ /* 0x000fe40000010100 */
[----:B------:R-:W0:Y:S02]  /*6640*/  SHFL.BFLY PT, R185, R0, 0x2, 0x1f ;  /* 0x0c401f0000b97f89 */ /* 0x000e2400000e0000 */
[----:B------:R-:W-:Y:S01]  /*6650*/  FMUL.FTZ R187, R187, UR5 ;  /* 0x00000005bbbb7c20 */ /* 0x000fe20008410000 */
[----:B------:R-:W-:Y:S08]  /*6660*/  MUFU.EX2 R196, R196 ;  /* 0x000000c400c47308 */ /* 0x000ff00000000800 */
[----:B------:R-:W-:Y:S08]  /*6670*/  MUFU.EX2 R198, R198 ;  /* 0x000000c600c67308 */ /* 0x000ff00000000800 */
[----:B------:R-:W-:Y:S01]  /*6680*/  MUFU.EX2 R157, R157 ;  /* 0x0000009d009d7308 */ /* 0x000fe20000000800 */
[----:B0-----:R-:W-:-:S07]  /*6690*/  FMNMX.FTZ R185, R0, R185, !PT ;  /* 0x000000b900b97209 */ /* 0x001fce0007810000 */
[----:B------:R-:W0:Y:S01]  /*66a0*/  MUFU.EX2 R0, R187 ;  /* 0x000000bb00007308 */ /* 0x000e220000000800 */
[----:B------:R-:W1:Y:S07]  /*66b0*/  SHFL.BFLY PT, R152, R185, 0x1, 0x1f ;  /* 0x0c201f00b9987f89 */ /* 0x000e6e00000e0000 */
[----:B------:R-:W2:Y:S08]  /*66c0*/  MUFU.EX2 R192, R192 ;  /* 0x000000c000c07308 */ /* 0x000eb00000000800 */
[----:B------:R-:W3:Y:S08]  /*66d0*/  MUFU.EX2 R161, R161 ;  /* 0x000000a100a17308 */ /* 0x000ef00000000800 */
[----:B------:R-:W-:Y:S01]  /*66e0*/  MUFU.EX2 R194, R194 ;  /* 0x000000c200c27308 */ /* 0x000fe20000000800 */
[----:B-1----:R-:W-:-:S04]  /*66f0*/  FMNMX.FTZ R152, R185, R152, !PT ;  /* 0x00000098b9987209 */ /* 0x002fc80007810000 */
[C---:B------:R-:W-:Y:S01]  /*6700*/  FSETP.NEU.FTZ.AND P2, PT, R152.reuse, -INF , PT ;  /* 0xff8000009800780b */ /* 0x040fe20003f5d000 */
[C---:B------:R-:W-:Y:S02]  /*6710*/  FMUL.FTZ R156, R152.reuse, UR5 ;  /* 0x00000005989c7c20 */ /* 0x040fe40008410000 */
[----:B------:R-:W-:Y:S01]  /*6720*/  MUFU.EX2 R165, R165 ;  /* 0x000000a500a57308 */ /* 0x000fe20000000800 */
[----:B------:R-:W-:Y:S02]  /*6730*/  FSEL R2, R152, RZ, P2 ;  /* 0x000000ff98027208 */ /* 0x000fe40001000000 */
[----:B------:R-:W-:Y:S02]  /*6740*/  FSEL R156, R156, RZ, P2 ;  /* 0x000000ff9c9c7208 */ /* 0x000fe40001000000 */
[----:B------:R-:W-:Y:S01]  /*6750*/  ISETP.GT.AND P2, PT, R20, UR58, PT ;  /* 0x0000003a14007c0c */ /* 0x000fe2000bf44270 */
[----:B------:R-:W-:Y:S01]  /*6760*/  FADD.FTZ R2, -R2, R3 ;  /* 0x0000000302027221 */ /* 0x000fe20000010100 */
[----:B0-----:R-:W-:Y:S01]  /*6770*/  FFMA.FTZ R3, R0, R16, R153 ;  /* 0x0000001000037223 */ /* 0x001fe20000010099 */
        /* <DEDUP_REMOVED lines=19> */
[----:B--2---:R-:W-:Y:S01]  /*68b0*/  FADD.FTZ R164, R192, R3 ;  /* 0x00000003c0a47221 */ /* 0x004fe20000010000 */
[----:B------:R-:W-:Y:S01]  /*68c0*/  FFMA.FTZ R182, R182, UR5, -R156 ;  /* 0x00000005b6b67c23 */ /* 0x000fe2000801089c */
[----:B------:R-:W-:Y:S01]  /*68d0*/  IMAD.U32 R155, RZ, RZ, UR10 ;  /* 0x0000000aff9b7e24 */ /* 0x000fe2000f8e00ff */
[----:B------:R-:W1:Y:S01]  /*68e0*/  MUFU.EX2 R4, R4 ;  /* 0x0000000400047308 */ /* 0x000e620000000800 */
[----:B------:R-:W-:Y:S01]  /*68f0*/  F2FP.F16.F32.PACK_AB R196, R196, R153 ;  /* 0x00000099c4c4723e */ /* 0x000fe200000000ff */
[----:B------:R-:W-:Y:S01]  /*6900*/  VIADD R20, R20, 0xffffffff ;  /* 0xffffffff14147836 */ /* 0x000fe20000000000 */
[----:B------:R-:W-:Y:S01]  /*6910*/  F2FP.F16.F32.PACK_AB R198, R157, R198 ;  /* 0x000000c69dc6723e */ /* 0x000fe200000000ff */
[----:B------:R-:W-:Y:S01]  /*6920*/  @!P1 VIADD R155, R155, 0x30860 ;  /* 0x000308609b9b9836 */ /* 0x000fe20000000000 */
[----:B---3--:R-:W-:-:S03]  /*6930*/  F2FP.F16.F32.PACK_AB R192, R161, R192 ;  /* 0x000000c0a1c0723e */ /* 0x008fc600000000ff */
        /* <DEDUP_REMOVED lines=15> */
[----:B------:R-:W-:-:S05]  /*6a30*/  IMAD.MOV.U32 R4, RZ, RZ, R21 ;  /* 0x000000ffff047224 */ /* 0x000fca00078e0015 */
        /* <DEDUP_REMOVED lines=31> */
[----:B---3--:R-:W-:-:S07]  /*6c30*/  FADD.FTZ R3, R191, R16 ;  /* 0x00000010bf037221 */ /* 0x008fce0000010000 */
[----:B------:R-:W3:Y:S01]  /*6c40*/  MUFU.EX2 R185, R185 ;  /* 0x000000b900b97308 */ /* 0x000ee20000000800 */
[C---:B-1----:R-:W-:Y:S01]  /*6c50*/  FADD.FTZ R5, R177.reuse, R166 ;  /* 0x000000a6b1057221 */ /* 0x042fe20000010000 */
[----:B------:R-:W-:-:S06]  /*6c60*/  F2FP.F16.F32.PACK_AB R184, R177, R184 ;  /* 0x000000b8b1b8723e */ /* 0x000fcc00000000ff */
[----:B------:R-:W1:Y:S01]  /*6c70*/  MUFU.EX2 R179, R179 ;  /* 0x000000b300b37308 */ /* 0x000e620000000800 */
[C---:B--2---:R-:W-:Y:S01]  /*6c80*/  FADD.FTZ R166, R164.reuse, R3 ;  /* 0x00000003a4a67221 */ /* 0x044fe20000010000 */
[----:B------:R-:W-:Y:S01]  /*6c90*/  F2FP.F16.F32.PACK_AB R191, R164, R191 ;  /* 0x000000bfa4bf723e */ /* 0x000fe200000000ff */
[----:B------:R-:W-:-:S05]  /*6ca0*/  IMAD.MOV.U32 R3, RZ, RZ, R152 ;  /* 0x000000ffff037224 */ /* 0x000fca00078e0098 */
[----:B------:R-:W2:Y:S01]  /*6cb0*/  MUFU.EX2 R186, R186 ;  /* 0x000000ba00ba7308 */ /* 0x000ea20000000800 */
[----:B---3--:R-:W-:-:S07]  /*6cc0*/  FADD.FTZ R166, R185, R166 ;  /* 0x000000a6b9a67221 */ /* 0x008fce0000010000 */
[----:B------:R-:W3:Y:S01]  /*6cd0*/  MUFU.EX2 R187, R182 ;  /* 0x000000b600bb7308 */ /* 0x000ee20000000800 */
[C---:B-1----:R-:W-:Y:S01]  /*6ce0*/  FADD.FTZ R166, R179.reuse, R166 ;  /* 0x000000a6b3a67221 */ /* 0x042fe20000010000 */
[----:B------:R-:W-:-:S06]  /*6cf0*/  F2FP.F16.F32.PACK_AB R185, R179, R185 ;  /* 0x000000b9b3b9723e */ /* 0x000fcc00000000ff */
[----:B------:R-:W1:Y:S01]  /*6d00*/  MUFU.EX2 R181, R181 ;  /* 0x000000b500b57308 */ /* 0x000e620000000800 */
[----:B--2---:R-:W-:-:S07]  /*6d10*/  FADD.FTZ R16, R186, R5 ;  /* 0x00000005ba107221 */ /* 0x004fce0000010000 */
[----:B------:R-:W2:Y:S01]  /*6d20*/  MUFU.EX2 R156, R156 ;  /* 0x0000009c009c7308 */ /* 0x000ea20000000800 */
[----:B---3--:R-:W-:Y:S01]  /*6d30*/  FADD.FTZ R166, R187, R166 ;  /* 0x000000a6bba67221 */ /* 0x008fe20000010000 */
[C---:B-1----:R-:W-:Y:S01]  /*6d40*/  FADD.FTZ R16, R181.reuse, R16 ;  /* 0x00000010b5107221 */ /* 0x042fe20000010000 */
[----:B------:R-:W-:Y:S02]  /*6d50*/  F2FP.F16.F32.PACK_AB R186, R181, R186 ;  /* 0x000000bab5ba723e */ /* 0x000fe400000000ff */
[C---:B--2---:R-:W-:Y:S01]  /*6d60*/  FADD.FTZ R5, R156.reuse, R166 ;  /* 0x000000a69c057221 */ /* 0x044fe20000010000 */
[----:B------:R-:W-:Y:S01]  /*6d70*/  F2FP.F16.F32.PACK_AB R187, R156, R187 ;  /* 0x000000bb9cbb723e */ /* 0x000fe200000000ff */
[----:B0-----:R-:W-:Y:S06]  /*6d80*/  @P2 BRA `(.L_x_1468) ;  /* 0xffffffd8002c2947 */ /* 0x001fec000383ffff */
[----:B------:R-:W-:Y:S01]  /*6d90*/  IMAD.MOV.U32 R3, RZ, RZ, R152 ;  /* 0x000000ffff037224 */ /* 0x000fe200078e0098 */
[----:B------:R-:W-:Y:S01]  /*6da0*/  UMOV UR36, UR4 ;  /* 0x0000000400247c82 */ /* 0x000fe20008000000 */
[----:B------:R-:W-:Y:S01]  /*6db0*/  IMAD.MOV.U32 R4, RZ, RZ, R21 ;  /* 0x000000ffff047224 */ /* 0x000fe200078e0015 */
[----:B------:R-:W-:-:S06]  /*6dc0*/  UMOV UR38, UR7 ;  /* 0x0000000700267c82 */ /* 0x000fcc0008000000 */
.L_x_1451:
[----:B------:R-:W-:Y:S01]  /*6dd0*/  ULDC UR4, c[0x0][0x448] ;  /* 0x0001120000047ab9 */ /* 0x000fe20000000800 */
[----:B------:R-:W-:Y:S02]  /*6de0*/  UIADD3 UR10, UR61, 0x7f, URZ ;  /* 0x0000007f3d0a7890 */ /* 0x000fe4000fffe03f */
[----:B------:R-:W-:Y:S02]  /*6df0*/  UISETP.NE.AND UP0, UPT, UR4, 0x1, UPT ;  /* 0x000000010400788c */ /* 0x000fe4000bf05270 */
[----:B------:R-:W-:Y:S01]  /*6e00*/  UIADD3 UR11, UR60, 0x1, -UR39 ;  /* 0x000000013c0b7890 */ /* 0x000fe2000fffe827 */
[----:B------:R-:W-:Y:S02]  /*6e10*/  ULDC UR4, c[0x0][0x9e4] ;  /* 0x0002790000047ab9 */ /* 0x000fe40000000800 */
[----:B------:R-:W-:-:S06]  /*6e20*/  UISETP.GE.AND UP1, UPT, UR4, 0x1, UPT ;  /* 0x000000010400788c */ /* 0x000fcc000bf26270 */
[----:B------:R-:W-:Y:S01]  /*6e30*/  @UP0 ULDC UR6, c[0x0][0x44c] ;  /* 0x0001130000060ab9 */ /* 0x000fe20000000800 */
[----:B------:R-:W-:Y:S01]  /*6e40*/  PLOP3.LUT P6, PT, PT, PT, UP1, 0x80, 0x0 ;  /* 0x000000000000781c */ /* 0x000fe20003fcf018 */
[----:B------:R-:W-:Y:S01]  /*6e50*/  UIMAD.WIDE.U32 UR6, UR10, UR6, URZ ;  /* 0x000000060a0672a5 */ /* 0x000fe2000f8e003f */
[----:B------:R-:W-:-:S03]  /*6e60*/  @UP0 ULDC UR14, c[0x0][0x450] ;  /* 0x00011400000e0ab9 */ /* 0x000fc60000000800 */
[----:B------:R-:W-:-:S04]  /*6e70*/  @UP0 USHF.R.U32.HI UR10, URZ, UR14, UR7 ;  /* 0x0000000e3f0a0299 */ /* 0x000fc80008011607 */
[----:B------:R-:W-:-:S04]  /*6e80*/  UIADD3 UR10, UR11, UR10, URZ ;  /* 0x0000000a0b0a7290 */ /* 0x000fc8000fffe03f */
[----:B------:R-:W-:Y:S01]  /*6e90*/  UIADD3 UR18, UR10, -UR18, URZ ;  /* 0x800000120a127290 */ /* 0x000fe2000fffe03f */
[----:B------:R-:W-:Y:S11]  /*6ea0*/  @!P6 BRA `(.L_x_1469) ;  /* 0x000000000048e947 */ /* 0x000ff60003800000 */
[----:B------:R-:W-:Y:S02]  /*6eb0*/  UMOV UR14, UR10 ;  /* 0x0000000a000e7c82 */ /* 0x000fe40008000000 */
        /* <DEDUP_REMOVED lines=10> */
.L_x_1470:
[----:B------:R-:W-:-:S11]  /*6f60*/  UISETP.NE.AND UP1, UPT, UR4, 0x1, UPT ;  /* 0x000000010400788c */ /* 0x000fd6000bf25270 */
[----:B------:R-:W-:Y:S02]  /*6f70*/  @UP1 ULDC.64 UR6, c[0x0][0x9e8] ;  /* 0x00027a0000061ab9 */ /* 0x000fe40000000a00 */
[----:B------:R-:W-:-:S04]  /*6f80*/  UIMAD.WIDE.U32 UR10, UR14, UR6, URZ ;  /* 0x000000060e0a72a5 */ /* 0x000fc8000f8e003f */
[----:B------:R-:W-:-:S12]  /*6f90*/  @UP1 USHF.R.U32.HI UR14, URZ, UR7, UR11 ;  /* 0x000000073f0e1299 */ /* 0x000fd8000801160b */
.L_x_1471:
[----:B------:R-:W-:-:S04]  /*6fa0*/  UIMAD UR4, UR14, UR4, URZ ;  /* 0x000000040e0472a4 */ /* 0x000fc8000f8e023f */
[----:B------:R-:W-:-:S04]  /*6fb0*/  UISETP.LT.AND UP1, UPT, UR18, UR4, UPT ;  /* 0x000000041200728c */ /* 0x000fc8000bf21270 */
[----:B------:R-:W-:-:S12]  /*6fc0*/  USEL UR18, UR18, UR4, !UP1 ;  /* 0x0000000412127287 */ /* 0x000fd8000c800000 */
.L_x_1469:
[----:B------:R-:W-:Y:S01]  /*6fd0*/  UIADD3 UR18, UR18, 0x3f, URZ ;  /* 0x0000003f12127890 */ /* 0x000fe2000fffe03f */
[----:B------:R-:W-:-:S03]  /*6fe0*/  R2UR UR6, R23 ;  /* 0x00000000170672ca */ /* 0x000fc600000e0000 */
[----:B------:R-:W-:-:S04]  /*6ff0*/  USHF.R.S32.HI UR4, URZ, 0x1f, UR18 ;  /* 0x0000001f3f047899 */ /* 0x000fc80008011412 */
[----:B------:R-:W-:-:S04]  /*7000*/  ULEA.HI UR4, UR4, UR18, URZ, 0x6 ;  /* 0x0000001204047291 */ /* 0x000fc8000f8f303f */
[----:B------:R-:W-:-:S04]  /*7010*/  USHF.R.S32.HI UR4, URZ, 0x6, UR4 ;  /* 0x000000063f047899 */ /* 0x000fc80008011404 */
[----:B------:R-:W-:-:S04]  /*7020*/  UISETP.LT.AND UP1, UPT, UR6, UR4, UPT ;  /* 0x000000040600728c */ /* 0x000fc8000bf21270 */
[----:B------:R-:W-:-:S06]  /*7030*/  USEL UR58, UR6, UR4, !UP1 ;  /* 0x00000004063a7287 */ /* 0x000fcc000c800000 */
[----:B------:R-:W-:-:S13]  /*7040*/  ISETP.GE.AND P2, PT, R20, UR58, PT ;  /* 0x0000003a14007c0c */ /* 0x000fda000bf46270 */
[----:B------:R-:W-:Y:S05]  /*7050*/  @!P2 BRA `(.L_x_1472) ;  /* 0x0000001c002ca947 */ /* 0x000fea0003800000 */
[----:B------:R-:W-:Y:S01]  /*7060*/  IMAD.MOV.U32 R218, RZ, RZ, R3 ;  /* 0x000000ffffda7224 */ /* 0x000fe200078e0003 */
[----:B------:R-:W-:Y:S01]  /*7070*/  UMOV UR6, UR38 ;  /* 0x0000002600067c82 */ /* 0x000fe20008000000 */
[----:B------:R-:W-:Y:S01]  /*7080*/  IMAD.MOV.U32 R21, RZ, RZ, R4 ;  /* 0x000000ffff157224 */ /* 0x000fe200078e0004 */
[----:B------:R-:W-:Y:S01]  /*7090*/  UMOV UR4, UR36 ;  /* 0x0000002400047c82 */ /* 0x000fe20008000000 */
[----:B------:R-:W-:-:S05]  /*70a0*/  ULDC UR59, c[0x0][0x988] ;  /* 0x00026200003b7ab9 */ /* 0x000fca0000000800 */
.L_x_1481:
        /* <DEDUP_REMOVED lines=8> */
.L_x_1473:
[----:B------:R-:W-:Y:S01]  /*7130*/  ULEA UR5, UR36, UR37, 0x3 ;  /* 0x0000002524057291 */ /* 0x000fe2000f8e183f */
[----:B------:R-:W-:-:S05]  /*7140*/  IMAD.U32 R3, RZ, RZ, UR38 ;  /* 0x00000026ff037e24 */ /* 0x000fca000f8e00ff */
[----:B------:R-:W-:-:S04]  /*7150*/  SHF.L.U32 R3, R3, 0x1f, RZ ;  /* 0x0000001f03037819 */ /* 0x000fc800000006ff */
[----:B------:R0:W1:Y:S01]  /*7160*/  SYNCS.PHASECHK.TRANS64.TRYWAIT P2, [UR5+0x30830], R3 ;  /* 0x03083003ff0075a7 */ /* 0x0000620008040145 */
[----:B------:R-:W-:Y:S05]  /*7170*/  @!P0 BRA `(.L_x_1474) ;  /* 0x0000000000048947 */ /* 0x000fea0003800000 */
[----:B------:R-:W-:Y:S01]  /*7180*/  BPT.TRAP 0x1 ;  /* 0x000000040000795c */ /* 0x000fe20000300000 */
.L_x_1474:
[----:B-1----:R-:W-:Y:S05]  /*7190*/  @P2 BRA `(.L_x_1475) ;  /* 0x0000000000082947 */ /* 0x002fea0003800000 */
[----:B------:R-:W1:Y:S02]  /*71a0*/  SYNCS.PHASECHK.TRANS64.TRYWAIT P2, [UR5+0x30830], R3 ;  /* 0x03083003ff0075a7 */ /* 0x000e640008040145 */
[----:B-1----:R-:W-:Y:S05]  /*71b0*/  @!P2 BRA `(.L_x_1476) ;  /* 0x000000fc0090a947 */ /* 0x002fea0003800000 */
.L_x_1475:
[----:B------:R-:W-:Y:S01]  /*71c0*/  R2UR UR5, R18 ;  /* 0x00000000120572ca */ /* 0x000fe200000e0000 */
[----:B------:R-:W-:Y:S01]  /*71d0*/  WARPGROUP.ARRIVE ;  /* 0x00000000000079c5 */ /* 0x000fe20000000000 */
        /* <DEDUP_REMOVED lines=222> */
.L_x_1477:
[----:B------:R-:W-:Y:S01]  /*7fc0*/  ULEA UR14, UR4, UR37, 0x3 ;  /* 0x00000025040e7291 */ /* 0x000fe2000f8e183f */
[----:B------:R-:W-:-:S05]  /*7fd0*/  IMAD.U32 R0, RZ, RZ, UR6 ;  /* 0x00000006ff007e24 */ /* 0x000fca000f8e00ff */
[----:B------:R-:W-:-:S04]  /*7fe0*/  SHF.L.U32 R0, R0, 0x1f, RZ ;  /* 0x0000001f00007819 */ /* 0x000fc800000006ff */
[----:B------:R2:W3:Y:S01]  /*7ff0*/  SYNCS.PHASECHK.TRANS64.TRYWAIT P2, [UR14+0x30850], R0 ;  /* 0x03085000ff0075a7 */ /* 0x0004e2000804014e */
[----:B------:R-:W-:Y:S05]  /*8000*/  @!P0 BRA `(.L_x_1478) ;  /* 0x0000000000048947 */ /* 0x000fea0003800000 */
[----:B------:R-:W-:Y:S01]  /*8010*/  BPT.TRAP 0x1 ;  /* 0x000000040000795c */ /* 0x000fe20000300000 */
.L_x_1478:
[----:B---3--:R-:W-:Y:S05]  /*8020*/  @P2 BRA `(.L_x_1479) ;  /* 0x0000000000082947 */ /* 0x008fea0003800000 */
[----:B------:R-:W3:Y:S02]  /*8030*/  SYNCS.PHASECHK.TRANS64.TRYWAIT P2, [UR14+0x30850], R0 ;  /* 0x03085000ff0075a7 */ /* 0x000ee4000804014e */
[----:B---3--:R-:W-:Y:S05]  /*8040*/  @!P2 BRA `(.L_x_1480) ;  /* 0x000000f00004a947 */ /* 0x008fea0003800000 */
.L_x_1479:
[----:B------:R-:W-:Y:S01]  /*8050*/  UIADD3 UR5, UR37, 0x400, URZ ;  /* 0x0000040025057890 */ /* 0x000fe2000fffe03f */
[----:B------:R-:W-:Y:S01]  /*8060*/  WARPGROUP.ARRIVE ;  /* 0x00000000000079c5 */ /* 0x000fe20000000000 */
[----:B------:R-:W-:Y:S01]  /*8070*/  UMOV UR11, 0x40000040 ;  /* 0x40000040000b7882 */ /* 0x000fe20000000000 */
[----:B0-2---:R-:W-:Y:S01]  /*8080*/  FMNMX.FTZ R0, R152, R21, !PT ;  /* 0x0000001598007209 */ /* 0x005fe20007810000 */
[----:B------:R-:W-:Y:S01]  /*8090*/  USHF.R.U32.HI UR5, URZ, 0x4, UR5 ;  /* 0x000000043f057899 */ /* 0x000fe20008011605 */
[C---:B------:R-:W-:Y:S01]  /*80a0*/  ISETP.GT.AND P2, PT, R20.reuse, UR58, PT ;  /* 0x0000003a14007c0c */ /* 0x040fe2000bf44270 */
        /* <DEDUP_REMOVED lines=198> */
.L_x_1472:
        /* <DEDUP_REMOVED lines=9> */
.L_x_1499:
        /* <DEDUP_REMOVED lines=8> */
.L_x_1483:
[----:B------:R-:W-:Y:S01]  /*8e20*/  ULEA UR5, UR36, UR37, 0x3 ;  /* 0x0000002524057291 */ /* 0x000fe2000f8e183f */
[----:B------:R-:W-:-:S05]  /*8e30*/  IMAD.U32 R3, RZ, RZ, UR38 ;  /* 0x00000026ff037e24 */ /* 0x000fca000f8e00ff */
[----:B------:R-:W-:-:S04]  /*8e40*/  SHF.L.U32 R3, R3, 0x1f, RZ ;  /* 0x0000001f03037819 */ /* 0x000fc800000006ff */
[----:B------:R0:W1:Y:S01]  /*8e50*/  SYNCS.PHASECHK.TRANS64.TRYWAIT P2, [UR5+0x30830], R3 ;  /* 0x03083003ff0075a7 */ /* 0x0000620008040145 */
[----:B------:R-:W-:Y:S05]  /*8e60*/  @!P0 BRA `(.L_x_1484) ;  /* 0x0000000000048947 */ /* 0x000fea0003800000 */
[----:B------:R-:W-:Y:S01]  /*8e70*/  BPT.TRAP 0x1 ;  /* 0x000000040000795c */ /* 0x000fe20000300000 */
.L_x_1484:
[----:B-1----:R-:W-:Y:S05]  /*8e80*/  @P2 BRA `(.L_x_1485) ;  /* 0x0000000000082947 */ /* 0x002fea0003800000 */
[----:B------:R-:W1:Y:S02]  /*8e90*/  SYNCS.PHASECHK.TRANS64.TRYWAIT P2, [UR5+0x30830], R3 ;  /* 0x03083003ff0075a7 */ /* 0x000e640008040145 */
[----:B-1----:R-:W-:Y:S05]  /*8ea0*/  @!P2 BRA `(.L_x_1486) ;  /* 0x000000e00084a947 */ /* 0x002fea0003800000 */
.L_x_1485:
        /* <DEDUP_REMOVED lines=224> */
.L_x_1487:
[----:B------:R-:W-:Y:S01]  /*9cb0*/  ULEA UR14, UR4, UR37, 0x3 ;  /* 0x00000025040e7291 */ /* 0x000fe2000f8e183f */
[----:B------:R-:W-:-:S05]  /*9cc0*/  IMAD.U32 R0, RZ, RZ, UR6 ;  /* 0x00000006ff007e24 */ /* 0x000fca000f8e00ff */
[----:B------:R-:W-:-:S04]  /*9cd0*/  SHF.L.U32 R0, R0, 0x1f, RZ ;  /* 0x0000001f00007819 */ /* 0x000fc800000006ff */
[----:B------:R2:W3:Y:S01]  /*9ce0*/  SYNCS.PHASECHK.TRANS64.TRYWAIT P2, [UR14+0x30850], R0 ;  /* 0x03085000ff0075a7 */ /* 0x0004e2000804014e */
[----:B------:R-:W-:Y:S05]  /*9cf0*/  @!P0 BRA `(.L_x_1488) ;  /* 0x0000000000048947 */ /* 0x000fea0003800000 */
[----:B------:R-:W-:Y:S01]  /*9d00*/  BPT.TRAP 0x1 ;  /* 0x000000040000795c */ /* 0x000fe20000300000 */
.L_x_1488:
[----:B---3--:R-:W-:Y:S05]  /*9d10*/  @P2 BRA `(.L_x_1489) ;  /* 0x0000000000082947 */ /* 0x008fea0003800000 */
[----:B------:R-:W3:Y:S02]  /*9d20*/  SYNCS.PHASECHK.TRANS64.TRYWAIT P2, [UR14+0x30850], R0 ;  /* 0x03085000ff0075a7 */ /* 0x000ee4000804014e */
[----:B---3--:R-:W-:Y:S05]  /*9d30*/  @!P2 BRA `(.L_x_1490) ;  /* 0x000000d000f8a947 */ /* 0x008fea0003800000 */
.L_x_1489:
[----:B------:R-:W-:Y:S01]  /*9d40*/  UIADD3 UR5, UR37, 0x400, URZ ;  /* 0x0000040025057890 */ /* 0x000fe2000fffe03f */
[----:B------:R-:W-:Y:S01]  /*9d50*/  WARPGROUP.ARRIVE ;  /* 0x00000000000079c5 */ /* 0x000fe20000000000 */
[----:B------:R-:W-:Y:S01]  /*9d60*/  UMOV UR11, 0x40000040 ;  /* 0x40000040000b7882 */ /* 0x000fe20000000000 */
[----:B------:R-:W-:Y:S01]  /*9d70*/  PLOP3.LUT P2, PT, PT, PT, UP0, 0x80, 0x0 ;  /* 0x000000000000781c */ /* 0x000fe20003f4f008 */
[----:B------:R-:W-:Y:S01]  /*9d80*/  USHF.R.U32.HI UR5, URZ, 0x4, UR5 ;  /* 0x000000043f057899 */ /* 0x000fe20008011605 */
[----:B-1----:R-:W-:Y:S01]  /*9d90*/  IMAD.SHL.U32 R4, R20, 0x40, RZ ;  /* 0x0000004014047824 */ /* 0x002fe200078e00ff */
[----:B------:R-:W-:Y:S01]  /*9da0*/  ULDC UR6, c[0x0][0x9e0] ;  /* 0x0002780000067ab9 */ /* 0x000fe20000000800 */
[----:B0-2---:R-:W-:Y:S01]  /*9db0*/  IMAD.U32 R0, RZ, RZ, UR7 ;  /* 0x00000007ff007e24 */ /* 0x005fe2000f8e00ff */
[----:B------:R-:W-:Y:S01]  /*9dc0*/  ULOP3.LUT UR5, UR5, 0x3fff, URZ, 0xc0, !UPT ;  /* 0x00003fff05057892 */ /* 0x000fe2000f8ec03f */
[----:B------:R-:W-:-:S03]  /*9dd0*/  IMAD.U32 R3, RZ, RZ, UR39 ;  /* 0x00000027ff037e24 */ /* 0x000fc6000f8e00ff */
[----:B------:R-:W-:Y:S01]  /*9de0*/  ULOP3.LUT UR5, UR5, 0x2000000, URZ, 0xfc, !UPT ;  /* 0x0200000005057892 */ /* 0x000fe2000f8efc3f */
[----:B------:R-:W-:-:S03]  /*9df0*/  @!P1 LEA R0, R0, UR37, 0x3 ;  /* 0x0000002500009c11 */ /* 0x000fc6000f8e18ff */
[----:B------:R-:W-:Y:S02]  /*9e00*/  ULEA UR4, UR4, UR5, 0xb ;  /* 0x0000000504047291 */ /* 0x000fe4000f8e583f */
[----:B------:R-:W-:-:S05]  /*9e10*/  @!P1 VIADD R0, R0, 0x30840 ;  /* 0x0003084000009836 */ /* 0x000fca0000000000 */
[----:B------:R-:W-:Y:S01]  /*9e20*/  UMOV UR10, UR4 ;  /* 0x00000004000a7c82 */ /* 0x000fe20008000000 */
[----:B------:R-:W-:Y:S01]  /*9e30*/  @!P1 PRMT R0, RZ, 0x654, R0 ;  /* 0x00000654ff009816 */ /* 0x000fe20000000000 */
        /* <DEDUP_REMOVED lines=22> */
[----:B------:R0:W-:Y:S03]  /*9fa0*/  @!P1 SYNCS.ARRIVE.TRANS64.RED.A1T0 RZ, [R0+URZ], RZ ;  /* 0x000000ff00ff99a7 */ /* 0x0001e6000810043f */
[----:B------:R-:W-:Y:S01]  /*9fb0*/  @P2 IMAD.HI.U32 R2, R184, UR4, RZ ;  /* 0x00000004b8022c27 */ /* 0x000fe2000f8e00ff */
[----:B------:R-:W-:-:S04]  /*9fc0*/  @UP0 ULDC UR4, c[0x0][0x450] ;  /* 0x0001140000040ab9 */ /* 0x000fc80000000800 */
[----:B------:R-:W-:Y:S01]  /*9fd0*/  @P2 SHF.R.U32.HI R184, RZ, UR4, R2 ;  /* 0x00000004ffb82c19 */ /* 0x000fe20008011602 */
[----:B------:R-:W-:Y:S01]  /*9fe0*/  ULOP3.LUT UR4, URZ, UR59, URZ, 0x33, !UPT ;  /* 0x0000003b3f047292 */ /* 0x000fe2000f8e333f */
[----:B------:R-:W-:-:S03]  /*9ff0*/  IADD3 R2, -R4, 0x1, RZ ;  /* 0x0000000104027810 */ /* 0x000fc60007ffe1ff */
[----:B------:R-:W1:Y:S02]  /*a000*/  SHFL.IDX PT, R187, R184, RZ, 0x1c1f ;  /* 0x001c1fffb8bb7589 */ /* 0x000e6400000e0000 */
[----:B------:R-:W-:-:S05]  /*a010*/  IMAD R2, R17, -0x2, R2 ;  /* 0xfffffffe11027824 */ /* 0x000fca00078e0202 */
[----:B------:R-:W-:-:S05]  /*a020*/  IADD3 R2, -R3, UR60, R2 ;  /* 0x0000003c03027c10 */ /* 0x000fca000fffe102 */
[C---:B------:R-:W-:Y:S02]  /*a030*/  VIADD R188, R2.reuse, UR6 ;  /* 0x0000000602bc7c36 */ /* 0x040fe40008000000 */
[----:B------:R-:W-:Y:S02]  /*a040*/  VIADD R189, R2, UR4 ;  /* 0x0000000402bd7c36 */ /* 0x000fe40008000000 */
[--C-:B-1----:R-:W-:Y:S02]  /*a050*/  IMAD.IADD R185, R188, 0x1, R187.reuse ;  /* 0x00000001bcb97824 */ /* 0x102fe400078e02bb */
[----:B------:R-:W-:Y:S01]  /*a060*/  IMAD.IADD R186, R189, 0x1, R187 ;  /* 0x00000001bdba7824 */ /* 0x000fe200078e02bb */
[----:B0-----:R-:W-:Y:S06]  /*a070*/  @!P6 BRA `(.L_x_1491) ;  /* 0x00000000005ce947 */ /* 0x001fec0003800000 */
        /* <DEDUP_REMOVED lines=13> */
.L_x_1493:
[----:B------:R-:W-:-:S05]  /*a150*/  IMAD.U32 R190, RZ, RZ, UR58 ;  /* 0x0000003affbe7e24 */ /* 0x000fca000f8e00ff */
[----:B------:R-:W-:-:S13]  /*a160*/  ISETP.NE.AND P2, PT, R190, 0x1, PT ;  /* 0x00000001be00780c */ /* 0x000fda0003f45270 */
[----:B------:R-:W0:Y:S02]  /*a170*/  @P2 LDC.64 R2, c[0x0][0x9e8] ;  /* 0x00027a00ff022b82 */ /* 0x000e240000000a00 */
[----:B0-----:R-:W-:-:S05]  /*a180*/  @P2 IMAD.HI.U32 R2, R187, R2, RZ ;  /* 0x00000002bb022227 */ /* 0x001fca00078e00ff */
[----:B------:R-:W-:-:S07]  /*a190*/  @P2 SHF.R.U32.HI R187, RZ, R3, R2 ;  /* 0x00000003ffbb2219 */ /* 0x000fce0000011602 */
.L_x_1494:
[----:B------:R-:W-:Y:S05]  /*a1a0*/  BSYNC B0 ;  /* 0x0000000000007941 */ /* 0x000fea0003800000 */
.L_x_1492:
[----:B------:R-:W-:-:S04]  /*a1b0*/  IMAD R0, R187, R190, -R4 ;  /* 0x000000bebb007224 */ /* 0x000fc800078e0a04 */
[----:B------:R-:W-:-:S05]  /*a1c0*/  IMAD R0, R17, -0x2, R0 ;  /* 0xfffffffe11007824 */ /* 0x000fca00078e0200 */
[----:B------:R-:W-:Y:S02]  /*a1d0*/  VIADDMNMX R185, R0, R190, R185, PT ;  /* 0x000000be00b97246 */ /* 0x000fe400038001b9 */
[----:B------:R-:W-:-:S07]  /*a1e0*/  VIMNMX R186, R186, R0, !PT ;  /* 0x00000000baba7248 */ /* 0x000fce0007fe0100 */
.L_x_1491:
[----:B------:R-:W-:-:S04]  /*a1f0*/  ISETP.GT.AND P2, PT, R20, -0x1, PT ;  /* 0xffffffff1400780c */ /* 0x000fc80003f44270 */
[C---:B------:R-:W-:Y:S02]  /*a200*/  ISETP.GT.AND P3, PT, R186.reuse, RZ, P2 ;  /* 0x000000ffba00720c */ /* 0x040fe40001764270 */
[C---:B------:R-:W-:Y:S02]  /*a210*/  ISETP.GT.AND P5, PT, R186.reuse, 0x1, P2 ;  /* 0x00000001ba00780c */ /* 0x040fe400017a4270 */
[----:B------:R-:W-:Y:S02]  /*a220*/  ISETP.LT.OR P4, PT, R185, 0x1, P3 ;  /* 0x00000001b900780c */ /* 0x000fe40001f81670 */
[----:B------:R-:W-:Y:S02]  /*a230*/  ISETP.GT.AND P3, PT, R186, 0x8, P2 ;  /* 0x00000008ba00780c */ /* 0x000fe40001764270 */
[----:B------:R-:W-:Y:S02]  /*a240*/  FSEL R152, R152, -INF , !P4 ;  /* 0xff80000098987808 */ /* 0x000fe40006000000 */
[----:B------:R-:W-:-:S02]  /*a250*/  ISETP.GT.AND P4, PT, R186, 0x9, P2 ;  /* 0x00000009ba00780c */ /* 0x000fc40001784270 */
[C---:B------:R-:W-:Y:S02]  /*a260*/  ISETP.LT.OR P5, PT, R185.reuse, 0x2, P5 ;  /* 0x00000002b900780c */ /* 0x040fe40002fa1670 */
[C---:B------:R-:W-:Y:S02]  /*a270*/  ISETP.LT.OR P3, PT, R185.reuse, 0x9, P3 ;  /* 0x00000009b900780c */ /* 0x040fe40001f61670 */
[----:B------:R-:W-:Y:S02]  /*a280*/  ISETP.LT.OR P4, PT, R185, 0xa, P4 ;  /* 0x0000000ab900780c */ /* 0x000fe40002781670 */
[----:B------:R-:W-:Y:S02]  /*a290*/  FSEL R0, R153, -INF , !P5 ;  /* 0xff80000099007808 */ /* 0x000fe40006800000 */
[----:B------:R-:W-:Y:S01]  /*a2a0*/  FSEL R156, R156, -INF , !P3 ;  /* 0xff8000009c9c7808 */ /* 0x000fe20005800000 */
[----:B------:R-:W0:Y:S01]  /*a2b0*/  SHFL.IDX PT, R153, R184, 0x1, 0x1c1f ;  /* 0x003c1f00b8997f89 */ /* 0x000e2200000e0000 */
        /* <DEDUP_REMOVED lines=9> */
[----:B------:R-:W-:Y:S02]  /*a350*/  FSEL R164, R164, -INF , !P4 ;  /* 0xff800000a4a47808 */ /* 0x000fe40006000000 */
[C---:B------:R-:W-:Y:S02]  /*a360*/  ISETP.GT.AND P5, PT, R186.reuse, 0x19, P2 ;  /* 0x00000019ba00780c */ /* 0x040fe400017a4270 */
[----:B------:R-:W-:Y:S01]  /*a370*/  ISETP.GT.AND P3, PT, R186, 0x20, P2 ;  /* 0x00000020ba00780c */ /* 0x000fe20001764270 */
[----:B0-----:R-:W-:Y:S01]  /*a380*/  IMAD.IADD R184, R188, 0x1, R153 ;  /* 0x00000001bcb87824 */ /* 0x001fe200078e0299 */
[----:B------:R-:W-:-:S02]  /*a390*/  ISETP.GT.AND P4, PT, R186, 0x21, P2 ;  /* 0x00000021ba00780c */ /* 0x000fc40001784270 */
        /* <DEDUP_REMOVED lines=16> */
[C---:B------:R-:W-:Y:S02]  /*a4a0*/  ISETP.GT.AND P3, PT, R186.reuse, 0x38, P2 ;  /* 0x00000038ba00780c */ /* 0x040fe40001764270 */
[----:B------:R-:W-:-:S02]  /*a4b0*/  ISETP.GT.AND P4, PT, R186, 0x39, P2 ;  /* 0x00000039ba00780c */ /* 0x000fc40001784270 */
[C---:B------:R-:W-:Y:S02]  /*a4c0*/  ISETP.LT.OR P5, PT, R185.reuse, 0x32, P5 ;  /* 0x00000032b900780c */ /* 0x040fe40002fa1670 */
[C---:B------:R-:W-:Y:S02]  /*a4d0*/  ISETP.LT.OR P3, PT, R185.reuse, 0x39, P3 ;  /* 0x00000039b900780c */ /* 0x040fe40001f61670 */
[----:B------:R-:W-:Y:S01]  /*a4e0*/  ISETP.LT.OR P4, PT, R185, 0x3a, P4 ;  /* 0x0000003ab900780c */ /* 0x000fe20002781670 */
[----:B------:R-:W-:Y:S01]  /*a4f0*/  IMAD.IADD R185, R189, 0x1, R153 ;  /* 0x00000001bdb97824 */ /* 0x000fe200078e0299 */
[----:B------:R-:W-:Y:S02]  /*a500*/  FSEL R177, R177, -INF , !P5 ;  /* 0xff800000b1b17808 */ /* 0x000fe40006800000 */
[----:B------:R-:W-:Y:S02]  /*a510*/  FSEL R180, R180, -INF , !P3 ;  /* 0xff800000b4b47808 */ /* 0x000fe40005800000 */
[----:B------:R-:W-:Y:S01]  /*a520*/  FSEL R181, R181, -INF , !P4 ;  /* 0xff800000b5b57808 */ /* 0x000fe20006000000 */
[----:B------:R-:W-:Y:S06]  /*a530*/  @!P6 BRA `(.L_x_1495) ;  /* 0x00000000005ce947 */ /* 0x000fec0003800000 */
        /* <DEDUP_REMOVED lines=13> */
.L_x_1497:
[----:B------:R-:W-:-:S05]  /*a610*/  IMAD.U32 R187, RZ, RZ, UR58 ;  /* 0x0000003affbb7e24 */ /* 0x000fca000f8e00ff */
[----:B------:R-:W-:-:S13]  /*a620*/  ISETP.NE.AND P3, PT, R187, 0x1, PT ;  /* 0x00000001bb00780c */ /* 0x000fda0003f65270 */
[----:B------:R-:W0:Y:S02]  /*a630*/  @P3 LDC.64 R2, c[0x0][0x9e8] ;  /* 0x00027a00ff023b82 */ /* 0x000e240000000a00 */
[----:B0-----:R-:W-:-:S05]  /*a640*/  @P3 IMAD.HI.U32 R2, R153, R2, RZ ;  /* 0x0000000299023227 */ /* 0x001fca00078e00ff */
[----:B------:R-:W-:-:S07]  /*a650*/  @P3 SHF.R.U32.HI R153, RZ, R3, R2 ;  /* 0x00000003ff993219 */ /* 0x000fce0000011602 */
.L_x_1498:
[----:B------:R-:W-:Y:S05]  /*a660*/  BSYNC B0 ;  /* 0x0000000000007941 */ /* 0x000fea0003800000 */
.L_x_1496:
[----:B------:R-:W-:-:S04]  /*a670*/  IMAD R4, R153, R187, -R4 ;  /* 0x000000bb99047224 */ /* 0x000fc800078e0a04 */
[----:B------:R-:W-:-:S05]  /*a680*/  IMAD R4, R17, -0x2, R4 ;  /* 0xfffffffe11047824 */ /* 0x000fca00078e0204 */
[----:B------:R-:W-:Y:S02]  /*a690*/  VIADDMNMX R184, R4, R187, R184, PT ;  /* 0x000000bb04b87246 */ /* 0x000fe400038001b8 */
[----:B------:R-:W-:-:S07]  /*a6a0*/  VIMNMX R185, R185, R4, !PT ;  /* 0x00000004b9b97248 */ /* 0x000fce0007fe0100 */
.L_x_1495:
        /* <DEDUP_REMOVED lines=10> */
[----:B------:R-:W-:Y:S02]  /*a750*/  ISETP.GT.AND P3, PT, R185, RZ, P2 ;  /* 0x000000ffb900720c */ /* 0x000fe40001764270 */
[----:B------:R-:W-:Y:S02]  /*a760*/  FMNMX.FTZ R2, R160, R3, !PT ;  /* 0x00000003a0027209 */ /* 0x000fe40007810000 */
[----:B------:R-:W-:Y:S02]  /*a770*/  ISETP.LT.OR P3, PT, R184, 0x1, P3 ;  /* 0x00000001b800780c */ /* 0x000fe40001f61670 */
[----:B------:R-:W-:Y:S02]  /*a780*/  FMNMX.FTZ R3, R161, R2, !PT ;  /* 0x00000002a1037209 */ /* 0x000fe40007810000 */
[----:B------:R-:W-:-:S02]  /*a790*/  ISETP.GT.AND P4, PT, R185, 0x8, P2 ;  /* 0x00000008b900780c */ /* 0x000fc40001784270 */
[----:B------:R-:W-:Y:S02]  /*a7a0*/  FMNMX.FTZ R2, R164, R3, !PT ;  /* 0x00000003a4027209 */ /* 0x000fe40007810000 */
[----:B------:R-:W-:Y:S02]  /*a7b0*/  FSEL R187, R154, -INF , !P3 ;  /* 0xff8000009abb7808 */ /* 0x000fe40005800000 */
        /* <DEDUP_REMOVED lines=18> */
[C---:B------:R-:W-:Y:S01]  /*a8e0*/  ISETP.GT.AND P3, PT, R185.reuse, 0x18, P2 ;  /* 0x00000018b900780c */ /* 0x040fe20001764270 */
[----:B------:R-:W0:Y:S01]  /*a8f0*/  SHFL.BFLY PT, R3, R2, 0x2, 0x1f ;  /* 0x0c401f0002037f89 */ /* 0x000e2200000e0000 */
[C---:B------:R-:W-:Y:S02]  /*a900*/  ISETP.LT.OR P5, PT, R184.reuse, 0x12, P5 ;  /* 0x00000012b800780c */ /* 0x040fe40002fa1670 */
[----:B------:R-:W-:Y:S02]  /*a910*/  ISETP.GT.AND P4, PT, R185, 0x19, P2 ;  /* 0x00000019b900780c */ /* 0x000fe40001784270 */
[----:B------:R-:W-:-:S02]  /*a920*/  ISETP.LT.OR P3, PT, R184, 0x19, P3 ;  /* 0x00000019b800780c */ /* 0x000fc40001f61670 */
[----:B------:R-:W-:Y:S02]  /*a930*/  FSEL R163, R163, -INF , !P5 ;  /* 0xff800000a3a37808 */ /* 0x000fe40006800000 */
[----:B------:R-:W-:Y:S02]  /*a940*/  ISETP.LT.OR P4, PT, R184, 0x1a, P4 ;  /* 0x0000001ab800780c */ /* 0x000fe40002781670 */
[C---:B------:R-:W-:Y:S02]  /*a950*/  ISETP.GT.AND P5, PT, R185.reuse, 0x20, P2 ;  /* 0x00000020b900780c */ /* 0x040fe400017a4270 */
[----:B------:R-:W-:Y:S02]  /*a960*/  FSEL R166, R166, -INF , !P3 ;  /* 0xff800000a6a67808 */ /* 0x000fe40005800000 */
[----:B------:R-:W-:Y:S02]  /*a970*/  ISETP.GT.AND P3, PT, R185, 0x21, P2 ;  /* 0x00000021b900780c */ /* 0x000fe40001764270 */
[----:B------:R-:W-:-:S02]  /*a980*/  FSEL R167, R167, -INF , !P4 ;  /* 0xff800000a7a77808 */ /* 0x000fc40006000000 */
[C---:B------:R-:W-:Y:S02]  /*a990*/  ISETP.LT.OR P5, PT, R184.reuse, 0x21, P5 ;  /* 0x00000021b800780c */ /* 0x040fe40002fa1670 */
[----:B------:R-:W-:Y:S02]  /*a9a0*/  ISETP.GT.AND P4, PT, R185, 0x28, P2 ;  /* 0x00000028b900780c */ /* 0x000fe40001784270 */
[----:B------:R-:W-:Y:S02]  /*a9b0*/  ISETP.LT.OR P3, PT, R184, 0x22, P3 ;  /* 0x00000022b800780c */ /* 0x000fe40001f61670 */
[----:B0-----:R-:W-:Y:S02]  /*a9c0*/  FMNMX.FTZ R3, R2, R3, !PT ;  /* 0x0000000302037209 */ /* 0x001fe40007810000 */
[----:B------:R-:W-:Y:S02]  /*a9d0*/  FMNMX.FTZ R2, R187, R218, !PT ;  /* 0x000000dabb027209 */ /* 0x000fe40007810000 */
[----:B------:R-:W-:Y:S01]  /*a9e0*/  FSEL R170, R170, -INF , !P5 ;  /* 0xff800000aaaa7808 */ /* 0x000fe20006800000 */
[----:B------:R-:W0:Y:S01]  /*a9f0*/  SHFL.BFLY PT, R4, R3, 0x1, 0x1f ;  /* 0x0c201f0003047f89 */ /* 0x000e2200000e0000 */
[----:B------:R-:W-:-:S02]  /*aa00*/  ISETP.LT.OR P4, PT, R184, 0x29, P4 ;  /* 0x00000029b800780c */ /* 0x000fc40002781670 */
[----:B------:R-:W-:Y:S02]  /*aa10*/  FSEL R171, R171, -INF , !P3 ;  /* 0xff800000abab7808 */ /* 0x000fe40005800000 */
[C---:B------:R-:W-:Y:S02]  /*aa20*/  ISETP.GT.AND P3, PT, R185.reuse, 0x29, P2 ;  /* 0x00000029b900780c */ /* 0x040fe40001764270 */
[----:B------:R-:W-:Y:S02]  /*aa30*/  FSEL R174, R174, -INF , !P4 ;  /* 0xff800000aeae7808 */ /* 0x000fe40006000000 */
[----:B------:R-:W-:Y:S02]  /*aa40*/  ISETP.GT.AND P4, PT, R185, 0x30, P2 ;  /* 0x00000030b900780c */ /* 0x000fe40001784270 */
[C---:B------:R-:W-:Y:S02]  /*aa50*/  ISETP.LT.OR P3, PT, R184.reuse, 0x2a, P3 ;  /* 0x0000002ab800780c */ /* 0x040fe40001f61670 */
[----:B------:R-:W-:-:S02]  /*aa60*/  ISETP.LT.OR P4, PT, R184, 0x31, P4 ;  /* 0x00000031b800780c */ /* 0x000fc40002781670 */
[----:B------:R-:W-:Y:S02]  /*aa70*/  FSEL R175, R175, -INF , !P3 ;  /* 0xff800000afaf7808 */ /* 0x000fe40005800000 */
[C---:B------:R-:W-:Y:S02]  /*aa80*/  ISETP.GT.AND P3, PT, R185.reuse, 0x31, P2 ;  /* 0x00000031b900780c */ /* 0x040fe40001764270 */
[----:B------:R-:W-:Y:S02]  /*aa90*/  FSEL R178, R178, -INF , !P4 ;  /* 0xff800000b2b27808 */ /* 0x000fe40006000000 */
[C---:B------:R-:W-:Y:S02]  /*aaa0*/  ISETP.GT.AND P4, PT, R185.reuse, 0x38, P2 ;  /* 0x00000038b900780c */ /* 0x040fe40001784270 */
[----:B------:R-:W-:Y:S02]  /*aab0*/  ISETP.GT.AND P2, PT, R185, 0x39, P2 ;  /* 0x00000039b900780c */ /* 0x000fe40001744270 */
[----:B0-----:R-:W-:-:S02]  /*aac0*/  FMNMX.FTZ R4, R3, R4, !PT ;  /* 0x0000000403047209 */ /* 0x001fc40007810000 */
[----:B------:R-:W-:Y:S02]  /*aad0*/  FMNMX.FTZ R3, R155, R2, !PT ;  /* 0x000000029b037209 */ /* 0x000fe40007810000 */
[----:B------:R-:W-:Y:S02]  /*aae0*/  FSETP.NEU.FTZ.AND P5, PT, R4, -INF , PT ;  /* 0xff8000000400780b */ /* 0x000fe40003fbd000 */
[----:B------:R-:W-:Y:S02]  /*aaf0*/  FMNMX.FTZ R2, R158, R3, !PT ;  /* 0x000000039e027209 */ /* 0x000fe40007810000 */
[C---:B------:R-:W-:Y:S02]  /*ab00*/  ISETP.LT.OR P3, PT, R184.reuse, 0x32, P3 ;  /* 0x00000032b800780c */ /* 0x040fe40001f61670 */
[----:B------:R-:W-:Y:S02]  /*ab10*/  FMNMX.FTZ R3, R159, R2, !PT ;  /* 0x000000029f037209 */ /* 0x000fe40007810000 */
[----:B------:R-:W-:-:S02]  /*ab20*/  ISETP.LT.OR P4, PT, R184, 0x39, P4 ;  /* 0x00000039b800780c */ /* 0x000fc40002781670 */
[----:B------:R-:W-:Y:S01]  /*ab30*/  FMNMX.FTZ R2, R162, R3, !PT ;  /* 0x00000003a2027209 */ /* 0x000fe20007810000 */
[----:B------:R-:W-:Y:S01]  /*ab40*/  FMUL.FTZ R3, R4, UR5 ;  /* 0x0000000504037c20 */ /* 0x000fe20008410000 */
        /* <DEDUP_REMOVED lines=28> */
[----:B------:R-:W-:Y:S01]  /*ad10*/  FFMA.FTZ R181, R181, UR5, -R3 ;  /* 0x00000005b5b57c23 */ /* 0x000fe20008010803 */
[----:B------:R-:W-:Y:S01]  /*ad20*/  FSEL R2, R4, RZ, P5 ;  /* 0x000000ff04027208 */ /* 0x000fe20002800000 */
[----:B------:R-:W-:Y:S01]  /*ad30*/  MUFU.EX2 R153, R153 ;  /* 0x0000009900997308 */ /* 0x000fe20000000800 */
[----:B------:R-:W-:-:S02]  /*ad40*/  FMNMX.FTZ R185, R179, R0, !PT ;  /* 0x00000000b3b97209 */ /* 0x000fc40007810000 */
[----:B------:R-:W-:Y:S01]  /*ad50*/  R2UR UR4, R23 ;  /* 0x00000000170472ca */ /* 0x000fe200000e0000 */
[----:B------:R-:W-:Y:S01]  /*ad60*/  FADD.FTZ R2, -R2, R21 ;  /* 0x0000001502027221 */ /* 0x000fe20000010100 */
[----:B------:R-:W-:-:S03]  /*ad70*/  FMNMX.FTZ R0, R182, R185, !PT ;  /* 0x000000b9b6007209 */ /* 0x000fc60007810000 */
[----:B------:R-:W-:Y:S01]  /*ad80*/  FMUL.FTZ R2, R2, UR5 ;  /* 0x0000000502027c20 */ /* 0x000fe20008410000 */
[----:B------:R-:W-:Y:S01]  /*ad90*/  FMNMX.FTZ R0, R183, R0, !PT ;  /* 0x00000000b7007209 */ /* 0x000fe20007810000 */
[----:B------:R-:W-:Y:S04]  /*ada0*/  MUFU.EX2 R196, R196 ;  /* 0x000000c400c47308 */ /* 0x000fe80000000800 */
[----:B------:R-:W0:Y:S04]  /*adb0*/  SHFL.BFLY PT, R185, R0, 0x2, 0x1f ;  /* 0x0c401f0000b97f89 */ /* 0x000e2800000e0000 */
        /* <DEDUP_REMOVED lines=11> */
[----:B------:R-:W-:Y:S02]  /*ae70*/  FMUL.FTZ R156, R3, UR5 ;  /* 0x00000005039c7c20 */ /* 0x000fe40008410000 */
[----:B------:R-:W0:Y:S03]  /*ae80*/  MUFU.EX2 R0, R2 ;  /* 0x0000000200007308 */ /* 0x000e260000000800 */
[----:B------:R-:W-:-:S05]  /*ae90*/  FSEL R156, R156, RZ, P2 ;  /* 0x000000ff9c9c7208 */ /* 0x000fca0001000000 */
[--C-:B------:R-:W-:Y:S01]  /*aea0*/  FFMA.FTZ R152, R155, UR5, -R156.reuse ;  /* 0x000000059b987c23 */ /* 0x100fe2000801089c */
[----:B------:R-:W-:Y:S01]  /*aeb0*/  FSEL R155, R3, RZ, P2 ;  /* 0x000000ff039b7208 */ /* 0x000fe20001000000 */
[--C-:B------:R-:W-:Y:S01]  /*aec0*/  FFMA.FTZ R197, R187, UR5, -R156.reuse ;  /* 0x00000005bbc57c23 */ /* 0x100fe2000801089c */
[--C-:B------:R-:W-:Y:S01]  /*aed0*/  FFMA.FTZ R199, R158, UR5, -R156.reuse ;  /* 0x000000059ec77c23 */ /* 0x100fe2000801089c */
[--C-:B------:R-:W-:Y:S01]  /*aee0*/  FFMA.FTZ R154, R159, UR5, -R156.reuse ;  /* 0x000000059f9a7c23 */ /* 0x100fe2000801089c */
[----:B------:R-:W-:Y:S01]  /*aef0*/  FFMA.FTZ R193, R162, UR5, -R156 ;  /* 0x00000005a2c17c23 */ /* 0x000fe2000801089c */
[----:B------:R-:W-:Y:S01]  /*af00*/  FADD.FTZ R155, -R155, R218 ;  /* 0x000000da9b9b7221 */ /* 0x000fe20000010100 */
[----:B------:R-:W-:Y:S01]  /*af10*/  MUFU.EX2 R152, R152 ;  /* 0x0000009800987308 */ /* 0x000fe20000000800 */
[--C-:B------:R-:W-:Y:S01]  /*af20*/  FFMA.FTZ R158, R163, UR5, -R156.reuse ;  /* 0x00000005a39e7c23 */ /* 0x100fe2000801089c */
[----:B0-----:R-:W-:Y:S01]  /*af30*/  FFMA.FTZ R159, R0, R16, R153 ;  /* 0x00000010009f7223 */ /* 0x001fe20000010099 */
[----:B------:R-:W-:Y:S01]  /*af40*/  FMUL.FTZ R155, R155, UR5 ;  /* 0x000000059b9b7c20 */ /* 0x000fe20008410000 */
[--C-:B------:R-:W-:Y:S01]  /*af50*/  FFMA.FTZ R195, R166, UR5, -R156.reuse ;  /* 0x00000005a6c37c23 */ /* 0x100fe2000801089c */
[--C-:B------:R-:W-:Y:S01]  /*af60*/  FFMA.FTZ R160, R167, UR5, -R156.reuse ;  /* 0x00000005a7a07c23 */ /* 0x100fe2000801089c */
[----:B------:R-:W-:Y:S01]  /*af70*/  FADD.FTZ R159, R196, R159 ;  /* 0x0000009fc49f7221 */ /* 0x000fe20000010000 */
[--C-:B------:R-:W-:Y:S01]  /*af80*/  FFMA.FTZ R189, R170, UR5, -R156.reuse ;  /* 0x00000005aabd7c23 */ /* 0x100fe2000801089c */
[----:B------:R-:W-:Y:S01]  /*af90*/  MUFU.EX2 R197, R197 ;  /* 0x000000c500c57308 */ /* 0x000fe20000000800 */
[--C-:B------:R-:W-:Y:S01]  /*afa0*/  FFMA.FTZ R162, R171, UR5, -R156.reuse ;  /* 0x00000005aba27c23 */ /* 0x100fe2000801089c */
[----:B------:R-:W-:Y:S01]  /*afb0*/  FADD.FTZ R16, R198, R159 ;  /* 0x0000009fc6107221 */ /* 0x000fe20000010000 */
[--C-:B------:R-:W-:Y:S01]  /*afc0*/  FFMA.FTZ R191, R174, UR5, -R156.reuse ;  /* 0x00000005aebf7c23 */ /* 0x100fe2000801089c */
[--C-:B------:R-:W-:Y:S01]  /*afd0*/  FFMA.FTZ R185, R178, UR5, -R156.reuse ;  /* 0x00000005b2b97c23 */ /* 0x100fe2000801089c */
[----:B------:R-:W-:Y:S01]  /*afe0*/  FFMA.FTZ R179, R179, UR5, -R156 ;  /* 0x00000005b3b37c23 */ /* 0x000fe2000801089c */
[C---:B------:R-:W-:Y:S01]  /*aff0*/  FADD.FTZ R159, R157.reuse, R16 ;  /* 0x000000109d9f7221 */ /* 0x040fe20000010000 */
[----:B------:R-:W-:Y:S01]  /*b000*/  F2FP.F16.F32.PACK_AB R196, R196, R153 ;  /* 0x00000099c4c4723e */ /* 0x000fe200000000ff */
[----:B------:R0:W1:Y:S01]  /*b010*/  MUFU.EX2 R2, R155 ;  /* 0x0000009b00027308 */ /* 0x0000620000000800 */
[----:B------:R-:W-:Y:S01]  /*b020*/  FFMA.FTZ R182, R182, UR5, -R156 ;  /* 0x00000005b6b67c23 */ /* 0x000fe2000801089c */
[----:B------:R-:W-:Y:S01]  /*b030*/  FADD.FTZ R164, R192, R159 ;  /* 0x0000009fc0a47221 */ /* 0x000fe20000010000 */
[----:B------:R-:W-:Y:S01]  /*b040*/  IMAD.U32 R159, RZ, RZ, UR14 ;  /* 0x0000000eff9f7e24 */ /* 0x000fe2000f8e00ff */
[----:B------:R-:W-:Y:S01]  /*b050*/  ISETP.GT.AND P2, PT, R20, UR4, PT ;  /* 0x0000000414007c0c */ /* 0x000fe2000bf44270 */
[----:B------:R-:W-:Y:S01]  /*b060*/  UMOV UR4, UR36 ;  /* 0x0000002400047c82 */ /* 0x000fe20008000000 */
[----:B------:R-:W-:Y:S01]  /*b070*/  F2FP.F16.F32.PACK_AB R198, R157, R198 ;  /* 0x000000c69dc6723e */ /* 0x000fe200000000ff */
[----:B------:R-:W-:Y:S01]  /*b080*/  @!P1 VIADD R159, R159, 0x30860 ;  /* 0x000308609f9f9836 */ /* 0x000fe20000000000 */
[----:B------:R-:W2:Y:S01]  /*b090*/  MUFU.EX2 R199, R199 ;  /* 0x000000c700c77308 */ /* 0x000ea20000000800 */
[----:B0-----:R-:W-:Y:S01]  /*b0a0*/  FADD.FTZ R155, R161, R164 ;  /* 0x000000a4a19b7221 */ /* 0x001fe20000010000 */
[--C-:B------:R-:W-:Y:S01]  /*b0b0*/  FFMA.FTZ R164, R175, UR5, -R156.reuse ;  /* 0x00000005afa47c23 */ /* 0x100fe2000801089c */
[----:B------:R-:W-:Y:S01]  /*b0c0*/  FFMA.FTZ R156, R183, UR5, -R156 ;  /* 0x00000005b79c7c23 */ /* 0x000fe2000801089c */
[----:B------:R-:W-:Y:S01]  /*b0d0*/  @!P1 PRMT R159, RZ, 0x654, R159 ;  /* 0x00000654ff9f9816 */ /* 0x000fe2000000009f */
[----:B------:R-:W-:Y:S01]  /*b0e0*/  FADD.FTZ R166, R194, R155 ;  /* 0x0000009bc2a67221 */ /* 0x000fe20000010000 */
[----:B------:R-:W-:Y:S01]  /*b0f0*/  F2FP.F16.F32.PACK_AB R192, R161, R192 ;  /* 0x000000c0a1c0723e */ /* 0x000fe200000000ff */
[----:B------:R-:W-:Y:S01]  /*b100*/  VIADD R20, R20, 0xffffffff ;  /* 0xffffffff14147836 */ /* 0x000fe20000000000 */
[----:B------:R-:W0:Y:S01]  /*b110*/  MUFU.EX2 R154, R154 ;  /* 0x0000009a009a7308 */ /* 0x000e220000000800 */
[----:B-1----:R-:W-:Y:S01]  /*b120*/  FFMA.FTZ R5, R2, R5, R197 ;  /* 0x0000000502057223 */ /* 0x002fe200000100c5 */
[C---:B------:R-:W-:Y:S01]  /*b130*/  FADD.FTZ R155, R165.reuse, R166 ;  /* 0x000000a6a59b7221 */ /* 0x040fe20000010000 */
[----:B------:R1:W-:Y:S01]  /*b140*/  @!P1 SYNCS.ARRIVE.TRANS64.RED.A1T0 RZ, [R159+URZ], RZ ;  /* 0x000000ff9fff99a7 */ /* 0x0003e2000810043f */
[----:B------:R-:W-:Y:S01]  /*b150*/  F2FP.F16.F32.PACK_AB R194, R165, R194 ;  /* 0x000000c2a5c2723e */ /* 0x000fe200000000ff */
[----:B------:R-:W-:Y:S01]  /*b160*/  FADD.FTZ R16, R152, R5 ;  /* 0x0000000598107221 */ /* 0x000fe20000010000 */
[----:B------:R-:W-:Y:S01]  /*b170*/  FADD.FTZ R166, R188, R155 ;  /* 0x0000009bbca67221 */ /* 0x000fe20000010000 */
[----:B------:R-:W-:Y:S01]  /*b180*/  F2FP.F16.F32.PACK_AB R197, R152, R197 ;  /* 0x000000c598c5723e */ /* 0x000fe200000000ff */
[----:B------:R-:W3:Y:S01]  /*b190*/  MUFU.EX2 R193, R193 ;  /* 0x000000c100c17308 */ /* 0x000ee20000000800 */
[----:B--2---:R-:W-:Y:S01]  /*b1a0*/  FADD.FTZ R5, R199, R16 ;  /* 0x00000010c7057221 */ /* 0x004fe20000010000 */
[----:B------:R-:W-:-:S06]  /*b1b0*/  IMAD.MOV.U32 R218, RZ, RZ, R3 ;  /* 0x000000ffffda7224 */ /* 0x000fcc00078e0003 */
[----:B------:R-:W2:Y:S01]  /*b1c0*/  MUFU.EX2 R158, R158 ;  /* 0x0000009e009e7308 */ /* 0x000ea20000000800 */
[C---:B0-----:R-:W-:Y:S01]  /*b1d0*/  FADD.FTZ R16, R154.reuse, R5 ;  /* 0x000000059a107221 */ /* 0x041fe20000010000 */
[----:B------:R-:W-:-:S06]  /*b1e0*/  F2FP.F16.F32.PACK_AB R199, R154, R199 ;  /* 0x000000c79ac7723e */ /* 0x000fcc00000000ff */
[----:B------:R-:W0:Y:S01]  /*b1f0*/  MUFU.EX2 R195, R195 ;  /* 0x000000c300c37308 */ /* 0x000e220000000800 */
[----:B---3--:R-:W-:-:S07]  /*b200*/  FADD.FTZ R5, R193, R16 ;  /* 0x00000010c1057221 */ /* 0x008fce0000010000 */
[----:B------:R-:W3:Y:S01]  /*b210*/  MUFU.EX2 R169, R169 ;  /* 0x000000a900a97308 */ /* 0x000ee20000000800 */
[C---:B--2---:R-:W-:Y:S01]  /*b220*/  FADD.FTZ R16, R158.reuse, R5 ;  /* 0x000000059e107221 */ /* 0x044fe20000010000 */
[----:B------:R-:W-:-:S06]  /*b230*/  F2FP.F16.F32.PACK_AB R193, R158, R193 ;  /* 0x000000c19ec1723e */ /* 0x000fcc00000000ff */
[----:B------:R-:W2:Y:S01]  /*b240*/  MUFU.EX2 R160, R160 ;  /* 0x000000a000a07308 */ /* 0x000ea20000000800 */
[----:B0-----:R-:W-:-:S07]  /*b250*/  FADD.FTZ R5, R195, R16 ;  /* 0x00000010c3057221 */ /* 0x001fce0000010000 */
[----:B------:R-:W0:Y:S01]  /*b260*/  MUFU.EX2 R190, R190 ;  /* 0x000000be00be7308 */ /* 0x000e220000000800 */
[C---:B---3--:R-:W-:Y:S01]  /*b270*/  FADD.FTZ R155, R169.reuse, R166 ;  /* 0x000000a6a99b7221 */ /* 0x048fe20000010000 */
[----:B------:R-:W-:-:S06]  /*b280*/  F2FP.F16.F32.PACK_AB R188, R169, R188 ;  /* 0x000000bca9bc723e */ /* 0x000fcc00000000ff */
[----:B------:R-:W3:Y:S01]  /*b290*/  MUFU.EX2 R189, R189 ;  /* 0x000000bd00bd7308 */ /* 0x000ee20000000800 */
[C---:B--2---:R-:W-:Y:S01]  /*b2a0*/  FADD.FTZ R16, R160.reuse, R5 ;  /* 0x00000005a0107221 */ /* 0x044fe20000010000 */
[----:B------:R-:W-:-:S06]  /*b2b0*/  F2FP.F16.F32.PACK_AB R195, R160, R195 ;  /* 0x000000c3a0c3723e */ /* 0x000fcc00000000ff */
[----:B------:R-:W2:Y:S01]  /*b2c0*/  MUFU.EX2 R173, R173 ;  /* 0x000000ad00ad7308 */ /* 0x000ea20000000800 */
[----:B0-----:R-:W-:-:S07]  /*b2d0*/  FADD.FTZ R166, R190, R155 ;  /* 0x0000009bbea67221 */ /* 0x001fce0000010000 */
[----:B------:R-:W0:Y:S01]  /*b2e0*/  MUFU.EX2 R162, R162 ;  /* 0x000000a200a27308 */ /* 0x000e220000000800 */
[----:B---3--:R-:W-:-:S07]  /*b2f0*/  FADD.FTZ R5, R189, R16 ;  /* 0x00000010bd057221 */ /* 0x008fce0000010000 */
[----:B------:R-:W3:Y:S01]  /*b300*/  MUFU.EX2 R184, R184 ;  /* 0x000000b800b87308 */ /* 0x000ee20000000800 */
[C---:B--2---:R-:W-:Y:S01]  /*b310*/  FADD.FTZ R153, R173.reuse, R166 ;  /* 0x000000a6ad997221 */ /* 0x044fe20000010000 */
[----:B------:R-:W-:-:S06]  /*b320*/  F2FP.F16.F32.PACK_AB R190, R173, R190 ;  /* 0x000000beadbe723e */ /* 0x000fcc00000000ff */
[----:B------:R-:W2:Y:S01]  /*b330*/  MUFU.EX2 R191, R191 ;  /* 0x000000bf00bf7308 */ /* 0x000ea20000000800 */
[C---:B0-----:R-:W-:Y:S01]  /*b340*/  FADD.FTZ R16, R162.reuse, R5 ;  /* 0x00000005a2107221 */ /* 0x041fe20000010000 */
[----:B------:R-:W-:-:S06]  /*b350*/  F2FP.F16.F32.PACK_AB R189, R162, R189 ;  /* 0x000000bda2bd723e */ /* 0x000fcc00000000ff */
[----:B------:R-:W0:Y:S01]  /*b360*/  MUFU.EX2 R177, R177 ;  /* 0x000000b100b17308 */ /* 0x000e220000000800 */
[----:B---3--:R-:W-:-:S07]  /*b370*/  FADD.FTZ R166, R184, R153 ;  /* 0x00000099b8a67221 */ /* 0x008fce0000010000 */
[----:B------:R-:W3:Y:S01]  /*b380*/  MUFU.EX2 R164, R164 ;  /* 0x000000a400a47308 */ /* 0x000ee20000000800 */
[----:B--2---:R-:W-:-:S07]  /*b390*/  FADD.FTZ R5, R191, R16 ;  /* 0x00000010bf057221 */ /* 0x004fce0000010000 */
[----:B------:R-:W2:Y:S01]  /*b3a0*/  MUFU.EX2 R185, R185 ;  /* 0x000000b900b97308 */ /* 0x000ea20000000800 */
[C---:B0-----:R-:W-:Y:S01]  /*b3b0*/  FADD.FTZ R153, R177.reuse, R166 ;  /* 0x000000a6b1997221 */ /* 0x041fe20000010000 */
[----:B------:R-:W-:-:S06]  /*b3c0*/  F2FP.F16.F32.PACK_AB R184, R177, R184 ;  /* 0x000000b8b1b8723e */ /* 0x000fcc00000000ff */
[----:B------:R-:W0:Y:S01]  /*b3d0*/  MUFU.EX2 R179, R179 ;  /* 0x000000b300b37308 */ /* 0x000e220000000800 */
[C---:B---3--:R-:W-:Y:S01]  /*b3e0*/  FADD.FTZ R166, R164.reuse, R5 ;  /* 0x00000005a4a67221 */ /* 0x048fe20000010000 */
[----:B------:R-:W-:-:S06]  /*b3f0*/  F2FP.F16.F32.PACK_AB R191, R164, R191 ;  /* 0x000000bfa4bf723e */ /* 0x000fcc00000000ff */
[----:B------:R-:W3:Y:S01]  /*b400*/  MUFU.EX2 R186, R186 ;  /* 0x000000ba00ba7308 */ /* 0x000ee20000000800 */
[----:B--2---:R-:W-:-:S07]  /*b410*/  FADD.FTZ R166, R185, R166 ;  /* 0x000000a6b9a67221 */ /* 0x004fce0000010000 */
[----:B------:R-:W2:Y:S01]  /*b420*/  MUFU.EX2 R187, R182 ;  /* 0x000000b600bb7308 */ /* 0x000ea20000000800 */
[C---:B0-----:R-:W-:Y:S01]  /*b430*/  FADD.FTZ R166, R179.reuse, R166 ;  /* 0x000000a6b3a67221 */ /* 0x041fe20000010000 */
[----:B------:R-:W-:-:S06]  /*b440*/  F2FP.F16.F32.PACK_AB R185, R179, R185 ;  /* 0x000000b9b3b9723e */ /* 0x000fcc00000000ff */
[----:B------:R-:W0:Y:S01]  /*b450*/  MUFU.EX2 R21, R181 ;  /* 0x000000b500157308 */ /* 0x000e220000000800 */
[----:B---3--:R-:W-:-:S07]  /*b460*/  FADD.FTZ R16, R186, R153 ;  /* 0x00000099ba107221 */ /* 0x008fce0000010000 */
[----:B------:R-:W3:Y:S01]  /*b470*/  MUFU.EX2 R156, R156 ;  /* 0x0000009c009c7308 */ /* 0x000ee20000000800 */
[----:B--2---:R-:W-:Y:S01]  /*b480*/  FADD.FTZ R166, R187, R166 ;  /* 0x000000a6bba67221 */ /* 0x004fe20000010000 */
[C---:B0-----:R-:W-:Y:S01]  /*b490*/  FADD.FTZ R16, R21.reuse, R16 ;  /* 0x0000001015107221 */ /* 0x041fe20000010000 */
[----:B------:R-:W-:Y:S01]  /*b4a0*/  F2FP.F16.F32.PACK_AB R186, R21, R186 ;  /* 0x000000ba15ba723e */ /* 0x000fe200000000ff */
[----:B------:R-:W-:Y:S02]  /*b4b0*/  IMAD.MOV.U32 R21, RZ, RZ, R4 ;  /* 0x000000ffff157224 */ /* 0x000fe400078e0004 */
[C---:B---3--:R-:W-:Y:S01]  /*b4c0*/  FADD.FTZ R5, R156.reuse, R166 ;  /* 0x000000a69c057221 */ /* 0x048fe20000010000 */
[----:B------:R-:W-:Y:S01]  /*b4d0*/  F2FP.F16.F32.PACK_AB R187, R156, R187 ;  /* 0x000000bb9cbb723e */ /* 0x000fe200000000ff */
[----:B-1----:R-:W-:Y:S06]  /*b4e0*/  @P2 BRA `(.L_x_1499) ;  /* 0xffffffd8002c2947 */ /* 0x002fec000383ffff */
.L_x_1482:
        /* <DEDUP_REMOVED lines=131> */
.L_x_1500:
[----:B------:R-:W-:Y:S01]  /*bd20*/  ULEA UR7, UR36, UR37, 0x3 ;  /* 0x0000002524077291 */ /* 0x000fe2000f8e183f */
[----:B------:R-:W-:-:S05]  /*bd30*/  IMAD.U32 R0, RZ, RZ, UR38 ;  /* 0x00000026ff007e24 */ /* 0x000fca000f8e00ff */
[----:B------:R-:W-:-:S04]  /*bd40*/  SHF.L.U32 R0, R0, 0x1f, RZ ;  /* 0x0000001f00007819 */ /* 0x000fc800000006ff */
[----:B------:R0:W1:Y:S01]  /*bd50*/  SYNCS.PHASECHK.TRANS64.TRYWAIT P2, [UR7+0x30850], R0 ;  /* 0x03085000ff0075a7 */ /* 0x0000620008040147 */
[----:B------:R-:W-:Y:S05]  /*bd60*/  @!P0 BRA `(.L_x_1501) ;  /* 0x0000000000048947 */ /* 0x000fea0003800000 */
[----:B------:R-:W-:Y:S01]  /*bd70*/  BPT.TRAP 0x1 ;  /* 0x000000040000795c */ /* 0x000fe20000300000 */
.L_x_1501:
[----:B-1----:R-:W-:Y:S05]  /*bd80*/  @P2 BRA `(.L_x_1502) ;  /* 0x0000000000082947 */ /* 0x002fea0003800000 */
[----:B------:R-:W1:Y:S02]  /*bd90*/  SYNCS.PHASECHK.TRANS64.TRYWAIT P0, [UR7+0x30850], R0 ;  /* 0x03085000ff0075a7 */ /* 0x000e640008000147 */
[----:B-1----:R-:W-:Y:S05]  /*bda0*/  @!P0 BRA `(.L_x_1503) ;  /* 0x000000b000f48947 */ /* 0x002fea0003800000 */
.L_x_1502:
        /* <DEDUP_REMOVED lines=197> */
.L_x_1433:
[----:B------:R-:W0:Y:S01]  /*ca00*/  S2R R4, SR_CgaCtaId ;  /* 0x0000000000047919 */ /* 0x000e220000008800 */
[----:B------:R-:W-:Y:S01]  /*ca10*/  MOV R23, 0x400 ;  /* 0x0000040000177802 */ /* 0x000fe20000000f00 */
[----:B------:R-:W-:Y:S01]  /*ca20*/  BSSY B0, `(.L_x_1504) ;  /* 0x00002ec000007945 */ /* 0x000fe20003800000 */
[----:B------:R-:W-:Y:S02]  /*ca30*/  BAR.SYNC.DEFER_BLOCKING 0x5, 0x180 ;  /* 0x0146000000007b1d */ /* 0x000fe40000010000 */
[----:B0-----:R-:W-:-:S05]  /*ca40*/  LEA R23, R4, R23, 0x18 ;  /* 0x0000001704177211 */ /* 0x001fca00078ec0ff */
[----:B------:R-:W0:Y:S02]  /*ca50*/  LDS.128 R4, [R23+0x308d0] ;  /* 0x0308d00017047984 */ /* 0x000e240000000c00 */
[----:B0-----:R-:W-:Y:S02]  /*ca60*/  R2UR UR5, R5 ;  /* 0x00000000050572ca */ /* 0x001fe400000e0000 */
[----:B------:R-:W-:Y:S02]  /*ca70*/  R2UR UR7, R6 ;  /* 0x00000000060772ca */ /* 0x000fe400000e0000 */
        /* <DEDUP_REMOVED lines=13> */
[----:B------:R-:W-:Y:S01]  /*cb50*/  F2FP.F16.F32.PACK_AB R33, R162, R34 ;  /* 0x00000022a221723e */ /* 0x000fe200000000ff */
[----:B------:R-:W-:Y:S01]  /*cb60*/  ULDC.64 UR8, c[0x0][0xc00] ;  /* 0x0003000000087ab9 */ /* 0x000fe20000000a00 */
        /* <DEDUP_REMOVED lines=10> */
[----:B------:R-:W-:Y:S02]  /*cc10*/  MOV R4, R23 ;  /* 0x0000001700047202 */ /* 0x000fe40000000f00 */
[----:B0-----:R-:W-:Y:S02]  /*cc20*/  MOV R5, R6 ;  /* 0x0000000600057202 */ /* 0x001fe40000000f00 */
[----:B------:R-:W-:-:S02]  /*cc30*/  F2FP.F16.F32.PACK_AB R51, R157, R51 ;  /* 0x000000339d33723e */ /* 0x000fc400000000ff */
[----:B------:R-:W-:Y:S01]  /*cc40*/  F2FP.F16.F32.PACK_AB R57, R156, R58 ;  /* 0x0000003a9c39723e */ /* 0x000fe200000000ff */
[----:B------:R-:W-:Y:S01]  /*cc50*/  IMAD.WIDE R98, R211, 0x2, R4 ;  /* 0x00000002d3627825 */ /* 0x000fe200078e0204 */
[----:B------:R-:W-:Y:S02]  /*cc60*/  F2FP.F16.F32.PACK_AB R64, R65, R64 ;  /* 0x000000404140723e */ /* 0x000fe400000000ff */
[----:B------:R-:W-:Y:S02]  /*cc70*/  F2FP.F16.F32.PACK_AB R58, R61, R60 ;  /* 0x0000003c3d3a723e */ /* 0x000fe400000000ff */
[C---:B------:R-:W-:Y:S02]  /*cc80*/  IADD3 R171, P1, R98.reuse, 0x20, RZ ;  /* 0x0000002062ab7810 */ /* 0x040fe40007f3e0ff */
[C---:B------:R-:W-:Y:S02]  /*cc90*/  LOP3.LUT R7, R98.reuse, 0x380, RZ, 0xc0, !PT ;  /* 0x0000038062077812 */ /* 0x040fe400078ec0ff */
        /* <DEDUP_REMOVED lines=15> */
[----:B------:R-:W-:Y:S01]  /*cd90*/  SHF.R.U64 R7, R7, 0x3, RZ ;  /* 0x0000000307077819 */ /* 0x000fe200000012ff */
[----:B------:R-:W-:Y:S01]  /*cda0*/  IMAD.X R55, RZ, RZ, R99, P1 ;  /* 0x000000ffff377224 */ /* 0x000fe200008e0663 */
[----:B------:R-:W-:-:S02]  /*cdb0*/  LOP3.LUT R12, R173, 0x380, RZ, 0xc0, !PT ;  /* 0x00000380ad0c7812 */ /* 0x000fc400078ec0ff */
[----:B------:R-:W-:Y:S02]  /*cdc0*/  LOP3.LUT R14, R175, 0x380, RZ, 0xc0, !PT ;  /* 0x00000380af0e7812 */ /* 0x000fe400078ec0ff */
[----:B------:R-:W-:Y:S02]  /*cdd0*/  LOP3.LUT R20, R177, 0x380, RZ, 0xc0, !PT ;  /* 0x00000380b1147812 */ /* 0x000fe400078ec0ff */
        /* <DEDUP_REMOVED lines=11> */
[----:B------:R-:W-:Y:S01]  /*ce90*/  IMAD.X R95, RZ, RZ, R99, P5 ;  /* 0x000000ffff5f7224 */ /* 0x000fe200028e0663 */
[----:B------:R-:W-:-:S02]  /*cea0*/  SHF.R.U64 R10, R10, 0x3, RZ ;  /* 0x000000030a0a7819 */ /* 0x000fc400000012ff */
[----:B------:R-:W-:Y:S01]  /*ceb0*/  LOP3.LUT R30, R179, 0x380, RZ, 0xc0, !PT ;  /* 0x00000380b31e7812 */ /* 0x000fe200078ec0ff */
[--C-:B------:R-:W-:Y:S01]  /*cec0*/  IMAD.X R9, RZ, RZ, R99.reuse, P1 ;  /* 0x000000ffff097224 */ /* 0x100fe200008e0663 */
[----:B------:R-:W-:Y:S01]  /*ced0*/  LOP3.LUT R98, R7, R98, RZ, 0x3c, !PT ;  /* 0x0000006207627212 */ /* 0x000fe200078e3cff */
[----:B------:R-:W-:Y:S01]  /*cee0*/  IMAD.X R7, RZ, RZ, R99, P2 ;  /* 0x000000ffff077224 */ /* 0x000fe200010e0663 */
[----:B------:R-:W-:Y:S02]  /*cef0*/  SHF.R.U64 R12, R12, 0x3, RZ ;  /* 0x000000030c0c7819 */ /* 0x000fe400000012ff */
[----:B------:R-:W-:Y:S02]  /*cf00*/  LOP3.LUT R38, R181, 0x380, RZ, 0xc0, !PT ;  /* 0x00000380b5267812 */ /* 0x000fe400078ec0ff */
[----:B------:R-:W-:Y:S02]  /*cf10*/  SHF.R.U64 R14, R14, 0x3, RZ ;  /* 0x000000030e0e7819 */ /* 0x000fe400000012ff */
[----:B------:R-:W-:-:S02]  /*cf20*/  LOP3.LUT R46, R183, 0x380, RZ, 0xc0, !PT ;  /* 0x00000380b72e7812 */ /* 0x000fc400078ec0ff */
[----:B------:R-:W-:Y:S02]  /*cf30*/  SHF.R.U64 R20, R20, 0x3, RZ ;  /* 0x0000000314147819 */ /* 0x000fe400000012ff */
[----:B------:R-:W-:Y:S02]  /*cf40*/  LOP3.LUT R54, R185, 0x380, RZ, 0xc0, !PT ;  /* 0x00000380b9367812 */ /* 0x000fe400078ec0ff */
[----:B------:R-:W-:Y:S02]  /*cf50*/  LOP3.LUT R10, R10, R171, RZ, 0x3c, !PT ;  /* 0x000000ab0a0a7212 */ /* 0x000fe400078e3cff */
[----:B------:R-:W-:Y:S02]  /*cf60*/  SHF.R.U64 R30, R30, 0x3, RZ ;  /* 0x000000031e1e7819 */ /* 0x000fe400000012ff */
[----:B------:R-:W-:Y:S02]  /*cf70*/  LOP3.LUT R62, R187, 0x380, RZ, 0xc0, !PT ;  /* 0x00000380bb3e7812 */ /* 0x000fe400078ec0ff */
[----:B------:R-:W-:-:S02]  /*cf80*/  LOP3.LUT R12, R12, R173, RZ, 0x3c, !PT ;  /* 0x000000ad0c0c7212 */ /* 0x000fc400078e3cff */
[----:B------:R-:W-:Y:S02]  /*cf90*/  SHF.R.U64 R38, R38, 0x3, RZ ;  /* 0x0000000326267819 */ /* 0x000fe400000012ff */
[----:B------:R-:W-:Y:S02]  /*cfa0*/  LOP3.LUT R70, R189, 0x380, RZ, 0xc0, !PT ;  /* 0x00000380bd467812 */ /* 0x000fe400078ec0ff */
[----:B------:R-:W-:Y:S01]  /*cfb0*/  MOV R98, R98 ;  /* 0x0000006200627202 */ /* 0x000fe20000000f00 */
[----:B------:R-:W-:Y:S01]  /*cfc0*/  BAR.SYNC.DEFER_BLOCKING 0x1, 0x100 ;  /* 0x0044000000007b1d */ /* 0x000fe20000010000 */
[----:B------:R-:W-:Y:S02]  /*cfd0*/  LOP3.LUT R14, R14, R175, RZ, 0x3c, !PT ;  /* 0x000000af0e0e7212 */ /* 0x000fe400078e3cff */
[----:B------:R-:W-:Y:S02]  /*cfe0*/  SHF.R.U64 R46, R46, 0x3, RZ ;  /* 0x000000032e2e7819 */ /* 0x000fe400000012ff */
[----:B------:R-:W-:-:S02]  /*cff0*/  LOP3.LUT R78, R191, 0x380, RZ, 0xc0, !PT ;  /* 0x00000380bf4e7812 */ /* 0x000fc400078ec0ff */
[----:B------:R-:W-:Y:S02]  /*d000*/  LOP3.LUT R99, R169, 0x380, RZ, 0xc0, !PT ;  /* 0x00000380a9637812 */ /* 0x000fe400078ec0ff */
[----:B------:R-:W-:Y:S02]  /*d010*/  LOP3.LUT R20, R20, R177, RZ, 0x3c, !PT ;  /* 0x000000b114147212 */ /* 0x000fe400078e3cff */
[----:B------:R-:W-:Y:S02]  /*d020*/  SHF.R.U64 R54, R54, 0x3, RZ ;  /* 0x0000000336367819 */ /* 0x000fe400000012ff */
[----:B------:R-:W-:Y:S02]  /*d030*/  LOP3.LUT R86, R193, 0x380, RZ, 0xc0, !PT ;  /* 0x00000380c1567812 */ /* 0x000fe400078ec0ff */
[----:B------:R-:W-:Y:S02]  /*d040*/  LOP3.LUT R163, R168, 0x380, RZ, 0xc0, !PT ;  /* 0x00000380a8a37812 */ /* 0x000fe400078ec0ff */
[----:B------:R-:W-:-:S02]  /*d050*/  LOP3.LUT R30, R30, R179, RZ, 0x3c, !PT ;  /* 0x000000b31e1e7212 */ /* 0x000fc400078e3cff */
[----:B------:R-:W-:Y:S02]  /*d060*/  SHF.R.U64 R62, R62, 0x3, RZ ;  /* 0x000000033e3e7819 */ /* 0x000fe400000012ff */
[----:B------:R-:W-:Y:S02]  /*d070*/  LOP3.LUT R94, R6, 0x380, RZ, 0xc0, !PT ;  /* 0x00000380065e7812 */ /* 0x000fe400078ec0ff */
[----:B------:R-:W-:Y:S01]  /*d080*/  MOV R11, R10 ;  /* 0x0000000a000b7202 */ /* 0x000fe20000000f00 */
[----:B------:R0:W-:Y:S01]  /*d090*/  STSM.16.M88.4 [R98], R24 ;  /* 0x0000001862007844 */ /* 0x0001e20000000200 */
[----:B------:R-:W-:Y:S02]  /*d0a0*/  LOP3.LUT R38, R38, R181, RZ, 0x3c, !PT ;  /* 0x000000b526267212 */ /* 0x000fe400078e3cff */
[----:B------:R-:W-:Y:S01]  /*d0b0*/  SHF.R.U64 R70, R70, 0x3, RZ ;  /* 0x0000000346467819 */ /* 0x000fe200000012ff */
[----:B------:R-:W-:Y:S01]  /*d0c0*/  STSM.16.M88.4 [R11], R32 ;  /* 0x000000200b007844 */ /* 0x000fe20000000200 */
[----:B------:R-:W-:-:S02]  /*d0d0*/  MOV R12, R12 ;  /* 0x0000000c000c7202 */ /* 0x000fc40000000f00 */
[----:B------:R-:W-:Y:S02]  /*d0e0*/  LOP3.LUT R46, R46, R183, RZ, 0x3c, !PT ;  /* 0x000000b72e2e7212 */ /* 0x000fe400078e3cff */
[----:B------:R-:W-:Y:S01]  /*d0f0*/  SHF.R.U64 R78, R78, 0x3, RZ ;  /* 0x000000034e4e7819 */ /* 0x000fe200000012ff */
[----:B------:R1:W-:Y:S01]  /*d100*/  STSM.16.M88.4 [R12], R40 ;  /* 0x000000280c007844 */ /* 0x0003e20000000200 */
[----:B------:R-:W-:Y:S02]  /*d110*/  SHF.R.U64 R28, R99, 0x3, RZ ;  /* 0x00000003631c7819 */ /* 0x000fe400000012ff */
[----:B------:R-:W-:Y:S02]  /*d120*/  MOV R14, R14 ;  /* 0x0000000e000e7202 */ /* 0x000fe40000000f00 */
[----:B------:R-:W-:Y:S02]  /*d130*/  LOP3.LUT R54, R54, R185, RZ, 0x3c, !PT ;  /* 0x000000b936367212 */ /* 0x000fe400078e3cff */
[----:B------:R-:W-:Y:S01]  /*d140*/  SHF.R.U64 R86, R86, 0x3, RZ ;  /* 0x0000000356567819 */ /* 0x000fe200000012ff */
[----:B------:R-:W-:Y:S01]  /*d150*/  STSM.16.M88.4 [R14], R48 ;  /* 0x000000300e007844 */ /* 0x000fe20000000200 */
[----:B------:R-:W-:-:S02]  /*d160*/  SHF.R.U64 R99, R163, 0x3, RZ ;  /* 0x00000003a3637819 */ /* 0x000fc400000012ff */
[----:B------:R-:W-:Y:S02]  /*d170*/  MOV R20, R20 ;  /* 0x0000001400147202 */ /* 0x000fe40000000f00 */
[----:B------:R-:W-:Y:S02]  /*d180*/  F2FP.F16.F32.PACK_AB R59, R155, R59 ;  /* 0x0000003b9b3b723e */ /* 0x000fe400000000ff */
[----:B------:R-:W-:Y:S02]  /*d190*/  F2FP.F16.F32.PACK_AB R65, R154, R66 ;  /* 0x000000429a41723e */ /* 0x000fe400000000ff */
[----:B------:R-:W-:Y:S01]  /*d1a0*/  F2FP.F16.F32.PACK_AB R72, R73, R72 ;  /* 0x000000484948723e */ /* 0x000fe200000000ff */
[----:B------:R-:W-:Y:S01]  /*d1b0*/  STSM.16.M88.4 [R20], R56 ;  /* 0x0000003814007844 */ /* 0x000fe20000000200 */
[----:B------:R-:W-:Y:S02]  /*d1c0*/  LOP3.LUT R62, R62, R187, RZ, 0x3c, !PT ;  /* 0x000000bb3e3e7212 */ /* 0x000fe400078e3cff */
[----:B------:R-:W-:-:S02]  /*d1d0*/  SHF.R.U64 R29, R94, 0x3, RZ ;  /* 0x000000035e1d7819 */ /* 0x000fc400000012ff */
        /* <DEDUP_REMOVED lines=13> */
[----:B------:R-:W-:Y:S01]  /*d2b0*/  LOP3.LUT R78, R78, R191, RZ, 0x3c, !PT ;  /* 0x000000bf4e4e7212 */ /* 0x000fe200078e3cff */
[----:B------:R-:W2:Y:S01]  /*d2c0*/  LDC R16, c[0x0][0xbe8] ;  /* 0x0002fa00ff107b82 */ /* 0x000ea20000000800 */
[----:B------:R-:W-:-:S02]  /*d2d0*/  MOV R46, R46 ;  /* 0x0000002e002e7202 */ /* 0x000fc40000000f00 */
[----:B------:R-:W-:Y:S02]  /*d2e0*/  F2FP.F16.F32.PACK_AB R82, R85, R84 ;  /* 0x000000545552723e */ /* 0x000fe400000000ff */
[----:B------:R-:W-:Y:S02]  /*d2f0*/  F2FP.F16.F32.PACK_AB R83, R3, R83 ;  /* 0x000000530353723e */ /* 0x000fe400000000ff */
[----:B------:R-:W-:Y:S02]  /*d300*/  F2FP.F16.F32.PACK_AB R89, R91, R90 ;  /* 0x0000005a5b59723e */ /* 0x000fe400000000ff */
[----:B------:R-:W-:Y:S01]  /*d310*/  LOP3.LUT R86, R86, R193, RZ, 0x3c, !PT ;  /* 0x000000c156567212 */ /* 0x000fe200078e3cff */
[----:B------:R-:W-:Y:S01]  /*d320*/  STSM.16.M88.4 [R46], R80 ;  /* 0x000000502e007844 */ /* 0x000fe20000000200 */
[----:B------:R-:W-:Y:S02]  /*d330*/  LOP3.LUT R8, R99, R168, RZ, 0x3c, !PT ;  /* 0x000000a863087212 */ /* 0x000fe400078e3cff */
[----:B------:R-:W-:-:S02]  /*d340*/  MOV R54, R54 ;  /* 0x0000003600367202 */ /* 0x000fc40000000f00 */
[----:B------:R-:W-:Y:S02]  /*d350*/  F2FP.F16.F32.PACK_AB R90, R93, R92 ;  /* 0x0000005c5d5a723e */ /* 0x000fe400000000ff */
[----:B------:R-:W-:Y:S02]  /*d360*/  F2FP.F16.F32.PACK_AB R91, R165, R164 ;  /* 0x000000a4a55b723e */ /* 0x000fe400000000ff */
[----:B------:R-:W-:Y:S02]  /*d370*/  F2FP.F16.F32.PACK_AB R96, R97, R96 ;  /* 0x000000606160723e */ /* 0x000fe400000000ff */
[----:B------:R-:W-:Y:S01]  /*d380*/  F2FP.F16.F32.PACK_AB R104, R105, R104 ;  /* 0x000000686968723e */ /* 0x000fe200000000ff */
[----:B------:R-:W-:Y:S01]  /*d390*/  STSM.16.M88.4 [R54], R88 ;  /* 0x0000005836007844 */ /* 0x000fe20000000200 */
[----:B------:R-:W-:Y:S02]  /*d3a0*/  LOP3.LUT R94, R29, R6, RZ, 0x3c, !PT ;  /* 0x000000061d5e7212 */ /* 0x000fe400078e3cff */
[----:B------:R-:W-:-:S02]  /*d3b0*/  MOV R62, R62 ;  /* 0x0000003e003e7202 */ /* 0x000fc40000000f00 */
[----:B------:R-:W-:Y:S02]  /*d3c0*/  F2FP.F16.F32.PACK_AB R97, R167, R166 ;  /* 0x000000a6a761723e */ /* 0x000fe400000000ff */
[----:B0-----:R-:W-:Y:S02]  /*d3d0*/  F2FP.F16.F32.PACK_AB R98, R101, R100 ;  /* 0x000000646562723e */ /* 0x001fe400000000ff */
        /* <DEDUP_REMOVED lines=15> */
[----:B------:R-:W-:Y:S01]  /*d4d0*/  F2FP.F16.F32.PACK_AB R128, R129, R128 ;  /* 0x000000808180723e */ /* 0x000fe200000000ff */
[----:B------:R-:W-:Y:S01]  /*d4e0*/  STSM.16.M88.4 [R78], R112 ;  /* 0x000000704e007844 */ /* 0x000fe20000000200 */
[----:B------:R-:W-:Y:S02]  /*d4f0*/  MOV R86, R86 ;  /* 0x0000005600567202 */ /* 0x000fe40000000f00 */
[----:B------:R-:W-:-:S02]  /*d500*/  F2FP.F16.F32.PACK_AB R122, R125, R124 ;  /* 0x0000007c7d7a723e */ /* 0x000fc400000000ff */
[----:B------:R-:W-:Y:S02]  /*d510*/  F2FP.F16.F32.PACK_AB R123, R127, R126 ;  /* 0x0000007e7f7b723e */ /* 0x000fe400000000ff */
[----:B------:R-:W-:Y:S02]  /*d520*/  F2FP.F16.F32.PACK_AB R129, R131, R130 ;  /* 0x000000828381723e */ /* 0x000fe400000000ff */
[----:B------:R-:W-:Y:S01]  /*d530*/  F2FP.F16.F32.PACK_AB R136, R137, R136 ;  /* 0x000000888988723e */ /* 0x000fe200000000ff */
[----:B------:R-:W-:Y:S01]  /*d540*/  STSM.16.M88.4 [R86], R120 ;  /* 0x0000007856007844 */ /* 0x000fe20000000200 */
[----:B------:R-:W-:Y:S02]  /*d550*/  MOV R94, R94 ;  /* 0x0000005e005e7202 */ /* 0x000fe40000000f00 */
[----:B------:R-:W-:Y:S02]  /*d560*/  F2FP.F16.F32.PACK_AB R130, R133, R132 ;  /* 0x000000848582723e */ /* 0x000fe400000000ff */
[----:B------:R-:W-:-:S02]  /*d570*/  F2FP.F16.F32.PACK_AB R131, R135, R134 ;  /* 0x000000868783723e */ /* 0x000fc400000000ff */
[----:B------:R-:W-:Y:S02]  /*d580*/  F2FP.F16.F32.PACK_AB R137, R139, R138 ;  /* 0x0000008a8b89723e */ /* 0x000fe400000000ff */
[----:B------:R-:W-:Y:S01]  /*d590*/  F2FP.F16.F32.PACK_AB R144, R145, R144 ;  /* 0x000000909190723e */ /* 0x000fe200000000ff */
[----:B------:R-:W-:Y:S01]  /*d5a0*/  STSM.16.M88.4 [R94], R128 ;  /* 0x000000805e007844 */ /* 0x000fe20000000200 */
[----:B------:R-:W-:Y:S02]  /*d5b0*/  MOV R10, R6 ;  /* 0x00000006000a7202 */ /* 0x000fe40000000f00 */
[----:B------:R-:W-:Y:S02]  /*d5c0*/  F2FP.F16.F32.PACK_AB R138, R141, R140 ;  /* 0x0000008c8d8a723e */ /* 0x000fe400000000ff */
        /* <DEDUP_REMOVED lines=8> */
[----:B------:R3:W-:Y:S10]  /*d650*/  STSM.16.M88.4 [R8], R144 ;  /* 0x0000009008007844 */ /* 0x0007f40000000200 */
[----:B------:R-:W-:-:S06]  /*d660*/  UIMAD.WIDE UR8, UR4, 0x4, UR8 ;  /* 0x00000004040878a5 */ /* 0x000fcc000f8e0208 */
[----:B------:R-:W-:Y:S02]  /*d670*/  IMAD.U32 R6, RZ, RZ, UR8 ;  /* 0x00000008ff067e24 */ /* 0x000fe4000f8e00ff */
[----:B------:R-:W-:Y:S01]  /*d680*/  IMAD.U32 R7, RZ, RZ, UR9 ;  /* 0x00000009ff077e24 */ /* 0x000fe2000f8e00ff */
[----:B------:R-:W-:Y:S01]  /*d690*/  BAR.SYNC.DEFER_BLOCKING 0x1, 0x100 ;  /* 0x0044000000007b1d */ /* 0x000fe20000010000 */
[----:B--2---:R-:W-:-:S05]  /*d6a0*/  ISETP.NE.AND P1, PT, R16, 0x1, PT ;  /* 0x000000011000780c */ /* 0x004fca0003f25270 */
[----:B------:R-:W-:Y:S01]  /*d6b0*/  ULDC.64 UR8, c[0x0][0xc08] ;  /* 0x0003020000087ab9 */ /* 0x000fe20000000a00 */
[----:B------:R-:W2:Y:S01]  /*d6c0*/  @P0 LDG.E R3, desc[UR12][R6.64] ;  /* 0x0000000c06030981 */ /* 0x000ea2000c1e1900 */
[----:B------:R-:W-:-:S06]  /*d6d0*/  UISETP.NE.U32.AND UP1, UPT, UR8, URZ, UPT ;  /* 0x0000003f0800728c */ /* 0x000fcc000bf25070 */
[----:B------:R-:W4:Y:S01]  /*d6e0*/  @P1 LDC R9, c[0x0][0xbec] ;  /* 0x0002fb00ff091b82 */ /* 0x000f220000000800 */
[----:B------:R-:W-:Y:S01]  /*d6f0*/  ULDC UR10, c[0x0][0xa88] ;  /* 0x0002a200000a7ab9 */ /* 0x000fe20000000800 */
[----:B------:R-:W-:-:S06]  /*d700*/  UISETP.NE.AND.EX UP1, UPT, UR9, URZ, UPT, UP1 ;  /* 0x0000003f0900728c */ /* 0x000fcc000bf25310 */
[----:B-1----:R-:W1:Y:S01]  /*d710*/  @P1 LDC R12, c[0x0][0xbf0] ;  /* 0x0002fc00ff0c1b82 */ /* 0x002e620000000800 */
[----:B------:R-:W-:-:S04]  /*d720*/  PLOP3.LUT P2, PT, PT, PT, UP1, 0x80, 0x0 ;  /* 0x000000000000781c */ /* 0x000fc80003f4f018 */
[----:B------:R-:W-:Y:S02]  /*d730*/  @UP1 ULDC.64 UR8, c[0x0][0xc08] ;  /* 0x0003020000081ab9 */ /* 0x000fe40000000a00 */
[----:B------:R-:W-:-:S03]  /*d740*/  @UP1 UIMAD.WIDE UR8, UR4, 0x4, UR8 ;  /* 0x00000004040818a5 */ /* 0x000fc6000f8e0208 */
[----:B------:R-:W-:-:S03]  /*d750*/  UMOV UR4, URZ ;  /* 0x0000003f00047c82 */ /* 0x000fc60008000000 */
[----:B0-----:R-:W-:Y:S02]  /*d760*/  IMAD.U32 R10, RZ, RZ, UR8 ;  /* 0x00000008ff0a7e24 */ /* 0x001fe4000f8e00ff */
[----:B------:R-:W-:Y:S01]  /*d770*/  IMAD.U32 R11, RZ, RZ, UR9 ;  /* 0x00000009ff0b7e24 */ /* 0x000fe2000f8e00ff */
[----:B--2---:R-:W-:Y:S01]  /*d780*/  @P0 R2UR UR4, R3 ;  /* 0x00000000030402ca */ /* 0x004fe200000e0000 */
[----:B------:R-:W-:-:S06]  /*d790*/  IMAD.U32 R3, RZ, RZ, UR10 ;  /* 0x0000000aff037e24 */ /* 0x000fcc000f8e00ff */
[----:B------:R3:W5:Y:S01]  /*d7a0*/  @P2 LDG.E R3, desc[UR12][R10.64] ;  /* 0x0000000c0a032981 */ /* 0x000762000c1e1900 */
[----:B-1--4-:R-:W-:Y:S07]  /*d7b0*/  @P2 BRA `(.L_x_1506) ;  /* 0x0000000000142947 */ /* 0x012fee0003800000 */
[----:B------:R-:W-:Y:S05]  /*d7c0*/  @!P0 BRA `(.L_x_1506) ;  /* 0x0000000000108947 */ /* 0x000fea0003800000 */
[----:B------:R-:W-:Y:S02]  /*d7d0*/  ULDC.64 UR8, c[0x0][0x208] ;  /* 0x0000820000087ab9 */ /* 0x000fe40000000a00 */
[----:B---3--:R-:W2:Y:S04]  /*d7e0*/  LDG.E R8, desc[UR8][R6.64] ;  /* 0x0000000806087981 */ /* 0x008ea8000c1e1900 */
[----:B-----5:R-:W2:Y:S02]  /*d7f0*/  LDG.E R3, desc[UR8][R6.64+0x4] ;  /* 0x0000040806037981 */ /* 0x020ea4000c1e1900 */
[----:B--2---:R-:W-:-:S07]  /*d800*/  IMAD.IADD R3, R3, 0x1, -R8 ;  /* 0x0000000103037824 */ /* 0x004fce00078e0a08 */
.L_x_1506:
[----:B------:R-:W-:Y:S01]  /*d810*/  R2UR UR19, R204 ;  /* 0x00000000cc1372ca */ /* 0x000fe200000e0000 */
[----:B------:R-:W-:Y:S01]  /*d820*/  USHF.R.S32.HI UR9, URZ, 0x1f, UR4 ;  /* 0x0000001f3f097899 */ /* 0x000fe20008011404 */
[----:B------:R-:W-:Y:S01]  /*d830*/  R2UR UR13, R206 ;  /* 0x00000000ce0d72ca */ /* 0x000fe200000e0000 */
[----:B------:R-:W-:Y:S01]  /*d840*/  ULDC.64 UR14, c[0x0][0xb90] ;  /* 0x0002e400000e7ab9 */ /* 0x000fe20000000a00 */
[----:B------:R-:W-:Y:S01]  /*d850*/  UMOV UR8, UR4 ;  /* 0x0000000400087c82 */ /* 0x000fe20008000000 */
[----:B---3--:R-:W-:Y:S01]  /*d860*/  VIADD R8, R22, UR61 ;  /* 0x0000003d16087c36 */ /* 0x008fe20008000000 */
[----:B------:R-:W0:Y:S01]  /*d870*/  @P1 LDC R77, c[0x0][0xbf0] ;  /* 0x0002fc00ff4d1b82 */ /* 0x000e220000000800 */
[----:B-----5:R-:W-:Y:S01]  /*d880*/  IMAD R81, R3, R16, RZ ;  /* 0x0000001003517224 */ /* 0x020fe200078e02ff */
[----:B------:R-:W-:Y:S01]  /*d890*/  ULDC.64 UR20, c[0x0][0x208] ;  /* 0x0000820000147ab9 */ /* 0x000fe20000000a00 */
[----:B------:R-:W-:-:S04]  /*d8a0*/  @P1 IMAD.HI.U32 R7, R8, R9, RZ ;  /* 0x0000000908071227 */ /* 0x000fc800078e00ff */
[----:B------:R-:W-:Y:S01]  /*d8b0*/  USHF.R.S32.HI UR16, URZ, 0x1f, UR19 ;  /* 0x0000001f3f107899 */ /* 0x000fe20008011413 */
[----:B------:R-:W-:Y:S01]  /*d8c0*/  IMAD.MOV.U32 R6, RZ, RZ, R8 ;  /* 0x000000ffff067224 */ /* 0x000fe200078e0008 */
[----:B------:R-:W-:Y:S01]  /*d8d0*/  UIMAD.WIDE.U32 UR10, UR19, UR14, UR8 ;  /* 0x0000000e130a72a5 */ /* 0x000fe2000f8e0008 */
[----:B------:R-:W-:Y:S01]  /*d8e0*/  @P1 SHF.R.U32.HI R6, RZ, R12, R7 ;  /* 0x0000000cff061219 */ /* 0x000fe20000011607 */
[----:B------:R-:W-:Y:S01]  /*d8f0*/  USHF.R.S32.HI UR8, URZ, 0x1f, UR13 ;  /* 0x0000001f3f087899 */ /* 0x000fe2000801140d */
[----:B------:R-:W-:Y:S01]  /*d900*/  IMAD R7, R205, 0x40, R19 ;  /* 0x00000040cd077824 */ /* 0x000fe200078e0213 */
[----:B------:R-:W-:Y:S01]  /*d910*/  UIMAD UR12, UR16, UR14, URZ ;  /* 0x0000000e100c72a4 */ /* 0x000fe2000f8e023f */
[----:B------:R-:W-:Y:S01]  /*d920*/  VIADD R18, R210, UR61 ;  /* 0x0000003dd2127c36 */ /* 0x000fe20008000000 */
[----:B------:R-:W-:Y:S01]  /*d930*/  USEL UR18, UR8, URZ, !UP0 ;  /* 0x0000003f08127287 */ /* 0x000fe2000c000000 */
[----:B------:R-:W-:Y:S01]  /*d940*/  IMAD.MOV R9, RZ, RZ, -R6 ;  /* 0x000000ffff097224 */ /* 0x000fe200078e0a06 */
[----:B------:R-:W-:Y:S01]  /*d950*/  UIMAD UR12, UR19, UR15, UR12 ;  /* 0x0000000f130c72a4 */ /* 0x000fe2000f8e020c */
[----:B------:R-:W-:Y:S01]  /*d960*/  IMAD.WIDE R4, R7, 0x2, R4 ;  /* 0x0000000207047825 */ /* 0x000fe200078e0204 */
[----:B------:R-:W-:Y:S01]  /*d970*/  USEL UR17, UR13, URZ, !UP0 ;  /* 0x0000003f0d117287 */ /* 0x000fe2000c000000 */
[----:B------:R-:W-:Y:S01]  /*d980*/  SHF.R.S32.HI R7, RZ, 0x1f, R6 ;  /* 0x0000001fff077819 */ /* 0x000fe20000011406 */
[----:B------:R-:W-:Y:S01]  /*d990*/  ULDC.64 UR14, c[0x0][0xb98] ;  /* 0x0002e600000e7ab9 */ /* 0x000fe20000000a00 */
[----:B------:R-:W-:Y:S01]  /*d9a0*/  UIADD3 UR11, UR11, UR12, URZ ;  /* 0x0000000c0b0b7290 */ /* 0x000fe2000fffe03f */
[----:B------:R-:W-:Y:S01]  /*d9b0*/  IMAD R9, R16, R9, R8 ;  /* 0x0000000910097224 */ /* 0x000fe200078e0208 */
[----:B------:R-:W-:Y:S01]  /*d9c0*/  UIMAD UR8, UR18, UR14, URZ ;  /* 0x0000000e120872a4 */ /* 0x000fe2000f8e023f */
[C---:B------:R-:W-:Y:S01]  /*d9d0*/  IADD3 R11, P5, R4.reuse, 0x1000, RZ ;  /* 0x00001000040b7810 */ /* 0x040fe20007fbe0ff */
[----:B------:R-:W-:Y:S01]  /*d9e0*/  UIMAD.WIDE.U32 UR10, UR17, UR14, UR10 ;  /* 0x0000000e110a72a5 */ /* 0x000fe2000f8e000a */
[----:B------:R-:W-:Y:S01]  /*d9f0*/  IADD3 R53, P3, R4, 0x4000, RZ ;  /* 0x0000400004357810 */ /* 0x000fe20007f7e0ff */
[----:B------:R-:W-:Y:S01]  /*da00*/  UIMAD UR8, UR17, UR15, UR8 ;  /* 0x0000000f110872a4 */ /* 0x000fe2000f8e0208 */
[----:B------:R-:W-:Y:S01]  /*da10*/  SHF.R.S32.HI R8, RZ, 0x1f, R9 ;  /* 0x0000001fff087819 */ /* 0x000fe20000011409 */
[----:B------:R-:W-:Y:S01]  /*da20*/  ULDC.64 UR12, c[0x0][0xaa0] ;  /* 0x0002a800000c7ab9 */ /* 0x000fe20000000a00 */
[----:B------:R-:W-:-:S02]  /*da30*/  LOP3.LUT R52, R53, 0x380, RZ, 0xc0, !PT ;  /* 0x0000038035347812 */ /* 0x000fc400078ec0ff */
[----:B------:R-:W-:Y:S01]  /*da40*/  IADD3 R6, P0, R6, UR10, RZ ;  /* 0x0000000a06067c10 */ /* 0x000fe2000ff1e0ff */
[----:B------:R-:W-:Y:S01]  /*da50*/  IMAD.U32 R10, RZ, RZ, UR8 ;  /* 0x00000008ff0a7e24 */ /* 0x000fe2000f8e00ff */
[----:B------:R-:W-:Y:S02]  /*da60*/  SHF.R.U64 R52, R52, 0x3, RZ ;  /* 0x0000000334347819 */ /* 0x000fe400000012ff */
[----:B------:R-:W-:Y:S02]  /*da70*/  IADD3 R29, P2, R4, 0x5000, RZ ;  /* 0x00005000041d7810 */ /* 0x000fe40007f5e0ff */
[----:B------:R-:W-:Y:S01]  /*da80*/  IADD3.X R7, R7, UR11, R10, P0, !PT ;  /* 0x0000000b07077c10 */ /* 0x000fe200087fe40a */
[----:B------:R-:W-:Y:S01]  /*da90*/  ULDC.64 UR10, c[0x0][0xb88] ;  /* 0x0002e200000a7ab9 */ /* 0x000fe20000000a00 */
[----:B------:R-:W-:Y:S01]  /*daa0*/  LOP3.LUT R52, R52, R53, RZ, 0x3c, !PT ;  /* 0x0000003534347212 */ /* 0x000fe200078e3cff */
[----:B------:R-:W-:Y:S01]  /*dab0*/  IMAD R10, R8, UR10, RZ ;  /* 0x0000000a080a7c24 */ /* 0x000fe2000f8e02ff */
[----:B------:R-:W-:Y:S01]  /*dac0*/  LOP3.LUT R8, R11, 0x380, RZ, 0xc0, !PT ;  /* 0x000003800b087812 */ /* 0x000fe200078ec0ff */
[----:B------:R-:W-:Y:S01]  /*dad0*/  IMAD.WIDE.U32 R6, R9, UR10, R6 ;  /* 0x0000000a09067c25 */ /* 0x000fe2000f8e0006 */
[----:B------:R-:W-:-:S02]  /*dae0*/  LOP3.LUT R28, R29, 0x380, RZ, 0xc0, !PT ;  /* 0x000003801d1c7812 */ /* 0x000fc400078ec0ff */
[----:B------:R-:W-:Y:S01]  /*daf0*/  SHF.R.U64 R8, R8, 0x3, RZ ;  /* 0x0000000308087819 */ /* 0x000fe200000012ff */
[----:B------:R-:W-:Y:S01]  /*db00*/  IMAD R15, R9, UR11, R10 ;  /* 0x0000000b090f7c24 */ /* 0x000fe2000f8e020a */
[----:B------:R-:W-:Y:S01]  /*db10*/  ULDC.64 UR10, c[0x0][0xb50] ;  /* 0x0002d400000a7ab9 */ /* 0x000fe20000000a00 */
[----:B------:R-:W-:Y:S01]  /*db20*/  IMAD.X R53, RZ, RZ, R5, P3 ;  /* 0x000000ffff357224 */ /* 0x000fe200018e0605 */
[----:B------:R-:W-:Y:S01]  /*db30*/  LEA R14, P0, R6, UR10, 0x2 ;  /* 0x0000000a060e7c11 */ /* 0x000fe2000f8010ff */
[----:B------:R-:W-:Y:S01]  /*db40*/  IMAD.IADD R7, R7, 0x1, R15 ;  /* 0x0000000107077824 */ /* 0x000fe200078e020f */
[----:B------:R-:W-:Y:S01]  /*db50*/  LOP3.LUT R8, R8, R11, RZ, 0x3c, !PT ;  /* 0x0000000b08087212 */ /* 0x000fe200078e3cff */
[----:B------:R-:W-:Y:S01]  /*db60*/  IMAD.X R9, RZ, RZ, R5, P5 ;  /* 0x000000ffff097224 */ /* 0x000fe200028e0605 */
[----:B------:R-:W-:Y:S01]  /*db70*/  IADD3 R41, P3, R4, 0xa000, RZ ;  /* 0x0000a00004297810 */ /* 0x000fe20007f7e0ff */
[----:B------:R-:W-:Y:S01]  /*db80*/  SHFL.IDX PT, R20, R14, RZ, 0x1c1f ;  /* 0x001c1fff0e147589 */ /* 0x000fe200000e0000 */
[----:B------:R-:W-:-:S02]  /*db90*/  LEA.HI.X R11, R6, UR11, R7, 0x2, P0 ;  /* 0x0000000b060b7c11 */ /* 0x000fc400080f1407 */
[----:B------:R-:W-:Y:S02]  /*dba0*/  SHF.R.U64 R28, R28, 0x3, RZ ;  /* 0x000000031c1c7819 */ /* 0x000fe400000012ff */
[C---:B------:R-:W-:Y:S01]  /*dbb0*/  IADD3 R13, P4, R4.reuse, 0x2000, RZ ;  /* 0x00002000040d7810 */ /* 0x040fe20007f9e0ff */
[----:B------:R-:W1:Y:S01]  /*dbc0*/  SHFL.IDX PT, R21, R11, RZ, 0x1c1f ;  /* 0x001c1fff0b157589 */ /* 0x000e6200000e0000 */
[----:B------:R-:W-:Y:S01]  /*dbd0*/  IADD3 R25, P0, R4, 0x3000, RZ ;  /* 0x0000300004197810 */ /* 0x000fe20007f1e0ff */
[----:B------:R-:W-:Y:S01]  /*dbe0*/  UIMAD UR10, UR9, UR12, URZ ;  /* 0x0000000c090a72a4 */ /* 0x000fe2000f8e023f */
[----:B------:R-:W-:Y:S01]  /*dbf0*/  LOP3.LUT R40, R41, 0x380, RZ, 0xc0, !PT ;  /* 0x0000038029287812 */ /* 0x000fe200078ec0ff */
[----:B------:R-:W-:Y:S01]  /*dc00*/  SHFL.IDX PT, R42, R14, 0x1, 0x1c1f ;  /* 0x003c1f000e2a7f89 */ /* 0x000fe200000e0000 */
[----:B------:R-:W-:Y:S01]  /*dc10*/  LOP3.LUT R24, R25, 0x380, RZ, 0xc0, !PT ;  /* 0x0000038019187812 */ /* 0x000fe200078ec0ff */
[----:B------:R-:W-:Y:S01]  /*dc20*/  VIADD R6, R18, 0x8 ;  /* 0x0000000812067836 */ /* 0x000fe20000000000 */
[----:B------:R-:W-:Y:S01]  /*dc30*/  SHF.R.U64 R40, R40, 0x3, RZ ;  /* 0x0000000328287819 */ /* 0x000fe200000012ff */
[----:B------:R-:W2:Y:S01]  /*dc40*/  SHFL.IDX PT, R43, R11, 0x1, 0x1c1f ;  /* 0x003c1f000b2b7f89 */ /* 0x000ea200000e0000 */
[----:B------:R-:W-:-:S02]  /*dc50*/  SHF.R.U64 R24, R24, 0x3, RZ ;  /* 0x0000000318187819 */ /* 0x000fc400000012ff */
[----:B------:R-:W-:Y:S01]  /*dc60*/  LOP3.LUT R40, R40, R41, RZ, 0x3c, !PT ;  /* 0x0000002928287212 */ /* 0x000fe200078e3cff */
[--C-:B------:R-:W-:Y:S01]  /*dc70*/  IMAD.X R41, RZ, RZ, R5.reuse, P3 ;  /* 0x000000ffff297224 */ /* 0x100fe200018e0605 */
[----:B------:R-:W-:Y:S01]  /*dc80*/  LOP3.LUT R24, R24, R25, RZ, 0x3c, !PT ;  /* 0x0000001918187212 */ /* 0x000fe200078e3cff */
[--C-:B------:R-:W-:Y:S01]  /*dc90*/  IMAD.X R25, RZ, RZ, R5.reuse, P0 ;  /* 0x000000ffff197224 */ /* 0x100fe200000e0605 */
[----:B------:R-:W-:Y:S02]  /*dca0*/  IADD3 R57, P0, R4, 0x9000, RZ ;  /* 0x0000900004397810 */ /* 0x000fe40007f1e0ff */
[----:B------:R-:W-:Y:S01]  /*dcb0*/  LOP3.LUT R28, R28, R29, RZ, 0x3c, !PT ;  /* 0x0000001d1c1c7212 */ /* 0x000fe200078e3cff */
[----:B------:R-:W-:Y:S01]  /*dcc0*/  IMAD.X R29, RZ, RZ, R5, P2 ;  /* 0x000000ffff1d7224 */ /* 0x000fe200010e0605 */
[----:B------:R-:W-:Y:S02]  /*dcd0*/  IADD3 R10, P3, R4, 0xf000, RZ ;  /* 0x0000f000040a7810 */ /* 0x000fe40007f7e0ff */
[----:B------:R-:W-:-:S02]  /*dce0*/  LOP3.LUT R56, R57, 0x380, RZ, 0xc0, !PT ;  /* 0x0000038039387812 */ /* 0x000fc400078ec0ff */
[C---:B------:R-:W-:Y:S02]  /*dcf0*/  IADD3 R45, P2, R4.reuse, 0xb000, RZ ;  /* 0x0000b000042d7810 */ /* 0x040fe40007f5e0ff */
[----:B------:R-:W-:Y:S02]  /*dd00*/  LOP3.LUT R12, R13, 0x380, RZ, 0xc0, !PT ;  /* 0x000003800d0c7812 */ /* 0x000fe400078ec0ff */
[C---:B------:R-:W-:Y:S02]  /*dd10*/  IADD3 R33, P6, R4.reuse, 0x6000, RZ ;  /* 0x0000600004217810 */ /* 0x040fe40007fde0ff */
[----:B------:R-:W-:Y:S01]  /*dd20*/  IADD3 R37, P5, R4, 0x7000, RZ ;  /* 0x0000700004257810 */ /* 0x000fe20007fbe0ff */
[----:B------:R-:W-:Y:S01]  /*dd30*/  UIMAD.WIDE.U32 UR8, UR4, UR12, URZ ;  /* 0x0000000c040872a5 */ /* 0x000fe2000f8e003f */
[----:B------:R-:W-:Y:S01]  /*dd40*/  LOP3.LUT R3, R10, 0x380, RZ, 0xc0, !PT ;  /* 0x000003800a037812 */ /* 0x000fe200078ec0ff */
[----:B------:R-:W-:Y:S01]  /*dd50*/  UIMAD UR10, UR4, UR13, UR10 ;  /* 0x0000000d040a72a4 */ /* 0x000fe2000f8e020a */
[----:B------:R-:W-:Y:S01]  /*dd60*/  SHF.R.U64 R56, R56, 0x3, RZ ;  /* 0x0000000338387819 */ /* 0x000fe200000012ff */
[----:B------:R-:W-:Y:S01]  /*dd70*/  IMAD.X R49, RZ, RZ, R5, P3 ;  /* 0x000000ffff317224 */ /* 0x000fe200018e0605 */
[----:B------:R-:W-:Y:S01]  /*dd80*/  LOP3.LUT R44, R45, 0x380, RZ, 0xc0, !PT ;  /* 0x000003802d2c7812 */ /* 0x000fe200078ec0ff */
[----:B------:R-:W-:Y:S01]  /*dd90*/  ULDC.64 UR12, c[0x0][0xae8] ;  /* 0x0002ba00000c7ab9 */ /* 0x000fe20000000a00 */
[----:B------:R-:W-:-:S02]  /*dda0*/  SHF.R.U64 R3, R3, 0x3, RZ ;  /* 0x0000000303037819 */ /* 0x000fc400000012ff */
[----:B------:R-:W-:Y:S01]  /*ddb0*/  LOP3.LUT R56, R56, R57, RZ, 0x3c, !PT ;  /* 0x0000003938387212 */ /* 0x000fe200078e3cff */
[--C-:B------:R-:W-:Y:S01]  /*ddc0*/  IMAD.X R57, RZ, RZ, R5.reuse, P0 ;  /* 0x000000ffff397224 */ /* 0x100fe200000e0605 */
[----:B------:R-:W-:Y:S02]  /*ddd0*/  SHF.R.U64 R44, R44, 0x3, RZ ;  /* 0x000000032c2c7819 */ /* 0x000fe400000012ff */
[----:B------:R-:W-:Y:S02]  /*dde0*/  LOP3.LUT P0, RZ, R208, 0x3, RZ, 0xc0, !PT ;  /* 0x00000003d0ff7812 */ /* 0x000fe4000780c0ff */
[----:B------:R-:W-:Y:S02]  /*ddf0*/  LOP3.LUT R48, R3, R10, RZ, 0x3c, !PT ;  /* 0x0000000a03307212 */ /* 0x000fe400078e3cff */
[----:B------:R-:W-:Y:S01]  /*de00*/  LOP3.LUT R44, R44, R45, RZ, 0x3c, !PT ;  /* 0x0000002d2c2c7212 */ /* 0x000fe200078e3cff */
[----:B------:R-:W3:Y:S01]  /*de10*/  @P1 LDC R3, c[0x0][0xbec] ;  /* 0x0002fb00ff031b82 */ /* 0x000ee20000000800 */
[----:B------:R-:W-:Y:S01]  /*de20*/  IMAD.X R45, RZ, RZ, R5, P2 ;  /* 0x000000ffff2d7224 */ /* 0x000fe200010e0605 */
[----:B------:R-:W-:-:S02]  /*de30*/  SHF.R.U64 R12, R12, 0x3, RZ ;  /* 0x000000030c0c7819 */ /* 0x000fc400000012ff */
[----:B------:R-:W-:Y:S02]  /*de40*/  ISETP.GE.OR P2, PT, R18, R81, P0 ;  /* 0x000000511200720c */ /* 0x000fe40000746670 */
[----:B------:R-:W-:Y:S01]  /*de50*/  LOP3.LUT R12, R12, R13, RZ, 0x3c, !PT ;  /* 0x0000000d0c0c7212 */ /* 0x000fe200078e3cff */
[--C-:B------:R-:W-:Y:S01]  /*de60*/  IMAD.X R13, RZ, RZ, R5.reuse, P4 ;  /* 0x000000ffff0d7224 */ /* 0x100fe200020e0605 */
[----:B------:R-:W-:Y:S02]  /*de70*/  IADD3 R65, P4, R4, 0x8000, RZ ;  /* 0x0000800004417810 */ /* 0x000fe40007f9e0ff */
[----:B------:R-:W-:Y:S02]  /*de80*/  LOP3.LUT R32, R33, 0x380, RZ, 0xc0, !PT ;  /* 0x0000038021207812 */ /* 0x000fe400078ec0ff */
[----:B------:R-:W-:Y:S02]  /*de90*/  LOP3.LUT R36, R37, 0x380, RZ, 0xc0, !PT ;  /* 0x0000038025247812 */ /* 0x000fe400078ec0ff */
[----:B------:R-:W-:Y:S01]  /*dea0*/  LOP3.LUT R64, R65, 0x380, RZ, 0xc0, !PT ;  /* 0x0000038041407812 */ /* 0x000fe200078ec0ff */
[----:B------:R-:W-:Y:S01]  /*deb0*/  UIADD3 UR9, UR9, UR10, URZ ;  /* 0x0000000a09097290 */ /* 0x000fe2000fffe03f */
[----:B------:R-:W-:Y:S01]  /*dec0*/  SHF.R.U64 R32, R32, 0x3, RZ ;  /* 0x0000000320207819 */ /* 0x000fe200000012ff */
[----:B-1----:R1:W-:Y:S01]  /*ded0*/  @!P2 ST.E desc[UR20][R20.64], R0 ;  /* 0x000000001400a985 */ /* 0x0023e2000c101914 */
[----:B------:R-:W-:Y:S01]  /*dee0*/  SHF.R.U64 R36, R36, 0x3, RZ ;  /* 0x0000000324247819 */ /* 0x000fe200000012ff */
[----:B------:R-:W-:Y:S01]  /*def0*/  UIMAD UR4, UR16, UR12, URZ ;  /* 0x0000000c100472a4 */ /* 0x000fe2000f8e023f */
[----:B------:R-:W-:Y:S01]  /*df00*/  SHF.R.U64 R64, R64, 0x3, RZ ;  /* 0x0000000340407819 */ /* 0x000fe200000012ff */
[----:B------:R-:W-:Y:S01]  /*df10*/  UIMAD.WIDE.U32 UR8, UR19, UR12, UR8 ;  /* 0x0000000c130872a5 */ /* 0x000fe2000f8e0008 */
[----:B------:R-:W-:Y:S01]  /*df20*/  LOP3.LUT R32, R32, R33, RZ, 0x3c, !PT ;  /* 0x0000002120207212 */ /* 0x000fe200078e3cff */
[--C-:B------:R-:W-:Y:S01]  /*df30*/  IMAD.X R33, RZ, RZ, R5.reuse, P6 ;  /* 0x000000ffff217224 */ /* 0x100fe200030e0605 */
[----:B------:R-:W-:Y:S01]  /*df40*/  LOP3.LUT R36, R36, R37, RZ, 0x3c, !PT ;  /* 0x0000002524247212 */ /* 0x000fe200078e3cff */
[--C-:B------:R-:W-:Y:S01]  /*df50*/  IMAD.X R37, RZ, RZ, R5.reuse, P5 ;  /* 0x000000ffff257224 */ /* 0x100fe200028e0605 */
[----:B------:R-:W-:Y:S01]  /*df60*/  LOP3.LUT R64, R64, R65, RZ, 0x3c, !PT ;  /* 0x0000004140407212 */ /* 0x000fe200078e3cff */
[----:B------:R-:W-:Y:S01]  /*df70*/  IMAD.X R65, RZ, RZ, R5, P4 ;  /* 0x000000ffff417224 */ /* 0x000fe200020e0605 */
[----:B------:R-:W-:Y:S01]  /*df80*/  ULDC.64 UR10, c[0x0][0xaf0] ;  /* 0x0002bc00000a7ab9 */ /* 0x000fe20000000a00 */
[----:B-1----:R-:W-:Y:S01]  /*df90*/  IMAD R0, R203, 0x20, R205 ;  /* 0x00000020cb007824 */ /* 0x002fe200078e02cd */
[----:B------:R-:W-:Y:S01]  /*dfa0*/  UIMAD UR4, UR19, UR13, UR4 ;  /* 0x0000000d130472a4 */ /* 0x000fe2000f8e0204 */
[----:B------:R-:W-:-:S02]  /*dfb0*/  IADD3 R73, P6, R4, 0xc000, RZ ;  /* 0x0000c00004497810 */ /* 0x000fc40007fde0ff */
[----:B------:R-:W-:Y:S01]  /*dfc0*/  VIADD R18, R0, UR61 ;  /* 0x0000003d00127c36 */ /* 0x000fe20008000000 */
[C---:B------:R-:W-:Y:S02]  /*dfd0*/  IADD3 R69, P5, R4.reuse, 0xd000, RZ ;  /* 0x0000d00004457810 */ /* 0x040fe40007fbe0ff */
[----:B------:R-:W-:Y:S01]  /*dfe0*/  IADD3 R61, P4, R4, 0xe000, RZ ;  /* 0x0000e000043d7810 */ /* 0x000fe20007f9e0ff */
[----:B---3--:R-:W-:Y:S01]  /*dff0*/  @P1 IMAD.HI.U32 R0, R18, R3, RZ ;  /* 0x0000000312001227 */ /* 0x008fe200078e00ff */
[----:B------:R-:W-:Y:S01]  /*e000*/  UIADD3 UR9, UR9, UR4, URZ ;  /* 0x0000000409097290 */ /* 0x000fe2000fffe03f */
[----:B------:R-:W-:Y:S01]  /*e010*/  LOP3.LUT R72, R73, 0x380, RZ, 0xc0, !PT ;  /* 0x0000038049487812 */ /* 0x000fe200078ec0ff */
[----:B------:R-:W-:Y:S01]  /*e020*/  UIMAD UR4, UR18, UR10, URZ ;  /* 0x0000000a120472a4 */ /* 0x000fe2000f8e023f */
[----:B------:R-:W-:Y:S02]  /*e030*/  LOP3.LUT R68, R69, 0x380, RZ, 0xc0, !PT ;  /* 0x0000038045447812 */ /* 0x000fe400078ec0ff */
[----:B------:R-:W-:-:S02]  /*e040*/  LOP3.LUT R60, R61, 0x380, RZ, 0xc0, !PT ;  /* 0x000003803d3c7812 */ /* 0x000fc400078ec0ff */
[----:B------:R-:W-:Y:S01]  /*e050*/  ISETP.GE.OR P0, PT, R6, R81, P0 ;  /* 0x000000510600720c */ /* 0x000fe20000706670 */
[----:B------:R-:W-:Y:S01]  /*e060*/  IMAD.MOV.U32 R21, RZ, RZ, R18 ;  /* 0x000000ffff157224 */ /* 0x000fe200078e0012 */
[----:B------:R-:W-:Y:S01]  /*e070*/  LOP3.LUT R7, R4, 0x380, RZ, 0xc0, !PT ;  /* 0x0000038004077812 */ /* 0x000fe200078ec0ff */
[----:B------:R-:W-:Y:S01]  /*e080*/  UIMAD UR4, UR17, UR11, UR4 ;  /* 0x0000000b110472a4 */ /* 0x000fe2000f8e0204 */
[----:B0-----:R-:W-:Y:S01]  /*e090*/  @P1 SHF.R.U32.HI R21, RZ, R77, R0 ;  /* 0x0000004dff151219 */ /* 0x001fe20000011600 */
[----:B------:R-:W-:Y:S01]  /*e0a0*/  UIMAD.WIDE.U32 UR8, UR17, UR10, UR8 ;  /* 0x0000000a110872a5 */ /* 0x000fe2000f8e0008 */
[----:B------:R-:W-:Y:S02]  /*e0b0*/  SHF.R.U64 R72, R72, 0x3, RZ ;  /* 0x0000000348487819 */ /* 0x000fe400000012ff */
[----:B------:R-:W-:Y:S02]  /*e0c0*/  SHF.R.U64 R68, R68, 0x3, RZ ;  /* 0x0000000344447819 */ /* 0x000fe400000012ff */
[----:B------:R-:W-:-:S02]  /*e0d0*/  SHF.R.U64 R60, R60, 0x3, RZ ;  /* 0x000000033c3c7819 */ /* 0x000fc400000012ff */
[----:B------:R-:W-:Y:S01]  /*e0e0*/  SHF.R.U64 R7, R7, 0x3, RZ ;  /* 0x0000000307077819 */ /* 0x000fe200000012ff */
[----:B------:R-:W-:Y:S01]  /*e0f0*/  UIADD3 UR4, UR9, UR4, URZ ;  /* 0x0000000409047290 */ /* 0x000fe2000fffe03f */
[--C-:B------:R-:W-:Y:S01]  /*e100*/  SHF.R.S32.HI R0, RZ, 0x1f, R21.reuse ;  /* 0x0000001fff007819 */ /* 0x100fe20000011415 */
[----:B------:R-:W-:Y:S01]  /*e110*/  IMAD.MOV R77, RZ, RZ, -R21 ;  /* 0x000000ffff4d7224 */ /* 0x000fe200078e0a15 */
[----:B------:R-:W-:Y:S01]  /*e120*/  LOP3.LUT R72, R72, R73, RZ, 0x3c, !PT ;  /* 0x0000004948487212 */ /* 0x000fe200078e3cff */
[--C-:B------:R-:W-:Y:S01]  /*e130*/  IMAD.X R73, RZ, RZ, R5.reuse, P6 ;  /* 0x000000ffff497224 */ /* 0x100fe200030e0605 */
[----:B------:R-:W-:Y:S01]  /*e140*/  LOP3.LUT R68, R68, R69, RZ, 0x3c, !PT ;  /* 0x0000004544447212 */ /* 0x000fe200078e3cff */
[--C-:B------:R-:W-:Y:S01]  /*e150*/  IMAD.X R69, RZ, RZ, R5.reuse, P5 ;  /* 0x000000ffff457224 */ /* 0x100fe200028e0605 */
[----:B------:R-:W-:Y:S01]  /*e160*/  LOP3.LUT R60, R60, R61, RZ, 0x3c, !PT ;  /* 0x0000003d3c3c7212 */ /* 0x000fe200078e3cff */
[----:B------:R-:W-:Y:S01]  /*e170*/  IMAD.X R61, RZ, RZ, R5, P4 ;  /* 0x000000ffff3d7224 */ /* 0x000fe200020e0605 */
[----:B------:R-:W-:Y:S01]  /*e180*/  LOP3.LUT R4, R7, R4, RZ, 0x3c, !PT ;  /* 0x0000000407047212 */ /* 0x000fe200078e3cff */
[----:B------:R-:W-:Y:S01]  /*e190*/  ULDC.64 UR10, c[0x0][0xae0] ;  /* 0x0002b800000a7ab9 */ /* 0x000fe20000000a00 */
[----:B------:R-:W-:Y:S01]  /*e1a0*/  IMAD R77, R16, R77, R18 ;  /* 0x0000004d104d7224 */ /* 0x000fe200078e0212 */
[----:B--2---:R0:W-:Y:S01]  /*e1b0*/  @!P0 ST.E desc[UR20][R42.64], R2 ;  /* 0x000000022a008985 */ /* 0x0041e2000c101914 */
[----:B------:R-:W-:-:S02]  /*e1c0*/  IMAD R0, R0, UR10, RZ ;  /* 0x0000000a00007c24 */ /* 0x000fc4000f8e02ff */
[----:B------:R-:W-:Y:S01]  /*e1d0*/  IMAD.U32 R3, RZ, RZ, UR9 ;  /* 0x00000009ff037e24 */ /* 0x000fe2000f8e00ff */
[----:B------:R-:W5:Y:S01]  /*e1e0*/  LD.E.128 R4, desc[UR20][R4.64] ;  /* 0x0000001404047980 */ /* 0x000f62000c101d00 */
[----:B------:R-:W-:Y:S02]  /*e1f0*/  IMAD.U32 R3, RZ, RZ, UR4 ;  /* 0x00000004ff037e24 */ /* 0x000fe4000f8e00ff */
[----:B------:R-:W-:Y:S01]  /*e200*/  IMAD R79, R21, UR11, R0 ;  /* 0x0000000b154f7c24 */ /* 0x000fe2000f8e0200 */
[----:B------:R-:W5:Y:S01]  /*e210*/  LD.E.128 R8, desc[UR20][R8.64] ;  /* 0x0000001408087980 */ /* 0x000f62000c101d00 */
[----:B------:R-:W-:Y:S01]  /*e220*/  SHF.R.S32.HI R0, RZ, 0x1f, R77 ;  /* 0x0000001fff007819 */ /* 0x000fe2000001144d */
[----:B0-----:R-:W-:Y:S02]  /*e230*/  IMAD.U32 R2, RZ, RZ, UR8 ;  /* 0x00000008ff027e24 */ /* 0x001fe4000f8e00ff */
[----:B------:R-:W5:Y:S01]  /*e240*/  LD.E.128 R12, desc[UR20][R12.64] ;  /* 0x000000140c0c7980 */ /* 0x000f62000c101d00 */
[----:B------:R-:W-:-:S03]  /*e250*/  ULDC.64 UR8, c[0x0][0xad8] ;  /* 0x0002b60000087ab9 */ /* 0x000fc60000000a00 */
[----:B------:R-:W5:Y:S01]  /*e260*/  LD.E.128 R24, desc[UR20][R24.64] ;  /* 0x0000001418187980 */ /* 0x000f62000c101d00 */
[----:B------:R-:W-:-:S03]  /*e270*/  IMAD.WIDE.U32 R2, R21, UR10, R2 ;  /* 0x0000000a15027c25 */ /* 0x000fc6000f8e0002 */
[----:B------:R-:W5:Y:S04]  /*e280*/  LD.E.128 R52, desc[UR20][R52.64] ;  /* 0x0000001434347980 */ /* 0x000f68000c101d00 */
        /* <DEDUP_REMOVED lines=10> */
[----:B------:R-:W5:Y:S01]  /*e330*/  LD.E.128 R48, desc[UR20][R48.64] ;  /* 0x0000001430307980 */ /* 0x000f62000c101d00 */
[----:B------:R-:W-:Y:S01]  /*e340*/  IMAD.IADD R3, R3, 0x1, R79 ;  /* 0x0000000103037824 */ /* 0x000fe200078e024f */
[----:B------:R-:W-:Y:S01]  /*e350*/  BSSY B1, `(.L_x_1507) ;  /* 0x000002c000017945 */ /* 0x000fe20003800000 */
[----:B------:R-:W-:Y:S01]  /*e360*/  IMAD R16, R0, UR8, RZ ;  /* 0x0000000800107c24 */ /* 0x000fe2000f8e02ff */
[----:B------:R-:W-:Y:S01]  /*e370*/  @!PT LDS RZ, [RZ] ;  /* 0x00000000fffff984 */ /* 0x000fe20000000800 */
[----:B------:R-:W-:Y:S01]  /*e380*/  @!PT LDS RZ, [RZ] ;  /* 0x00000000fffff984 */ /* 0x000fe20000000800 */
[----:B------:R-:W-:Y:S01]  /*e390*/  @!PT LDS RZ, [RZ] ;  /* 0x00000000fffff984 */ /* 0x000fe20000000800 */
[----:B------:R-:W-:Y:S01]  /*e3a0*/  @!PT LDS RZ, [RZ] ;  /* 0x00000000fffff984 */ /* 0x000fe20000000800 */
[----:B------:R0:W-:Y:S06]  /*e3b0*/  MEMBAR.ALL.CTA ;  /* 0x0000000000007992 */ /* 0x0001ec0000008000 */
[----:B0-----:R-:W0:Y:S01]  /*e3c0*/  FENCE.VIEW.ASYNC.S ;  /* 0x00000000000073c6 */ /* 0x001e220000000000 */
[----:B------:R-:W-:-:S02]  /*e3d0*/  VIADD R80, R205, UR61 ;  /* 0x0000003dcd507c36 */ /* 0x000fc40008000000 */
[C---:B------:R-:W-:Y:S02]  /*e3e0*/  IMAD R21, R77.reuse, UR9, R16 ;  /* 0x000000094d157c24 */ /* 0x040fe4000f8e0210 */
[----:B------:R-:W-:Y:S01]  /*e3f0*/  IMAD.WIDE.U32 R2, R77, UR8, R2 ;  /* 0x000000084d027c25 */ /* 0x000fe2000f8e0002 */
[CC--:B------:R-:W-:Y:S01]  /*e400*/  ISETP.GE.AND P2, PT, R80.reuse, R81.reuse, PT ;  /* 0x000000515000720c */ /* 0x0c0fe20003f46270 */
[----:B------:R-:W-:Y:S02]  /*e410*/  ULDC.64 UR8, c[0x0][0xa80] ;  /* 0x0002a00000087ab9 */ /* 0x000fe40000000a00 */
[----:B------:R-:W-:Y:S01]  /*e420*/  VIADD R0, R80, 0x20 ;  /* 0x0000002050007836 */ /* 0x000fe20000000000 */
[----:B------:R-:W-:Y:S01]  /*e430*/  LEA R16, P3, R2, UR8, 0x1 ;  /* 0x0000000802107c11 */ /* 0x000fe2000f8608ff */
[----:B------:R-:W-:Y:S02]  /*e440*/  IMAD.IADD R3, R3, 0x1, R21 ;  /* 0x0000000103037824 */ /* 0x000fe400078e0215 */
[----:B------:R-:W-:Y:S01]  /*e450*/  VIADD R23, R23, 0x30820 ;  /* 0x0003082017177836 */ /* 0x000fe20000000000 */
[----:B------:R-:W-:Y:S01]  /*e460*/  ISETP.GE.AND P1, PT, R0, R81, PT ;  /* 0x000000510000720c */ /* 0x000fe20003f26270 */
[----:B------:R-:W-:Y:S01]  /*e470*/  VIADD R0, R80, 0x40 ;  /* 0x0000004050007836 */ /* 0x000fe20000000000 */
[----:B------:R-:W-:Y:S01]  /*e480*/  LEA.HI.X R18, R2, UR9, R3, 0x1, P3 ;  /* 0x0000000902127c11 */ /* 0x000fe200098f0c03 */
[----:B0-----:R0:W1:Y:S01]  /*e490*/  SHFL.IDX PT, R78, R16, RZ, 0x181f ;  /* 0x00181fff104e7589 */ /* 0x00106200000e0000 */
[----:B------:R-:W-:-:S02]  /*e4a0*/  PRMT R23, RZ, 0x654, R23 ;  /* 0x00000654ff177816 */ /* 0x000fc40000000017 */
[----:B------:R-:W-:Y:S02]  /*e4b0*/  ISETP.GE.AND P0, PT, R0, R81, PT ;  /* 0x000000510000720c */ /* 0x000fe40003f06270 */
[----:B------:R0:W2:Y:S01]  /*e4c0*/  SHFL.IDX PT, R0, R18, RZ, 0x181f ;  /* 0x00181fff12007589 */ /* 0x0000a200000e0000 */
[----:B------:R0:W-:Y:S01]  /*e4d0*/  SYNCS.ARRIVE.TRANS64.RED.A1T0 RZ, [R23+URZ], RZ ;  /* 0x000000ff17ff79a7 */ /* 0x0001e2000810043f */
[----:B------:R-:W-:Y:S09]  /*e4e0*/  @P2 BRA `(.L_x_1508) ;  /* 0x0000000000482947 */ /* 0x000ff20003800000 */
        /* <DEDUP_REMOVED lines=18> */
.L_x_1508:
[----:B------:R-:W-:Y:S05]  /*e610*/  BSYNC B1 ;  /* 0x0000000000017941 */ /* 0x000fea0003800000 */
.L_x_1507:
[----:B--2---:R2:W4:Y:S01]  /*e620*/  SHFL.IDX PT, R0, R18, 0x1, 0x181f ;  /* 0x00381f0012007f89 */ /* 0x00452200000e0000 */
[----:B------:R-:W-:Y:S03]  /*e630*/  BSSY B1, `(.L_x_1509) ;  /* 0x0000015000017945 */ /* 0x000fe60003800000 */
[----:B---3--:R2:W3:Y:S01]  /*e640*/  SHFL.IDX PT, R20, R16, 0x1, 0x181f ;  /* 0x00381f0010147f89 */ /* 0x0084e200000e0000 */
[----:B------:R-:W-:Y:S05]  /*e650*/  @P1 BRA `(.L_x_1510) ;  /* 0x0000000000481947 */ /* 0x000fea0003800000 */
[----:B------:R-:W-:Y:S01]  /*e660*/  ULDC UR4, c[0x0][0xac8] ;  /* 0x0002b20000047ab9 */ /* 0x000fe20000000800 */
[----:B------:R-:W-:Y:S01]  /*e670*/  ULDC.64 UR8, c[0x0][0x208] ;  /* 0x0000820000087ab9 */ /* 0x000fe20000000a00 */
[----:B------:R-:W-:Y:S02]  /*e680*/  ISETP.GE.AND P4, PT, R19, UR4, PT ;  /* 0x0000000413007c0c */ /* 0x000fe4000bf86270 */
[----:B------:R-:W-:Y:S02]  /*e690*/  ISETP.GE.AND P3, PT, R201, UR4, PT ;  /* 0x00000004c9007c0c */ /* 0x000fe4000bf66270 */
[----:B------:R-:W-:Y:S02]  /*e6a0*/  ISETP.GE.AND P2, PT, R200, UR4, PT ;  /* 0x00000004c8007c0c */ /* 0x000fe4000bf46270 */
[----:B------:R-:W-:-:S07]  /*e6b0*/  ISETP.GE.AND P1, PT, R202, UR4, PT ;  /* 0x00000004ca007c0c */ /* 0x000fce000bf26270 */
[-C--:B---3--:R-:W-:Y:S02]  /*e6c0*/  @!P4 LEA R2, P6, R19, R20.reuse, 0x1 ;  /* 0x000000141302c211 */ /* 0x088fe400078c08ff */
[----:B-----5:R-:W-:Y:S02]  /*e6d0*/  @!P3 LEA R4, P5, R201, R20, 0x1 ;  /* 0x00000014c904b211 */ /* 0x020fe400078a08ff */
        /* <DEDUP_REMOVED lines=10> */
.L_x_1510:
[----:B------:R-:W-:Y:S05]  /*e780*/  BSYNC B1 ;  /* 0x0000000000017941 */ /* 0x000fea0003800000 */
.L_x_1509:
[----:B----4-:R4:W0:Y:S01]  /*e790*/  SHFL.IDX PT, R0, R18, 0x2, 0x181f ;  /* 0x00581f0012007f89 */ /* 0x01082200000e0000 */
[----:B------:R-:W-:Y:S03]  /*e7a0*/  BSSY B1, `(.L_x_1511) ;  /* 0x0000015000017945 */ /* 0x000fe60003800000 */
[----:B---3-5:R4:W3:Y:S01]  /*e7b0*/  SHFL.IDX PT, R8, R16, 0x2, 0x181f ;  /* 0x00581f0010087f89 */ /* 0x0288e200000e0000 */
        /* <DEDUP_REMOVED lines=19> */
.L_x_1512:
[----:B------:R-:W-:Y:S05]  /*e8f0*/  BSYNC B1 ;  /* 0x0000000000017941 */ /* 0x000fea0003800000 */
.L_x_1511:
[----:B0-----:R-:W-:Y:S01]  /*e900*/  VIADD R0, R80, 0x60 ;  /* 0x0000006050007836 */ /* 0x001fe20000000000 */
[----:B--2-4-:R-:W0:Y:S04]  /*e910*/  SHFL.IDX PT, R18, R18, 0x3, 0x181f ;  /* 0x00781f0012127f89 */ /* 0x014e2800000e0000 */
[----:B------:R-:W-:Y:S01]  /*e920*/  ISETP.GE.AND P0, PT, R0, R81, PT ;  /* 0x000000510000720c */ /* 0x000fe20003f06270 */
[----:B------:R-:W2:-:S12]  /*e930*/  SHFL.IDX PT, R16, R16, 0x3, 0x181f ;  /* 0x00781f0010107f89 */ /* 0x000e9800000e0000 */
[----:B------:R-:W-:Y:S05]  /*e940*/  @P0 BRA `(.L_x_1513) ;  /* 0x0000000c00e40947 */ /* 0x000fea0003800000 */
[----:B------:R-:W-:Y:S01]  /*e950*/  ULDC UR4, c[0x0][0xac8] ;  /* 0x0002b20000047ab9 */ /* 0x000fe20000000800 */
[----:B------:R-:W-:Y:S01]  /*e960*/  ULDC.64 UR8, c[0x0][0x208] ;  /* 0x0000820000087ab9 */ /* 0x000fe20000000a00 */
[----:B------:R-:W-:Y:S02]  /*e970*/  ISETP.GE.AND P3, PT, R19, UR4, PT ;  /* 0x0000000413007c0c */ /* 0x000fe4000bf66270 */
[----:B------:R-:W-:Y:S02]  /*e980*/  ISETP.GE.AND P4, PT, R201, UR4, PT ;  /* 0x00000004c9007c0c */ /* 0x000fe4000bf86270 */
[----:B------:R-:W-:-:S09]  /*e990*/  ISETP.GE.AND P5, PT, R200, UR4, PT ;  /* 0x00000004c8007c0c */ /* 0x000fd2000bfa6270 */
[-C--:B--2---:R-:W-:Y:S02]  /*e9a0*/  @!P3 LEA R2, P0, R19, R16.reuse, 0x1 ;  /* 0x000000101302b211 */ /* 0x084fe400078008ff */
        /* <DEDUP_REMOVED lines=15> */
.L_x_1505:
        /* <DEDUP_REMOVED lines=14> */
[----:B0-----:R-:W-:Y:S01]  /*eb80*/  ISETP.NE.AND P0, PT, R11, 0x1, PT ;  /* 0x000000010b00780c */ /* 0x001fe20003f05270 */
[----:B------:R-:W-:-:S04]  /*eb90*/  UISETP.NE.U32.AND UP1, UPT, UR8, URZ, UPT ;  /* 0x0000003f0800728c */ /* 0x000fc8000bf25070 */
[----:B------:R-:W-:-:S06]  /*eba0*/  UISETP.NE.AND.EX UP1, UPT, UR9, URZ, UPT, UP1 ;  /* 0x0000003f0900728c */ /* 0x000fcc000bf25310 */
[----:B------:R-:W-:Y:S02]  /*ebb0*/  PLOP3.LUT P3, PT, PT, PT, UP1, 0x80, 0x0 ;  /* 0x000000000000781c */ /* 0x000fe40003f6f018 */
[----:B------:R-:W0:Y:S03]  /*ebc0*/  @P0 LDC R9, c[0x0][0xbec] ;  /* 0x0002fb00ff090b82 */ /* 0x000e260000000800 */
[----:B------:R-:W-:Y:S02]  /*ebd0*/  @UP1 ULDC.64 UR8, c[0x0][0xc08] ;  /* 0x0003020000081ab9 */ /* 0x000fe40000000a00 */
[----:B------:R-:W-:-:S03]  /*ebe0*/  @UP1 UIMAD.WIDE UR8, UR4, 0x4, UR8 ;  /* 0x00000004040818a5 */ /* 0x000fc6000f8e0208 */
[----:B------:R-:W-:Y:S02]  /*ebf0*/  ULDC UR4, c[0x0][0xa88] ;  /* 0x0002a20000047ab9 */ /* 0x000fe40000000800 */
[----:B------:R-:W-:Y:S02]  /*ec00*/  IMAD.U32 R0, RZ, RZ, UR4 ;  /* 0x00000004ff007e24 */ /* 0x000fe4000f8e00ff */
[----:B------:R-:W-:Y:S02]  /*ec10*/  IMAD.U32 R4, RZ, RZ, UR8 ;  /* 0x00000008ff047e24 */ /* 0x000fe4000f8e00ff */
[----:B------:R-:W-:Y:S01]  /*ec20*/  IMAD.U32 R5, RZ, RZ, UR9 ;  /* 0x00000009ff057e24 */ /* 0x000fe2000f8e00ff */
[----:B------:R-:W-:-:S04]  /*ec30*/  UMOV UR4, URZ ;  /* 0x0000003f00047c82 */ /* 0x000fc80008000000 */
[----:B------:R1:W5:Y:S01]  /*ec40*/  @P3 LDG.E R0, desc[UR12][R4.64] ;  /* 0x0000000c04003981 */ /* 0x000362000c1e1900 */
[----:B------:R-:W-:Y:S01]  /*ec50*/  USHF.R.S32.HI UR12, URZ, 0x1f, UR10 ;  /* 0x0000001f3f0c7899 */ /* 0x000fe2000801140a */
[----:B------:R-:W-:Y:S02]  /*ec60*/  ISETP.GE.AND P1, PT, R217, 0x80, PT ;  /* 0x00000080d900780c */ /* 0x000fe40003f26270 */
[----:B--2---:R-:W-:Y:S01]  /*ec70*/  @P2 R2UR UR4, R6 ;  /* 0x00000000060422ca */ /* 0x004fe200000e0000 */
[----:B01----:R-:W-:-:S14]  /*ec80*/  @P3 BRA `(.L_x_1514) ;  /* 0x0000000000143947 */ /* 0x003fdc0003800000 */
[----:B------:R-:W-:Y:S05]  /*ec90*/  @!P2 BRA `(.L_x_1514) ;  /* 0x000000000010a947 */ /* 0x000fea0003800000 */
[----:B------:R-:W-:Y:S02]  /*eca0*/  ULDC.64 UR8, c[0x0][0x208] ;  /* 0x0000820000087ab9 */ /* 0x000fe40000000a00 */
[----:B------:R-:W2:Y:S04]  /*ecb0*/  LDG.E R5, desc[UR8][R2.64] ;  /* 0x0000000802057981 */ /* 0x000ea8000c1e1900 */
[----:B-----5:R-:W2:Y:S02]  /*ecc0*/  LDG.E R0, desc[UR8][R2.64+0x4] ;  /* 0x0000040802007981 */ /* 0x020ea4000c1e1900 */
[----:B--2---:R-:W-:-:S07]  /*ecd0*/  IMAD.IADD R0, R0, 0x1, -R5 ;  /* 0x0000000100007824 */ /* 0x004fce00078e0a05 */
.L_x_1514:
[----:B------:R-:W-:Y:S01]  /*ece0*/  R2UR UR9, R206 ;  /* 0x00000000ce0972ca */ /* 0x000fe200000e0000 */
[----:B------:R-:W-:Y:S01]  /*ecf0*/  USHF.R.S32.HI UR11, URZ, 0x1f, UR4 ;  /* 0x0000001f3f0b7899 */ /* 0x000fe20008011404 */
[----:B------:R-:W-:Y:S11]  /*ed00*/  BSSY B1, `(.L_x_1515) ;  /* 0x0000030000017945 */ /* 0x000ff60003800000 */
[----:B------:R-:W-:-:S02]  /*ed10*/  USHF.R.S32.HI UR8, URZ, 0x1f, UR9 ;  /* 0x0000001f3f087899 */ /* 0x000fc40008011409 */
[----:B------:R-:W-:Y:S02]  /*ed20*/  USEL UR13, UR9, URZ, !UP0 ;  /* 0x0000003f090d7287 */ /* 0x000fe4000c000000 */
[----:B------:R-:W-:Y:S01]  /*ed30*/  USEL UR14, UR8, URZ, !UP0 ;  /* 0x0000003f080e7287 */ /* 0x000fe2000c000000 */
[----:B------:R-:W-:Y:S11]  /*ed40*/  @P1 BRA `(.L_x_1516) ;  /* 0x0000000000ac1947 */ /* 0x000ff60003800000 */
[----:B------:R-:W0:Y:S01]  /*ed50*/  S2R R3, SR_TID.X ;  /* 0x0000000000037919 */ /* 0x000e220000002100 */
[----:B------:R-:W1:Y:S01]  /*ed60*/  LDC R7, c[0x0][0xbe8] ;  /* 0x0002fa00ff077b82 */ /* 0x000e620000000800 */
[----:B------:R-:W-:Y:S02]  /*ed70*/  IMAD.U32 R4, RZ, RZ, UR61 ;  /* 0x0000003dff047e24 */ /* 0x000fe4000f8e00ff */
[----:B-1---5:R-:W-:-:S03]  /*ed80*/  IMAD R2, R0, R7, RZ ;  /* 0x0000000700027224 */ /* 0x022fc600078e02ff */
[----:B0-----:R-:W-:-:S04]  /*ed90*/  IADD3 R4, R4, -0x80, R3 ;  /* 0xffffff8004047810 */ /* 0x001fc80007ffe003 */
        /* <DEDUP_REMOVED lines=8> */
[----:B------:R-:W-:Y:S01]  /*ee20*/  UMOV UR9, UR11 ;  /* 0x0000000b00097c82 */ /* 0x000fe20008000000 */
[----:B------:R-:W-:-:S06]  /*ee30*/  ULDC.64 UR18, c[0x0][0x208] ;  /* 0x0000820000127ab9 */ /* 0x000fcc0000000a00 */
        /* <DEDUP_REMOVED lines=8> */
[----:B------:R-:W-:-:S03]  /*eec0*/  UIMAD UR10, UR13, UR17, UR10 ;  /* 0x000000110d0a72a4 */ /* 0x000fc6000f8e020a */
        /* <DEDUP_REMOVED lines=19> */
.L_x_1516:
[----:B------:R-:W-:Y:S05]  /*f000*/  BSYNC B1 ;  /* 0x0000000000017941 */ /* 0x000fea0003800000 */
.L_x_1515:
[----:B0-----:R-:W0:Y:S01]  /*f010*/  @P0 LDC R3, c[0x0][0xbf0] ;  /* 0x0002fc00ff030b82 */ /* 0x001e220000000800 */
[----:B------:R-:W-:Y:S01]  /*f020*/  ULDC.64 UR16, c[0x0][0xaa0] ;  /* 0x0002a80000107ab9 */ /* 0x000fe20000000a00 */
[----:B------:R-:W-:Y:S01]  /*f030*/  R2UR UR15, R204 ;  /* 0x00000000cc0f72ca */ /* 0x000fe200000e0000 */
[----:B------:R-:W-:Y:S01]  /*f040*/  UIMAD UR10, UR11, UR16, URZ ;  /* 0x000000100b0a72a4 */ /* 0x000fe2000f8e023f */
[----:B------:R-:W-:Y:S01]  /*f050*/  IMAD R2, R203, 0x20, R205 ;  /* 0x00000020cb027824 */ /* 0x000fe200078e02cd */
[----:B------:R-:W-:Y:S01]  /*f060*/  UIMAD.WIDE.U32 UR8, UR4, UR16, URZ ;  /* 0x00000010040872a5 */ /* 0x000fe2000f8e003f */
[----:B------:R-:W-:Y:S01]  /*f070*/  BSSY B1, `(.L_x_1517) ;  /* 0x0000041000017945 */ /* 0x000fe20003800000 */
[----:B------:R-:W-:Y:S01]  /*f080*/  UIMAD UR10, UR4, UR17, UR10 ;  /* 0x00000011040a72a4 */ /* 0x000fe2000f8e020a */
[----:B------:R-:W-:Y:S02]  /*f090*/  VIADD R6, R2, UR61 ;  /* 0x0000003d02067c36 */ /* 0x000fe40008000000 */
[----:B------:R-:W-:Y:S01]  /*f0a0*/  ULDC.64 UR16, c[0x0][0xae8] ;  /* 0x0002ba0000107ab9 */ /* 0x000fe20000000a00 */
[----:B------:R-:W-:Y:S01]  /*f0b0*/  UIADD3 UR9, UR9, UR10, URZ ;  /* 0x0000000a09097290 */ /* 0x000fe2000fffe03f */
[----:B------:R-:W-:Y:S01]  /*f0c0*/  @P0 IMAD.HI.U32 R2, R6, R9, RZ ;  /* 0x0000000906020227 */ /* 0x000fe200078e00ff */
[----:B------:R-:W-:-:S02]  /*f0d0*/  UIMAD UR4, UR12, UR16, URZ ;  /* 0x000000100c0472a4 */ /* 0x000fc4000f8e023f */
[----:B------:R-:W-:Y:S01]  /*f0e0*/  UIMAD.WIDE.U32 UR8, UR15, UR16, UR8 ;  /* 0x000000100f0872a5 */ /* 0x000fe2000f8e0008 */
[----:B------:R-:W-:Y:S01]  /*f0f0*/  IMAD.MOV.U32 R5, RZ, RZ, R6 ;  /* 0x000000ffff057224 */ /* 0x000fe200078e0006 */
[----:B------:R-:W-:Y:S01]  /*f100*/  UIMAD UR4, UR15, UR17, UR4 ;  /* 0x000000110f0472a4 */ /* 0x000fe2000f8e0204 */
[----:B------:R-:W-:-:S03]  /*f110*/  ULDC.64 UR10, c[0x0][0xaf0] ;  /* 0x0002bc00000a7ab9 */ /* 0x000fc60000000a00 */
[----:B------:R-:W-:Y:S02]  /*f120*/  UIADD3 UR9, UR9, UR4, URZ ;  /* 0x0000000409097290 */ /* 0x000fe4000fffe03f */
[----:B------:R-:W-:Y:S01]  /*f130*/  UIMAD UR4, UR14, UR10, URZ ;  /* 0x0000000a0e0472a4 */ /* 0x000fe2000f8e023f */
[----:B0-----:R-:W-:Y:S01]  /*f140*/  @P0 SHF.R.U32.HI R5, RZ, R3, R2 ;  /* 0x00000003ff050219 */ /* 0x001fe20000011602 */
[----:B------:R-:W-:Y:S02]  /*f150*/  UIMAD.WIDE.U32 UR8, UR13, UR10, UR8 ;  /* 0x0000000a0d0872a5 */ /* 0x000fe4000f8e0008 */
[----:B------:R-:W-:Y:S01]  /*f160*/  UIMAD UR4, UR13, UR11, UR4 ;  /* 0x0000000b0d0472a4 */ /* 0x000fe2000f8e0204 */
[--C-:B------:R-:W-:Y:S01]  /*f170*/  SHF.R.S32.HI R2, RZ, 0x1f, R5.reuse ;  /* 0x0000001fff027819 */ /* 0x100fe20000011405 */
[----:B------:R-:W-:Y:S01]  /*f180*/  IMAD.MOV R7, RZ, RZ, -R5 ;  /* 0x000000ffff077224 */ /* 0x000fe200078e0a05 */
[----:B------:R-:W-:Y:S01]  /*f190*/  ULDC.64 UR10, c[0x0][0xae0] ;  /* 0x0002b800000a7ab9 */ /* 0x000fe20000000a00 */
[----:B------:R-:W-:-:S02]  /*f1a0*/  UIADD3 UR4, UR9, UR4, URZ ;  /* 0x0000000409047290 */ /* 0x000fc4000fffe03f */
[----:B------:R-:W-:Y:S02]  /*f1b0*/  IMAD.U32 R3, RZ, RZ, UR9 ;  /* 0x00000009ff037e24 */ /* 0x000fe4000f8e00ff */
        /* <DEDUP_REMOVED lines=8> */
[----:B------:R-:W-:Y:S02]  /*f240*/  IMAD.IADD R3, R3, 0x1, R9 ;  /* 0x0000000103037824 */ /* 0x000fe400078e0209 */
[----:B------:R-:W-:Y:S02]  /*f250*/  IMAD R4, R4, UR8, RZ ;  /* 0x0000000804047c24 */ /* 0x000fe4000f8e02ff */
[----:B------:R-:W-:Y:S02]  /*f260*/  VIADD R6, R205, UR61 ;  /* 0x0000003dcd067c36 */ /* 0x000fe40008000000 */
[----:B-----5:R-:W-:Y:S02]  /*f270*/  IMAD R11, R0, R11, RZ ;  /* 0x0000000b000b7224 */ /* 0x020fe400078e02ff */
        /* <DEDUP_REMOVED lines=32> */
.L_x_1518:
[----:B------:R-:W-:Y:S05]  /*f480*/  BSYNC B1 ;  /* 0x0000000000017941 */ /* 0x000fea0003800000 */
.L_x_1517:
        /* <DEDUP_REMOVED lines=22> */
.L_x_1520:
[----:B------:R-:W-:Y:S05]  /*f5f0*/  BSYNC B1 ;  /* 0x0000000000017941 */ /* 0x000fea0003800000 */
.L_x_1519:
        /* <DEDUP_REMOVED lines=22> */
.L_x_1522:
[----:B------:R-:W-:Y:S05]  /*f760*/  BSYNC B1 ;  /* 0x0000000000017941 */ /* 0x000fea0003800000 */
.L_x_1521:
        /* <DEDUP_REMOVED lines=23> */
.L_x_1513:
[----:B------:R-:W-:Y:S05]  /*f8e0*/  BSYNC B0 ;  /* 0x0000000000007941 */ /* 0x000fea0003800000 */
.L_x_1504:
[----:B------:R-:W-:Y:S02]  /*f8f0*/  ULDC UR4, c[0x0][0xc3c] ;  /* 0x00030f0000047ab9 */ /* 0x000fe40000000800 */
[----:B------:R-:W-:-:S06]  /*f900*/  UISETP.GE.AND UP0, UPT, UR6, UR4, UPT ;  /* 0x000000040600728c */ /* 0x000fcc000bf06270 */
[----:B------:R-:W-:-:S13]  /*f910*/  PLOP3.LUT P0, PT, PT, PT, UP0, 0x80, 0x0 ;  /* 0x000000000000781c */ /* 0x000fda0003f0f008 */
[----:B------:R-:W-:Y:S05]  /*f920*/  @!P0 BRA `(.L_x_1523) ;  /* 0xffffff1400508947 */ /* 0x000fea000383ffff */
[----:B------:R-:W-:Y:S05]  /*f930*/  EXIT ;  /* 0x000000000000794d */ /* 0x000fea0003800000 */
.L_x_1422:
        /* <DEDUP_REMOVED lines=15> */
[----:B------:R-:W2:Y:S01]  /*fa30*/  LDS.128 R16, [UR4+0x308d0] ;  /* 0x0308d004ff107984 */ /* 0x000ea20008000c00 */
[----:B------:R-:W-:Y:S06]  /*fa40*/  BAR.ARV 0x4, 0x180 ;  /* 0x0106000000007b1d */ /* 0x000fec0000002000 */
[----:B------:R-:W-:Y:S05]  /*fa50*/  BRA `(.L_x_1525) ;  /* 0x0000000800947947 */ /* 0x000fea0003800000 */
.L_x_1524:
[----:B------:R-:W1:Y:S01]  /*fa60*/  S2R R0, SR_TID.X ;  /* 0x0000000000007919 */ /* 0x000e620000002100 */
[----:B------:R-:W-:Y:S01]  /*fa70*/  ULDC UR4, c[0x0][0xc3c] ;  /* 0x00030f0000047ab9 */ /* 0x000fe20000000800 */
[----:B------:R-:W-:Y:S01]  /*fa80*/  ULDC.64 UR6, c[0x0][0x208] ;  /* 0x0000820000067ab9 */ /* 0x000fe20000000a00 */
[----:B------:R-:W-:Y:S01]  /*fa90*/  ULDC UR5, c[0x0][0xc38] ;  /* 0x00030e0000057ab9 */ /* 0x000fe20000000800 */
[----:B-1----:R-:W-:-:S04]  /*faa0*/  LOP3.LUT R0, R0, 0x1f, RZ, 0xc0, !PT ;  /* 0x0000001f00007812 */ /* 0x002fc800078ec0ff */
        /* <DEDUP_REMOVED lines=38> */
.L_x_1530:
        /* <DEDUP_REMOVED lines=13> */
.L_x_1529:
[----:B------:R-:W-:Y:S05]  /*fde0*/  BSYNC B0 ;  /* 0x0000000000007941 */ /* 0x000fea0003800000 */
.L_x_1528:
        /* <DEDUP_REMOVED lines=20> */
[----:B------:R-:W-:-:S07]  /*ff30*/  IMAD.MOV.U32 R4, RZ, RZ, R10 ;  /* 0x000000ffff047224 */ /* 0x000fce00078e000a */
.L_x_1526:
[----:B------:R-:W-:Y:S01]  /*ff40*/  IMAD.IADD R7, R6, 0x1, -R7 ;  /* 0x0000000106077824 */ /* 0x000fe200078e0a07 */
[----:B------:R-:W-:-:S03]  /*ff50*/  ULDC.64 UR8, c[0x0][0x208] ;  /* 0x0000820000087ab9 */ /* 0x000fc60000000a00 */
[----:B------:R-:W-:-:S05]  /*ff60*/  IMAD R2, R4, UR5, R7 ;  /* 0x0000000504027c24 */ /* 0x000fca000f8e0207 */
[----:B------:R-:W-:Y:S02]  /*ff70*/  ISETP.GT.AND P0, PT, R2, UR6, PT ;  /* 0x0000000602007c0c */ /* 0x000fe4000bf04270 */
[----:B------:R-:W0:Y:S11]  /*ff80*/  LDC.64 R2, c[0x0][0xc90] ;  /* 0x00032400ff027b82 */ /* 0x000e360000000a00 */
[----:B------:R-:W-:-:S04]  /*ff90*/  VOTE.ANY R11, PT, !P0 ;  /* 0x00000000000b7806 */ /* 0x000fc800040e0100 */
[----:B------:R-:W1:Y:S02]  /*ffa0*/  POPC R6, R11 ;  /* 0x0000000b00067309 */ /* 0x000e640000000000 */
[----:B-1----:R-:W-:-:S04]  /*ffb0*/  VIADD R19, R6, UR4 ;  /* 0x0000000406137c36 */ /* 0x002fc80008000000 */
[----:B0-----:R-:W-:-:S05]  /*ffc0*/  IMAD.WIDE R2, R19, 0x4, R2 ;  /* 0x0000000413027825 */ /* 0x001fca00078e0202 */
[----:B------:R-:W2:Y:S01]  /*ffd0*/  LDG.E R10, desc[UR8][R2.64] ;  /* 0x00000008020a7981 */ /* 0x000ea2000c1e1900 */
[----:B------:R-:W-:-:S03]  /*ffe0*/  ISETP.NE.AND P0, PT, R11, RZ, PT ;  /* 0x000000ff0b00720c */ /* 0x000fc60003f05270 */
[----:B------:R-:W2:Y:S02]  /*fff0*/  SHFL.IDX PT, R5, R5, R6, 0x1f ;  /* 0x00001f0605057589 */ /* 0x000ea400000e0000 */
[----:B--2---:R-:W-:-:S05]  /*10000*/  IMAD R8, R5, R10, RZ ;  /* 0x0000000a05087224 */ /* 0x004fca00078e02ff */
[----:B------:R-:W-:-:S04]  /*10010*/  IABS R9, R8 ;  /* 0x0000000800097213 */ /* 0x000fc80000000000 */
[----:B------:R-:W0:Y:S08]  /*10020*/  I2F.RP R12, R9 ;  /* 0x00000009000c7306 */ /* 0x000e300000209400 */
[----:B0-----:R-:W0:Y:S02]  /*10030*/  MUFU.RCP R12, R12 ;  /* 0x0000000c000c7308 */ /* 0x001e240000001000 */
[----:B0-----:R-:W-:-:S06]  /*10040*/  VIADD R13, R12, 0xffffffe ;  /* 0x0ffffffe0c0d7836 */ /* 0x001fcc0000000000 */
[----:B------:R0:W1:Y:S01]  /*10050*/  F2I.FTZ.U32.TRUNC.NTZ R3, R13 ;  /* 0x0000000d00037305 */ /* 0x000062000021f000 */
[----:B------:R-:W-:Y:S05]  /*10060*/  @!P0 BRA `(.L_x_1531) ;  /* 0x0000000000088947 */ /* 0x000fea0003800000 */
[----:B------:R-:W-:-:S05]  /*10070*/  VIADD R11, R6, 0xffffffff ;  /* 0xffffffff060b7836 */ /* 0x000fca0000000000 */
[----:B------:R2:W3:Y:S02]  /*10080*/  SHFL.IDX PT, R16, R4, R11, 0x1f ;  /* 0x00001f0b04107589 */ /* 0x0004e400000e0000 */
.L_x_1531:
[----:B-1----:R-:W-:Y:S01]  /*10090*/  IMAD.MOV R2, RZ, RZ, -R3 ;  /* 0x000000ffff027224 */ /* 0x002fe200078e0a03 */
[----:B--2---:R-:W-:Y:S01]  /*100a0*/  IABS R4, R8 ;  /* 0x0000000800047213 */ /* 0x004fe20000000000 */
[----:B---3--:R-:W-:Y:S02]  /*100b0*/  IMAD R16, R16, UR5, R7 ;  /* 0x0000000510107c24 */ /* 0x008fe4000f8e0207 */
[----:B------:R-:W-:Y:S02]  /*100c0*/  IMAD R7, R2, R9, RZ ;  /* 0x0000000902077224 */ /* 0x000fe400078e02ff */
[----:B------:R-:W-:Y:S02]  /*100d0*/  IMAD.MOV.U32 R2, RZ, RZ, RZ ;  /* 0x000000ffff027224 */ /* 0x000fe400078e00ff */
[----:B------:R-:W-:Y:S02]  /*100e0*/  IMAD.MOV R4, RZ, RZ, -R4 ;  /* 0x000000ffff047224 */ /* 0x000fe400078e0a04 */
[----:B------:R-:W-:Y:S01]  /*100f0*/  IMAD.HI.U32 R2, R3, R7, R2 ;  /* 0x0000000703027227 */ /* 0x000fe200078e0002 */
[----:B------:R-:W-:-:S04]  /*10100*/  IADD3 R7, -R16, UR6, RZ ;  /* 0x0000000610077c10 */ /* 0x000fc8000fffe1ff */
[----:B------:R-:W-:-:S05]  /*10110*/  IABS R3, R7 ;  /* 0x0000000700037213 */ /* 0x000fca0000000000 */
[----:B------:R-:W-:-:S04]  /*10120*/  IMAD.HI.U32 R2, R2, R3, RZ ;  /* 0x0000000302027227 */ /* 0x000fc800078e00ff */
[----:B------:R-:W-:Y:S01]  /*10130*/  IMAD R4, R2, R4, R3 ;  /* 0x0000000402047224 */ /* 0x000fe200078e0203 */
[----:B------:R-:W-:-:S04]  /*10140*/  LOP3.LUT R3, R7, R8, RZ, 0x3c, !PT ;  /* 0x0000000807037212 */ /* 0x000fc800078e3cff */
[----:B------:R-:W-:Y:S02]  /*10150*/  ISETP.GT.U32.AND P1, PT, R9, R4, PT ;  /* 0x000000040900720c */ /* 0x000fe40003f24070 */
[----:B------:R-:W-:-:S11]  /*10160*/  ISETP.GE.AND P2, PT, R3, RZ, PT ;  /* 0x000000ff0300720c */ /* 0x000fd60003f46270 */
[----:B------:R-:W-:Y:S02]  /*10170*/  @!P1 IMAD.IADD R4, R4, 0x1, -R9 ;  /* 0x0000000104049824 */ /* 0x000fe400078e0a09 */
[----:B------:R-:W-:Y:S01]  /*10180*/  @!P1 VIADD R2, R2, 0x1 ;  /* 0x0000000102029836 */ /* 0x000fe20000000000 */
[----:B------:R-:W-:Y:S02]  /*10190*/  ISETP.NE.AND P1, PT, R8, RZ, PT ;  /* 0x000000ff0800720c */ /* 0x000fe40003f25270 */
[----:B------:R-:W-:-:S13]  /*101a0*/  ISETP.GE.U32.AND P0, PT, R4, R9, PT ;  /* 0x000000090400720c */ /* 0x000fda0003f06070 */
[----:B------:R-:W-:-:S04]  /*101b0*/  @P0 VIADD R2, R2, 0x1 ;  /* 0x0000000102020836 */ /* 0x000fc80000000000 */
[----:B------:R-:W-:-:S04]  /*101c0*/  IMAD.MOV.U32 R9, RZ, RZ, R2 ;  /* 0x000000ffff097224 */ /* 0x000fc800078e0002 */
[----:B------:R-:W-:Y:S01]  /*101d0*/  @!P2 IMAD.MOV R9, RZ, RZ, -R9 ;  /* 0x000000ffff09a224 */ /* 0x000fe200078e0a09 */
[----:B------:R-:W-:-:S05]  /*101e0*/  @!P1 LOP3.LUT R9, RZ, R8, RZ, 0x33, !PT ;  /* 0x00000008ff099212 */ /* 0x000fca00078e33ff */
[----:B------:R-:W-:Y:S02]  /*101f0*/  IMAD R4, R10, R9, RZ ;  /* 0x000000090a047224 */ /* 0x000fe400078e02ff */
[----:B------:R-:W-:Y:S02]  /*10200*/  IMAD.MOV R9, RZ, RZ, -R9 ;  /* 0x000000ffff097224 */ /* 0x000fe400078e0a09 */
[----:B------:R-:W-:Y:S02]  /*10210*/  IMAD.MOV R3, RZ, RZ, -R4 ;  /* 0x000000ffff037224 */ /* 0x000fe400078e0a04 */
[----:B------:R-:W-:-:S03]  /*10220*/  IMAD R7, R8, R9, R7 ;  /* 0x0000000908077224 */ /* 0x000fc600078e0207 */
[----:B------:R-:W-:Y:S01]  /*10230*/  VIADDMNMX R10, R3, UR5, R10, PT ;  /* 0x00000005030a7c46 */ /* 0x000fe2000b80010a */
[----:B------:R-:W-:Y:S01]  /*10240*/  IMAD.IADD R4, R7, 0x1, R4 ;  /* 0x0000000107047824 */ /* 0x000fe200078e0204 */
[----:B------:R-:W-:Y:S02]  /*10250*/  IABS R8, R7 ;  /* 0x0000000700087213 */ /* 0x000fe40000000000 */
[----:B------:R-:W-:-:S04]  /*10260*/  IABS R6, R10 ;  /* 0x0000000a00067213 */ /* 0x000fc80000000000 */
[----:B------:R-:W1:Y:S08]  /*10270*/  I2F.RP R11, R6 ;  /* 0x00000006000b7306 */ /* 0x000e700000209400 */
[----:B-1----:R-:W1:Y:S02]  /*10280*/  MUFU.RCP R11, R11 ;  /* 0x0000000b000b7308 */ /* 0x002e640000001000 */
[----:B-1----:R-:W-:-:S06]  /*10290*/  VIADD R2, R11, 0xffffffe ;  /* 0x0ffffffe0b027836 */ /* 0x002fcc0000000000 */
[----:B------:R1:W2:Y:S02]  /*102a0*/  F2I.FTZ.U32.TRUNC.NTZ R3, R2 ;  /* 0x0000000200037305 */ /* 0x0002a4000021f000 */
[----:B-1----:R-:W-:Y:S02]  /*102b0*/  IMAD.MOV.U32 R2, RZ, RZ, RZ ;  /* 0x000000ffff027224 */ /* 0x002fe400078e00ff */
[----:B--2---:R-:W-:-:S04]  /*102c0*/  IMAD.MOV R9, RZ, RZ, -R3 ;  /* 0x000000ffff097224 */ /* 0x004fc800078e0a03 */
[----:B------:R-:W-:-:S04]  /*102d0*/  IMAD R9, R9, R6, RZ ;  /* 0x0000000609097224 */ /* 0x000fc800078e02ff */
[----:B------:R-:W-:Y:S01]  /*102e0*/  IMAD.HI.U32 R3, R3, R9, R2 ;  /* 0x0000000903037227 */ /* 0x000fe200078e0002 */
[-C--:B------:R-:W-:Y:S02]  /*102f0*/  IABS R9, R10.reuse ;  /* 0x0000000a00097213 */ /* 0x080fe40000000000 */
[----:B------:R-:W-:-:S03]  /*10300*/  LOP3.LUT R2, R7, R10, RZ, 0x3c, !PT ;  /* 0x0000000a07027212 */ /* 0x000fc600078e3cff */
[----:B------:R-:W-:Y:S01]  /*10310*/  IMAD.MOV R9, RZ, RZ, -R9 ;  /* 0x000000ffff097224 */ /* 0x000fe200078e0a09 */
[----:B------:R-:W-:Y:S01]  /*10320*/  ISETP.GE.AND P2, PT, R2, RZ, PT ;  /* 0x000000ff0200720c */ /* 0x000fe20003f46270 */
[----:B------:R-:W-:-:S04]  /*10330*/  IMAD.HI.U32 R3, R3, R8, RZ ;  /* 0x0000000803037227 */ /* 0x000fc800078e00ff */
[----:B------:R-:W-:-:S05]  /*10340*/  IMAD R9, R3, R9, R8 ;  /* 0x0000000903097224 */ /* 0x000fca00078e0208 */
[----:B------:R-:W-:-:S13]  /*10350*/  ISETP.GT.U32.AND P1, PT, R6, R9, PT ;  /* 0x000000090600720c */ /* 0x000fda0003f24070 */
[----:B------:R-:W-:Y:S02]  /*10360*/  @!P1 IMAD.IADD R9, R9, 0x1, -R6 ;  /* 0x0000000109099824 */ /* 0x000fe400078e0a06 */
[----:B------:R-:W-:Y:S01]  /*10370*/  @!P1 VIADD R3, R3, 0x1 ;  /* 0x0000000103039836 */ /* 0x000fe20000000000 */
[----:B------:R-:W-:Y:S02]  /*10380*/  ISETP.NE.AND P1, PT, R10, RZ, PT ;  /* 0x000000ff0a00720c */ /* 0x000fe40003f25270 */
[----:B------:R-:W-:-:S13]  /*10390*/  ISETP.GE.U32.AND P0, PT, R9, R6, PT ;  /* 0x000000060900720c */ /* 0x000fda0003f06070 */
[----:B------:R-:W-:-:S04]  /*103a0*/  @P0 VIADD R3, R3, 0x1 ;  /* 0x0000000103030836 */ /* 0x000fc80000000000 */
[----:B------:R-:W-:Y:S01]  /*103b0*/  @!P2 IMAD.MOV R3, RZ, RZ, -R3 ;  /* 0x000000ffff03a224 */ /* 0x000fe200078e0a03 */
[----:B------:R-:W-:Y:S01]  /*103c0*/  @!P1 LOP3.LUT R3, RZ, R10, RZ, 0x33, !PT ;  /* 0x0000000aff039212 */ /* 0x000fe200078e33ff */
[----:B------:R-:W-:-:S03]  /*103d0*/  IMAD.MOV R10, RZ, RZ, -R10 ;  /* 0x000000ffff0a7224 */ /* 0x000fc600078e0a0a */
[----:B------:R-:W-:Y:S01]  /*103e0*/  LOP3.LUT R2, RZ, R3, RZ, 0x33, !PT ;  /* 0x00000003ff027212 */ /* 0x000fe200078e33ff */
[----:B------:R-:W-:-:S04]  /*103f0*/  IMAD R18, R3, R10, R4 ;  /* 0x0000000a03127224 */ /* 0x000fc800078e0204 */
[----:B------:R-:W-:Y:S01]  /*10400*/  IMAD.IADD R17, R5, 0x1, R2 ;  /* 0x0000000105117824 */ /* 0x000fe200078e0202 */
[----:B------:R-:W-:Y:S06]  /*10410*/  BRA `(.L_x_1532) ;  /* 0x00000000000c7947 */ /* 0x000fec0003800000 */
.L_x_1527:
[----:B------:R-:W-:Y:S02]  /*10420*/  IMAD.MOV.U32 R17, RZ, RZ, RZ ;  /* 0x000000ffff117224 */ /* 0x000fe400078e00ff */
[----:B------:R-:W-:Y:S02]  /*10430*/  IMAD.U32 R16, RZ, RZ, UR6 ;  /* 0x00000006ff107e24 */ /* 0x000fe4000f8e00ff */
[----:B------:R-:W-:-:S07]  /*10440*/  IMAD.MOV.U32 R18, RZ, RZ, RZ ;  /* 0x000000ffff127224 */ /* 0x000fce00078e00ff */
.L_x_1532:
[----:B------:R-:W-:-:S13]  /*10450*/  ISETP.NE.AND P0, PT, R0, RZ, PT ;  /* 0x000000ff0000720c */ /* 0x000fda0003f05270 */
[----:B------:R-:W1:Y:S01]  /*10460*/  @!P0 S2R R3, SR_CgaCtaId ;  /* 0x0000000000038919 */ /* 0x000e620000008800 */
[----:B------:R-:W-:-:S04]  /*10470*/  @!P0 MOV R0, 0x400 ;  /* 0x0000040000008802 */ /* 0x000fc80000000f00 */
[----:B-1----:R-:W-:-:S05]  /*10480*/  @!P0 LEA R0, R3, R0, 0x18 ;  /* 0x0000000003008211 */ /* 0x002fca00078ec0ff */
[----:B------:R1:W-:Y:S01]  /*10490*/  @!P0 STS.128 [R0+0x308d0], R16 ;  /* 0x0308d01000008388 */ /* 0x0003e20000000c00 */
[----:B------:R-:W-:Y:S06]  /*104a0*/  BAR.ARV 0x5, 0x180 ;  /* 0x0146000000007b1d */ /* 0x000fec0000002000 */
.L_x_1525:
[----:B-1----:R-:W-:Y:S01]  /*104b0*/  IMAD.MOV.U32 R0, RZ, RZ, 0x1 ;  /* 0x00000001ff007424 */ /* 0x002fe200078e00ff */
[----:B------:R1:W-:Y:S01]  /*104c0*/  STL [R1+0x4], RZ ;  /* 0x000004ff01007387 */ /* 0x0003e20000100800 */
[----:B------:R-:W-:Y:S02]  /*104d0*/  ULDC UR4, c[0x0][0xc3c] ;  /* 0x00030f0000047ab9 */ /* 0x000fe40000000800 */
[----:B--2---:R-:W-:Y:S01]  /*104e0*/  ISETP.GE.AND P0, PT, R19, UR4, PT ;  /* 0x0000000413007c0c */ /* 0x004fe2000bf06270 */
[----:B------:R1:W-:Y:S04]  /*104f0*/  STL [R1+0x10], R0 ;  /* 0x0000100001007387 */ /* 0x0003e80000100800 */
[----:B------:R1:W-:Y:S08]  /*10500*/  STL [R1+0x38], RZ ;  /* 0x000038ff01007387 */ /* 0x0003f00000100800 */
[----:B-1----:R-:W-:Y:S05]  /*10510*/  @P0 BRA `(.L_x_1533) ;  /* 0x0000006400600947 */ /* 0x002fea0003800000 */
[----:B------:R-:W1:Y:S01]  /*10520*/  S2R R5, SR_TID.X ;  /* 0x0000000000057919 */ /* 0x000e620000002100 */
[----:B------:R-:W2:Y:S01]  /*10530*/  S2UR UR5, SR_CgaCtaId ;  /* 0x00000000000579c3 */ /* 0x000ea20000008800 */
[----:B------:R-:W-:Y:S01]  /*10540*/  UMOV UR4, 0x400 ;  /* 0x0000040000047882 */ /* 0x000fe20000000000 */
[----:B------:R-:W-:Y:S01]  /*10550*/  BSSY B8, `(.L_x_1533) ;  /* 0x0000654000087945 */ /* 0x000fe20003800000 */
[----:B------:R-:W-:Y:S01]  /*10560*/  ULDC UR38, c[0x0][0xc] ;  /* 0x0000030000267ab9 */ /* 0x000fe20000000800 */
[----:B------:R-:W-:Y:S01]  /*10570*/  ULDC.64 UR36, c[0x0][0x198] ;  /* 0x0000660000247ab9 */ /* 0x000fe20000000a00 */
[----:B--2---:R-:W-:Y:S01]  /*10580*/  ULEA UR4, UR5, UR4, 0x18 ;  /* 0x0000000405047291 */ /* 0x004fe2000f8ec03f */
[C---:B-1----:R-:W-:Y:S01]  /*10590*/  IMAD.SHL.U32 R0, R5.reuse, 0x8, RZ ;  /* 0x0000000805007824 */ /* 0x042fe200078e00ff */
[----:B------:R-:W-:-:S04]  /*105a0*/  LOP3.LUT R4, R5, 0x7f, RZ, 0xc0, !PT ;  /* 0x0000007f05047812 */ /* 0x000fc800078ec0ff */
[C---:B0-----:R-:W-:Y:S02]  /*105b0*/  LOP3.LUT R2, R0.reuse, 0x1f8, RZ, 0xc0, !PT ;  /* 0x000001f800027812 */ /* 0x041fe400078ec0ff */
        /* <DEDUP_REMOVED lines=9> */
[----:B------:R-:W-:Y:S01]  /*10650*/  STL [R1], R4 ;  /* 0x0000000401007387 */ /* 0x000fe20000100800 */
        /* <DEDUP_REMOVED lines=8> */
.L_x_1654:
[----:B------:R-:W-:Y:S05]  /*106e0*/  YIELD ;  /* 0x0000000000007946 */ /* 0x000fea0003800000 */
[----:B------:R-:W-:Y:S01]  /*106f0*/  ULDC.64 UR4, c[0x0][0xa28] ;  /* 0x00028a0000047ab9 */ /* 0x000fe20000000a00 */
[----:B----4-:R-:W-:Y:S01]  /*10700*/  IMAD.MOV.U32 R0, RZ, RZ, RZ ;  /* 0x000000ffff007224 */ /* 0x010fe200078e00ff */
[----:B------:R-:W-:Y:S01]  /*10710*/  ISETP.NE.U32.AND P0, PT, RZ, UR4, PT ;  /* 0x00000004ff007c0c */ /* 0x000fe2000bf05070 */
[----:B-1----:R-:W1:Y:S01]  /*10720*/  LDC.64 R4, c[0x0][0xa00] ;  /* 0x00028000ff047b82 */ /* 0x002e620000000a00 */
[----:B------:R-:W-:Y:S01]  /*10730*/  ULDC.64 UR8, c[0x0][0x208] ;  /* 0x0000820000087ab9 */ /* 0x000fe20000000a00 */
[----:B0-2---:R-:W-:-:S02]  /*10740*/  CS2R R8, SRZ ;  /* 0x0000000000087805 */ /* 0x005fc4000001ff00 */
[----:B------:R-:W-:Y:S01]  /*10750*/  ISETP.NE.AND.EX P0, PT, RZ, UR5, PT, P0 ;  /* 0x00000005ff007c0c */ /* 0x000fe2000bf05300 */
[----:B------:R-:W-:Y:S01]  /*10760*/  ULDC.64 UR4, c[0x0][0xa18] ;  /* 0x0002860000047ab9 */ /* 0x000fe20000000a00 */
[----:B------:R-:W-:-:S11]  /*10770*/  ULDC.64 UR6, c[0x0][0xa08] ;  /* 0x0002820000067ab9 */ /* 0x000fd60000000a00 */
[----:B------:R-:W2:Y:S02]  /*10780*/  @P0 LDC.64 R2, c[0x0][0xa28] ;  /* 0x00028a00ff020b82 */ /* 0x000ea40000000a00 */
[----:B--2---:R-:W-:-:S05]  /*10790*/  @P0 IMAD.WIDE R2, R19, 0x4, R2 ;  /* 0x0000000413020825 */ /* 0x004fca00078e0202 */
[----:B------:R2:W5:Y:S01]  /*107a0*/  @P0 LDG.E R0, desc[UR8][R2.64] ;  /* 0x0000000802000981 */ /* 0x000562000c1e1900 */
[----:B------:R-:W-:Y:S01]  /*107b0*/  ISETP.NE.U32.AND P0, PT, RZ, UR4, PT ;  /* 0x00000004ff007c0c */ /* 0x000fe2000bf05070 */
[----:B-1----:R-:W-:Y:S01]  /*107c0*/  IMAD.WIDE R4, R19, 0x4, R4 ;  /* 0x0000000413047825 */ /* 0x002fe200078e0204 */
[----:B------:R-:W-:Y:S02]  /*107d0*/  ISETP.NE.U32.AND P1, PT, RZ, UR6, PT ;  /* 0x00000006ff007c0c */ /* 0x000fe4000bf25070 */
[----:B------:R-:W-:Y:S01]  /*107e0*/  ISETP.NE.AND.EX P2, PT, RZ, UR5, PT, P0 ;  /* 0x00000005ff007c0c */ /* 0x000fe2000bf45300 */
[----:B------:R-:W-:Y:S01]  /*107f0*/  ULDC.64 UR4, c[0x0][0xa00] ;  /* 0x0002800000047ab9 */ /* 0x000fe20000000a00 */
[----:B------:R-:W-:Y:S02]  /*10800*/  ISETP.NE.AND.EX P1, PT, RZ, UR7, PT, P1 ;  /* 0x00000007ff007c0c */ /* 0x000fe4000bf25310 */
[----:B------:R-:W-:Y:S01]  /*10810*/  ISETP.NE.U32.AND P0, PT, RZ, UR4, PT ;  /* 0x00000004ff007c0c */ /* 0x000fe2000bf05070 */
[----:B--2---:R-:W1:Y:S03]  /*10820*/  LDC.64 R2, c[0x0][0xa08] ;  /* 0x00028200ff027b82 */ /* 0x004e660000000a00 */
[----:B------:R-:W-:-:S05]  /*10830*/  ISETP.NE.AND.EX P0, PT, RZ, UR5, PT, P0 ;  /* 0x00000005ff007c0c */ /* 0x000fca000bf05300 */
[----:B------:R-:W2:Y:S08]  /*10840*/  @P2 LDC.64 R6, c[0x0][0xa18] ;  /* 0x00028600ff062b82 */ /* 0x000eb00000000a00 */
[----:B------:R-:W3:Y:S01]  /*10850*/  @P0 LDG.E R9, desc[UR8][R4.64] ;  /* 0x0000000804090981 */ /* 0x000ee2000c1e1900 */
[----:B------:R-:W-:Y:S01]  /*10860*/  ULDC UR4, c[0x0][0x288] ;  /* 0x0000a20000047ab9 */ /* 0x000fe20000000800 */
[----:B-1----:R-:W-:-:S05]  /*10870*/  IMAD.WIDE R2, R19, 0x4, R2 ;  /* 0x0000000413027825 */ /* 0x002fca00078e0202 */
[----:B------:R-:W5:Y:S01]  /*10880*/  @P1 LDG.E R8, desc[UR8][R2.64] ;  /* 0x0000000802081981 */ /* 0x000f62000c1e1900 */
[----:B--2---:R-:W-:-:S03]  /*10890*/  @P2 IMAD.WIDE R6, R19, 0x4, R6 ;  /* 0x0000000413062825 */ /* 0x004fc600078e0206 */
[----:B---3--:R1:W-:Y:S02]  /*108a0*/  STL [R1+0x34], R9 ;  /* 0x0000340901007387 */ /* 0x0083e40000100800 */
[----:B-1----:R-:W-:Y:S01]  /*108b0*/  IMAD.U32 R9, RZ, RZ, UR4 ;  /* 0x00000004ff097e24 */ /* 0x002fe2000f8e00ff */
[----:B------:R-:W-:-:S05]  /*108c0*/  ULDC.64 UR4, c[0x0][0x418] ;  /* 0x0001060000047ab9 */ /* 0x000fca0000000a00 */
        /* <DEDUP_REMOVED lines=12> */
[----:B------:R-:W1:Y:S04]  /*10990*/  LDG.E R7, desc[UR4][R4.64] ;  /* 0x0000000404077981 */ /* 0x000e68000c1e1900 */
[----:B------:R-:W1:Y:S02]  /*109a0*/  LDG.E R4, desc[UR4][R4.64+0x4] ;  /* 0x0000040404047981 */ /* 0x000e64000c1e1900 */
[----:B-1----:R-:W-:-:S05]  /*109b0*/  IMAD.IADD R9, R4, 0x1, -R7 ;  /* 0x0000000104097824 */ /* 0x002fca00078e0a07 */
[----:B------:R2:W-:Y:S02]  /*109c0*/  STL [R1+0x30], R9 ;  /* 0x0000300901007387 */ /* 0x0005e40000100800 */
.L_x_1534:
[----:B-----5:R-:W-:Y:S01]  /*109d0*/  IMAD.IADD R4, R8, 0x1, R0 ;  /* 0x0000000108047824 */ /* 0x020fe200078e0200 */
[----:B------:R-:W-:Y:S02]  /*109e0*/  ULDC.64 UR4, c[0x0][0xa20] ;  /* 0x0002880000047ab9 */ /* 0x000fe40000000a00 */
[----:B------:R-:W-:Y:S02]  /*109f0*/  ISETP.NE.U32.AND P0, PT, RZ, UR4, PT ;  /* 0x00000004ff007c0c */ /* 0x000fe4000bf05070 */
[----:B------:R3:W-:Y:S02]  /*10a00*/  STL [R1+0x14], R4 ;  /* 0x0000140401007387 */ /* 0x0007e40000100800 */
[----:B------:R-:W-:-:S13]  /*10a10*/  ISETP.NE.AND.EX P0, PT, RZ, UR5, PT, P0 ;  /* 0x00000005ff007c0c */ /* 0x000fda000bf05300 */
[----:B---3--:R-:W-:Y:S05]  /*10a20*/  @!P0 BRA `(.L_x_1535) ;  /* 0x0000000000148947 */ /* 0x008fea0003800000 */
[----:B------:R-:W3:Y:S01]  /*10a30*/  LDC.64 R2, c[0x0][0xa20] ;  /* 0x00028800ff027b82 */ /* 0x000ee20000000a00 */
[----:B------:R-:W-:Y:S01]  /*10a40*/  ULDC.64 UR4, c[0x0][0x208] ;  /* 0x0000820000047ab9 */ /* 0x000fe20000000a00 */
[----:B---3--:R-:W-:-:S05]  /*10a50*/  IMAD.WIDE R2, R19, 0x4, R2 ;  /* 0x0000000413027825 */ /* 0x008fca00078e0202 */
[----:B------:R3:W5:Y:S01]  /*10a60*/  LDG.E R6, desc[UR4][R2.64] ;  /* 0x0000000402067981 */ /* 0x000762000c1e1900 */
[----:B------:R-:W-:Y:S05]  /*10a70*/  BRA `(.L_x_1536) ;  /* 0x0000000000147947 */ /* 0x000fea0003800000 */
.L_x_1535:
[----:B------:R-:W-:Y:S05]  /*10a80*/  @!P1 BRA `(.L_x_1536) ;  /* 0x0000000000109947 */ /* 0x000fea0003800000 */
[----:B------:R-:W-:Y:S02]  /*10a90*/  ULDC.64 UR4, c[0x0][0x208] ;  /* 0x0000820000047ab9 */ /* 0x000fe40000000a00 */
[----:B------:R-:W3:Y:S04]  /*10aa0*/  LDG.E R6, desc[UR4][R2.64] ;  /* 0x0000000402067981 */ /* 0x000ee8000c1e1900 */
[----:B------:R-:W3:Y:S02]  /*10ab0*/  LDG.E R2, desc[UR4][R2.64+0x4] ;  /* 0x0000040402027981 */ /* 0x000ee4000c1e1900 */
[----:B---3--:R-:W-:-:S07]  /*10ac0*/  IMAD.IADD R6, R2, 0x1, -R6 ;  /* 0x0000000102067824 */ /* 0x008fce00078e0a06 */
.L_x_1536:
[----:B---3--:R-:W3:Y:S01]  /*10ad0*/  LDC R2, c[0x0][0x448] ;  /* 0x00011200ff027b82 */ /* 0x008ee20000000800 */
[----:B------:R-:W-:Y:S02]  /*10ae0*/  IMAD.SHL.U32 R8, R17, 0x80, RZ ;  /* 0x0000008011087824 */ /* 0x000fe400078e00ff */
[----:B-----5:R-:W-:Y:S02]  /*10af0*/  IMAD.IADD R0, R6, 0x1, -R0 ;  /* 0x0000000106007824 */ /* 0x020fe400078e0a00 */
[----:B------:R-:W-:Y:S01]  /*10b00*/  VIADD R4, R8, 0x7f ;  /* 0x0000007f08047836 */ /* 0x000fe20000000000 */
[----:B------:R4:W-:Y:S03]  /*10b10*/  STL [R1+0x2c], R8 ;  /* 0x00002c0801007387 */ /* 0x0009e60000100800 */
[----:B------:R-:W-:Y:S01]  /*10b20*/  IMAD.MOV.U32 R6, RZ, RZ, R4 ;  /* 0x000000ffff067224 */ /* 0x000fe200078e0004 */
[----:B---3--:R-:W-:-:S13]  /*10b30*/  ISETP.NE.AND P1, PT, R2, 0x1, PT ;  /* 0x000000010200780c */ /* 0x008fda0003f25270 */
[----:B------:R-:W3:Y:S08]  /*10b40*/  @P1 LDC R3, c[0x0][0x44c] ;  /* 0x00011300ff031b82 */ /* 0x000ef00000000800 */
[----:B------:R-:W0:Y:S01]  /*10b50*/  @P1 LDC R2, c[0x0][0x450] ;  /* 0x00011400ff021b82 */ /* 0x000e220000000800 */
[----:B---3--:R-:W-:-:S05]  /*10b60*/  @P1 IMAD.HI.U32 R3, R4, R3, RZ ;  /* 0x0000000304031227 */ /* 0x008fca00078e00ff */
[----:B0-----:R-:W-:Y:S02]  /*10b70*/  @P1 SHF.R.U32.HI R6, RZ, R2, R3 ;  /* 0x00000002ff061219 */ /* 0x001fe40000011603 */
[----:B------:R-:W-:-:S05]  /*10b80*/  IADD3 R2, R0, 0x1, -R9 ;  /* 0x0000000100027810 */ /* 0x000fca0007ffe809 */
[----:B------:R-:W-:Y:S02]  /*10b90*/  IMAD.IADD R6, R2, 0x1, R6 ;  /* 0x0000000102067824 */ /* 0x000fe400078e0206 */
[----:B------:R-:W0:Y:S02]  /*10ba0*/  LDC.64 R2, c[0x0][0x9e0] ;  /* 0x00027800ff027b82 */ /* 0x000e240000000a00 */
[----:B0-----:R-:W-:Y:S01]  /*10bb0*/  ISETP.GE.AND P2, PT, R3, 0x1, PT ;  /* 0x000000010300780c */ /* 0x001fe20003f46270 */
[----:B------:R-:W-:-:S12]  /*10bc0*/  IMAD.IADD R2, R6, 0x1, R2 ;  /* 0x0000000106027824 */ /* 0x000fd800078e0202 */
[----:B----4-:R-:W-:Y:S05]  /*10bd0*/  @!P2 BRA `(.L_x_1537) ;  /* 0x000000000048a947 */ /* 0x010fea0003800000 */
[C---:B------:R-:W-:Y:S01]  /*10be0*/  ISETP.GT.AND P0, PT, R6.reuse, RZ, PT ;  /* 0x000000ff0600720c */ /* 0x040fe20003f04270 */
[----:B------:R-:W-:Y:S01]  /*10bf0*/  BSSY B0, `(.L_x_1538) ;  /* 0x000000e000007945 */ /* 0x000fe20003800000 */
[----:B------:R-:W-:-:S11]  /*10c00*/  VIADD R7, R6, 0xffffffff ;  /* 0xffffffff06077836 */ /* 0x000fd60000000000 */
[----:B------:R-:W-:Y:S05]  /*10c10*/  @P0 BRA `(.L_x_1539) ;  /* 0x00000000001c0947 */ /* 0x000fea0003800000 */
[----:B------:R-:W-:Y:S01]  /*10c20*/  ISETP.NE.AND P0, PT, R3, 0x1, PT ;  /* 0x000000010300780c */ /* 0x000fe20003f05270 */
[----:B------:R-:W-:-:S12]  /*10c30*/  IMAD.MOV R6, RZ, RZ, -R6 ;  /* 0x000000ffff067224 */ /* 0x000fd800078e0a06 */
[----:B------:R-:W0:Y:S02]  /*10c40*/  @P0 LDC.64 R4, c[0x0][0x9e8] ;  /* 0x00027a00ff040b82 */ /* 0x000e240000000a00 */
[----:B0-----:R-:W-:-:S05]  /*10c50*/  @P0 IMAD.HI.U32 R4, R6, R4, RZ ;  /* 0x0000000406040227 */ /* 0x001fca00078e00ff */
[----:B------:R-:W-:-:S04]  /*10c60*/  @P0 SHF.R.U32.HI R6, RZ, R5, R4 ;  /* 0x00000005ff060219 */ /* 0x000fc80000011604 */
[----:B------:R-:W-:Y:S01]  /*10c70*/  LOP3.LUT R7, RZ, R6, RZ, 0x33, !PT ;  /* 0x00000006ff077212 */ /* 0x000fe200078e33ff */
[----:B------:R-:W-:Y:S06]  /*10c80*/  BRA `(.L_x_1540) ;  /* 0x0000000000107947 */ /* 0x000fec0003800000 */
.L_x_1539:
[----:B------:R-:W-:-:S13]  /*10c90*/  ISETP.NE.AND P0, PT, R3, 0x1, PT ;  /* 0x000000010300780c */ /* 0x000fda0003f05270 */
[----:B------:R-:W0:Y:S02]  /*10ca0*/  @P0 LDC.64 R4, c[0x0][0x9e8] ;  /* 0x00027a00ff040b82 */ /* 0x000e240000000a00 */
[----:B0-----:R-:W-:-:S05]  /*10cb0*/  @P0 IMAD.HI.U32 R4, R7, R4, RZ ;  /* 0x0000000407040227 */ /* 0x001fca00078e00ff */
[----:B------:R-:W-:-:S07]  /*10cc0*/  @P0 SHF.R.U32.HI R7, RZ, R5, R4 ;  /* 0x00000005ff070219 */ /* 0x000fce0000011604 */
.L_x_1540:
[----:B------:R-:W-:Y:S05]  /*10cd0*/  BSYNC B0 ;  /* 0x0000000000007941 */ /* 0x000fea0003800000 */
.L_x_1538:
[----:B------:R-:W-:-:S05]  /*10ce0*/  IMAD R7, R7, R3, R3 ;  /* 0x0000000307077224 */ /* 0x000fca00078e0203 */
[----:B------:R-:W-:-:S07]  /*10cf0*/  VIMNMX R2, R2, R7, PT ;  /* 0x0000000702027248 */ /* 0x000fce0003fe0100 */
.L_x_1537:
[----:B------:R-:W0:Y:S01]  /*10d00*/  @P1 LDC R5, c[0x0][0x44c] ;  /* 0x00011300ff051b82 */ /* 0x000e220000000800 */
[----:B------:R-:W-:Y:S01]  /*10d10*/  IMAD.MOV.U32 R6, RZ, RZ, R8 ;  /* 0x000000ffff067224 */ /* 0x000fe200078e0008 */
[----:B------:R-:W-:-:S06]  /*10d20*/  ULDC UR4, c[0x0][0x9dc] ;  /* 0x0002770000047ab9 */ /* 0x000fcc0000000800 */
[----:B------:R-:W3:Y:S01]  /*10d30*/  @P1 LDC R4, c[0x0][0x450] ;  /* 0x00011400ff041b82 */ /* 0x000ee20000000800 */
[----:B0-----:R-:W-:-:S05]  /*10d40*/  @P1 IMAD.HI.U32 R5, R8, R5, RZ ;  /* 0x0000000508051227 */ /* 0x001fca00078e00ff */
[----:B---3--:R-:W-:Y:S01]  /*10d50*/  @P1 SHF.R.U32.HI R6, RZ, R4, R5 ;  /* 0x00000004ff061219 */ /* 0x008fe20000011605 */
[----:B------:R-:W-:-:S03]  /*10d60*/  VIADD R4, R2, 0x3f ;  /* 0x0000003f02047836 */ /* 0x000fc60000000000 */
[----:B------:R-:W-:Y:S01]  /*10d70*/  IADD3 R2, R6, R0, -R9 ;  /* 0x0000000006027210 */ /* 0x000fe20007ffe809 */
[----:B------:R-:W-:Y:S01]  /*10d80*/  VIADD R0, R0, 0x3f ;  /* 0x0000003f00007836 */ /* 0x000fe20000000000 */
[----:B------:R-:W-:-:S04]  /*10d90*/  SHF.R.S32.HI R5, RZ, 0x1f, R4 ;  /* 0x0000001fff057819 */ /* 0x000fc80000011404 */
[----:B------:R-:W-:Y:S02]  /*10da0*/  LEA.HI R5, R5, R4, RZ, 0x6 ;  /* 0x0000000405057211 */ /* 0x000fe400078f30ff */
[----:B------:R-:W-:Y:S02]  /*10db0*/  SHF.R.S32.HI R4, RZ, 0x1f, R0 ;  /* 0x0000001fff047819 */ /* 0x000fe40000011400 */
[----:B------:R-:W-:Y:S02]  /*10dc0*/  SHF.R.S32.HI R5, RZ, 0x6, R5 ;  /* 0x00000006ff057819 */ /* 0x000fe40000011405 */
[----:B------:R-:W-:Y:S01]  /*10dd0*/  LEA.HI R4, R4, R0, RZ, 0x6 ;  /* 0x0000000004047211 */ /* 0x000fe200078f30ff */
[----:B------:R-:W-:-:S03]  /*10de0*/  VIADD R0, R2, -UR4 ;  /* 0x8000000402007c36 */ /* 0x000fc60008000000 */
[----:B------:R-:W-:-:S04]  /*10df0*/  SHF.R.S32.HI R4, RZ, 0x6, R4 ;  /* 0x00000006ff047819 */ /* 0x000fc80000011404 */
[----:B------:R-:W-:-:S05]  /*10e00*/  VIMNMX R7, R4, R5, PT ;  /* 0x0000000504077248 */ /* 0x000fca0003fe0100 */
[----:B------:R0:W-:Y:S01]  /*10e10*/  STL [R1+0x28], R7 ;  /* 0x0000280701007387 */ /* 0x0001e20000100800 */
[----:B------:R-:W-:Y:S05]  /*10e20*/  @!P2 BRA `(.L_x_1541) ;  /* 0x000000000044a947 */ /* 0x000fea0003800000 */
[----:B------:R-:W-:Y:S01]  /*10e30*/  ISETP.GT.AND P0, PT, R2, -0x1, PT ;  /* 0xffffffff0200780c */ /* 0x000fe20003f04270 */
[----:B------:R-:W-:-:S12]  /*10e40*/  BSSY B0, `(.L_x_1542) ;  /* 0x000000d000007945 */ /* 0x000fd80003800000 */
[----:B------:R-:W-:Y:S05]  /*10e50*/  @P0 BRA `(.L_x_1543) ;  /* 0x00000000001c0947 */ /* 0x000fea0003800000 */
[----:B------:R-:W-:Y:S02]  /*10e60*/  ISETP.NE.AND P0, PT, R3, 0x1, PT ;  /* 0x000000010300780c */ /* 0x000fe40003f05270 */
[----:B------:R-:W-:-:S11]  /*10e70*/  LOP3.LUT R2, RZ, R2, RZ, 0x33, !PT ;  /* 0x00000002ff027212 */ /* 0x000fd600078e33ff */
[----:B------:R-:W3:Y:S02]  /*10e80*/  @P0 LDC.64 R4, c[0x0][0x9e8] ;  /* 0x00027a00ff040b82 */ /* 0x000ee40000000a00 */
[----:B---3--:R-:W-:-:S05]  /*10e90*/  @P0 IMAD.HI.U32 R4, R2, R4, RZ ;  /* 0x0000000402040227 */ /* 0x008fca00078e00ff */
[----:B------:R-:W-:-:S04]  /*10ea0*/  @P0 SHF.R.U32.HI R2, RZ, R5, R4 ;  /* 0x00000005ff020219 */ /* 0x000fc80000011604 */
[----:B------:R-:W-:Y:S01]  /*10eb0*/  LOP3.LUT R2, RZ, R2, RZ, 0x33, !PT ;  /* 0x00000002ff027212 */ /* 0x000fe200078e33ff */
[----:B------:R-:W-:Y:S06]  /*10ec0*/  BRA `(.L_x_1544) ;  /* 0x0000000000107947 */ /* 0x000fec0003800000 */
.L_x_1543:
[----:B------:R-:W-:-:S13]  /*10ed0*/  ISETP.NE.AND P0, PT, R3, 0x1, PT ;  /* 0x000000010300780c */ /* 0x000fda0003f05270 */
[----:B------:R-:W3:Y:S02]  /*10ee0*/  @P0 LDC.64 R4, c[0x0][0x9e8] ;  /* 0x00027a00ff040b82 */ /* 0x000ee40000000a00 */
[----:B---3--:R-:W-:-:S05]  /*10ef0*/  @P0 IMAD.HI.U32 R4, R2, R4, RZ ;  /* 0x0000000402040227 */ /* 0x008fca00078e00ff */
[----:B------:R-:W-:-:S07]  /*10f00*/  @P0 SHF.R.U32.HI R2, RZ, R5, R4 ;  /* 0x00000005ff020219 */ /* 0x000fce0000011604 */
.L_x_1544:
[----:B------:R-:W-:Y:S05]  /*10f10*/  BSYNC B0 ;  /* 0x0000000000007941 */ /* 0x000fea0003800000 */
.L_x_1542:
[----:B------:R-:W-:-:S05]  /*10f20*/  IMAD R2, R2, R3, RZ ;  /* 0x0000000302027224 */ /* 0x000fca00078e02ff */
[----:B------:R-:W-:-:S07]  /*10f30*/  VIMNMX R0, R0, R2, !PT ;  /* 0x0000000200007248 */ /* 0x000fce0007fe0100 */
.L_x_1541:
[----:B------:R-:W-:Y:S01]  /*10f40*/  SHF.R.S32.HI R2, RZ, 0x1f, R0 ;  /* 0x0000001fff027819 */ /* 0x000fe20000011400 */
[----:B------:R-:W-:Y:S03]  /*10f50*/  BSSY B7, `(.L_x_1545) ;  /* 0x00004ea000077945 */ /* 0x000fe60003800000 */
[----:B------:R-:W-:-:S04]  /*10f60*/  LEA.HI R2, R2, R0, RZ, 0x6 ;  /* 0x0000000002027211 */ /* 0x000fc800078f30ff */
[----:B------:R-:W-:-:S04]  /*10f70*/  SHF.R.S32.HI R2, RZ, 0x6, R2 ;  /* 0x00000006ff027819 */ /* 0x000fc80000011402 */
[----:B------:R-:W-:-:S04]  /*10f80*/  VIMNMX R3, RZ, R2, !PT ;  /* 0x00000002ff037248 */ /* 0x000fc80007fe0100 */
[----:B------:R-:W-:Y:S01]  /*10f90*/  ISETP.GT.AND P0, PT, R7, R3, PT ;  /* 0x000000030700720c */ /* 0x000fe20003f04270 */
[----:B------:R3:W-:-:S12]  /*10fa0*/  STL [R1+0x24], R3 ;  /* 0x0000240301007387 */ /* 0x0007d80000100800 */
[----:B---3--:R-:W-:Y:S05]  /*10fb0*/  @P0 BRA `(.L_x_1546) ;  /* 0x0000000000480947 */ /* 0x008fea0003800000 */
[----:B------:R-:W3:Y:S02]  /*10fc0*/  S2R R3, SR_TID.X ;  /* 0x0000000000037919 */ /* 0x000ee40000002100 */
[----:B---3--:R-:W-:-:S04]  /*10fd0*/  LOP3.LUT R3, R3, 0x7f, RZ, 0xc0, !PT ;  /* 0x0000007f03037812 */ /* 0x008fc800078ec0ff */
[----:B------:R-:W-:-:S13]  /*10fe0*/  ISETP.NE.AND P0, PT, R3, RZ, PT ;  /* 0x000000ff0300720c */ /* 0x000fda0003f05270 */
[----:B------:R-:W-:Y:S05]  /*10ff0*/  @P0 BRA `(.L_x_1547) ;  /* 0x0000004c007c0947 */ /* 0x000fea0003800000 */
[----:B------:R-:W3:Y:S01]  /*11000*/  S2R R3, SR_LANEID ;  /* 0x0000000000037919 */ /* 0x000ee20000000000 */
[----:B------:R-:W-:Y:S01]  /*11010*/  VOTEU.ANY UR4, UPT, PT ;  /* 0x0000000000047886 */ /* 0x000fe200038e0100 */
[----:B------:R-:W-:Y:S01]  /*11020*/  ULDC.64 UR6, c[0x0][0x208] ;  /* 0x0000820000067ab9 */ /* 0x000fe20000000a00 */
[----:B------:R-:W3:Y:S08]  /*11030*/  FLO.U32 R0, UR4 ;  /* 0x0000000400007d00 */ /* 0x000ef000080e0000 */
[----:B------:R-:W4:Y:S01]  /*11040*/  POPC R5, UR4 ;  /* 0x0000000400057d09 */ /* 0x000f220008000000 */
[----:B---3--:R-:W-:-:S02]  /*11050*/  ISETP.EQ.U32.AND P0, PT, R0, R3, PT ;  /* 0x000000030000720c */ /* 0x008fc40003f02070 */
[----:B------:R-:W4:Y:S11]  /*11060*/  LDC.64 R2, c[0x0][0xc60] ;  /* 0x00031800ff027b82 */ /* 0x000f360000000a00 */
[----:B----4-:R-:W3:Y:S01]  /*11070*/  @P0 ATOMG.E.ADD.STRONG.GPU PT, R3, desc[UR6][R2.64], R5 ;  /* 0x00000005020309a8 */ /* 0x010ee200081ee1c6 */
[----:B------:R-:W4:Y:S02]  /*11080*/  S2R R4, SR_LTMASK ;  /* 0x0000000000047919 */ /* 0x000f240000003900 */
[----:B----4-:R-:W-:-:S04]  /*11090*/  LOP3.LUT R4, R4, UR4, RZ, 0xc0, !PT ;  /* 0x0000000404047c12 */ /* 0x010fc8000f8ec0ff */
[----:B0-----:R-:W0:Y:S01]  /*110a0*/  POPC R7, R4 ;  /* 0x0000000400077309 */ /* 0x001e220000000000 */
[----:B---3--:R-:W0:Y:S02]  /*110b0*/  SHFL.IDX PT, R0, R3, R0, 0x1f ;  /* 0x00001f0003007589 */ /* 0x008e2400000e0000 */
[----:B0-----:R-:W-:Y:S01]  /*110c0*/  IADD3 R16, R0, UR38, R7 ;  /* 0x0000002600107c10 */ /* 0x001fe2000fffe007 */
[----:B------:R-:W-:Y:S06]  /*110d0*/  BRA `(.L_x_1547) ;  /* 0x0000004c00447947 */ /* 0x000fec0003800000 */
.L_x_1546:
[----:B------:R-:W3:Y:S01]  /*110e0*/  LDL R17, [R1] ;  /* 0x0000000001117983 */ /* 0x000ee20000100800 */
        /* <DEDUP_REMOVED lines=19> */
[----:B-123--:R-:W-:Y:S05]  /*11220*/  CALL.ABS.NOINC R2 ;  /* 0x0000000002007343 */ /* 0x00efea0003c00000 */
.L_x_1549:
[----:B------:R-:W-:Y:S05]  /*11230*/  BSYNC B6 ;  /* 0x0000000000067941 */ /* 0x000fea0003800000 */
.L_x_1548:
        /* <DEDUP_REMOVED lines=12> */
[----:B0-----:R-:W-:-:S02]  /*11300*/  IMAD.U32 R7, RZ, RZ, UR9 ;  /* 0x00000009ff077e24 */ /* 0x001fc4000f8e00ff */
[----:B------:R-:W-:Y:S02]  /*11310*/  IMAD.U32 R10, RZ, RZ, UR4 ;  /* 0x00000004ff0a7e24 */ /* 0x000fe4000f8e00ff */
[----:B------:R-:W-:Y:S02]  /*11320*/  IMAD.U32 R11, RZ, RZ, UR5 ;  /* 0x00000005ff0b7e24 */ /* 0x000fe4000f8e00ff */
[----:B------:R-:W-:Y:S02]  /*11330*/  IMAD.MOV.U32 R8, RZ, RZ, 0x70 ;  /* 0x00000070ff087424 */ /* 0x000fe400078e00ff */
[----:B------:R-:W-:Y:S02]  /*11340*/  IMAD.MOV.U32 R12, RZ, RZ, 0x1 ;  /* 0x00000001ff0c7424 */ /* 0x000fe400078e00ff */
[----:B---3--:R-:W-:-:S07]  /*11350*/  IMAD.MOV.U32 R13, RZ, RZ, RZ ;  /* 0x000000ffff0d7224 */ /* 0x008fce00078e00ff */
[----:B------:R-:W-:-:S07]  /*11360*/  LEPC R20, `(.L_x_1552) ;  /* 0x000000001014794e */ /* 0x000fce0000000000 */
[----:B-12-4-:R-:W-:Y:S05]  /*11370*/  CALL.ABS.NOINC R2 ;  /* 0x0000000002007343 */ /* 0x016fea0003c00000 */
.L_x_1552:
        /* <DEDUP_REMOVED lines=15> */
.L_x_1551:
[----:B------:R-:W-:Y:S05]  /*11470*/  BSYNC B6 ;  /* 0x0000000000067941 */ /* 0x000fea0003800000 */
.L_x_1550:
[----:B------:R-:W-:Y:S01]  /*11480*/  ULDC.64 UR4, c[0x0][0x9f8] ;  /* 0x00027e0000047ab9 */ /* 0x000fe20000000a00 */
[----:B------:R-:W3:Y:S01]  /*11490*/  LDL R17, [R1+0x28] ;  /* 0x0000280001117983 */ /* 0x000ee20000100800 */
[----:B------:R-:W-:Y:S01]  /*114a0*/  ISETP.NE.U32.AND P0, PT, RZ, UR4, PT ;  /* 0x00000004ff007c0c */ /* 0x000fe2000bf05070 */
[----:B0-----:R-:W-:Y:S01]  /*114b0*/  IMAD.MOV.U32 R7, RZ, RZ, R19 ;  /* 0x000000ffff077224 */ /* 0x001fe200078e0013 */
[----:B------:R-:W-:Y:S02]  /*114c0*/  ULDC.64 UR6, c[0x0][0x208] ;  /* 0x0000820000067ab9 */ /* 0x000fe40000000a00 */
[----:B------:R-:W-:Y:S01]  /*114d0*/  ISETP.NE.AND.EX P0, PT, RZ, UR5, PT, P0 ;  /* 0x00000005ff007c0c */ /* 0x000fe2000bf05300 */
[----:B------:R-:W-:-:S12]  /*114e0*/  ULDC.64 UR4, c[0x0][0xa08] ;  /* 0x0002820000047ab9 */ /* 0x000fd80000000a00 */
[----:B------:R-:W0:Y:S02]  /*114f0*/  @P0 LDC.64 R2, c[0x0][0x9f8] ;  /* 0x00027e00ff020b82 */ /* 0x000e240000000a00 */
[----:B0-----:R-:W-:-:S05]  /*11500*/  @P0 IMAD.WIDE R2, R19, 0x4, R2 ;  /* 0x0000000413020825 */ /* 0x001fca00078e0202 */
[----:B------:R0:W4:Y:S02]  /*11510*/  @P0 LDG.E R7, desc[UR6][R2.64] ;  /* 0x0000000602070981 */ /* 0x000124000c1e1900 */
[----:B0-----:R-:W0:Y:S02]  /*11520*/  LDC.64 R2, c[0x0][0x418] ;  /* 0x00010600ff027b82 */ /* 0x001e240000000a00 */
[----:B0-----:R-:W-:Y:S01]  /*11530*/  LOP3.LUT P0, RZ, R2, UR4, RZ, 0xfc, !PT ;  /* 0x0000000402ff7c12 */ /* 0x001fe2000f80fcff */
[----:B------:R-:W-:-:S03]  /*11540*/  UMOV UR4, 0xffffffff ;  /* 0xffffffff00047882 */ /* 0x000fc60000000000 */
[----:B------:R-:W-:Y:S01]  /*11550*/  LOP3.LUT P0, RZ, R3, UR5, RZ, 0xfc, P0 ;  /* 0x0000000503ff7c12 */ /* 0x000fe2000800fcff */
[----:B---3--:R-:W-:Y:S01]  /*11560*/  VIADD R0, R17, 0xffffffff ;  /* 0xffffffff11007836 */ /* 0x008fe20000000000 */
[----:B----4-:R-:W-:Y:S01]  /*11570*/  SHF.R.S32.HI R8, RZ, 0x1f, R7 ;  /* 0x0000001fff087819 */ /* 0x010fe20000011407 */
[----:B------:R0:W-:Y:S01]  /*11580*/  STL [R1+0xc], R7 ;  /* 0x00000c0701007387 */ /* 0x0001e20000100800 */
[----:B------:R-:W-:-:S03]  /*11590*/  SEL R17, R7, RZ, !P0 ;  /* 0x000000ff07117207 */ /* 0x000fc60004000000 */
[----:B------:R0:W-:Y:S01]  /*115a0*/  STL [R1+0x1c], R8 ;  /* 0x00001c0801007387 */ /* 0x0001e20000100800 */
[----:B------:R-:W-:Y:S05]  /*115b0*/  BRA.DIV UR4, `(.L_x_1553) ;  /* 0x0000005e04087947 */ /* 0x000fea000b800000 */
[----:B------:R-:W3:Y:S02]  /*115c0*/  S2R R4, SR_TID.X ;  /* 0x0000000000047919 */ /* 0x000ee40000002100 */
[----:B---3--:R-:W-:-:S04]  /*115d0*/  SHF.R.U32.HI R4, RZ, 0x5, R4 ;  /* 0x00000005ff047819 */ /* 0x008fc80000011604 */
[----:B------:R-:W-:-:S05]  /*115e0*/  LOP3.LUT R4, R4, 0x3, RZ, 0xc0, !PT ;  /* 0x0000000304047812 */ /* 0x000fca00078ec0ff */
[----:B------:R3:W4:Y:S02]  /*115f0*/  SHFL.IDX PT, R14, R4, RZ, 0x1f ;  /* 0x00001fff040e7589 */ /* 0x00072400000e0000 */
.L_x_1670:
[----:B---3--:R-:W3:Y:S01]  /*11600*/  LDL.LU R4, [R1+0x18] ;  /* 0x0000180001047983 */ /* 0x008ee20000300800 */
[----:B------:R-:W-:Y:S02]  /*11610*/  PLOP3.LUT P1, PT, PT, PT, PT, 0x8, 0x0 ;  /* 0x000000000000781c */ /* 0x000fe40003f2e170 */
[----:B----4-:R-:W-:Y:S01]  /*11620*/  ISETP.NE.AND P0, PT, R14, RZ, PT ;  /* 0x000000ff0e00720c */ /* 0x010fe20003f05270 */
[----:B------:R4:W-:Y:S01]  /*11630*/  STL [R1+0x8], R0 ;  /* 0x0000080001007387 */ /* 0x0009e20000100800 */
[----:B---3--:R-:W-:-:S09]  /*11640*/  LOP3.LUT R4, R4, 0xfffffffe, RZ, 0xc0, !PT ;  /* 0xfffffffe04047812 */ /* 0x008fd200078ec0ff */
[----:B------:R-:W-:-:S05]  /*11650*/  @P1 LOP3.LUT R4, R4, 0x1, RZ, 0xfc, !PT ;  /* 0x0000000104041812 */ /* 0x000fca00078efcff */
[----:B------:R4:W-:Y:S01]  /*11660*/  STL [R1+0x18], R4 ;  /* 0x0000180401007387 */ /* 0x0009e20000100800 */
[----:B------:R-:W-:Y:S05]  /*11670*/  @P0 BRA `(.L_x_1554) ;  /* 0x00000004005c0947 */ /* 0x000fea0003800000 */
[----:B------:R-:W-:-:S03]  /*11680*/  UMOV UR4, 0xffffffff ;  /* 0xffffffff00047882 */ /* 0x000fc60000000000 */
[----:B------:R-:W-:Y:S05]  /*11690*/  BRA.DIV UR4, `(.L_x_1555) ;  /* 0x0000005e04047947 */ /* 0x000fea000b800000 */
[----:B------:R-:W-:-:S13]  /*116a0*/  ELECT P6, URZ, PT ;  /* 0x00000000003f782f */ /* 0x000fda00038c0000 */
.L_x_1673:
[----:B------:R-:W-:Y:S05]  /*116b0*/  @!P6 BRA `(.L_x_1554) ;  /* 0x00000004004ce947 */ /* 0x000fea0003800000 */
[----:B------:R-:W-:-:S04]  /*116c0*/  ISETP.NE.U32.AND P0, PT, R2, RZ, PT ;  /* 0x000000ff0200720c */ /* 0x000fc80003f05070 */
[----:B------:R-:W-:-:S13]  /*116d0*/  ISETP.NE.AND.EX P0, PT, R3, RZ, PT, P0 ;  /* 0x000000ff0300720c */ /* 0x000fda0003f05300 */
[----:B------:R-:W-:Y:S05]  /*116e0*/  @!P0 BRA `(.L_x_1556) ;  /* 0x0000000000548947 */ /* 0x000fea0003800000 */
[----:B------:R-:W3:Y:S01]  /*116f0*/  LDC R6, c[0x0][0x43c] ;  /* 0x00010f00ff067b82 */ /* 0x000ee20000000800 */
[----:B-12---:R-:W-:Y:S01]  /*11700*/  IMAD.MOV.U32 R9, RZ, RZ, R0 ;  /* 0x000000ffff097224 */ /* 0x006fe200078e0000 */
[----:B------:R-:W-:Y:S01]  /*11710*/  ULDC.64 UR4, c[0x0][0x428] ;  /* 0x00010a0000047ab9 */ /* 0x000fe20000000a00 */
[----:B------:R-:W-:Y:S02]  /*11720*/  ULDC.64 UR6, c[0x0][0x208] ;  /* 0x0000820000067ab9 */ /* 0x000fe40000000a00 */
[----:B----4-:R-:W-:Y:S01]  /*11730*/  IMAD.MOV.U32 R0, RZ, RZ, R9 ;  /* 0x000000ffff007224 */ /* 0x010fe200078e0009 */
[----:B---3--:R-:W-:-:S13]  /*11740*/  ISETP.NE.AND P0, PT, R6, 0x1, PT ;  /* 0x000000010600780c */ /* 0x008fda0003f05270 */
[----:B------:R-:W1:Y:S02]  /*11750*/  @P0 LDC.64 R4, c[0x0][0x440] ;  /* 0x00011000ff040b82 */ /* 0x000e640000000a00 */
[----:B-1----:R-:W-:-:S05]  /*11760*/  @P0 IMAD.HI.U32 R4, R9, R4, RZ ;  /* 0x0000000409040227 */ /* 0x002fca00078e00ff */
[----:B------:R-:W-:-:S04]  /*11770*/  @P0 SHF.R.U32.HI R0, RZ, R5, R4 ;  /* 0x00000005ff000219 */ /* 0x000fc80000011604 */
[--C-:B------:R-:W-:Y:S01]  /*11780*/  SHF.R.S32.HI R5, RZ, 0x1f, R0.reuse ;  /* 0x0000001fff057819 */ /* 0x100fe20000011400 */
[----:B------:R-:W-:-:S04]  /*11790*/  IMAD.MOV R4, RZ, RZ, -R0 ;  /* 0x000000ffff047224 */ /* 0x000fc800078e0a00 */
[----:B------:R-:W-:Y:S02]  /*117a0*/  IMAD R9, R6, R4, R9 ;  /* 0x0000000406097224 */ /* 0x000fe400078e0209 */
[----:B------:R-:W-:Y:S02]  /*117b0*/  IMAD R6, R8, UR4, RZ ;  /* 0x0000000408067c24 */ /* 0x000fe4000f8e02ff */
[----:B------:R-:W-:Y:S01]  /*117c0*/  IMAD.MOV.U32 R4, RZ, RZ, R0 ;  /* 0x000000ffff047224 */ /* 0x000fe200078e0000 */
[----:B------:R3:W-:Y:S01]  /*117d0*/  STL [R1+0x8], R9 ;  /* 0x0000080901007387 */ /* 0x0007e20000100800 */
[C---:B------:R-:W-:Y:S02]  /*117e0*/  IMAD R0, R7.reuse, UR5, R6 ;  /* 0x0000000507007c24 */ /* 0x040fe4000f8e0206 */
[----:B------:R-:W-:-:S04]  /*117f0*/  IMAD.WIDE.U32 R4, R7, UR4, R4 ;  /* 0x0000000407047c25 */ /* 0x000fc8000f8e0004 */
[----:B------:R-:W-:Y:S01]  /*11800*/  IMAD.IADD R0, R5, 0x1, R0 ;  /* 0x0000000105007824 */ /* 0x000fe200078e0200 */
[----:B------:R-:W-:-:S04]  /*11810*/  LEA R2, P0, R4, R2, 0x2 ;  /* 0x0000000204027211 */ /* 0x000fc800078010ff */
[----:B------:R-:W-:-:S05]  /*11820*/  LEA.HI.X R3, R4, R3, R0, 0x2, P0 ;  /* 0x0000000304037211 */ /* 0x000fca00000f1400 */
[----:B------:R3:W5:Y:S04]  /*11830*/  LDG.E R17, desc[UR6][R2.64] ;  /* 0x0000000602117981 */ /* 0x000768000c1e1900 */
.L_x_1556:
[----:B0-----:R-:W2:Y:S04]  /*11840*/  LDL R7, [R1] ;  /* 0x0000000001077983 */ /* 0x001ea80000100800 */
[----:B----4-:R-:W2:Y:S04]  /*11850*/  LDL R0, [R1+0x4] ;  /* 0x0000040001007983 */ /* 0x010ea80000100800 */
[----:B---3--:R-:W3:Y:S01]  /*11860*/  LDL R2, [R1+0x10] ;  /* 0x0000100001027983 */ /* 0x008ee20000100800 */
[----:B--2---:R-:W-:Y:S01]  /*11870*/  IMAD R0, R0, 0x8, R7 ;  /* 0x0000000800007824 */ /* 0x004fe200078e0207 */
[----:B---3--:R-:W-:-:S04]  /*11880*/  SHF.L.U32 R2, R2, 0x1f, RZ ;  /* 0x0000001f02027819 */ /* 0x008fc800000006ff */
[----:B------:R-:W0:Y:S02]  /*11890*/  SYNCS.PHASECHK.TRANS64.TRYWAIT P0, [R0+URZ+0x30840], R2 ;  /* 0x03084002000075a7 */ /* 0x000e24000800017f */
[----:B0-----:R-:W-:Y:S05]  /*118a0*/  @!P0 BRA `(.L_x_1557) ;  /* 0x0000005800a08947 */ /* 0x001fea0003800000 */
.L_x_1674:
        /* <DEDUP_REMOVED lines=11> */
.L_x_1558:
[----:B0-----:R-:W2:Y:S04]  /*11960*/  LDL R2, [R1+0x14] ;  /* 0x0000140001027983 */ /* 0x001ea80000100800 */
[----:B------:R-:W3:Y:S04]  /*11970*/  LDL R4, [R1] ;  /* 0x0000000001047983 */ /* 0x000ee80000100800 */
[----:B------:R-:W3:Y:S04]  /*11980*/  LDL R3, [R1+0x4] ;  /* 0x0000040001037983 */ /* 0x000ee80000100800 */
[----:B------:R-:W4:Y:S01]  /*11990*/  LDL R5, [R1+0x8] ;  /* 0x0000080001057983 */ /* 0x000f220000100800 */
        /* <DEDUP_REMOVED lines=11> */
[----:B------:R-:W-:-:S04]  /*11a50*/  ULEA UR11, UR11, UR5, 0x6 ;  /* 0x000000050b0b7291 */ /* 0x000fc8000f8e303f */
        /* <DEDUP_REMOVED lines=10> */
[----:B------:R-:W-:Y:S01]  /*11b00*/  UMOV UR14, 0x80 ;  /* 0x00000080000e7882 */ /* 0x000fe20000000000 */
[----:B0-----:R-:W-:Y:S01]  /*11b10*/  UMOV UR8, UR15 ;  /* 0x0000000f00087c82 */ /* 0x001fe20008000000 */
[----:B------:R-:W-:-:S02]  /*11b20*/  UMOV UR10, UR16 ;  /* 0x00000010000a7c82 */ /* 0x000fc40008000000 */
[----:B------:R0:W-:Y:S02]  /*11b30*/  UTMALDG.4D [UR8], [UR4], desc[UR6] ;  /* 0x00000608040075b4 */ /* 0x0001e40008019000 */
[----:B0-----:R-:W-:Y:S01]  /*11b40*/  UMOV UR8, UR17 ;  /* 0x0000001100087c82 */ /* 0x001fe20008000000 */
[----:B------:R-:W-:Y:S01]  /*11b50*/  UMOV UR10, UR14 ;  /* 0x0000000e000a7c82 */ /* 0x000fe20008000000 */
[----:B------:R-:W-:Y:S01]  /*11b60*/  UMOV UR14, 0xc0 ;  /* 0x000000c0000e7882 */ /* 0x000fe20000000000 */
[----:B------:R0:W-:Y:S02]  /*11b70*/  UTMALDG.4D [UR8], [UR4], desc[UR6] ;  /* 0x00000608040075b4 */ /* 0x0001e40008019000 */
[----:B0-----:R-:W-:Y:S01]  /*11b80*/  UMOV UR8, UR18 ;  /* 0x0000001200087c82 */ /* 0x001fe20008000000 */
[----:B------:R-:W-:Y:S02]  /*11b90*/  UMOV UR10, UR14 ;  /* 0x0000000e000a7c82 */ /* 0x000fe40008000000 */
[----:B------:R3:W-:Y:S01]  /*11ba0*/  UTMALDG.4D [UR8], [UR4], desc[UR6] ;  /* 0x00000608040075b4 */ /* 0x0007e20008019000 */
[----:B--2---:R-:W-:-:S04]  /*11bb0*/  LOP3.LUT R2, R2, 0xfffffffe, RZ, 0xc0, !PT ;  /* 0xfffffffe02027812 */ /* 0x004fc800078ec0ff */
[----:B------:R-:W-:-:S05]  /*11bc0*/  @P0 LOP3.LUT R2, R2, 0x1, RZ, 0xfc, !PT ;  /* 0x0000000102020812 */ /* 0x000fca00078efcff */
[----:B------:R3:W-:Y:S01]  /*11bd0*/  STL [R1+0x18], R2 ;  /* 0x0000180201007387 */ /* 0x0007e20000100800 */
[----:B------:R-:W-:Y:S01]  /*11be0*/  NOP ;  /* 0x0000000000007918 */ /* 0x000fe20000000000 */
.L_x_1554:
[----:B---3--:R-:W3:Y:S04]  /*11bf0*/  LDL R2, [R1] ;  /* 0x0000000001027983 */ /* 0x008ee80000100800 */
[----:B------:R-:W4:Y:S01]  /*11c00*/  LDL.LU R3, [R1+0x34] ;  /* 0x0000340001037983 */ /* 0x000f220000300800 */
[----:B------:R-:W-:Y:S05]  /*11c10*/  WARPSYNC.ALL ;  /* 0x0000000000007948 */ /* 0x000fea0003800000 */
[----:B------:R-:W-:Y:S01]  /*11c20*/  ULDC.64 UR4, c[0x0][0x298] ;  /* 0x0000a60000047ab9 */ /* 0x000fe20000000a00 */
[----:B------:R-:W-:Y:S01]  /*11c30*/  BSSY B6, `(.L_x_1559) ;  /* 0x000001c000067945 */ /* 0x000fe20003800000 */
[----:B------:R-:W-:Y:S01]  /*11c40*/  BAR.SYNC.DEFER_BLOCKING 0x8, 0x180 ;  /* 0x0206000000007b1d */ /* 0x000fe20000010000 */
[----:B---3--:R-:W-:Y:S01]  /*11c50*/  VIADD R2, R2, 0x10400 ;  /* 0x0001040002027836 */ /* 0x008fe20000000000 */
[----:B----4-:R-:W-:-:S04]  /*11c60*/  SHF.R.S32.HI R0, RZ, 0x1f, R3 ;  /* 0x0000001fff007819 */ /* 0x010fc80000011403 */
[----:B------:R-:W-:Y:S01]  /*11c70*/  LOP3.LUT P0, RZ, R2, 0x3ff, RZ, 0xc0, !PT ;  /* 0x000003ff02ff7812 */ /* 0x000fe2000780c0ff */
[----:B------:R-:W-:-:S04]  /*11c80*/  IMAD R0, R0, UR4, RZ ;  /* 0x0000000400007c24 */ /* 0x000fc8000f8e02ff */
[C---:B------:R-:W-:Y:S02]  /*11c90*/  IMAD R0, R3.reuse, UR5, R0 ;  /* 0x0000000503007c24 */ /* 0x040fe4000f8e0200 */
[----:B------:R-:W-:-:S04]  /*11ca0*/  IMAD.WIDE.U32 R2, R3, UR4, RZ ;  /* 0x0000000403027c25 */ /* 0x000fc8000f8e00ff */
[----:B------:R-:W-:Y:S01]  /*11cb0*/  IMAD.IADD R0, R3, 0x1, R0 ;  /* 0x0000000103007824 */ /* 0x000fe200078e0200 */
[----:B------:R3:W-:Y:S04]  /*11cc0*/  STL.64 [R1+0x40], R2 ;  /* 0x0000400201007387 */ /* 0x0007e80000100a00 */
[----:B------:R3:W-:Y:S01]  /*11cd0*/  STL [R1+0x34], R0 ;  /* 0x0000340001007387 */ /* 0x0007e20000100800 */
[----:B------:R-:W-:Y:S05]  /*11ce0*/  @!P0 BRA `(.L_x_1560) ;  /* 0x0000000000408947 */ /* 0x000fea0003800000 */
[----:B---3--:R-:W-:Y:S01]  /*11cf0*/  MOV R2, 0x0 ;  /* 0x0000000000027802 */ /* 0x008fe20000000f00 */
        /* <DEDUP_REMOVED lines=15> */
.L_x_1560:
[----:B------:R-:W-:Y:S05]  /*11df0*/  BSYNC B6 ;  /* 0x0000000000067941 */ /* 0x000fea0003800000 */
.L_x_1559:
[----:B---3--:R-:W3:Y:S01]  /*11e00*/  LDL.LU R0, [R1+0x34] ;  /* 0x0000340001007983 */ /* 0x008ee20000300800 */
[----:B0-----:R-:W0:Y:S01]  /*11e10*/  LDC R7, c[0x0][0x448] ;  /* 0x00011200ff077b82 */ /* 0x001e220000000800 */
[----:B------:R-:W-:Y:S02]  /*11e20*/  ULDC.64 UR4, c[0x0][0x2d8] ;  /* 0x0000b60000047ab9 */ /* 0x000fe40000000a00 */
[----:B------:R-:W3:Y:S04]  /*11e30*/  LDL.LU.64 R2, [R1+0x40] ;  /* 0x0000400001027983 */ /* 0x000ee80000300a00 */
[----:B-12---:R-:W2:Y:S01]  /*11e40*/  LDL R9, [R1+0x2c] ;  /* 0x00002c0001097983 */ /* 0x006ea20000100800 */
[----:B------:R-:W1:Y:S01]  /*11e50*/  S2R R5, SR_TID.X ;  /* 0x0000000000057919 */ /* 0x000e620000002100 */
[----:B------:R-:W4:Y:S01]  /*11e60*/  S2R R6, SR_TID.X ;  /* 0x0000000000067919 */ /* 0x000f220000002100 */
[----:B------:R-:W-:-:S02]  /*11e70*/  SHF.R.S32.HI R4, RZ, 0x1f, R19 ;  /* 0x0000001fff047819 */ /* 0x000fc40000011413 */
[----:B-1----:R-:W-:-:S04]  /*11e80*/  LOP3.LUT R5, R5, 0x7f, RZ, 0xc0, !PT ;  /* 0x0000007f05057812 */ /* 0x002fc800078ec0ff */
[----:B------:R-:W-:Y:S01]  /*11e90*/  SHF.R.U32.HI R5, RZ, 0x3, R5 ;  /* 0x00000003ff057819 */ /* 0x000fe20000011605 */
[----:B----4-:R-:W-:-:S05]  /*11ea0*/  IMAD.SHL.U32 R8, R6, 0x10, RZ ;  /* 0x0000001006087824 */ /* 0x010fca00078e00ff */
[----:B------:R-:W-:Y:S01]  /*11eb0*/  LOP3.LUT R8, R5, 0x70, R8, 0xf8, !PT ;  /* 0x0000007005087812 */ /* 0x000fe200078ef808 */
[----:B---3--:R-:W-:Y:S01]  /*11ec0*/  IMAD.MOV.U32 R3, RZ, RZ, R0 ;  /* 0x000000ffff037224 */ /* 0x008fe200078e0000 */
[----:B------:R-:W-:-:S05]  /*11ed0*/  SHF.R.S32.HI R0, RZ, 0x1f, R18 ;  /* 0x0000001fff007819 */ /* 0x000fca0000011412 */
[----:B------:R-:W-:Y:S02]  /*11ee0*/  IMAD R0, R0, UR4, RZ ;  /* 0x0000000400007c24 */ /* 0x000fe4000f8e02ff */
[----:B------:R-:W-:-:S04]  /*11ef0*/  IMAD.WIDE.U32 R2, R18, UR4, R2 ;  /* 0x0000000412027c25 */ /* 0x000fc8000f8e0002 */
[----:B------:R-:W-:Y:S01]  /*11f00*/  IMAD R0, R18, UR5, R0 ;  /* 0x0000000512007c24 */ /* 0x000fe2000f8e0200 */
[----:B------:R-:W-:Y:S02]  /*11f10*/  ULDC.64 UR4, c[0x0][0xa00] ;  /* 0x0002800000047ab9 */ /* 0x000fe40000000a00 */
[----:B------:R-:W-:Y:S01]  /*11f20*/  ISETP.NE.U32.AND P0, PT, RZ, UR4, PT ;  /* 0x00000004ff007c0c */ /* 0x000fe2000bf05070 */
[----:B------:R-:W-:-:S03]  /*11f30*/  IMAD.IADD R3, R3, 0x1, R0 ;  /* 0x0000000103037824 */ /* 0x000fc600078e0200 */
[----:B------:R-:W-:Y:S01]  /*11f40*/  ISETP.NE.AND.EX P0, PT, RZ, UR5, PT, P0 ;  /* 0x00000005ff007c0c */ /* 0x000fe2000bf05300 */
[----:B------:R-:W-:-:S03]  /*11f50*/  ULDC.64 UR4, c[0x0][0x2e0] ;  /* 0x0000b80000047ab9 */ /* 0x000fc60000000a00 */
[----:B------:R-:W-:Y:S02]  /*11f60*/  SEL R4, R4, RZ, !P0 ;  /* 0x000000ff04047207 */ /* 0x000fe40004000000 */
[----:B------:R-:W-:Y:S02]  /*11f70*/  SEL R0, R19, RZ, !P0 ;  /* 0x000000ff13007207 */ /* 0x000fe40004000000 */
[----:B0-----:R-:W-:-:S13]  /*11f80*/  ISETP.NE.AND P0, PT, R7, 0x1, PT ;  /* 0x000000010700780c */ /* 0x001fda0003f05270 */
[----:B------:R-:W0:Y:S08]  /*11f90*/  @P0 LDC R5, c[0x0][0x44c] ;  /* 0x00011300ff050b82 */ /* 0x000e300000000800 */
[----:B------:R-:W1:Y:S01]  /*11fa0*/  @P0 LDC R6, c[0x0][0x450] ;  /* 0x00011400ff060b82 */ /* 0x000e620000000800 */
[----:B------:R-:W-:Y:S02]  /*11fb0*/  IMAD R4, R4, UR4, RZ ;  /* 0x0000000404047c24 */ /* 0x000fe4000f8e02ff */
[----:B------:R-:W-:-:S04]  /*11fc0*/  IMAD.WIDE.U32 R2, R0, UR4, R2 ;  /* 0x0000000400027c25 */ /* 0x000fc8000f8e0002 */
[----:B------:R-:W-:Y:S01]  /*11fd0*/  IMAD R4, R0, UR5, R4 ;  /* 0x0000000500047c24 */ /* 0x000fe2000f8e0204 */
[----:B------:R-:W-:Y:S01]  /*11fe0*/  ULDC.64 UR4, c[0x0][0x2d0] ;  /* 0x0000b40000047ab9 */ /* 0x000fe20000000a00 */
[----:B--2---:R-:W-:Y:S02]  /*11ff0*/  IMAD.IADD R0, R8, 0x1, R9 ;  /* 0x0000000108007824 */ /* 0x004fe400078e0209 */
[----:B------:R-:W2:Y:S01]  /*12000*/  S2R R8, SR_TID.X ;  /* 0x0000000000087919 */ /* 0x000ea20000002100 */
[----:B------:R-:W-:Y:S02]  /*12010*/  IMAD.IADD R3, R3, 0x1, R4 ;  /* 0x0000000103037824 */ /* 0x000fe400078e0204 */
[----:B0-----:R-:W-:-:S04]  /*12020*/  @P0 IMAD.HI.U32 R5, R0, R5, RZ ;  /* 0x0000000500050227 */ /* 0x001fc800078e00ff */
[----:B------:R-:W-:Y:S01]  /*12030*/  IMAD.MOV.U32 R4, RZ, RZ, R0 ;  /* 0x000000ffff047224 */ /* 0x000fe200078e0000 */
[----:B-1----:R-:W-:-:S05]  /*12040*/  @P0 SHF.R.U32.HI R4, RZ, R6, R5 ;  /* 0x00000006ff040219 */ /* 0x002fca0000011605 */
[----:B------:R-:W-:-:S04]  /*12050*/  IMAD.MOV R5, RZ, RZ, -R4 ;  /* 0x000000ffff057224 */ /* 0x000fc800078e0a04 */
[----:B------:R-:W-:Y:S01]  /*12060*/  IMAD R0, R7, R5, R0 ;  /* 0x0000000507007224 */ /* 0x000fe200078e0200 */
[----:B------:R-:W-:Y:S01]  /*12070*/  SHF.R.S32.HI R5, RZ, 0x1f, R4 ;  /* 0x0000001fff057819 */ /* 0x000fe20000011404 */
[----:B------:R-:W-:-:S04]  /*12080*/  IMAD.WIDE.U32 R2, R4, UR4, R2 ;  /* 0x0000000404027c25 */ /* 0x000fc8000f8e0002 */
[----:B------:R-:W-:-:S04]  /*12090*/  IMAD R5, R5, UR4, RZ ;  /* 0x0000000405057c24 */ /* 0x000fc8000f8e02ff */
[----:B------:R-:W-:Y:S01]  /*120a0*/  IMAD R4, R4, UR5, R5 ;  /* 0x0000000504047c24 */ /* 0x000fe2000f8e0205 */
[----:B------:R-:W-:-:S03]  /*120b0*/  ULDC.64 UR4, c[0x0][0x2c8] ;  /* 0x0000b20000047ab9 */ /* 0x000fc60000000a00 */
[----:B------:R-:W-:Y:S01]  /*120c0*/  IMAD.IADD R3, R3, 0x1, R4 ;  /* 0x0000000103037824 */ /* 0x000fe200078e0204 */
[----:B------:R-:W-:Y:S01]  /*120d0*/  SHF.R.S32.HI R4, RZ, 0x1f, R0 ;  /* 0x0000001fff047819 */ /* 0x000fe20000011400 */
[----:B--2---:R-:W-:-:S04]  /*120e0*/  IMAD.SHL.U32 R8, R8, 0x8, RZ ;  /* 0x0000000808087824 */ /* 0x004fc800078e00ff */
[----:B------:R-:W-:Y:S01]  /*120f0*/  IMAD R4, R4, UR4, RZ ;  /* 0x0000000404047c24 */ /* 0x000fe2000f8e02ff */
[----:B------:R-:W-:Y:S01]  /*12100*/  LOP3.LUT R8, R8, 0x38, RZ, 0xc0, !PT ;  /* 0x0000003808087812 */ /* 0x000fe200078ec0ff */
[----:B------:R-:W-:-:S04]  /*12110*/  IMAD.WIDE.U32 R2, R0, UR4, R2 ;  /* 0x0000000400027c25 */ /* 0x000fc8000f8e0002 */
[----:B------:R-:W-:Y:S01]  /*12120*/  IMAD R4, R0, UR5, R4 ;  /* 0x0000000500047c24 */ /* 0x000fe2000f8e0204 */
[C---:B------:R-:W-:Y:S01]  /*12130*/  LOP3.LUT R12, R8.reuse, 0x40, RZ, 0xfc, !PT ;  /* 0x00000040080c7812 */ /* 0x040fe200078efcff */
[----:B------:R-:W-:Y:S01]  /*12140*/  ULDC.64 UR4, c[0x0][0x280] ;  /* 0x0000a00000047ab9 */ /* 0x000fe20000000a00 */
[C---:B------:R-:W-:Y:S01]  /*12150*/  LOP3.LUT R11, R8.reuse, 0x80, RZ, 0xfc, !PT ;  /* 0x00000080080b7812 */ /* 0x040fe200078efcff */
[----:B------:R-:W-:Y:S01]  /*12160*/  IMAD.IADD R3, R3, 0x1, R4 ;  /* 0x0000000103037824 */ /* 0x000fe200078e0204 */
[----:B------:R-:W-:Y:S02]  /*12170*/  LOP3.LUT R8, R8, 0xc0, RZ, 0xfc, !PT ;  /* 0x000000c008087812 */ /* 0x000fe400078efcff */
[----:B------:R-:W-:Y:S01]  /*12180*/  LEA R4, P0, R2, UR4, 0x1 ;  /* 0x0000000402047c11 */ /* 0x000fe2000f8008ff */
[----:B------:R-:W-:Y:S02]  /*12190*/  ULDC UR4, c[0x0][0x2b8] ;  /* 0x0000ae0000047ab9 */ /* 0x000fe40000000800 */
[----:B------:R-:W-:-:S02]  /*121a0*/  ISETP.GE.AND P3, PT, R8, UR4, PT ;  /* 0x0000000408007c0c */ /* 0x000fc4000bf66270 */
[----:B------:R0:W5:Y:S01]  /*121b0*/  LDL R8, [R1+0x20] ;  /* 0x0000200001087983 */ /* 0x0001620000100800 */
[----:B------:R-:W1:Y:S01]  /*121c0*/  S2R R5, SR_TID.X ;  /* 0x0000000000057919 */ /* 0x000e620000002100 */
[----:B------:R-:W-:Y:S02]  /*121d0*/  LEA.HI.X R3, R2, UR5, R3, 0x1, P0 ;  /* 0x0000000502037c11 */ /* 0x000fe400080f0c03 */
[----:B------:R-:W-:Y:S02]  /*121e0*/  ISETP.GE.AND P1, PT, R12, UR4, PT ;  /* 0x000000040c007c0c */ /* 0x000fe4000bf26270 */
[----:B------:R-:W-:Y:S01]  /*121f0*/  ISETP.GE.AND P2, PT, R11, UR4, PT ;  /* 0x000000040b007c0c */ /* 0x000fe2000bf46270 */
[----:B-1----:R-:W-:-:S05]  /*12200*/  IMAD.SHL.U32 R10, R5, 0x8, RZ ;  /* 0x00000008050a7824 */ /* 0x002fca00078e00ff */
[----:B------:R-:W-:-:S04]  /*12210*/  LOP3.LUT R10, R10, 0x38, RZ, 0xc0, !PT ;  /* 0x000000380a0a7812 */ /* 0x000fc800078ec0ff */
[----:B------:R-:W-:Y:S01]  /*12220*/  ISETP.GE.AND P0, PT, R10, UR4, PT ;  /* 0x000000040a007c0c */ /* 0x000fe2000bf06270 */
[----:B------:R-:W-:-:S03]  /*12230*/  UMOV UR4, 0xffffffff ;  /* 0xffffffff00047882 */ /* 0x000fc60000000000 */
[----:B0-----:R-:W-:Y:S09]  /*12240*/  BRA.DIV UR4, `(.L_x_1561) ;  /* 0x00000052044c7947 */ /* 0x001ff2000b800000 */
[----:B------:R-:W0:Y:S02]  /*12250*/  S2R R6, SR_TID.X ;  /* 0x0000000000067919 */ /* 0x000e240000002100 */
[----:B0-----:R-:W-:Y:S02]  /*12260*/  LOP3.LUT R9, R6, 0x7f, RZ, 0xc0, !PT ;  /* 0x0000007f06097812 */ /* 0x001fe400078ec0ff */
[----:B------:R-:W2:Y:S04]  /*12270*/  LDL.LU R6, [R1+0x30] ;  /* 0x0000300001067983 */ /* 0x000ea80000300800 */
[----:B------:R-:W3:Y:S01]  /*12280*/  LDL.LU R11, [R1+0x2c] ;  /* 0x00002c00010b7983 */ /* 0x000ee20000300800 */
[----:B------:R-:W-:Y:S01]  /*12290*/  SHF.R.U32.HI R9, RZ, 0x3, R9 ;  /* 0x00000003ff097819 */ /* 0x000fe20000011609 */
[----:B------:R-:W-:Y:S01]  /*122a0*/  ULDC.64 UR4, c[0x0][0x208] ;  /* 0x0000820000047ab9 */ /* 0x000fe20000000a00 */
[----:B--2---:R-:W-:-:S02]  /*122b0*/  IMAD R2, R6, R7, RZ ;  /* 0x0000000706027224 */ /* 0x004fc400078e02ff */
[----:B------:R-:W0:Y:S01]  /*122c0*/  SHFL.IDX PT, R7, R4, RZ, 0x181f ;  /* 0x00181fff04077589 */ /* 0x000e2200000e0000 */
[----:B---3--:R-:W-:-:S03]  /*122d0*/  IMAD.IADD R0, R9, 0x1, R11 ;  /* 0x0000000109007824 */ /* 0x008fc600078e020b */
[----:B------:R-:W1:Y:S01]  /*122e0*/  SHFL.IDX PT, R6, R3, RZ, 0x181f ;  /* 0x00181fff03067589 */ /* 0x000e6200000e0000 */
[C---:B------:R-:W-:Y:S01]  /*122f0*/  VIADD R5, R0.reuse, 0x10 ;  /* 0x0000001000057836 */ /* 0x040fe20000000000 */
        /* <DEDUP_REMOVED lines=11> */
[----:B------:R-:W-:Y:S01]  /*123b0*/  ISETP.GE.AND P5, PT, R5, R2, PT ;  /* 0x000000020500720c */ /* 0x000fe20003fa6270 */
[----:B------:R-:W-:-:S02]  /*123c0*/  VIADD R5, R0, 0x20 ;  /* 0x0000002000057836 */ /* 0x000fc40000000000 */
        /* <DEDUP_REMOVED lines=67> */
[----:B------:R-:W-:Y:S02]  /*12800*/  @!P5 IMAD.X R6, RZ, RZ, R5, P4 ;  /* 0x000000ffff06d224 */ /* 0x000fe400020e0605 */
[----:B------:R0:W1:Y:S03]  /*12810*/  SHFL.IDX PT, R5, R3, 0x7, 0x181f ;  /* 0x00f81f0003057f89 */ /* 0x00006600000e0000 */
[-C--:B------:R-:W-:Y:S01]  /*12820*/  @!P5 LOP3.LUT R7, R7, R6.reuse, RZ, 0x3c, !PT ;  /* 0x000000060707d212 */ /* 0x080fe200078e3cff */
[----:B------:R0:W2:Y:S03]  /*12830*/  SHFL.IDX PT, R3, R4, 0x7, 0x181f ;  /* 0x00f81f0004037f89 */ /* 0x0000a600000e0000 */
[----:B------:R-:W-:-:S04]  /*12840*/  @!P5 LOP3.LUT R6, R7, R6, RZ, 0x3c, !PT ;  /* 0x000000060706d212 */ /* 0x000fc800078e3cff */
[----:B------:R-:W-:-:S05]  /*12850*/  @!P5 LOP3.LUT R7, R7, R6, RZ, 0x3c, !PT ;  /* 0x000000060707d212 */ /* 0x000fca00078e3cff */
[----:B------:R0:W-:Y:S04]  /*12860*/  @!P5 LDGSTS.E.BYPASS.LTC128B.128 [R8+0x13400], desc[UR4][R6.64], !P0 ;  /* 0x134000000608dfae */ /* 0x0001e8000c101d44 */
[----:B------:R0:W-:Y:S04]  /*12870*/  @!P5 LDGSTS.E.BYPASS.LTC128B.128 [R8+0x17400], desc[UR4][R6.64+0x80], !P1 ;  /* 0x174000800608dfae */ /* 0x0001e8000c901d44 */
[----:B------:R0:W-:Y:S04]  /*12880*/  @!P5 LDGSTS.E.BYPASS.LTC128B.128 [R8+0x1b400], desc[UR4][R6.64+0x100], !P2 ;  /* 0x1b4001000608dfae */ /* 0x0001e8000d101d44 */
[----:B-12---:R0:W-:Y:S02]  /*12890*/  @!P5 LDGSTS.E.BYPASS.LTC128B.128 [R8+0x1f400], desc[UR4][R6.64+0x180], !P3 ;  /* 0x1f4001800608dfae */ /* 0x0061e4000d901d44 */
.L_x_1691:
[----:B------:R-:W-:Y:S01]  /*128a0*/  VIADD R0, R0, 0x70 ;  /* 0x0000007000007836 */ /* 0x000fe20000000000 */
[----:B------:R-:W-:Y:S04]  /*128b0*/  BSSY B0, `(.L_x_1562) ;  /* 0x000000d000007945 */ /* 0x000fe80003800000 */
[----:B------:R-:W-:-:S13]  /*128c0*/  ISETP.GE.AND P4, PT, R0, R2, PT ;  /* 0x000000020000720c */ /* 0x000fda0003f86270 */
[----:B------:R-:W-:Y:S05]  /*128d0*/  @P4 BRA `(.L_x_1563) ;  /* 0x0000000000284947 */ /* 0x000fea0003800000 */
[----:B------:R-:W-:Y:S01]  /*128e0*/  LEA R2, P4, R10, R3, 0x1 ;  /* 0x000000030a027211 */ /* 0x000fe200078808ff */
[----:B------:R-:W-:-:S04]  /*128f0*/  ULDC.64 UR4, c[0x0][0x208] ;  /* 0x0000820000047ab9 */ /* 0x000fc80000000a00 */
[----:B0-----:R-:W-:-:S05]  /*12900*/  IMAD.X R3, RZ, RZ, R5, P4 ;  /* 0x000000ffff037224 */ /* 0x001fca00020e0605 */
[----:B------:R-:W-:Y:S01]  /*12910*/  @!PT LDS RZ, [RZ] ;  /* 0x00000000fffff984 */ /* 0x000fe20000000800 */
[----:B------:R-:W-:Y:S01]  /*12920*/  @!PT LDS RZ, [RZ] ;  /* 0x00000000fffff984 */ /* 0x000fe20000000800 */
[----:B------:R-:W-:Y:S01]  /*12930*/  @!PT LDS RZ, [RZ] ;  /* 0x00000000fffff984 */ /* 0x000fe20000000800 */
[----:B------:R1:W-:Y:S04]  /*12940*/  LDGSTS.E.BYPASS.LTC128B.128 [R8+0x13c00], desc[UR4][R2.64], !P0 ;  /* 0x13c0000002087fae */ /* 0x0003e8000c101d44 */
[----:B------:R1:W-:Y:S04]  /*12950*/  LDGSTS.E.BYPASS.LTC128B.128 [R8+0x17c00], desc[UR4][R2.64+0x80], !P1 ;  /* 0x17c0008002087fae */ /* 0x0003e8000c901d44 */
[----:B------:R1:W-:Y:S04]  /*12960*/  LDGSTS.E.BYPASS.LTC128B.128 [R8+0x1bc00], desc[UR4][R2.64+0x100], !P2 ;  /* 0x1bc0010002087fae */ /* 0x0003e8000d101d44 */
[----:B------:R1:W-:Y:S02]  /*12970*/  LDGSTS.E.BYPASS.LTC128B.128 [R8+0x1fc00], desc[UR4][R2.64+0x180], !P3 ;  /* 0x1fc0018002087fae */ /* 0x0003e4000d901d44 */
.L_x_1563:
[----:B------:R-:W-:Y:S05]  /*12980*/  BSYNC B0 ;  /* 0x0000000000007941 */ /* 0x000fea0003800000 */
.L_x_1562:
[----:B01----:R-:W2:Y:S01]  /*12990*/  LDL R8, [R1] ;  /* 0x0000000001087983 */ /* 0x003ea20000100800 */
[----:B------:R-:W-:Y:S01]  /*129a0*/  PLOP3.LUT P0, PT, PT, PT, PT, 0x80, 0x0 ;  /* 0x000000000000781c */ /* 0x000fe20003f0f070 */
[----:B------:R-:W-:Y:S01]  /*129b0*/  NOP ;  /* 0x0000000000007918 */ /* 0x000fe20000000000 */
[----:B--2---:R-:W-:-:S11]  /*129c0*/  VIADD R10, R8, 0x30800 ;  /* 0x00030800080a7836 */ /* 0x004fd60000000000 */
.L_x_1564:
[----:B------:R-:W2:Y:S01]  /*129d0*/  LDL R2, [R1] ;  /* 0x0000000001027983 */ /* 0x000ea20000100800 */
        /* <DEDUP_REMOVED lines=18> */
.L_x_1692:
[----:B------:R-:W-:Y:S05]  /*12b00*/  BSYNC B0 ;  /* 0x0000000000007941 */ /* 0x000fea0003800000 */
.L_x_1565:
[----:B------:R-:W2:Y:S04]  /*12b10*/  LDL R3, [R1+0x28] ;  /* 0x0000280001037983 */ /* 0x000ea80000100800 */
[----:B0-----:R-:W3:Y:S01]  /*12b20*/  LDL R2, [R1+0x24] ;  /* 0x0000240001027983 */ /* 0x001ee20000100800 */
[----:B------:R-:W-:Y:S01]  /*12b30*/  BSSY B0, `(.L_x_1567) ;  /* 0x00002b1000007945 */ /* 0x000fe20003800000 */
[----:B--2---:R-:W-:-:S05]  /*12b40*/  VIADD R0, R3, 0xfffffffe ;  /* 0xfffffffe03007836 */ /* 0x004fca0000000000 */
[----:B---3--:R-:W-:-:S13]  /*12b50*/  ISETP.GE.AND P0, PT, R0, R2, PT ;  /* 0x000000020000720c */ /* 0x008fda0003f06270 */
[----:B------:R-:W-:Y:S05]  /*12b60*/  @!P0 BRA `(.L_x_1568) ;  /* 0x0000002800b48947 */ /* 0x000fea0003800000 */
[----:B------:R-:W-:Y:S01]  /*12b70*/  LOP3.LUT R8, RZ, R2, RZ, 0x33, !PT ;  /* 0x00000002ff087212 */ /* 0x000fe200078e33ff */
[----:B------:R-:W-:Y:S01]  /*12b80*/  IMAD.MOV R2, RZ, RZ, -R3 ;  /* 0x000000ffff027224 */ /* 0x000fe200078e0a03 */
[----:B------:R-:W-:Y:S04]  /*12b90*/  BSSY B2, `(.L_x_1569) ;  /* 0x00000e9000027945 */ /* 0x000fe80003800000 */
[----:B------:R-:W-:-:S05]  /*12ba0*/  VIADDMNMX R8, R2, 0x1, R8, !PT ;  /* 0x0000000102087846 */ /* 0x000fca0007800108 */
[----:B------:R-:W-:-:S05]  /*12bb0*/  IMAD.IADD R2, R3, 0x1, R8 ;  /* 0x0000000103027824 */ /* 0x000fca00078e0208 */
[----:B------:R-:W-:-:S04]  /*12bc0*/  LOP3.LUT R2, R2, 0x1, RZ, 0xc0, !PT ;  /* 0x0000000102027812 */ /* 0x000fc800078ec0ff */
[----:B------:R-:W-:-:S13]  /*12bd0*/  ISETP.NE.U32.AND P0, PT, R2, 0x1, PT ;  /* 0x000000010200780c */ /* 0x000fda0003f05070 */
[----:B------:R-:W-:Y:S05]  /*12be0*/  @P0 BRA `(.L_x_1570) ;  /* 0x0000000c008c0947 */ /* 0x000fea0003800000 */
[----:B------:R-:W2:Y:S04]  /*12bf0*/  LDL R5, [R1+0x18] ;  /* 0x0000180001057983 */ /* 0x000ea80000100800 */
[----:B------:R-:W3:Y:S04]  /*12c00*/  LDL R4, [R1+0x4] ;  /* 0x0000040001047983 */ /* 0x000ee80000100800 */
[----:B------:R-:W4:Y:S01]  /*12c10*/  LDL R3, [R1+0x10] ;  /* 0x0000100001037983 */ /* 0x000f220000100800 */
[----:B------:R-:W-:Y:S01]  /*12c20*/  BSSY B1, `(.L_x_1571) ;  /* 0x00000db000017945 */ /* 0x000fe20003800000 */
[----:B--2---:R-:W-:Y:S01]  /*12c30*/  LOP3.LUT P1, RZ, R5, 0x1, RZ, 0xc0, !PT ;  /* 0x0000000105ff7812 */ /* 0x004fe2000782c0ff */
[----:B---3--:R-:W-:-:S05]  /*12c40*/  VIADD R7, R4, 0x1 ;  /* 0x0000000104077836 */ /* 0x008fca0000000000 */
[----:B------:R-:W-:-:S04]  /*12c50*/  ISETP.NE.AND P0, PT, R7, 0x2, PT ;  /* 0x000000020700780c */ /* 0x000fc80003f05270 */
[----:B------:R-:W-:Y:S02]  /*12c60*/  SEL R9, RZ, 0x1, P0 ;  /* 0x00000001ff097807 */ /* 0x000fe40000000000 */
        /* <DEDUP_REMOVED lines=26> */
[----:B------:R-:W-:-:S05]  /*12e10*/  LEA.HI.X R5, R2, UR5, R3, 0x2, P0 ;  /* 0x0000000502057c11 */ /* 0x000fca00080f1403 */
[----:B------:R0:W5:Y:S04]  /*12e20*/  LDG.E R4, desc[UR8][R4.64] ;  /* 0x0000000804047981 */ /* 0x000168000c1e1900 */
.L_x_1573:
[----:B------:R-:W2:Y:S01]  /*12e30*/  LDL R2, [R1] ;  /* 0x0000000001027983 */ /* 0x000ea20000100800 */
[----:B------:R-:W-:Y:S01]  /*12e40*/  BSSY B3, `(.L_x_1574) ;  /* 0x0000005000037945 */ /* 0x000fe20003800000 */
[----:B--2---:R-:W-:Y:S01]  /*12e50*/  IMAD R3, R7, 0x8, R2 ;  /* 0x0000000807037824 */ /* 0x004fe200078e0202 */
[----:B------:R-:W-:-:S04]  /*12e60*/  SHF.L.U32 R2, R9, 0x1f, RZ ;  /* 0x0000001f09027819 */ /* 0x000fc800000006ff */
[----:B------:R-:W1:Y:S02]  /*12e70*/  SYNCS.PHASECHK.TRANS64.TRYWAIT P0, [R3+URZ+0x30840], R2 ;  /* 0x03084002030075a7 */ /* 0x000e64000800017f */
[----:B-1----:R-:W-:Y:S05]  /*12e80*/  @!P0 BRA `(.L_x_1575) ;  /* 0x0000005000748947 */ /* 0x002fea0003800000 */
.L_x_1693:
[----:B------:R-:W-:Y:S05]  /*12e90*/  BSYNC B3 ;  /* 0x0000000000037941 */ /* 0x000fea0003800000 */
.L_x_1574:
        /* <DEDUP_REMOVED lines=12> */
.L_x_1577:
[----:B------:R-:W-:Y:S05]  /*12f60*/  BSYNC B3 ;  /* 0x0000000000037941 */ /* 0x000fea0003800000 */
.L_x_1576:
[----:B------:R-:W2:Y:S04]  /*12f70*/  LDL R5, [R1] ;  /* 0x0000000001057983 */ /* 0x000ea80000100800 */
        /* <DEDUP_REMOVED lines=12> */
.L_x_1578:
        /* <DEDUP_REMOVED lines=16> */
.L_x_1579:
        /* <DEDUP_REMOVED lines=16> */
.L_x_1580:
        /* <DEDUP_REMOVED lines=16> */
.L_x_1581:
        /* <DEDUP_REMOVED lines=17> */
.L_x_1694:
[----:B------:R-:W-:Y:S05]  /*13450*/  BSYNC B3 ;  /* 0x0000000000037941 */ /* 0x000fea0003800000 */
.L_x_1582:
[----:B------:R-:W-:Y:S01]  /*13460*/  BSSY B3, `(.L_x_1584) ;  /* 0x000000e000037945 */ /* 0x000fe20003800000 */
[----:B------:R-:W-:Y:S02]  /*13470*/  IMAD.MOV.U32 R12, RZ, RZ, 0x0 ;  /* 0x00000000ff0c7424 */ /* 0x000fe400078e00ff */
[----:B------:R-:W-:Y:S01]  /*13480*/  IMAD.MOV.U32 R13, RZ, RZ, 0x14f00000 ;  /* 0x14f00000ff0d7424 */ /* 0x000fe200078e00ff */
[----:B------:R-:W-:Y:S06]  /*13490*/  @P1 BRA `(.L_x_1585) ;  /* 0x0000000000281947 */ /* 0x000fec0003800000 */
[----:B0-----:R-:W2:Y:S04]  /*134a0*/  LDL R3, [R1] ;  /* 0x0000000001037983 */ /* 0x001ea80000100800 */
        /* <DEDUP_REMOVED lines=9> */
.L_x_1585:
[----:B------:R-:W-:Y:S05]  /*13540*/  BSYNC B3 ;  /* 0x0000000000037941 */ /* 0x000fea0003800000 */
.L_x_1584:
[----:B01----:R-:W2:Y:S01]  /*13550*/  LDL.LU R2, [R1+0x4] ;  /* 0x0000040001027983 */ /* 0x003ea20000300800 */
[----:B------:R-:W-:-:S03]  /*13560*/  R2UR UR10, R11 ;  /* 0x000000000b0a72ca */ /* 0x000fc600000e0000 */
[----:B------:R-:W3:Y:S04]  /*13570*/  LDL R6, [R1+0x14] ;  /* 0x0000140001067983 */ /* 0x000ee80000100800 */
[----:B------:R-:W3:Y:S04]  /*13580*/  LDL.LU R5, [R1+0x8] ;  /* 0x0000080001057983 */ /* 0x000ee80000300800 */
[----:B------:R-:W2:Y:S01]  /*13590*/  LDL R11, [R1] ;  /* 0x00000000010b7983 */ /* 0x000ea20000100800 */
        /* <DEDUP_REMOVED lines=10> */
.L_x_1586:
        /* <DEDUP_REMOVED lines=15> */
.L_x_1587:
        /* <DEDUP_REMOVED lines=15> */
.L_x_1588:
        /* <DEDUP_REMOVED lines=15> */
.L_x_1589:
        /* <DEDUP_REMOVED lines=12> */
.L_x_1572:
[----:B------:R-:W-:Y:S05]  /*139d0*/  BSYNC B1 ;  /* 0x0000000000017941 */ /* 0x000fea0003800000 */
.L_x_1571:
[----:B0-----:R-:W2:Y:S04]  /*139e0*/  LDL R0, [R1+0x28] ;  /* 0x0000280001007983 */ /* 0x001ea80000100800 */
[----:B------:R0:W-:Y:S04]  /*139f0*/  STL [R1+0x4], R7 ;  /* 0x0000040701007387 */ /* 0x0001e80000100800 */
[----:B------:R0:W-:Y:S02]  /*13a00*/  STL [R1+0x10], R9 ;  /* 0x0000100901007387 */ /* 0x0001e40000100800 */
[----:B0-2---:R-:W-:-:S07]  /*13a10*/  VIADD R0, R0, 0xfffffffd ;  /* 0xfffffffd00007836 */ /* 0x005fce0000000000 */
.L_x_1570:
[----:B------:R-:W-:Y:S05]  /*13a20*/  BSYNC B2 ;  /* 0x0000000000027941 */ /* 0x000fea0003800000 */
.L_x_1569:
[----:B------:R-:W2:Y:S01]  /*13a30*/  LDL.LU R2, [R1+0x28] ;  /* 0x0000280001027983 */ /* 0x000ea20000300800 */
[----:B------:R-:W-:Y:S01]  /*13a40*/  VIADD R8, R8, 0xfffffffe ;  /* 0xfffffffe08087836 */ /* 0x000fe20000000000 */
[----:B--2---:R-:W-:-:S04]  /*13a50*/  LOP3.LUT R2, RZ, R2, RZ, 0x33, !PT ;  /* 0x00000002ff027212 */ /* 0x004fc800078e33ff */
[----:B------:R-:W-:-:S13]  /*13a60*/  ISETP.NE.AND P0, PT, R8, R2, PT ;  /* 0x000000020800720c */ /* 0x000fda0003f05270 */
[----:B------:R-:W-:Y:S05]  /*13a70*/  @!P0 BRA `(.L_x_1568) ;  /* 0x0000001800f08947 */ /* 0x000fea0003800000 */
[----:B------:R-:W-:-:S07]  /*13a80*/  IMAD.MOV.U32 R9, RZ, RZ, R17 ;  /* 0x000000ffff097224 */ /* 0x000fce00078e0011 */
.L_x_1628:
[----:B--2---:R-:W2:Y:S04]  /*13a90*/  LDL R4, [R1+0x18] ;  /* 0x0000180001047983 */ /* 0x004ea80000100800 */
[----:B------:R-:W3:Y:S04]  /*13aa0*/  LDL R3, [R1+0x4] ;  /* 0x0000040001037983 */ /* 0x000ee80000100800 */
[----:B------:R-:W4:Y:S01]  /*13ab0*/  LDL R2, [R1+0x10] ;  /* 0x0000100001027983 */ /* 0x000f220000100800 */
[----:B------:R-:W-:Y:S05]  /*13ac0*/  YIELD ;  /* 0x0000000000007946 */ /* 0x000fea0003800000 */
[----:B------:R-:W-:Y:S01]  /*13ad0*/  BSSY B1, `(.L_x_1590) ;  /* 0x00000d7000017945 */ /* 0x000fe20003800000 */
[----:B--2---:R-:W-:Y:S01]  /*13ae0*/  LOP3.LUT P1, RZ, R4, 0x1, RZ, 0xc0, !PT ;  /* 0x0000000104ff7812 */ /* 0x004fe2000782c0ff */
[----:B---3--:R-:W-:-:S05]  /*13af0*/  VIADD R4, R3, 0x1 ;  /* 0x0000000103047836 */ /* 0x008fca0000000000 */
[----:B------:R-:W-:-:S04]  /*13b00*/  ISETP.NE.AND P0, PT, R4, 0x2, PT ;  /* 0x000000020400780c */ /* 0x000fc80003f05270 */
[----:B------:R-:W-:Y:S02]  /*13b10*/  SEL R5, RZ, 0x1, P0 ;  /* 0x00000001ff057807 */ /* 0x000fe40000000000 */
[----:B------:R-:W-:Y:S02]  /*13b20*/  SEL R4, R4, RZ, P0 ;  /* 0x000000ff04047207 */ /* 0x000fe40000000000 */
[----:B----4-:R-:W-:Y:S01]  /*13b30*/  LOP3.LUT R5, R2, R5, RZ, 0x3c, !PT ;  /* 0x0000000502057212 */ /* 0x010fe200078e3cff */
[----:B01----:R-:W-:Y:S06]  /*13b40*/  @!P1 BRA `(.L_x_1591) ;  /* 0x0000000c003c9947 */ /* 0x003fec0003800000 */
        /* <DEDUP_REMOVED lines=25> */
.L_x_1592:
[----:B------:R-:W2:Y:S01]  /*13ce0*/  LDL R2, [R1] ;  /* 0x0000000001027983 */ /* 0x000ea20000100800 */
[----:B------:R-:W-:Y:S01]  /*13cf0*/  BSSY B2, `(.L_x_1593) ;  /* 0x0000005000027945 */ /* 0x000fe20003800000 */
[----:B--2---:R-:W-:Y:S01]  /*13d00*/  IMAD R3, R4, 0x8, R2 ;  /* 0x0000000804037824 */ /* 0x004fe200078e0202 */
[----:B------:R-:W-:-:S04]  /*13d10*/  SHF.L.U32 R2, R5, 0x1f, RZ ;  /* 0x0000001f05027819 */ /* 0x000fc800000006ff */
[----:B------:R-:W1:Y:S02]  /*13d20*/  SYNCS.PHASECHK.TRANS64.TRYWAIT P0, [R3+URZ+0x30840], R2 ;  /* 0x03084002030075a7 */ /* 0x000e64000800017f */
[----:B-1----:R-:W-:Y:S05]  /*13d30*/  @!P0 BRA `(.L_x_1594) ;  /* 0x0000004000f08947 */ /* 0x002fea0003800000 */
.L_x_1695:
[----:B------:R-:W-:Y:S05]  /*13d40*/  BSYNC B2 ;  /* 0x0000000000027941 */ /* 0x000fea0003800000 */
.L_x_1593:
        /* <DEDUP_REMOVED lines=12> */
.L_x_1596:
[----:B------:R-:W-:Y:S05]  /*13e10*/  BSYNC B2 ;  /* 0x0000000000027941 */ /* 0x000fea0003800000 */
.L_x_1595:
        /* <DEDUP_REMOVED lines=13> */
.L_x_1597:
        /* <DEDUP_REMOVED lines=16> */
.L_x_1598:
        /* <DEDUP_REMOVED lines=16> */
.L_x_1599:
        /* <DEDUP_REMOVED lines=16> */
.L_x_1600:
        /* <DEDUP_REMOVED lines=17> */
.L_x_1696:
[----:B------:R-:W-:Y:S05]  /*14300*/  BSYNC B2 ;  /* 0x0000000000027941 */ /* 0x000fea0003800000 */
.L_x_1601:
        /* <DEDUP_REMOVED lines=11> */
.L_x_1604:
[----:B------:R-:W-:Y:S05]  /*143c0*/  BSYNC B2 ;  /* 0x0000000000027941 */ /* 0x000fea0003800000 */
.L_x_1603:
[----:B0-----:R-:W2:Y:S01]  /*143d0*/  LDL.LU R3, [R1+0x4] ;  /* 0x0000040001037983 */ /* 0x001ea20000300800 */
[----:B------:R-:W-:-:S03]  /*143e0*/  R2UR UR10, R11 ;  /* 0x000000000b0a72ca */ /* 0x000fc600000e0000 */
[----:B------:R-:W3:Y:S04]  /*143f0*/  LDL R7, [R1+0x14] ;  /* 0x0000140001077983 */ /* 0x000ee80000100800 */
[----:B------:R-:W3:Y:S04]  /*14400*/  LDL.LU R6, [R1+0x8] ;  /* 0x0000080001067983 */ /* 0x000ee80000300800 */
[----:B------:R-:W2:Y:S01]  /*14410*/  LDL R11, [R1] ;  /* 0x00000000010b7983 */ /* 0x000ea20000100800 */
        /* <DEDUP_REMOVED lines=9> */
.L_x_1605:
        /* <DEDUP_REMOVED lines=15> */
.L_x_1606:
        /* <DEDUP_REMOVED lines=15> */
.L_x_1607:
        /* <DEDUP_REMOVED lines=15> */
.L_x_1608:
        /* <DEDUP_REMOVED lines=12> */
.L_x_1591:
[----:B------:R-:W-:Y:S05]  /*14840*/  BSYNC B1 ;  /* 0x0000000000017941 */ /* 0x000fea0003800000 */
.L_x_1590:
[----:B------:R-:W2:Y:S01]  /*14850*/  LDL R2, [R1+0x18] ;  /* 0x0000180001027983 */ /* 0x000ea20000100800 */
[----:B------:R-:W-:Y:S01]  /*14860*/  VIADD R3, R4, 0x1 ;  /* 0x0000000104037836 */ /* 0x000fe20000000000 */
[----:B------:R-:W-:Y:S01]  /*14870*/  BSSY B1, `(.L_x_1609) ;  /* 0x00000d8000017945 */ /* 0x000fe20003800000 */
[----:B------:R-:W-:-:S03]  /*14880*/  VIADD R6, R0, 0xffffffff ;  /* 0xffffffff00067836 */ /* 0x000fc60000000000 */
        /* <DEDUP_REMOVED lines=9> */
[----:B------:R-:W-:Y:S01]  /*14920*/  IMAD.MOV.U32 R7, RZ, RZ, R6 ;  /* 0x000000ffff077224 */ /* 0x000fe200078e0006 */
[----:B------:R-:W-:-:S04]  /*14930*/  ISETP.NE.U32.AND P0, PT, RZ, UR4, PT ;  /* 0x00000004ff007c0c */ /* 0x000fc8000bf05070 */
[----:B------:R-:W-:-:S13]  /*14940*/  ISETP.NE.AND.EX P0, PT, RZ, UR5, PT, P0 ;  /* 0x00000005ff007c0c */ /* 0x000fda000bf05300 */
[----:B------:R-:W-:Y:S05]  /*14950*/  @!P0 BRA `(.L_x_1611) ;  /* 0x0000000000508947 */ /* 0x000fea0003800000 */
[----:B------:R-:W2:Y:S01]  /*14960*/  LDL R14, [R1+0x1c] ;  /* 0x00001c00010e7983 */ /* 0x000ea20000100800 */
[----:B0-----:R-:W0:Y:S01]  /*14970*/  LDC R8, c[0x0][0x43c] ;  /* 0x00010f00ff087b82 */ /* 0x001e220000000800 */
        /* <DEDUP_REMOVED lines=18> */
.L_x_1611:
[----:B------:R-:W3:Y:S01]  /*14aa0*/  LDL R2, [R1] ;  /* 0x0000000001027983 */ /* 0x000ee20000100800 */
[----:B------:R-:W-:Y:S01]  /*14ab0*/  SHF.L.U32 R3, R11, 0x1f, RZ ;  /* 0x0000001f0b037819 */ /* 0x000fe200000006ff */
[----:B------:R-:W-:Y:S01]  /*14ac0*/  BSSY B2, `(.L_x_1612) ;  /* 0x0000004000027945 */ /* 0x000fe20003800000 */
[----:B---3--:R-:W-:-:S04]  /*14ad0*/  IMAD R2, R12, 0x8, R2 ;  /* 0x000000080c027824 */ /* 0x008fc800078e0202 */
[----:B------:R-:W3:Y:S02]  /*14ae0*/  SYNCS.PHASECHK.TRANS64.TRYWAIT P0, [R2+URZ+0x30840], R3 ;  /* 0x03084003020075a7 */ /* 0x000ee4000800017f */
[----:B---3--:R-:W-:Y:S05]  /*14af0*/  @!P0 BRA `(.L_x_1613) ;  /* 0x0000003400a88947 */ /* 0x008fea0003800000 */
.L_x_1697:
[----:B------:R-:W-:Y:S05]  /*14b00*/  BSYNC B2 ;  /* 0x0000000000027941 */ /* 0x000fea0003800000 */
.L_x_1612:
[----:B0-2---:R-:W0:Y:S01]  /*14b10*/  S2R R8, SR_TID.X ;  /* 0x0000000000087919 */ /* 0x005e220000002100 */
        /* <DEDUP_REMOVED lines=9> */
[----:B--2---:R-:W-:Y:S05]  /*14bb0*/  @!P0 BRA `(.L_x_1615) ;  /* 0x0000000000048947 */ /* 0x004fea0003800000 */
[----:B------:R-:W-:Y:S01]  /*14bc0*/  BPT.TRAP 0x1 ;  /* 0x000000040000795c */ /* 0x000fe20000300000 */
.L_x_1615:
[----:B------:R-:W-:Y:S05]  /*14bd0*/  BSYNC B2 ;  /* 0x0000000000027941 */ /* 0x000fea0003800000 */
.L_x_1614:
[----:B------:R-:W2:Y:S04]  /*14be0*/  LDL R8, [R1+0x4] ;  /* 0x0000040001087983 */ /* 0x000ea80000100800 */
[----:B-1----:R-:W4:Y:S04]  /*14bf0*/  LDL R11, [R1] ;  /* 0x00000000010b7983 */ /* 0x002f280000100800 */
        /* <DEDUP_REMOVED lines=8> */
[C---:B--2---:R-:W-:Y:S02]  /*14c80*/  IMAD R3, R8.reuse, 0x8, R10 ;  /* 0x0000000808037824 */ /* 0x044fe400078e020a */
[----:B----4-:R-:W-:Y:S02]  /*14c90*/  IMAD R8, R8, 0x8000, R11 ;  /* 0x0000800008087824 */ /* 0x010fe400078e020b */
[----:B------:R-:W-:-:S02]  /*14ca0*/  VIADD R3, R3, 0x30 ;  /* 0x0000003003037836 */ /* 0x000fc40000000000 */
[----:B---3--:R-:W-:Y:S02]  /*14cb0*/  IMAD R2, R7, 0x40, R2 ;  /* 0x0000004007027824 */ /* 0x008fe400078e0202 */
[----:B------:R-:W-:-:S07]  /*14cc0*/  VIADD R11, R8, 0x20400 ;  /* 0x00020400080b7836 */ /* 0x000fce0000000000 */
.L_x_1616:
        /* <DEDUP_REMOVED lines=16> */
.L_x_1617:
        /* <DEDUP_REMOVED lines=16> */
.L_x_1618:
        /* <DEDUP_REMOVED lines=16> */
.L_x_1619:
        /* <DEDUP_REMOVED lines=15> */
.L_x_1698:
[----:B------:R-:W-:Y:S05]  /*150c0*/  BSYNC B2 ;  /* 0x0000000000027941 */ /* 0x000fea0003800000 */
.L_x_1620:
        /* <DEDUP_REMOVED lines=11> */
.L_x_1623:
[----:B------:R-:W-:Y:S05]  /*15180*/  BSYNC B2 ;  /* 0x0000000000027941 */ /* 0x000fea0003800000 */
.L_x_1622:
[----:B------:R-:W2:Y:S04]  /*15190*/  LDL R8, [R1] ;  /* 0x0000000001087983 */ /* 0x000ea80000100800 */
[----:B0-----:R-:W3:Y:S04]  /*151a0*/  LDL R5, [R1+0x14] ;  /* 0x0000140001057983 */ /* 0x001ee80000100800 */
        /* <DEDUP_REMOVED lines=11> */
.L_x_1624:
        /* <DEDUP_REMOVED lines=15> */
.L_x_1625:
        /* <DEDUP_REMOVED lines=15> */
.L_x_1626:
        /* <DEDUP_REMOVED lines=15> */
.L_x_1627:
        /* <DEDUP_REMOVED lines=12> */
.L_x_1610:
[----:B------:R-:W-:Y:S05]  /*155f0*/  BSYNC B1 ;  /* 0x0000000000017941 */ /* 0x000fea0003800000 */
.L_x_1609:
[----:B------:R-:W3:Y:S01]  /*15600*/  LDL R2, [R1+0x24] ;  /* 0x0000240001027983 */ /* 0x000ee20000100800 */
[----:B------:R-:W-:Y:S01]  /*15610*/  VIADD R0, R0, 0xfffffffe ;  /* 0xfffffffe00007836 */ /* 0x000fe20000000000 */
[----:B---3--:R-:W-:-:S13]  /*15620*/  ISETP.GT.AND P0, PT, R6, R2, PT ;  /* 0x000000020600720c */ /* 0x008fda0003f04270 */
[----:B------:R-:W-:Y:S05]  /*15630*/  @P0 BRA `(.L_x_1628) ;  /* 0xffffffe400140947 */ /* 0x000fea000383ffff */
.L_x_1568:
[----:B------:R-:W-:Y:S05]  /*15640*/  BSYNC B0 ;  /* 0x0000000000007941 */ /* 0x000fea0003800000 */
.L_x_1567:
[----:B------:R-:W3:Y:S01]  /*15650*/  S2R R2, SR_TID.X ;  /* 0x0000000000027919 */ /* 0x000ee20000002100 */
[----:B------:R-:W-:Y:S01]  /*15660*/  BSSY B0, `(.L_x_1629) ;  /* 0x0000011000007945 */ /* 0x000fe20003800000 */
[----:B---3--:R-:W-:-:S04]  /*15670*/  LOP3.LUT R3, R2, 0x7f, RZ, 0xc0, !PT ;  /* 0x0000007f02037812 */ /* 0x008fc800078ec0ff */
[----:B------:R-:W-:-:S13]  /*15680*/  ISETP.NE.AND P0, PT, R3, RZ, PT ;  /* 0x000000ff0300720c */ /* 0x000fda0003f05270 */
[----:B------:R-:W-:Y:S05]  /*15690*/  @P0 BRA `(.L_x_1630) ;  /* 0x0000000000340947 */ /* 0x000fea0003800000 */
[----:B------:R-:W3:Y:S01]  /*156a0*/  S2R R2, SR_LANEID ;  /* 0x0000000000027919 */ /* 0x000ee20000000000 */
[----:B------:R-:W-:Y:S01]  /*156b0*/  VOTEU.ANY UR4, UPT, PT ;  /* 0x0000000000047886 */ /* 0x000fe200038e0100 */
[----:B------:R-:W4:Y:S01]  /*156c0*/  LDC.64 R4, c[0x0][0xc60] ;  /* 0x00031800ff047b82 */ /* 0x000f220000000a00 */
[----:B------:R-:W3:Y:S01]  /*156d0*/  FLO.U32 R0, UR4 ;  /* 0x0000000400007d00 */ /* 0x000ee200080e0000 */
[----:B------:R-:W-:Y:S01]  /*156e0*/  ULDC.64 UR6, c[0x0][0x208] ;  /* 0x0000820000067ab9 */ /* 0x000fe20000000a00 */
[----:B---3--:R-:W-:-:S06]  /*156f0*/  ISETP.EQ.U32.AND P0, PT, R0, R2, PT ;  /* 0x000000020000720c */ /* 0x008fcc0003f02070 */
[----:B------:R-:W4:Y:S07]  /*15700*/  POPC R2, UR4 ;  /* 0x0000000400027d09 */ /* 0x000f2e0008000000 */
[----:B----4-:R-:W3:Y:S04]  /*15710*/  @P0 ATOMG.E.ADD.STRONG.GPU PT, R2, desc[UR6][R4.64], R2 ;  /* 0x00000002040209a8 */ /* 0x010ee800081ee1c6 */
[----:B---3--:R3:W4:Y:S02]  /*15720*/  SHFL.IDX PT, R2, R2, R0, 0x1f ;  /* 0x00001f0002027589 */ /* 0x00872400000e0000 */
[----:B---3--:R-:W3:Y:S02]  /*15730*/  S2R R0, SR_LTMASK ;  /* 0x0000000000007919 */ /* 0x008ee40000003900 */
[----:B---3--:R-:W-:-:S06]  /*15740*/  LOP3.LUT R0, R0, UR4, RZ, 0xc0, !PT ;  /* 0x0000000400007c12 */ /* 0x008fcc000f8ec0ff */
[----:B------:R-:W4:Y:S02]  /*15750*/  POPC R0, R0 ;  /* 0x0000000000007309 */ /* 0x000f240000000000 */
[----:B----4-:R-:W-:-:S07]  /*15760*/  IADD3 R16, R2, UR38, R0 ;  /* 0x0000002602107c10 */ /* 0x010fce000fffe000 */
.L_x_1630:
[----:B------:R-:W-:Y:S05]  /*15770*/  BSYNC B0 ;  /* 0x0000000000007941 */ /* 0x000fea0003800000 */
.L_x_1629:
[----:B------:R-:W3:Y:S01]  /*15780*/  LDL R0, [R1+0x18] ;  /* 0x0000180001007983 */ /* 0x000ee20000100800 */
[----:B------:R-:W-:Y:S01]  /*15790*/  BSSY B0, `(.L_x_1631) ;  /* 0x000005c000007945 */ /* 0x000fe20003800000 */
[----:B---3--:R-:W-:-:S13]  /*157a0*/  LOP3.LUT P0, RZ, R0, 0x1, RZ, 0xc0, !PT ;  /* 0x0000000100ff7812 */ /* 0x008fda000780c0ff */
[----:B------:R-:W-:Y:S05]  /*157b0*/  @!P0 BRA `(.L_x_1632) ;  /* 0x0000000400648947 */ /* 0x000fea0003800000 */
[----:B------:R-:W3:Y:S04]  /*157c0*/  LDL R4, [R1] ;  /* 0x0000000001047983 */ /* 0x000ee80000100800 */
[----:B------:R-:W3:Y:S04]  /*157d0*/  LDL R0, [R1+0x4] ;  /* 0x0000040001007983 */ /* 0x000ee80000100800 */
[----:B------:R-:W4:Y:S01]  /*157e0*/  LDL R2, [R1+0x10] ;  /* 0x0000100001027983 */ /* 0x000f220000100800 */
[----:B------:R-:W-:Y:S01]  /*157f0*/  BSSY B1, `(.L_x_1633) ;  /* 0x0000006000017945 */ /* 0x000fe20003800000 */
[----:B------:R-:W-:Y:S01]  /*15800*/  ISETP.NE.AND P1, PT, R3, RZ, PT ;  /* 0x000000ff0300720c */ /* 0x000fe20003f25270 */
[----:B---3--:R-:W-:Y:S01]  /*15810*/  IMAD R0, R0, 0x8, R4 ;  /* 0x0000000800007824 */ /* 0x008fe200078e0204 */
[----:B----4-:R-:W-:-:S04]  /*15820*/  SHF.L.U32 R2, R2, 0x1f, RZ ;  /* 0x0000001f02027819 */ /* 0x010fc800000006ff */
[----:B------:R-:W3:Y:S02]  /*15830*/  SYNCS.PHASECHK.TRANS64.TRYWAIT P0, [R0+URZ+0x30860], R2 ;  /* 0x03086002000075a7 */ /* 0x000ee4000800017f */
[----:B---3--:R-:W-:Y:S05]  /*15840*/  @!P0 BRA `(.L_x_1634) ;  /* 0x00000028007c8947 */ /* 0x008fea0003800000 */
.L_x_1699:
[----:B------:R-:W-:Y:S05]  /*15850*/  BSYNC B1 ;  /* 0x0000000000017941 */ /* 0x000fea0003800000 */
.L_x_1633:
[----:B------:R-:W-:Y:S04]  /*15860*/  BSSY B1, `(.L_x_1635) ;  /* 0x0000009000017945 */ /* 0x000fe80003800000 */
        /* <DEDUP_REMOVED lines=8> */
.L_x_1636:
[----:B------:R-:W-:Y:S05]  /*158f0*/  BSYNC B1 ;  /* 0x0000000000017941 */ /* 0x000fea0003800000 */
.L_x_1635:
[----:B------:R-:W4:Y:S04]  /*15900*/  LDL.LU R5, [R1+0x14] ;  /* 0x0000140001057983 */ /* 0x000f280000300800 */
[----:B------:R-:W4:Y:S04]  /*15910*/  LDL.LU R3, [R1+0x8] ;  /* 0x0000080001037983 */ /* 0x000f280000300800 */
[----:B------:R-:W5:Y:S04]  /*15920*/  LDL R4, [R1] ;  /* 0x0000000001047983 */ /* 0x000f680000100800 */
[----:B---3--:R-:W5:Y:S01]  /*15930*/  LDL R2, [R1+0x4] ;  /* 0x0000040001027983 */ /* 0x008f620000100800 */
        /* <DEDUP_REMOVED lines=8> */
[----:B-----5:R-:W-:-:S04]  /*159c0*/  IMAD R2, R2, 0x8000, R4 ;  /* 0x0000800002027824 */ /* 0x020fc800078e0204 */
[----:B------:R-:W-:-:S07]  /*159d0*/  VIADD R4, R2, 0x400 ;  /* 0x0000040002047836 */ /* 0x000fce0000000000 */
.L_x_1637:
        /* <DEDUP_REMOVED lines=10> */
[----:B------:R-:W-:Y:S01]  /*15a80*/  PLOP3.LUT P0, PT, PT, PT, PT, 0x80, 0x0 ;  /* 0x000000000000781c */ /* 0x000fe20003f0f070 */
[----:B------:R-:W-:Y:S01]  /*15a90*/  VIADD R4, R2, 0x2400 ;  /* 0x0000240002047836 */ /* 0x000fe20000000000 */
[----:B------:R-:W-:Y:S01]  /*15aa0*/  UMOV UR6, 0x0 ;  /* 0x0000000000067882 */ /* 0x000fe20000000000 */
[----:B------:R-:W-:Y:S01]  /*15ab0*/  UMOV UR7, 0x14f00000 ;  /* 0x14f0000000077882 */ /* 0x000fe20000000000 */
[----:B------:R-:W-:-:S09]  /*15ac0*/  UMOV UR10, 0x40 ;  /* 0x00000040000a7882 */ /* 0x000fd20000000000 */
.L_x_1638:
        /* <DEDUP_REMOVED lines=15> */
.L_x_1639:
        /* <DEDUP_REMOVED lines=15> */
.L_x_1640:
        /* <DEDUP_REMOVED lines=10> */
.L_x_1632:
[----:B------:R-:W-:Y:S05]  /*15d50*/  BSYNC B0 ;  /* 0x0000000000007941 */ /* 0x000fea0003800000 */
.L_x_1631:
[----:B------:R-:W3:Y:S04]  /*15d60*/  LDL.LU R5, [R1+0x4] ;  /* 0x0000040001057983 */ /* 0x000ee80000300800 */
[----:B------:R-:W4:Y:S01]  /*15d70*/  LDL.LU R4, [R1+0x10] ;  /* 0x0000100001047983 */ /* 0x000f220000300800 */
[----:B---3--:R-:W-:-:S05]  /*15d80*/  VIADD R0, R5, 0x1 ;  /* 0x0000000105007836 */ /* 0x008fca0000000000 */
[----:B------:R-:W-:-:S04]  /*15d90*/  ISETP.NE.AND P0, PT, R0, 0x2, PT ;  /* 0x000000020000780c */ /* 0x000fc80003f05270 */
[----:B------:R-:W-:Y:S02]  /*15da0*/  SEL R2, RZ, 0x1, P0 ;  /* 0x00000001ff027807 */ /* 0x000fe40000000000 */
[----:B------:R-:W-:Y:S02]  /*15db0*/  SEL R0, R0, RZ, P0 ;  /* 0x000000ff00007207 */ /* 0x000fe40000000000 */
[----:B----4-:R-:W-:-:S03]  /*15dc0*/  LOP3.LUT R4, R4, R2, RZ, 0x3c, !PT ;  /* 0x0000000204047212 */ /* 0x010fc600078e3cff */
[----:B------:R3:W-:Y:S04]  /*15dd0*/  STL [R1+0x4], R0 ;  /* 0x0000040001007387 */ /* 0x0007e80000100800 */
[----:B------:R3:W-:Y:S02]  /*15de0*/  STL [R1+0x10], R4 ;  /* 0x0000100401007387 */ /* 0x0007e40000100800 */
.L_x_1547:
[----:B------:R-:W-:Y:S05]  /*15df0*/  BSYNC B7 ;  /* 0x0000000000077941 */ /* 0x000fea0003800000 */
.L_x_1545:
[----:B---3--:R-:W3:Y:S02]  /*15e00*/  LDL R0, [R1+0x18] ;  /* 0x0000180001007983 */ /* 0x008ee40000100800 */
[----:B---3--:R-:W-:-:S13]  /*15e10*/  LOP3.LUT P0, RZ, R0, 0x2, RZ, 0xc0, !PT ;  /* 0x0000000200ff7812 */ /* 0x008fda000780c0ff */
[----:B------:R-:W-:Y:S05]  /*15e20*/  @!P0 BRA `(.L_x_1641) ;  /* 0x0000000000288947 */ /* 0x000fea0003800000 */
[----:B------:R-:W-:Y:S05]  /*15e30*/  WARPSYNC.ALL ;  /* 0x0000000000007948 */ /* 0x000fea0003800000 */
[----:B------:R-:W3:Y:S08]  /*15e40*/  S2UR UR5, SR_CgaCtaId ;  /* 0x00000000000579c3 */ /* 0x000ef00000008800 */
[----:B------:R-:W-:Y:S06]  /*15e50*/  BAR.SYNC.DEFER_BLOCKING 0x5, 0x180 ;  /* 0x0146000000007b1d */ /* 0x000fec0000010000 */
[----:B------:R-:W-:-:S02]  /*15e60*/  UMOV UR4, 0x400 ;  /* 0x0000040000047882 */ /* 0x000fc40000000000 */
[----:B---3--:R-:W-:-:S06]  /*15e70*/  ULEA UR4, UR5, UR4, 0x18 ;  /* 0x0000000405047291 */ /* 0x008fcc000f8ec03f */
[----:B------:R-:W-:-:S05]  /*15e80*/  IMAD.U32 R0, RZ, RZ, UR4 ;  /* 0x00000004ff007e24 */ /* 0x000fca000f8e00ff */
[----:B------:R4:W3:Y:S04]  /*15e90*/  LDS.128 R16, [R0+0x308d0] ;  /* 0x0308d00000107984 */ /* 0x0008e80000000c00 */
[----:B------:R4:W-:Y:S01]  /*15ea0*/  STL [R1], R0 ;  /* 0x0000000001007387 */ /* 0x0009e20000100800 */
[----:B------:R-:W-:Y:S06]  /*15eb0*/  BAR.ARV 0x4, 0x180 ;  /* 0x0106000000007b1d */ /* 0x000fec0000002000 */
[----:B------:R-:W-:Y:S05]  /*15ec0*/  BRA `(.L_x_1642) ;  /* 0x0000000800e47947 */ /* 0x000fea0003800000 */
.L_x_1641:
[----:B------:R-:W3:Y:S01]  /*15ed0*/  S2R R0, SR_TID.X ;  /* 0x0000000000007919 */ /* 0x000ee20000002100 */
[----:B------:R-:W-:Y:S01]  /*15ee0*/  UMOV UR4, 0xffffffff ;  /* 0xffffffff00047882 */ /* 0x000fe20000000000 */
[----:B---3--:R-:W-:-:S04]  /*15ef0*/  LOP3.LUT R6, R0, 0x1f, RZ, 0xc0, !PT ;  /* 0x0000001f00067812 */ /* 0x008fc800078ec0ff */
[----:B------:R-:W-:Y:S01]  /*15f00*/  ISETP.NE.AND P0, PT, R6, 0x1f, PT ;  /* 0x0000001f0600780c */ /* 0x000fe20003f05270 */
[----:B------:R-:W-:-:S12]  /*15f10*/  BRA.DIV UR4, `(.L_x_1643) ;  /* 0x0000002204dc7947 */ /* 0x000fd8000b800000 */
[----:B------:R-:W-:Y:S01]  /*15f20*/  IMAD.IADD R5, R19, 0x1, R6 ;  /* 0x0000000113057824 */ /* 0x000fe200078e0206 */
[----:B------:R-:W-:Y:S01]  /*15f30*/  ULDC UR4, c[0x0][0xc3c] ;  /* 0x00030f0000047ab9 */ /* 0x000fe20000000800 */
[----:B------:R-:W-:-:S03]  /*15f40*/  ULDC.64 UR6, c[0x0][0x208] ;  /* 0x0000820000067ab9 */ /* 0x000fc60000000a00 */
[----:B------:R-:W-:-:S13]  /*15f50*/  ISETP.GE.OR P1, PT, R5, UR4, !P0 ;  /* 0x0000000405007c0c */ /* 0x000fda000c726670 */
[----:B------:R-:W3:Y:S02]  /*15f60*/  @!P1 LDC.64 R2, c[0x0][0xc80] ;  /* 0x00032000ff029b82 */ /* 0x000ee40000000a00 */
[----:B---3--:R-:W-:-:S06]  /*15f70*/  @!P1 IMAD.WIDE R2, R5, 0x4, R2 ;  /* 0x0000000405029825 */ /* 0x008fcc00078e0202 */
[----:B------:R3:W4:Y:S01]  /*15f80*/  @!P1 LDG.E R3, desc[UR6][R2.64] ;  /* 0x0000000602039981 */ /* 0x000722000c1e1900 */
[C---:B------:R-:W-:Y:S02]  /*15f90*/  ISETP.GE.U32.AND P2, PT, R6.reuse, 0x2, PT ;  /* 0x000000020600780c */ /* 0x040fe40003f46070 */
[C---:B------:R-:W-:Y:S01]  /*15fa0*/  ISETP.GE.U32.AND P3, PT, R6.reuse, 0x4, PT ;  /* 0x000000040600780c */ /* 0x040fe20003f66070 */
[----:B------:R-:W-:Y:S01]  /*15fb0*/  SHFL.IDX PT, R0, R16, RZ, 0x1f ;  /* 0x00001fff10007589 */ /* 0x000fe200000e0000 */
[C---:B------:R-:W-:Y:S02]  /*15fc0*/  ISETP.GE.U32.AND P4, PT, R6.reuse, 0x8, PT ;  /* 0x000000080600780c */ /* 0x040fe40003f86070 */
[C---:B------:R-:W-:Y:S01]  /*15fd0*/  ISETP.GE.U32.AND P5, PT, R6.reuse, 0x10, PT ;  /* 0x000000100600780c */ /* 0x040fe20003fa6070 */
[----:B---3--:R-:W-:Y:S02]  /*15fe0*/  IMAD.MOV.U32 R2, RZ, RZ, RZ ;  /* 0x000000ffff027224 */ /* 0x008fe400078e00ff */
[----:B----4-:R-:W-:Y:S01]  /*15ff0*/  @!P1 IMAD.MOV.U32 R2, RZ, RZ, R3 ;  /* 0x000000ffff029224 */ /* 0x010fe200078e0003 */
[----:B------:R-:W-:-:S04]  /*16000*/  ISETP.NE.AND P1, PT, R6, RZ, PT ;  /* 0x000000ff0600720c */ /* 0x000fc80003f25270 */
[----:B------:R-:W3:Y:S02]  /*16010*/  SHFL.UP PT, R3, R2, 0x1, RZ ;  /* 0x0420000002037989 */ /* 0x000ee400000e00ff */
[----:B---3--:R-:W-:-:S05]  /*16020*/  SEL R5, R3, RZ, P1 ;  /* 0x000000ff03057207 */ /* 0x008fca0000800000 */
[----:B------:R-:W-:Y:S02]  /*16030*/  IMAD.IADD R3, R2, 0x1, R5 ;  /* 0x0000000102037824 */ /* 0x000fe400078e0205 */
[----:B------:R-:W-:Y:S04]  /*16040*/  SHFL.IDX PT, R5, R16, 0x1, 0x1f ;  /* 0x00201f0010057f89 */ /* 0x000fe800000e0000 */
[----:B------:R-:W3:Y:S02]  /*16050*/  SHFL.UP PT, R4, R3, 0x2, RZ ;  /* 0x0440000003047989 */ /* 0x000ee400000e00ff */
[----:B---3--:R-:W-:-:S05]  /*16060*/  SEL R4, R4, RZ, P2 ;  /* 0x000000ff04047207 */ /* 0x008fca0001000000 */
[----:B------:R-:W-:-:S05]  /*16070*/  IMAD.IADD R3, R3, 0x1, R4 ;  /* 0x0000000103037824 */ /* 0x000fca00078e0204 */
        /* <DEDUP_REMOVED lines=9> */
[----:B------:R3:W4:Y:S02]  /*16110*/  SHFL.IDX PT, R16, R3, 0x1f, 0x1f ;  /* 0x03e01f0003107f89 */ /* 0x00072400000e0000 */
.L_x_1709:
[----:B------:R-:W-:Y:S02]  /*16120*/  ULDC UR4, c[0x0][0xc38] ;  /* 0x00030e0000047ab9 */ /* 0x000fe40000000800 */
[----:B------:R-:W-:-:S04]  /*16130*/  IMAD.U32 R4, RZ, RZ, UR4 ;  /* 0x00000004ff047e24 */ /* 0x000fc8000f8e00ff */
[----:B----4-:R-:W-:-:S04]  /*16140*/  IMAD R16, R16, R4, RZ ;  /* 0x0000000410107224 */ /* 0x010fc800078e02ff */
[----:B------:R-:W-:-:S05]  /*16150*/  IMAD.IADD R5, R5, 0x1, R16 ;  /* 0x0000000105057824 */ /* 0x000fca00078e0210 */
[----:B------:R-:W-:-:S13]  /*16160*/  ISETP.GT.AND P6, PT, R5, R0, PT ;  /* 0x000000000500720c */ /* 0x000fda0003fc4270 */
[----:B------:R-:W-:Y:S05]  /*16170*/  @P6 BRA `(.L_x_1644) ;  /* 0x0000000000a06947 */ /* 0x000fea0003800000 */
.L_x_1649:
[----:B---3--:R-:W3:Y:S01]  /*16180*/  LDC R3, c[0x0][0xc3c] ;  /* 0x00030f00ff037b82 */ /* 0x008ee20000000800 */
[----:B------:R-:W-:-:S05]  /*16190*/  VIADD R19, R19, 0x1f ;  /* 0x0000001f13137836 */ /* 0x000fca0000000000 */
[----:B---3--:R-:W-:-:S13]  /*161a0*/  ISETP.GE.AND P6, PT, R19, R3, PT ;  /* 0x000000031300720c */ /* 0x008fda0003fc6270 */
[----:B------:R-:W-:Y:S05]  /*161b0*/  @P6 BRA `(.L_x_1645) ;  /* 0x0000000400dc6947 */ /* 0x000fea0003800000 */
[----:B------:R-:W3:Y:S01]  /*161c0*/  S2R R2, SR_TID.X ;  /* 0x0000000000027919 */ /* 0x000ee20000002100 */
[----:B------:R-:W-:Y:S01]  /*161d0*/  BSSY B0, `(.L_x_1646) ;  /* 0x000000a000007945 */ /* 0x000fe20003800000 */
[----:B---3--:R-:W-:-:S05]  /*161e0*/  LOP3.LUT R2, R2, 0x1f, RZ, 0xc0, !PT ;  /* 0x0000001f02027812 */ /* 0x008fca00078ec0ff */
[----:B------:R-:W-:Y:S02]  /*161f0*/  IMAD.IADD R4, R19, 0x1, R2 ;  /* 0x0000000113047824 */ /* 0x000fe400078e0202 */
[----:B------:R-:W-:-:S03]  /*16200*/  IMAD.MOV.U32 R2, RZ, RZ, RZ ;  /* 0x000000ffff027224 */ /* 0x000fc600078e00ff */
[----:B------:R-:W-:-:S13]  /*16210*/  ISETP.GE.OR P6, PT, R4, R3, !P0 ;  /* 0x000000030400720c */ /* 0x000fda00047c6670 */
[----:B------:R-:W-:Y:S05]  /*16220*/  @P6 BRA `(.L_x_1647) ;  /* 0x0000000000106947 */ /* 0x000fea0003800000 */
[----:B------:R-:W3:Y:S01]  /*16230*/  LDC.64 R2, c[0x0][0xc80] ;  /* 0x00032000ff027b82 */ /* 0x000ee20000000a00 */
[----:B------:R-:W-:Y:S01]  /*16240*/  ULDC.64 UR4, c[0x0][0x208] ;  /* 0x0000820000047ab9 */ /* 0x000fe20000000a00 */
[----:B---3--:R-:W-:-:S06]  /*16250*/  IMAD.WIDE R2, R4, 0x4, R2 ;  /* 0x0000000404027825 */ /* 0x008fcc00078e0202 */
[----:B------:R3:W5:Y:S02]  /*16260*/  LDG.E R2, desc[UR4][R2.64] ;  /* 0x0000000402027981 */ /* 0x000764000c1e1900 */
.L_x_1647:
[----:B------:R-:W-:Y:S05]  /*16270*/  BSYNC B0 ;  /* 0x0000000000007941 */ /* 0x000fea0003800000 */
.L_x_1646:
[----:B------:R-:W-:-:S03]  /*16280*/  UMOV UR4, 0xffffffff ;  /* 0xffffffff00047882 */ /* 0x000fc60000000000 */
[----:B------:R-:W-:Y:S05]  /*16290*/  BRA.DIV UR4, `(.L_x_1648) ;  /* 0x00000026043c7947 */ /* 0x000fea000b800000 */
[----:B-----5:R-:W3:Y:S02]  /*162a0*/  SHFL.UP PT, R14, R2, 0x1, RZ ;  /* 0x04200000020e7989 */ /* 0x020ee400000e00ff */
        /* <DEDUP_REMOVED lines=15> */
.L_x_1717:
[----:B------:R-:W-:Y:S02]  /*163a0*/  ULDC UR4, c[0x0][0xc38] ;  /* 0x00030e0000047ab9 */ /* 0x000fe40000000800 */
[----:B------:R-:W-:-:S04]  /*163b0*/  IMAD.U32 R4, RZ, RZ, UR4 ;  /* 0x00000004ff047e24 */ /* 0x000fc8000f8e00ff */
[----:B----4-:R-:W-:-:S04]  /*163c0*/  IMAD R16, R16, R4, RZ ;  /* 0x0000000410107224 */ /* 0x010fc800078e02ff */
[----:B------:R-:W-:-:S05]  /*163d0*/  IMAD.IADD R5, R16, 0x1, R5 ;  /* 0x0000000110057824 */ /* 0x000fca00078e0205 */
[----:B------:R-:W-:-:S13]  /*163e0*/  ISETP.GT.AND P6, PT, R5, R0, PT ;  /* 0x000000000500720c */ /* 0x000fda0003fc4270 */
[----:B------:R-:W-:Y:S05]  /*163f0*/  @!P6 BRA `(.L_x_1649) ;  /* 0xfffffffc0060e947 */ /* 0x000fea000383ffff */
.L_x_1644:
[----:B------:R-:W-:Y:S01]  /*16400*/  IMAD.IADD R16, R5, 0x1, -R16 ;  /* 0x0000000105107824 */ /* 0x000fe200078e0a10 */
[----:B------:R-:W-:-:S03]  /*16410*/  UMOV UR4, 0xffffffff ;  /* 0xffffffff00047882 */ /* 0x000fc60000000000 */
[----:B------:R-:W-:-:S05]  /*16420*/  IMAD R5, R3, R4, R16 ;  /* 0x0000000403057224 */ /* 0x000fca00078e0210 */
[----:B------:R-:W-:Y:S01]  /*16430*/  ISETP.GT.AND P6, PT, R5, R0, PT ;  /* 0x000000000500720c */ /* 0x000fe20003fc4270 */
[----:B------:R-:W-:-:S12]  /*16440*/  BRA.DIV UR4, `(.L_x_1650) ;  /* 0x0000002604a47947 */ /* 0x000fd8000b800000 */
[----:B------:R-:W-:-:S04]  /*16450*/  VOTE.ANY R5, PT, !P6 ;  /* 0x0000000000057806 */ /* 0x000fc800070e0100 */
[----:B------:R-:W4:Y:S02]  /*16460*/  POPC R6, R5 ;  /* 0x0000000500067309 */ /* 0x000f240000000000 */
[----:B----4-:R4:W0:Y:S02]  /*16470*/  SHFL.IDX PT, R17, R2, R6, 0x1f ;  /* 0x00001f0602117589 */ /* 0x01082400000e0000 */
.L_x_1721:
[----:B------:R-:W-:Y:S01]  /*16480*/  ISETP.NE.AND P0, PT, R5, RZ, PT ;  /* 0x000000ff0500720c */ /* 0x000fe20003f05270 */
[----:B------:R-:W-:-:S12]  /*16490*/  IMAD.MOV.U32 R5, RZ, RZ, RZ ;  /* 0x000000ffff057224 */ /* 0x000fd800078e00ff */
[----:B------:R-:W-:Y:S05]  /*164a0*/  @!P0 BRA `(.L_x_1651) ;  /* 0x0000000000148947 */ /* 0x000fea0003800000 */
[----:B------:R-:W-:Y:S01]  /*164b0*/  UMOV UR4, 0xffffffff ;  /* 0xffffffff00047882 */ /* 0x000fe20000000000 */
[----:B-1----:R-:W-:Y:S02]  /*164c0*/  VIADD R12, R6, 0xffffffff ;  /* 0xffffffff060c7836 */ /* 0x002fe40000000000 */
[----:B------:R-:W-:Y:S05]  /*164d0*/  BRA.DIV UR4, `(.L_x_1652) ;  /* 0x0000002604c87947 */ /* 0x000fea000b800000 */
[----:B---3--:R1:W3:Y:S02]  /*164e0*/  SHFL.IDX PT, R3, R3, R12, 0x1f ;  /* 0x00001f0c03037589 */ /* 0x0082e400000e0000 */
.L_x_1724:
[----:B---3--:R-:W-:-:S07]  /*164f0*/  IMAD.MOV.U32 R5, RZ, RZ, R3 ;  /* 0x000000ffff057224 */ /* 0x008fce00078e0003 */
.L_x_1651:
[----:B---34-:R-:W3:Y:S01]  /*16500*/  LDC.64 R2, c[0x0][0xc90] ;  /* 0x00032400ff027b82 */ /* 0x018ee20000000a00 */
[----:B------:R-:W-:Y:S01]  /*16510*/  IMAD.IADD R19, R6, 0x1, R19 ;  /* 0x0000000106137824 */ /* 0x000fe200078e0213 */
[----:B------:R-:W-:-:S03]  /*16520*/  ULDC.64 UR4, c[0x0][0x208] ;  /* 0x0000820000047ab9 */ /* 0x000fc60000000a00 */
[----:B---3--:R-:W-:-:S05]  /*16530*/  IMAD.WIDE R2, R19, 0x4, R2 ;  /* 0x0000000413027825 */ /* 0x008fca00078e0202 */
[----:B0-2---:R-:W2:Y:S01]  /*16540*/  LDG.E R7, desc[UR4][R2.64] ;  /* 0x0000000402077981 */ /* 0x005ea2000c1e1900 */
[----:B------:R-:W-:-:S04]  /*16550*/  IMAD R16, R5, R4, R16 ;  /* 0x0000000405107224 */ /* 0x000fc800078e0210 */
[----:B------:R-:W-:Y:S02]  /*16560*/  IMAD.IADD R0, R0, 0x1, -R16 ;  /* 0x0000000100007824 */ /* 0x000fe400078e0a10 */
[----:B--2---:R-:W-:-:S05]  /*16570*/  IMAD R6, R17, R7, RZ ;  /* 0x0000000711067224 */ /* 0x004fca00078e02ff */
[----:B------:R-:W-:-:S04]  /*16580*/  IABS R8, R6 ;  /* 0x0000000600087213 */ /* 0x000fc80000000000 */
[----:B------:R-:W0:Y:S08]  /*16590*/  I2F.RP R2, R8 ;  /* 0x0000000800027306 */ /* 0x000e300000209400 */
[----:B0-----:R-:W0:Y:S02]  /*165a0*/  MUFU.RCP R2, R2 ;  /* 0x0000000200027308 */ /* 0x001e240000001000 */
[----:B0-----:R-:W-:-:S06]  /*165b0*/  VIADD R2, R2, 0xffffffe ;  /* 0x0ffffffe02027836 */ /* 0x001fcc0000000000 */
[----:B------:R-:W0:Y:S02]  /*165c0*/  F2I.FTZ.U32.TRUNC.NTZ R3, R2 ;  /* 0x0000000200037305 */ /* 0x000e24000021f000 */
[----:B0-----:R-:W-:-:S04]  /*165d0*/  IMAD.MOV R2, RZ, RZ, -R3 ;  /* 0x000000ffff027224 */ /* 0x001fc800078e0a03 */
[----:B------:R-:W-:Y:S02]  /*165e0*/  IMAD R5, R2, R8, RZ ;  /* 0x0000000802057224 */ /* 0x000fe400078e02ff */
[----:B------:R-:W-:-:S04]  /*165f0*/  IMAD.MOV.U32 R2, RZ, RZ, RZ ;  /* 0x000000ffff027224 */ /* 0x000fc800078e00ff */
[----:B------:R-:W-:Y:S01]  /*16600*/  IMAD.HI.U32 R2, R3, R5, R2 ;  /* 0x0000000503027227 */ /* 0x000fe200078e0002 */
[----:B------:R-:W-:Y:S02]  /*16610*/  IABS R3, R0 ;  /* 0x0000000000037213 */ /* 0x000fe40000000000 */
[----:B------:R-:W-:-:S03]  /*16620*/  IABS R5, R6 ;  /* 0x0000000600057213 */ /* 0x000fc60000000000 */
[----:B------:R-:W-:-:S04]  /*16630*/  IMAD.HI.U32 R2, R2, R3, RZ ;  /* 0x0000000302027227 */ /* 0x000fc800078e00ff */
[----:B------:R-:W-:-:S04]  /*16640*/  IMAD.MOV R5, RZ, RZ, -R5 ;  /* 0x000000ffff057224 */ /* 0x000fc800078e0a05 */
        /* <DEDUP_REMOVED lines=11> */
[----:B------:R-:W-:Y:S02]  /*16700*/  IMAD R5, R7, R2, RZ ;  /* 0x0000000207057224 */ /* 0x000fe400078e02ff */
[----:B------:R-:W-:Y:S02]  /*16710*/  IMAD.MOV R2, RZ, RZ, -R2 ;  /* 0x000000ffff027224 */ /* 0x000fe400078e0a02 */
[----:B------:R-:W-:Y:S02]  /*16720*/  IMAD.MOV R3, RZ, RZ, -R5 ;  /* 0x000000ffff037224 */ /* 0x000fe400078e0a05 */
[----:B------:R-:W-:-:S03]  /*16730*/  IMAD R0, R6, R2, R0 ;  /* 0x0000000206007224 */ /* 0x000fc600078e0200 */
[----:B------:R-:W-:-:S04]  /*16740*/  VIADDMNMX R4, R3, R4, R7, PT ;  /* 0x0000000403047246 */ /* 0x000fc80003800107 */
        /* <DEDUP_REMOVED lines=19> */
[C---:B------:R-:W-:Y:S01]  /*16880*/  LOP3.LUT R3, R0.reuse, R4, RZ, 0x3c, !PT ;  /* 0x0000000400037212 */ /* 0x040fe200078e3cff */
[----:B------:R-:W-:-:S03]  /*16890*/  IMAD.IADD R0, R0, 0x1, R5 ;  /* 0x0000000100007824 */ /* 0x000fc600078e0205 */
[----:B------:R-:W-:-:S07]  /*168a0*/  ISETP.GE.AND P2, PT, R3, RZ, PT ;  /* 0x000000ff0300720c */ /* 0x000fce0003f46270 */
[----:B------:R-:W-:-:S06]  /*168b0*/  @P0 VIADD R2, R2, 0x1 ;  /* 0x0000000102020836 */ /* 0x000fcc0000000000 */
[----:B------:R-:W-:Y:S01]  /*168c0*/  @!P2 IMAD.MOV R2, RZ, RZ, -R2 ;  /* 0x000000ffff02a224 */ /* 0x000fe200078e0a02 */
[----:B------:R-:W-:Y:S01]  /*168d0*/  @!P1 LOP3.LUT R2, RZ, R4, RZ, 0x33, !PT ;  /* 0x00000004ff029212 */ /* 0x000fe200078e33ff */
[----:B------:R-:W-:-:S04]  /*168e0*/  IMAD.MOV R4, RZ, RZ, -R4 ;  /* 0x000000ffff047224 */ /* 0x000fc800078e0a04 */
[----:B------:R-:W-:Y:S01]  /*168f0*/  IMAD R18, R2, R4, R0 ;  /* 0x0000000402127224 */ /* 0x000fe200078e0200 */
[----:B------:R-:W-:-:S05]  /*16900*/  LOP3.LUT R2, RZ, R2, RZ, 0x33, !PT ;  /* 0x00000002ff027212 */ /* 0x000fca00078e33ff */
[----:B------:R-:W-:Y:S01]  /*16910*/  IMAD.IADD R17, R17, 0x1, R2 ;  /* 0x0000000111117824 */ /* 0x000fe200078e0202 */
[----:B------:R-:W-:Y:S06]  /*16920*/  BRA `(.L_x_1653) ;  /* 0x00000000001c7947 */ /* 0x000fec0003800000 */
.L_x_1645:
[----:B------:R-:W-:Y:S01]  /*16930*/  UMOV UR4, URZ ;  /* 0x0000003f00047c82 */ /* 0x000fe20008000000 */
[----:B------:R-:W-:Y:S01]  /*16940*/  UMOV UR5, URZ ;  /* 0x0000003f00057c82 */ /* 0x000fe20008000000 */
[----:B------:R-:W-:Y:S01]  /*16950*/  ULDC UR6, c[0x0][0xc3c] ;  /* 0x00030f0000067ab9 */ /* 0x000fe20000000800 */
[----:B------:R-:W-:Y:S02]  /*16960*/  IMAD.MOV.U32 R16, RZ, RZ, R0 ;  /* 0x000000ffff107224 */ /* 0x000fe400078e0000 */
[----:B------:R-:W-:Y:S02]  /*16970*/  IMAD.U32 R17, RZ, RZ, UR4 ;  /* 0x00000004ff117e24 */ /* 0x000fe4000f8e00ff */
[----:B------:R-:W-:Y:S02]  /*16980*/  IMAD.U32 R18, RZ, RZ, UR5 ;  /* 0x00000005ff127e24 */ /* 0x000fe4000f8e00ff */
[----:B------:R-:W-:-:S07]  /*16990*/  IMAD.U32 R19, RZ, RZ, UR6 ;  /* 0x00000006ff137e24 */ /* 0x000fce000f8e00ff */
.L_x_1653:
[----:B------:R3:W4:Y:S01]  /*169a0*/  LDL R3, [R1] ;  /* 0x0000000001037983 */ /* 0x0007220000100800 */
        /* <DEDUP_REMOVED lines=9> */
[----:B------:R3:W-:Y:S01]  /*16a40*/  @!P0 STL [R1], R3 ;  /* 0x0000000301008387 */ /* 0x0007e20000100800 */
[----:B------:R-:W-:Y:S06]  /*16a50*/  BAR.ARV 0x5, 0x180 ;  /* 0x0146000000007b1d */ /* 0x000fec0000002000 */
.L_x_1642:
[----:B------:R-:W-:Y:S02]  /*16a60*/  ULDC UR4, c[0x0][0xc3c] ;  /* 0x00030f0000047ab9 */ /* 0x000fe40000000800 */
[----:B---3--:R-:W-:-:S13]  /*16a70*/  ISETP.GE.AND P0, PT, R19, UR4, PT ;  /* 0x0000000413007c0c */ /* 0x008fda000bf06270 */
[----:B------:R-:W-:Y:S05]  /*16a80*/  @!P0 BRA `(.L_x_1654) ;  /* 0xffffff9c00148947 */ /* 0x000fea000383ffff */
[----:B------:R-:W-:Y:S05]  /*16a90*/  BSYNC B8 ;  /* 0x0000000000087941 */ /* 0x000fea0003800000 */
.L_x_1533:
[----:B----4-:R-:W3:Y:S01]  /*16aa0*/  LDL.LU R0, [R1+0x38] ;  /* 0x0000380001007983 */ /* 0x010ee20000300800 */
[----:B------:R-:W-:Y:S01]  /*16ab0*/  BSSY B0, `(.L_x_1655) ;  /* 0x000000b000007945 */ /* 0x000fe20003800000 */
[----:B------:R-:W4:Y:S01]  /*16ac0*/  S2R R5, SR_CgaCtaId ;  /* 0x0000000000057919 */ /* 0x000f220000008800 */
[----:B---3--:R-:W-:-:S05]  /*16ad0*/  VIADD R0, R0, 0x1 ;  /* 0x0000000100007836 */ /* 0x008fca0000000000 */
[----:B0-----:R-:W-:-:S04]  /*16ae0*/  LEA.HI R2, R0, R0, RZ, 0x1 ;  /* 0x0000000000027211 */ /* 0x001fc800078f08ff */
[----:B------:R-:W-:-:S05]  /*16af0*/  LOP3.LUT R3, R2, 0xfffffffe, RZ, 0xc0, !PT ;  /* 0xfffffffe02037812 */ /* 0x000fca00078ec0ff */
[----:B------:R-:W-:Y:S01]  /*16b00*/  IMAD.IADD R3, R0, 0x1, -R3 ;  /* 0x0000000100037824 */ /* 0x000fe200078e0a03 */
[----:B------:R-:W-:-:S04]  /*16b10*/  MOV R0, 0x400 ;  /* 0x0000040000007802 */ /* 0x000fc80000000f00 */
[----:B----4-:R-:W-:Y:S02]  /*16b20*/  LEA R0, R5, R0, 0x18 ;  /* 0x0000000005007211 */ /* 0x010fe400078ec0ff */
[----:B------:R-:W-:-:S04]  /*16b30*/  SHF.L.U32 R3, R3, 0x1f, RZ ;  /* 0x0000001f03037819 */ /* 0x000fc800000006ff */
[----:B------:R-:W0:Y:S02]  /*16b40*/  SYNCS.PHASECHK.TRANS64.TRYWAIT P0, [R0+URZ+0x30820], R3 ;  /* 0x03082003000075a7 */ /* 0x000e24000800017f */
[----:B0-----:R-:W-:Y:S05]  /*16b50*/  @!P0 BRA `(.L_x_1656) ;  /* 0x0000002000508947 */ /* 0x001fea0003800000 */
.L_x_1725:
[----:B------:R-:W-:Y:S05]  /*16b60*/  BSYNC B0 ;  /* 0x0000000000007941 */ /* 0x000fea0003800000 */
.L_x_1655:
[----:B------:R-:W-:-:S03]  /*16b70*/  UMOV UR4, 0xffffffff ;  /* 0xffffffff00047882 */ /* 0x000fc60000000000 */
[----:B------:R-:W-:Y:S05]  /*16b80*/  BRA.DIV UR4, `(.L_x_1657) ;  /* 0x0000002204587947 */ /* 0x000fea000b800000 */
[----:B------:R-:W3:Y:S02]  /*16b90*/  S2R R2, SR_TID.X ;  /* 0x0000000000027919 */ /* 0x000ee40000002100 */
[----:B---3--:R-:W-:-:S04]  /*16ba0*/  SHF.R.U32.HI R2, RZ, 0x5, R2 ;  /* 0x00000005ff027819 */ /* 0x008fc80000011602 */
[----:B------:R-:W-:-:S05]  /*16bb0*/  LOP3.LUT R2, R2, 0x3, RZ, 0xc0, !PT ;  /* 0x0000000302027812 */ /* 0x000fca00078ec0ff */
[----:B------:R3:W4:Y:S02]  /*16bc0*/  SHFL.IDX PT, R14, R2, RZ, 0x1f ;  /* 0x00001fff020e7589 */ /* 0x00072400000e0000 */
.L_x_1728:
[----:B----4-:R-:W-:Y:S01]  /*16bd0*/  ISETP.NE.AND P0, PT, R14, RZ, PT ;  /* 0x000000ff0e00720c */ /* 0x010fe20003f05270 */
[----:B------:R-:W-:-:S12]  /*16be0*/  BSSY B0, `(.L_x_1658) ;  /* 0x0000029000007945 */ /* 0x000fd80003800000 */
[----:B------:R-:W-:Y:S05]  /*16bf0*/  @P0 BRA `(.L_x_1659) ;  /* 0x00000000009c0947 */ /* 0x000fea0003800000 */
[----:B------:R-:W-:-:S03]  /*16c00*/  UMOV UR4, 0xffffffff ;  /* 0xffffffff00047882 */ /* 0x000fc60000000000 */
[----:B------:R-:W-:Y:S05]  /*16c10*/  BRA.DIV UR4, `(.L_x_1660) ;  /* 0x0000002204687947 */ /* 0x000fea000b800000 */
[----:B------:R-:W-:-:S13]  /*16c20*/  ELECT P6, URZ, PT ;  /* 0x00000000003f782f */ /* 0x000fda00038c0000 */
.L_x_1731:
        /* <DEDUP_REMOVED lines=8> */
.L_x_1661:
[----:B0-----:R-:W3:Y:S04]  /*16cb0*/  LDL R3, [R1+0x4] ;  /* 0x0000040001037983 */ /* 0x001ee80000100800 */
[----:B--2---:R-:W2:Y:S01]  /*16cc0*/  LDL.LU R7, [R1+0x10] ;  /* 0x0000100001077983 */ /* 0x004ea20000300800 */
[----:B------:R-:W-:-:S04]  /*16cd0*/  VIADD R2, R0, 0x30840 ;  /* 0x0003084000027836 */ /* 0x000fc80000000000 */
[C---:B---3--:R-:W-:Y:S02]  /*16ce0*/  IMAD R6, R3.reuse, 0x8, R2 ;  /* 0x0000000803067824 */ /* 0x048fe400078e0202 */
[----:B------:R-:W-:Y:S01]  /*16cf0*/  VIADD R3, R3, 0x1 ;  /* 0x0000000103037836 */ /* 0x000fe20000000000 */
[----:B--2---:R-:W-:-:S04]  /*16d00*/  SHF.L.U32 R5, R7, 0x1f, RZ ;  /* 0x0000001f07057819 */ /* 0x004fc800000006ff */
[C---:B------:R-:W-:Y:S01]  /*16d10*/  ISETP.NE.AND P1, PT, R3.reuse, 0x2, PT ;  /* 0x000000020300780c */ /* 0x040fe20003f25270 */
[----:B------:R-:W0:Y:S03]  /*16d20*/  SYNCS.PHASECHK.TRANS64.TRYWAIT P0, [R6+URZ], R5 ;  /* 0x00000005060075a7 */ /* 0x000e26000800017f */
[----:B------:R-:W-:Y:S02]  /*16d30*/  SEL R4, RZ, 0x1, P1 ;  /* 0x00000001ff047807 */ /* 0x000fe40000800000 */
[----:B------:R-:W-:Y:S02]  /*16d40*/  SEL R3, R3, RZ, P1 ;  /* 0x000000ff03037207 */ /* 0x000fe40000800000 */
[----:B------:R-:W-:-:S03]  /*16d50*/  LOP3.LUT R4, R7, R4, RZ, 0x3c, !PT ;  /* 0x0000000407047212 */ /* 0x000fc600078e3cff */
[----:B------:R-:W-:Y:S01]  /*16d60*/  IMAD R7, R3, 0x8, R2 ;  /* 0x0000000803077824 */ /* 0x000fe200078e0202 */
[----:B------:R-:W-:Y:S01]  /*16d70*/  SHF.L.U32 R2, R4, 0x1f, RZ ;  /* 0x0000001f04027819 */ /* 0x000fe200000006ff */
[----:B0-----:R-:W-:Y:S06]  /*16d80*/  @!P0 BRA `(.L_x_1662) ;  /* 0x00000020002c8947 */ /* 0x001fec0003800000 */
.L_x_1732:
[----:B------:R-:W2:Y:S02]  /*16d90*/  SYNCS.PHASECHK.TRANS64.TRYWAIT P0, [R7+URZ], R2 ;  /* 0x00000002070075a7 */ /* 0x000ea4000800017f */
[----:B--2---:R-:W-:Y:S05]  /*16da0*/  @!P0 BRA `(.L_x_1663) ;  /* 0x0000002000388947 */ /* 0x004fea0003800000 */
.L_x_1733:
[----:B------:R-:W-:Y:S05]  /*16db0*/  @!P2 BRA `(.L_x_1664) ;  /* 0x000000000004a947 */ /* 0x000fea0003800000 */
[----:B------:R-:W-:Y:S01]  /*16dc0*/  BPT.TRAP 0x1 ;  /* 0x000000040000795c */ /* 0x000fe20000300000 */
.L_x_1664:
[----:B------:R-:W3:Y:S01]  /*16dd0*/  LDL.LU R4, [R1+0x4] ;  /* 0x0000040001047983 */ /* 0x000ee20000300800 */
[----:B------:R-:W-:-:S04]  /*16de0*/  VIADD R0, R0, 0x30860 ;  /* 0x0003086000007836 */ /* 0x000fc80000000000 */
[----:B---3--:R-:W-:-:S04]  /*16df0*/  IMAD R4, R4, 0x8, R0 ;  /* 0x0000000804047824 */ /* 0x008fc800078e0200 */
[----:B------:R-:W3:Y:S02]  /*16e00*/  SYNCS.PHASECHK.TRANS64.TRYWAIT P0, [R4+URZ], R5 ;  /* 0x00000005040075a7 */ /* 0x000ee4000800017f */
[----:B---3--:R-:W-:Y:S05]  /*16e10*/  @!P0 BRA `(.L_x_1665) ;  /* 0x0000002000308947 */ /* 0x008fea0003800000 */
.L_x_1734:
[----:B------:R-:W-:-:S07]  /*16e20*/  IMAD R3, R3, 0x8, R0 ;  /* 0x0000000803037824 */ /* 0x000fce00078e0200 */
.L_x_1666:
[----:B----4-:R4:W0:Y:S02]  /*16e30*/  SYNCS.PHASECHK.TRANS64.TRYWAIT P0, [R3+URZ], R2 ;  /* 0x00000002030075a7 */ /* 0x010824000800017f */
[----:B0-----:R-:W-:Y:S05]  /*16e40*/  @!P0 NANOSLEEP.SYNCS 0x989680 ;  /* 0x009896800000895d */ /* 0x001fea0003900000 */
[----:B------:R-:W0:Y:S02]  /*16e50*/  @!P0 SYNCS.PHASECHK.TRANS64 P0, [R3+URZ], R2 ;  /* 0x00000002030085a7 */ /* 0x000e24000800007f */
[----:B0-----:R-:W-:Y:S05]  /*16e60*/  @!P0 BRA `(.L_x_1666) ;  /* 0xfffffffc00f08947 */ /* 0x001fea000383ffff */
.L_x_1659:
[----:B------:R-:W-:Y:S05]  /*16e70*/  BSYNC B0 ;  /* 0x0000000000007941 */ /* 0x000fea0003800000 */
.L_x_1658:
[----:B------:R-:W-:Y:S05]  /*16e80*/  EXIT ;  /* 0x000000000000794d */ /* 0x000fea0003800000 */
.L_x_1435:
[----:B0-----:R-:W-:-:S04]  /*16e90*/  IMAD.U32 R3, RZ, RZ, UR37 ;  /* 0x00000025ff037e24 */ /* 0x001fc8000f8e00ff */
[----:B------:R0:W1:Y:S03]  /*16ea0*/  SYNCS.PHASECHK.TRANS64.TRYWAIT P1, [R3+URZ+0x30800], R0 ;  /* 0x03080000030075a7 */ /* 0x000066000802017f */
[----:B-1----:R-:W-:Y:S05]  /*16eb0*/  @!P1 NANOSLEEP.SYNCS 0x989680 ;  /* 0x009896800000995d */ /* 0x002fea0003900000 */
[----:B------:R-:W1:Y:S02]  /*16ec0*/  @!P1 SYNCS.PHASECHK.TRANS64 P1, [R3+URZ+0x30800], R0 ;  /* 0x03080000030095a7 */ /* 0x000e64000802007f */
[----:B-1----:R-:W-:Y:S05]  /*16ed0*/  @!P1 BRA `(.L_x_1435) ;  /* 0xfffffffc00ec9947 */ /* 0x002fea000383ffff */
[----:B------:R-:W-:Y:S05]  /*16ee0*/  BRA `(.L_x_1667) ;  /* 0xfffffeac00f07947 */ /* 0x000fea000383ffff */
.L_x_1439:
[----:B-1----:R1:W2:Y:S02]  /*16ef0*/  SYNCS.PHASECHK.TRANS64.TRYWAIT P2, [R5+URZ+0x30830], R0 ;  /* 0x03083000050075a7 */ /* 0x0022a4000804017f */
[----:B--2---:R-:W-:Y:S05]  /*16f00*/  @!P2 NANOSLEEP.SYNCS 0x989680 ;  /* 0x009896800000a95d */ /* 0x004fea0003900000 */
[----:B------:R-:W2:Y:S02]  /*16f10*/  @!P2 SYNCS.PHASECHK.TRANS64 P2, [R5+URZ+0x30830], R0 ;  /* 0x030830000500a5a7 */ /* 0x000ea4000804007f */
[----:B--2---:R-:W-:Y:S05]  /*16f20*/  @!P2 BRA `(.L_x_1439) ;  /* 0xfffffffc00f0a947 */ /* 0x004fea000383ffff */
[----:B------:R-:W-:Y:S05]  /*16f30*/  BRA `(.L_x_1438) ;  /* 0xfffffeb000147947 */ /* 0x000fea000383ffff */
.L_x_1455:
[----:B-1----:R-:W-:-:S04]  /*16f40*/  IMAD.U32 R152, RZ, RZ, UR6 ;  /* 0x00000006ff987e24 */ /* 0x002fc8000f8e00ff */
[----:B------:R1:W2:Y:S03]  /*16f50*/  SYNCS.PHASECHK.TRANS64.TRYWAIT P2, [R152+URZ+0x30830], R21 ;  /* 0x03083015980075a7 */ /* 0x0002a6000804017f */
[----:B--2---:R-:W-:Y:S05]  /*16f60*/  @!P2 NANOSLEEP.SYNCS 0x989680 ;  /* 0x009896800000a95d */ /* 0x004fea0003900000 */
[----:B------:R-:W2:Y:S02]  /*16f70*/  @!P2 SYNCS.PHASECHK.TRANS64 P2, [R152+URZ+0x30830], R21 ;  /* 0x030830159800a5a7 */ /* 0x000ea4000804007f */
[----:B--2---:R-:W-:Y:S05]  /*16f80*/  @!P2 BRA `(.L_x_1455) ;  /* 0xfffffffc00eca947 */ /* 0x004fea000383ffff */
[----:B------:R-:W-:Y:S05]  /*16f90*/  BRA `(.L_x_1454) ;  /* 0xfffffed400e87947 */ /* 0x000fea000383ffff */
.L_x_1459:
[----:B0-----:R-:W-:-:S04]  /*16fa0*/  IMAD.U32 R21, RZ, RZ, UR10 ;  /* 0x0000000aff157e24 */ /* 0x001fc8000f8e00ff */
[----:B------:R0:W2:Y:S03]  /*16fb0*/  SYNCS.PHASECHK.TRANS64.TRYWAIT P2, [R21+URZ+0x30850], R0 ;  /* 0x03085000150075a7 */ /* 0x0000a6000804017f */
[----:B--2---:R-:W-:Y:S05]  /*16fc0*/  @!P2 NANOSLEEP.SYNCS 0x989680 ;  /* 0x009896800000a95d */ /* 0x004fea0003900000 */
[----:B------:R-:W2:Y:S02]  /*16fd0*/  @!P2 SYNCS.PHASECHK.TRANS64 P2, [R21+URZ+0x30850], R0 ;  /* 0x030850001500a5a7 */ /* 0x000ea4000804007f */
[----:B--2---:R-:W-:Y:S05]  /*16fe0*/  @!P2 BRA `(.L_x_1459) ;  /* 0xfffffffc00eca947 */ /* 0x004fea000383ffff */
[----:B------:R-:W-:Y:S05]  /*16ff0*/  BRA `(.L_x_1458) ;  /* 0xfffffee400747947 */ /* 0x000fea000383ffff */
.L_x_1476:
[----:B-1----:R-:W-:-:S04]  /*17000*/  IMAD.U32 R4, RZ, RZ, UR5 ;  /* 0x00000005ff047e24 */ /* 0x002fc8000f8e00ff */
[----:B------:R1:W2:Y:S03]  /*17010*/  SYNCS.PHASECHK.TRANS64.TRYWAIT P2, [R4+URZ+0x30830], R3 ;  /* 0x03083003040075a7 */ /* 0x0002a6000804017f */
[----:B--2---:R-:W-:Y:S05]  /*17020*/  @!P2 NANOSLEEP.SYNCS 0x989680 ;  /* 0x009896800000a95d */ /* 0x004fea0003900000 */
[----:B------:R-:W2:Y:S02]  /*17030*/  @!P2 SYNCS.PHASECHK.TRANS64 P2, [R4+URZ+0x30830], R3 ;  /* 0x030830030400a5a7 */ /* 0x000ea4000804007f */
[----:B--2---:R-:W-:Y:S05]  /*17040*/  @!P2 BRA `(.L_x_1476) ;  /* 0xfffffffc00eca947 */ /* 0x004fea000383ffff */
[----:B------:R-:W-:Y:S05]  /*17050*/  BRA `(.L_x_1475) ;  /* 0xffffff0000587947 */ /* 0x000fea000383ffff */
.L_x_1480:
[----:B01----:R-:W-:-:S04]  /*17060*/  IMAD.U32 R3, RZ, RZ, UR14 ;  /* 0x0000000eff037e24 */ /* 0x003fc8000f8e00ff */
[----:B------:R0:W1:Y:S03]  /*17070*/  SYNCS.PHASECHK.TRANS64.TRYWAIT P2, [R3+URZ+0x30850], R0 ;  /* 0x03085000030075a7 */ /* 0x000066000804017f */
[----:B-1----:R-:W-:Y:S05]  /*17080*/  @!P2 NANOSLEEP.SYNCS 0x989680 ;  /* 0x009896800000a95d */ /* 0x002fea0003900000 */
[----:B------:R-:W1:Y:S02]  /*17090*/  @!P2 SYNCS.PHASECHK.TRANS64 P2, [R3+URZ+0x30850], R0 ;  /* 0x030850000300a5a7 */ /* 0x000e64000804007f */
[----:B-1----:R-:W-:Y:S05]  /*170a0*/  @!P2 BRA `(.L_x_1480) ;  /* 0xfffffffc00eca947 */ /* 0x002fea000383ffff */
[----:B------:R-:W-:Y:S05]  /*170b0*/  BRA `(.L_x_1479) ;  /* 0xffffff0c00e47947 */ /* 0x000fea000383ffff */
.L_x_1486:
[----:B-1----:R-:W-:-:S04]  /*170c0*/  IMAD.U32 R4, RZ, RZ, UR5 ;  /* 0x00000005ff047e24 */ /* 0x002fc8000f8e00ff */
[----:B------:R1:W2:Y:S03]  /*170d0*/  SYNCS.PHASECHK.TRANS64.TRYWAIT P2, [R4+URZ+0x30830], R3 ;  /* 0x03083003040075a7 */ /* 0x0002a6000804017f */
[----:B--2---:R-:W-:Y:S05]  /*170e0*/  @!P2 NANOSLEEP.SYNCS 0x989680 ;  /* 0x009896800000a95d */ /* 0x004fea0003900000 */
[----:B------:R-:W2:Y:S02]  /*170f0*/  @!P2 SYNCS.PHASECHK.TRANS64 P2, [R4+URZ+0x30830], R3 ;  /* 0x030830030400a5a7 */ /* 0x000ea4000804007f */
[----:B--2---:R-:W-:Y:S05]  /*17100*/  @!P2 BRA `(.L_x_1486) ;  /* 0xfffffffc00eca947 */ /* 0x004fea000383ffff */
[----:B------:R-:W-:Y:S05]  /*17110*/  BRA `(.L_x_1485) ;  /* 0xffffff1c00647947 */ /* 0x000fea000383ffff */
.L_x_1490:
[----:B01----:R-:W-:-:S04]  /*17120*/  IMAD.U32 R3, RZ, RZ, UR14 ;  /* 0x0000000eff037e24 */ /* 0x003fc8000f8e00ff */
[----:B------:R0:W1:Y:S03]  /*17130*/  SYNCS.PHASECHK.TRANS64.TRYWAIT P2, [R3+URZ+0x30850], R0 ;  /* 0x03085000030075a7 */ /* 0x000066000804017f */
[----:B-1----:R-:W-:Y:S05]  /*17140*/  @!P2 NANOSLEEP.SYNCS 0x989680 ;  /* 0x009896800000a95d */ /* 0x002fea0003900000 */
[----:B------:R-:W1:Y:S02]  /*17150*/  @!P2 SYNCS.PHASECHK.TRANS64 P2, [R3+URZ+0x30850], R0 ;  /* 0x030850000300a5a7 */ /* 0x000e64000804007f */
[----:B-1----:R-:W-:Y:S05]  /*17160*/  @!P2 BRA `(.L_x_1490) ;  /* 0xfffffffc00eca947 */ /* 0x002fea000383ffff */
[----:B------:R-:W-:Y:S05]  /*17170*/  BRA `(.L_x_1489) ;  /* 0xffffff2800f07947 */ /* 0x000fea000383ffff */
.L_x_1503:
[----:B-1----:R-:W-:-:S04]  /*17180*/  IMAD.U32 R7, RZ, RZ, UR7 ;  /* 0x00000007ff077e24 */ /* 0x002fc8000f8e00ff */
[----:B------:R1:W2:Y:S03]  /*17190*/  SYNCS.PHASECHK.TRANS64.TRYWAIT P0, [R7+URZ+0x30850], R0 ;  /* 0x03085000070075a7 */ /* 0x0002a6000800017f */
[----:B--2---:R-:W-:Y:S05]  /*171a0*/  @!P0 NANOSLEEP.SYNCS 0x989680 ;  /* 0x009896800000895d */ /* 0x004fea0003900000 */
[----:B------:R-:W2:Y:S02]  /*171b0*/  @!P0 SYNCS.PHASECHK.TRANS64 P0, [R7+URZ+0x30850], R0 ;  /* 0x03085000070085a7 */ /* 0x000ea4000800007f */
[----:B--2---:R-:W-:Y:S05]  /*171c0*/  @!P0 BRA `(.L_x_1503) ;  /* 0xfffffffc00ec8947 */ /* 0x004fea000383ffff */
[----:B------:R-:W-:Y:S05]  /*171d0*/  BRA `(.L_x_1502) ;  /* 0xffffff4800f47947 */ /* 0x000fea000383ffff */
.L_x_1553:
        /* <DEDUP_REMOVED lines=11> */
.L_x_1669:
[----:B------:R-:W-:Y:S05]  /*17290*/  BSYNC B0 ;  /* 0x0000000000007941 */ /* 0x000fea0003800000 */
.L_x_1668:
[----:B------:R-:W-:Y:S05]  /*172a0*/  BRA `(.L_x_1670) ;  /* 0xffffffa000d47947 */ /* 0x000fea000383ffff */
.L_x_1555:
[----:B------:R-:W-:Y:S01]  /*172b0*/  BSSY B0, `(.L_x_1671) ;  /* 0x0000006000007945 */ /* 0x000fe20003800000 */
[----:B------:R-:W-:-:S07]  /*172c0*/  IMAD.MOV.U32 R15, RZ, RZ, -0x1 ;  /* 0xffffffffff0f7424 */ /* 0x000fce00078e00ff */
[----:B012-4-:R-:W-:Y:S05]  /*172d0*/  WARPSYNC.COLLECTIVE R15, `(.L_x_1672) ;  /* 0x000000000f0c7348 */ /* 0x017fea0003c00000 */
[----:B------:R-:W-:Y:S02]  /*172e0*/  ELECT P6, UR62, PT ;  /* 0x00000000003e782f */ /* 0x000fe400038c0000 */
[----:B------:R-:W-:Y:S01]  /*172f0*/  MOV R14, UR62 ;  /* 0x0000003e000e7c02 */ /* 0x000fe20008000f00 */
[----:B012-4-:R-:W-:Y:S10]  /*17300*/  ENDCOLLECTIVE ;  /* 0x000000000000791b */ /* 0x017ff40003800000 */
.L_x_1672:
[----:B------:R-:W-:Y:S05]  /*17310*/  BSYNC B0 ;  /* 0x0000000000007941 */ /* 0x000fea0003800000 */
.L_x_1671:
[----:B------:R-:W-:Y:S05]  /*17320*/  BRA `(.L_x_1673) ;  /* 0xffffffa000e07947 */ /* 0x000fea000383ffff */
.L_x_1557:
[----:B0-----:R0:W2:Y:S02]  /*17330*/  SYNCS.PHASECHK.TRANS64.TRYWAIT P0, [R0+URZ+0x30840], R2 ;  /* 0x03084002000075a7 */ /* 0x0010a4000800017f */
[----:B--2---:R-:W-:Y:S05]  /*17340*/  @!P0 NANOSLEEP.SYNCS 0x989680 ;  /* 0x009896800000895d */ /* 0x004fea0003900000 */
[----:B------:R-:W2:Y:S02]  /*17350*/  @!P0 SYNCS.PHASECHK.TRANS64 P0, [R0+URZ+0x30840], R2 ;  /* 0x03084002000085a7 */ /* 0x000ea4000800007f */
[----:B--2---:R-:W-:Y:S05]  /*17360*/  @!P0 BRA `(.L_x_1557) ;  /* 0xfffffffc00f08947 */ /* 0x004fea000383ffff */
[----:B------:R-:W-:Y:S05]  /*17370*/  BRA `(.L_x_1674) ;  /* 0xffffffa4004c7947 */ /* 0x000fea000383ffff */
.L_x_1561:
[----:B------:R-:W2:Y:S01]  /*17380*/  LDL.LU R11, [R1+0x30] ;  /* 0x00003000010b7983 */ /* 0x000ea20000300800 */
[----:B------:R-:W-:Y:S01]  /*17390*/  IMAD.MOV.U32 R13, RZ, RZ, R3 ;  /* 0x000000ffff0d7224 */ /* 0x000fe200078e0003 */
[----:B------:R-:W-:Y:S01]  /*173a0*/  LOP3.LUT R5, R5, 0x7f, RZ, 0xc0, !PT ;  /* 0x0000007f05057812 */ /* 0x000fe200078ec0ff */
[----:B------:R-:W-:Y:S02]  /*173b0*/  IMAD.MOV.U32 R12, RZ, RZ, RZ ;  /* 0x000000ffff0c7224 */ /* 0x000fe400078e00ff */
[----:B------:R-:W-:Y:S01]  /*173c0*/  IMAD.MOV.U32 R15, RZ, RZ, -0x1 ;  /* 0xffffffffff0f7424 */ /* 0x000fe200078e00ff */
[----:B------:R-:W-:-:S05]  /*173d0*/  SHF.R.U32.HI R0, RZ, 0x3, R5 ;  /* 0x00000003ff007819 */ /* 0x000fca0000011605 */
[----:B------:R-:W-:-:S04]  /*173e0*/  IMAD.IADD R0, R0, 0x1, R9 ;  /* 0x0000000100007824 */ /* 0x000fc800078e0209 */
[C---:B------:R-:W-:Y:S02]  /*173f0*/  VIADD R5, R0.reuse, 0x10 ;  /* 0x0000001000057836 */ /* 0x040fe40000000000 */
[----:B------:R-:W-:Y:S02]  /*17400*/  VIADD R9, R0, 0x60 ;  /* 0x0000006000097836 */ /* 0x000fe40000000000 */
[----:B--2---:R-:W-:Y:S02]  /*17410*/  IMAD R2, R11, R7, RZ ;  /* 0x000000070b027224 */ /* 0x004fe400078e02ff */
[----:B------:R-:W-:-:S03]  /*17420*/  IMAD.MOV.U32 R11, RZ, RZ, 0x181f ;  /* 0x0000181fff0b7424 */ /* 0x000fc600078e00ff */
[----:B------:R-:W-:-:S13]  /*17430*/  ISETP.GE.AND P5, PT, R0, R2, PT ;  /* 0x000000020000720c */ /* 0x000fda0003fa6270 */
[----:B-----5:R-:W-:Y:S05]  /*17440*/  WARPSYNC.COLLECTIVE R15, `(.L_x_1675) ;  /* 0x000000000f087348 */ /* 0x020fea0003c00000 */
[----:B------:R0:W1:Y:S02]  /*17450*/  SHFL.IDX P6, R14, R13, R12, R11 ;  /* 0x0000000c0d0e7389 */ /* 0x00006400000c000b */
[----:B01---5:R-:W-:Y:S01]  /*17460*/  ENDCOLLECTIVE ;  /* 0x000000000000791b */ /* 0x023fe20003800000 */
.L_x_1675:
[----:B------:R-:W-:Y:S02]  /*17470*/  IMAD.MOV.U32 R13, RZ, RZ, R4 ;  /* 0x000000ffff0d7224 */ /* 0x000fe400078e0004 */
[----:B------:R-:W-:-:S07]  /*17480*/  IMAD.MOV.U32 R6, RZ, RZ, R14 ;  /* 0x000000ffff067224 */ /* 0x000fce00078e000e */
[----:B------:R-:W-:Y:S05]  /*17490*/  WARPSYNC.COLLECTIVE R15, `(.L_x_1676) ;  /* 0x000000000f087348 */ /* 0x000fea0003c00000 */
[----:B------:R0:W1:Y:S02]  /*174a0*/  SHFL.IDX P6, R14, R13, R12, R11 ;  /* 0x0000000c0d0e7389 */ /* 0x00006400000c000b */
[----:B01----:R-:W-:Y:S01]  /*174b0*/  ENDCOLLECTIVE ;  /* 0x000000000000791b */ /* 0x003fe20003800000 */
.L_x_1676:
        /* <DEDUP_REMOVED lines=21> */
.L_x_1677:
[----:B------:R-:W-:Y:S02]  /*17610*/  IMAD.MOV.U32 R13, RZ, RZ, R4 ;  /* 0x000000ffff0d7224 */ /* 0x000fe400078e0004 */
[----:B------:R-:W-:-:S07]  /*17620*/  IMAD.MOV.U32 R6, RZ, RZ, R14 ;  /* 0x000000ffff067224 */ /* 0x000fce00078e000e */
[----:B------:R-:W-:Y:S05]  /*17630*/  WARPSYNC.COLLECTIVE R15, `(.L_x_1678) ;  /* 0x000000000f087348 */ /* 0x000fea0003c00000 */
[----:B------:R0:W1:Y:S02]  /*17640*/  SHFL.IDX P6, R14, R13, R12, R11 ;  /* 0x0000000c0d0e7389 */ /* 0x00006400000c000b */
[----:B01----:R-:W-:Y:S01]  /*17650*/  ENDCOLLECTIVE ;  /* 0x000000000000791b */ /* 0x003fe20003800000 */
.L_x_1678:
        /* <DEDUP_REMOVED lines=21> */
.L_x_1679:
[----:B------:R-:W-:Y:S02]  /*177b0*/  IMAD.MOV.U32 R13, RZ, RZ, R4 ;  /* 0x000000ffff0d7224 */ /* 0x000fe400078e0004 */
[----:B------:R-:W-:-:S07]  /*177c0*/  IMAD.MOV.U32 R6, RZ, RZ, R14 ;  /* 0x000000ffff067224 */ /* 0x000fce00078e000e */
[----:B------:R-:W-:Y:S05]  /*177d0*/  WARPSYNC.COLLECTIVE R15, `(.L_x_1680) ;  /* 0x000000000f087348 */ /* 0x000fea0003c00000 */
[----:B------:R0:W1:Y:S02]  /*177e0*/  SHFL.IDX P6, R14, R13, R12, R11 ;  /* 0x0000000c0d0e7389 */ /* 0x00006400000c000b */
[----:B01----:R-:W-:Y:S01]  /*177f0*/  ENDCOLLECTIVE ;  /* 0x000000000000791b */ /* 0x003fe20003800000 */
.L_x_1680:
        /* <DEDUP_REMOVED lines=21> */
.L_x_1681:
[----:B------:R-:W-:Y:S02]  /*17950*/  IMAD.MOV.U32 R13, RZ, RZ, R4 ;  /* 0x000000ffff0d7224 */ /* 0x000fe400078e0004 */
[----:B------:R-:W-:-:S07]  /*17960*/  IMAD.MOV.U32 R6, RZ, RZ, R14 ;  /* 0x000000ffff067224 */ /* 0x000fce00078e000e */
[----:B------:R-:W-:Y:S05]  /*17970*/  WARPSYNC.COLLECTIVE R15, `(.L_x_1682) ;  /* 0x000000000f087348 */ /* 0x000fea0003c00000 */
[----:B------:R0:W1:Y:S02]  /*17980*/  SHFL.IDX P6, R14, R13, R12, R11 ;  /* 0x0000000c0d0e7389 */ /* 0x00006400000c000b */
[----:B01----:R-:W-:Y:S01]  /*17990*/  ENDCOLLECTIVE ;  /* 0x000000000000791b */ /* 0x003fe20003800000 */
.L_x_1682:
        /* <DEDUP_REMOVED lines=21> */
.L_x_1683:
[----:B------:R-:W-:Y:S02]  /*17af0*/  IMAD.MOV.U32 R13, RZ, RZ, R4 ;  /* 0x000000ffff0d7224 */ /* 0x000fe400078e0004 */
[----:B------:R-:W-:-:S07]  /*17b00*/  IMAD.MOV.U32 R6, RZ, RZ, R14 ;  /* 0x000000ffff067224 */ /* 0x000fce00078e000e */
[----:B------:R-:W-:Y:S05]  /*17b10*/  WARPSYNC.COLLECTIVE R15, `(.L_x_1684) ;  /* 0x000000000f087348 */ /* 0x000fea0003c00000 */
[----:B------:R0:W1:Y:S02]  /*17b20*/  SHFL.IDX P6, R14, R13, R12, R11 ;  /* 0x0000000c0d0e7389 */ /* 0x00006400000c000b */
[----:B01----:R-:W-:Y:S01]  /*17b30*/  ENDCOLLECTIVE ;  /* 0x000000000000791b */ /* 0x003fe20003800000 */
.L_x_1684:
        /* <DEDUP_REMOVED lines=20> */
.L_x_1685:
[----:B------:R-:W-:Y:S02]  /*17c80*/  IMAD.MOV.U32 R13, RZ, RZ, R4 ;  /* 0x000000ffff0d7224 */ /* 0x000fe400078e0004 */
[----:B------:R-:W-:-:S07]  /*17c90*/  IMAD.MOV.U32 R6, RZ, RZ, R14 ;  /* 0x000000ffff067224 */ /* 0x000fce00078e000e */
[----:B------:R-:W-:Y:S05]  /*17ca0*/  WARPSYNC.COLLECTIVE R15, `(.L_x_1686) ;  /* 0x000000000f087348 */ /* 0x000fea0003c00000 */
[----:B------:R0:W1:Y:S02]  /*17cb0*/  SHFL.IDX P6, R14, R13, R12, R11 ;  /* 0x0000000c0d0e7389 */ /* 0x00006400000c000b */
[----:B01----:R-:W-:Y:S01]  /*17cc0*/  ENDCOLLECTIVE ;  /* 0x000000000000791b */ /* 0x003fe20003800000 */
.L_x_1686:
        /* <DEDUP_REMOVED lines=20> */
.L_x_1687:
[----:B------:R-:W-:Y:S02]  /*17e10*/  IMAD.MOV.U32 R13, RZ, RZ, R4 ;  /* 0x000000ffff0d7224 */ /* 0x000fe400078e0004 */
[----:B------:R-:W-:-:S07]  /*17e20*/  IMAD.MOV.U32 R5, RZ, RZ, R14 ;  /* 0x000000ffff057224 */ /* 0x000fce00078e000e */
[----:B------:R-:W-:Y:S05]  /*17e30*/  WARPSYNC.COLLECTIVE R15, `(.L_x_1688) ;  /* 0x000000000f087348 */ /* 0x000fea0003c00000 */
[----:B------:R0:W1:Y:S02]  /*17e40*/  SHFL.IDX P6, R14, R13, R12, R11 ;  /* 0x0000000c0d0e7389 */ /* 0x00006400000c000b */
[----:B01----:R-:W-:Y:S01]  /*17e50*/  ENDCOLLECTIVE ;  /* 0x000000000000791b */ /* 0x003fe20003800000 */
.L_x_1688:
        /* <DEDUP_REMOVED lines=19> */
.L_x_1689:
[----:B------:R-:W-:Y:S02]  /*17f90*/  IMAD.MOV.U32 R13, RZ, RZ, R4 ;  /* 0x000000ffff0d7224 */ /* 0x000fe400078e0004 */
[----:B------:R-:W-:-:S07]  /*17fa0*/  IMAD.MOV.U32 R5, RZ, RZ, R14 ;  /* 0x000000ffff057224 */ /* 0x000fce00078e000e */
[----:B------:R-:W-:Y:S05]  /*17fb0*/  WARPSYNC.COLLECTIVE R15, `(.L_x_1690) ;  /* 0x000000000f087348 */ /* 0x000fea0003c00000 */
[----:B------:R0:W1:Y:S02]  /*17fc0*/  SHFL.IDX P6, R14, R13, R12, R11 ;  /* 0x0000000c0d0e7389 */ /* 0x00006400000c000b */
[----:B01----:R-:W-:Y:S01]  /*17fd0*/  ENDCOLLECTIVE ;  /* 0x000000000000791b */ /* 0x003fe20003800000 */
.L_x_1690:
[----:B------:R-:W-:Y:S01]  /*17fe0*/  IMAD.MOV.U32 R3, RZ, RZ, R14 ;  /* 0x000000ffff037224 */ /* 0x000fe200078e000e */
[----:B------:R-:W-:Y:S06]  /*17ff0*/  BRA `(.L_x_1691) ;  /* 0xffffffa800287947 */ /* 0x000fec000383ffff */
.L_x_1566:
[----:B0-----:R-:W2:Y:S02]  /*18000*/  LDL R2, [R1] ;  /* 0x0000000001027983 */ /* 0x001ea40000100800 */
[----:B--2---:R0:W1:Y:S02]  /*18010*/  SYNCS.PHASECHK.TRANS64.TRYWAIT P0, [R2+URZ+0x30820], R0 ;  /* 0x03082000020075a7 */ /* 0x004064000800017f */
[----:B-1----:R-:W-:Y:S05]  /*18020*/  @!P0 NANOSLEEP.SYNCS 0x989680 ;  /* 0x009896800000895d */ /* 0x002fea0003900000 */
[----:B------:R-:W1:Y:S02]  /*18030*/  @!P0 SYNCS.PHASECHK.TRANS64 P0, [R2+URZ+0x30820], R0 ;  /* 0x03082000020085a7 */ /* 0x000e64000800007f */
[----:B-1----:R-:W-:Y:S05]  /*18040*/  @!P0 BRA `(.L_x_1566) ;  /* 0xfffffffc00ec8947 */ /* 0x002fea000383ffff */
[----:B------:R-:W-:Y:S05]  /*18050*/  BRA `(.L_x_1692) ;  /* 0xffffffa800a87947 */ /* 0x000fea000383ffff */
.L_x_1575:
[----:B-1----:R1:W2:Y:S02]  /*18060*/  SYNCS.PHASECHK.TRANS64.TRYWAIT P0, [R3+URZ+0x30840], R2 ;  /* 0x03084002030075a7 */ /* 0x0022a4000800017f */
[----:B--2---:R-:W-:Y:S05]  /*18070*/  @!P0 NANOSLEEP.SYNCS 0x989680 ;  /* 0x009896800000895d */ /* 0x004fea0003900000 */
[----:B------:R-:W2:Y:S02]  /*18080*/  @!P0 SYNCS.PHASECHK.TRANS64 P0, [R3+URZ+0x30840], R2 ;  /* 0x03084002030085a7 */ /* 0x000ea4000800007f */
[----:B--2---:R-:W-:Y:S05]  /*18090*/  @!P0 BRA `(.L_x_1575) ;  /* 0xfffffffc00f08947 */ /* 0x004fea000383ffff */
[----:B------:R-:W-:Y:S05]  /*180a0*/  BRA `(.L_x_1693) ;  /* 0xffffffac00787947 */ /* 0x000fea000383ffff */
.L_x_1583:
[----:B0-----:R0:W1:Y:S02]  /*180b0*/  SYNCS.PHASECHK.TRANS64.TRYWAIT P0, [R3+URZ+0x60], R2 ;  /* 0x00006002030075a7 */ /* 0x001064000800017f */
[----:B-1----:R-:W-:Y:S05]  /*180c0*/  @!P0 NANOSLEEP.SYNCS 0x989680 ;  /* 0x009896800000895d */ /* 0x002fea0003900000 */
[----:B------:R-:W1:Y:S02]  /*180d0*/  @!P0 SYNCS.PHASECHK.TRANS64 P0, [R3+URZ+0x60], R2 ;  /* 0x00006002030085a7 */ /* 0x000e64000800007f */
[----:B-1----:R-:W-:Y:S05]  /*180e0*/  @!P0 BRA `(.L_x_1583) ;  /* 0xfffffffc00f08947 */ /* 0x002fea000383ffff */
[----:B------:R-:W-:Y:S05]  /*180f0*/  BRA `(.L_x_1694) ;  /* 0xffffffb000d47947 */ /* 0x000fea000383ffff */
.L_x_1594:
[----:B-1----:R1:W2:Y:S02]  /*18100*/  SYNCS.PHASECHK.TRANS64.TRYWAIT P0, [R3+URZ+0x30840], R2 ;  /* 0x03084002030075a7 */ /* 0x0022a4000800017f */
[----:B--2---:R-:W-:Y:S05]  /*18110*/  @!P0 NANOSLEEP.SYNCS 0x989680 ;  /* 0x009896800000895d */ /* 0x004fea0003900000 */
[----:B------:R-:W2:Y:S02]  /*18120*/  @!P0 SYNCS.PHASECHK.TRANS64 P0, [R3+URZ+0x30840], R2 ;  /* 0x03084002030085a7 */ /* 0x000ea4000800007f */
[----:B--2---:R-:W-:Y:S05]  /*18130*/  @!P0 BRA `(.L_x_1594) ;  /* 0xfffffffc00f08947 */ /* 0x004fea000383ffff */
[----:B------:R-:W-:Y:S05]  /*18140*/  BRA `(.L_x_1695) ;  /* 0xffffffb800fc7947 */ /* 0x000fea000383ffff */
.L_x_1602:
[----:B0-----:R0:W1:Y:S02]  /*18150*/  SYNCS.PHASECHK.TRANS64.TRYWAIT P0, [R2+URZ+0x60], R3 ;  /* 0x00006003020075a7 */ /* 0x001064000800017f */
[----:B-1----:R-:W-:Y:S05]  /*18160*/  @!P0 NANOSLEEP.SYNCS 0x989680 ;  /* 0x009896800000895d */ /* 0x002fea0003900000 */
[----:B------:R-:W1:Y:S02]  /*18170*/  @!P0 SYNCS.PHASECHK.TRANS64 P0, [R2+URZ+0x60], R3 ;  /* 0x00006003020085a7 */ /* 0x000e64000800007f */
[----:B-1----:R-:W-:Y:S05]  /*18180*/  @!P0 BRA `(.L_x_1602) ;  /* 0xfffffffc00f08947 */ /* 0x002fea000383ffff */
[----:B------:R-:W-:Y:S05]  /*18190*/  BRA `(.L_x_1696) ;  /* 0xffffffc000587947 */ /* 0x000fea000383ffff */
.L_x_1613:
[----:B---3--:R3:W4:Y:S02]  /*181a0*/  SYNCS.PHASECHK.TRANS64.TRYWAIT P0, [R2+URZ+0x30840], R3 ;  /* 0x03084003020075a7 */ /* 0x008724000800017f */
[----:B----4-:R-:W-:Y:S05]  /*181b0*/  @!P0 NANOSLEEP.SYNCS 0x989680 ;  /* 0x009896800000895d */ /* 0x010fea0003900000 */
[----:B------:R-:W4:Y:S02]  /*181c0*/  @!P0 SYNCS.PHASECHK.TRANS64 P0, [R2+URZ+0x30840], R3 ;  /* 0x03084003020085a7 */ /* 0x000f24000800007f */
[----:B----4-:R-:W-:Y:S05]  /*181d0*/  @!P0 BRA `(.L_x_1613) ;  /* 0xfffffffc00f08947 */ /* 0x010fea000383ffff */
[----:B------:R-:W-:Y:S05]  /*181e0*/  BRA `(.L_x_1697) ;  /* 0xffffffc800447947 */ /* 0x000fea000383ffff */
.L_x_1621:
[----:B0-----:R0:W1:Y:S02]  /*181f0*/  SYNCS.PHASECHK.TRANS64.TRYWAIT P0, [R2+URZ+0x60], R5 ;  /* 0x00006005020075a7 */ /* 0x001064000800017f */
[----:B-1----:R-:W-:Y:S05]  /*18200*/  @!P0 NANOSLEEP.SYNCS 0x989680 ;  /* 0x009896800000895d */ /* 0x002fea0003900000 */
[----:B------:R-:W1:Y:S02]  /*18210*/  @!P0 SYNCS.PHASECHK.TRANS64 P0, [R2+URZ+0x60], R5 ;  /* 0x00006005020085a7 */ /* 0x000e64000800007f */
[----:B-1----:R-:W-:Y:S05]  /*18220*/  @!P0 BRA `(.L_x_1621) ;  /* 0xfffffffc00f08947 */ /* 0x002fea000383ffff */
[----:B------:R-:W-:Y:S05]  /*18230*/  BRA `(.L_x_1698) ;  /* 0xffffffcc00a07947 */ /* 0x000fea000383ffff */
.L_x_1634:
[----:B---3--:R3:W4:Y:S02]  /*18240*/  SYNCS.PHASECHK.TRANS64.TRYWAIT P0, [R0+URZ+0x30860], R2 ;  /* 0x03086002000075a7 */ /* 0x008724000800017f */
[----:B----4-:R-:W-:Y:S05]  /*18250*/  @!P0 NANOSLEEP.SYNCS 0x989680 ;  /* 0x009896800000895d */ /* 0x010fea0003900000 */
[----:B------:R-:W4:Y:S02]  /*18260*/  @!P0 SYNCS.PHASECHK.TRANS64 P0, [R0+URZ+0x30860], R2 ;  /* 0x03086002000085a7 */ /* 0x000f24000800007f */
[----:B----4-:R-:W-:Y:S05]  /*18270*/  @!P0 BRA `(.L_x_1634) ;  /* 0xfffffffc00f08947 */ /* 0x010fea000383ffff */
[----:B------:R-:W-:Y:S05]  /*18280*/  BRA `(.L_x_1699) ;  /* 0xffffffd400707947 */ /* 0x000fea000383ffff */
.L_x_1643:
[----:B------:R-:W-:Y:S01]  /*18290*/  BSSY B0, `(.L_x_1700) ;  /* 0x0000008000007945 */ /* 0x000fe20003800000 */
[----:B------:R-:W-:Y:S02]  /*182a0*/  IMAD.MOV.U32 R13, RZ, RZ, R16 ;  /* 0x000000ffff0d7224 */ /* 0x000fe400078e0010 */
[----:B-1----:R-:W-:Y:S02]  /*182b0*/  IMAD.MOV.U32 R12, RZ, RZ, RZ ;  /* 0x000000ffff0c7224 */ /* 0x002fe400078e00ff */
[----:B------:R-:W-:Y:S02]  /*182c0*/  IMAD.MOV.U32 R11, RZ, RZ, 0x1f ;  /* 0x0000001fff0b7424 */ /* 0x000fe400078e00ff */
[----:B------:R-:W-:-:S07]  /*182d0*/  IMAD.MOV.U32 R15, RZ, RZ, -0x1 ;  /* 0xffffffffff0f7424 */ /* 0x000fce00078e00ff */
[----:B0-2---:R-:W-:Y:S05]  /*182e0*/  WARPSYNC.COLLECTIVE R15, `(.L_x_1701) ;  /* 0x000000000f087348 */ /* 0x005fea0003c00000 */
[----:B------:R1:W3:Y:S02]  /*182f0*/  SHFL.IDX P6, R14, R13, R12, R11 ;  /* 0x0000000c0d0e7389 */ /* 0x0002e400000c000b */
[----:B0123--:R-:W-:Y:S01]  /*18300*/  ENDCOLLECTIVE ;  /* 0x000000000000791b */ /* 0x00ffe20003800000 */
.L_x_1701:
[----:B------:R-:W-:Y:S05]  /*18310*/  BSYNC B0 ;  /* 0x0000000000007941 */ /* 0x000fea0003800000 */
.L_x_1700:
        /* <DEDUP_REMOVED lines=9> */
.L_x_1702:
        /* <DEDUP_REMOVED lines=19> */
.L_x_1703:
        /* <DEDUP_REMOVED lines=8> */
.L_x_1704:
        /* <DEDUP_REMOVED lines=8> */
.L_x_1705:
        /* <DEDUP_REMOVED lines=8> */
.L_x_1706:
        /* <DEDUP_REMOVED lines=8> */
.L_x_1707:
        /* <DEDUP_REMOVED lines=9> */
.L_x_1708:
[----:B------:R-:W-:Y:S01]  /*18770*/  IMAD.MOV.U32 R16, RZ, RZ, R14 ;  /* 0x000000ffff107224 */ /* 0x000fe200078e000e */
[----:B------:R-:W-:Y:S06]  /*18780*/  BRA `(.L_x_1709) ;  /* 0xffffffd800647947 */ /* 0x000fec000383ffff */
.L_x_1648:
[----:B------:R-:W-:Y:S01]  /*18790*/  BSSY B0, `(.L_x_1710) ;  /* 0x0000008000007945 */ /* 0x000fe20003800000 */
[----:B-----5:R-:W-:Y:S02]  /*187a0*/  IMAD.MOV.U32 R13, RZ, RZ, R2 ;  /* 0x000000ffff0d7224 */ /* 0x020fe400078e0002 */
[----:B-1----:R-:W-:Y:S02]  /*187b0*/  IMAD.MOV.U32 R12, RZ, RZ, 0x1 ;  /* 0x00000001ff0c7424 */ /* 0x002fe400078e00ff */
[----:B------:R-:W-:Y:S02]  /*187c0*/  IMAD.MOV.U32 R11, RZ, RZ, RZ ;  /* 0x000000ffff0b7224 */ /* 0x000fe400078e00ff */
[----:B------:R-:W-:-:S07]  /*187d0*/  IMAD.MOV.U32 R15, RZ, RZ, -0x1 ;  /* 0xffffffffff0f7424 */ /* 0x000fce00078e00ff */
[----:B0-23--:R-:W-:Y:S05]  /*187e0*/  WARPSYNC.COLLECTIVE R15, `(.L_x_1711) ;  /* 0x000000000f087348 */ /* 0x00dfea0003c00000 */
[----:B------:R1:W4:Y:S02]  /*187f0*/  SHFL.UP P6, R14, R13, R12, R11 ;  /* 0x0400000c0d0e7389 */ /* 0x00032400000c000b */
[----:B01234-:R-:W-:Y:S01]  /*18800*/  ENDCOLLECTIVE ;  /* 0x000000000000791b */ /* 0x01ffe20003800000 */
.L_x_1711:
[----:B------:R-:W-:Y:S05]  /*18810*/  BSYNC B0 ;  /* 0x0000000000007941 */ /* 0x000fea0003800000 */
.L_x_1710:
[----:B------:R-:W-:Y:S01]  /*18820*/  SEL R3, R14, RZ, P1 ;  /* 0x000000ff0e037207 */ /* 0x000fe20000800000 */
[----:B------:R-:W-:Y:S02]  /*18830*/  IMAD.MOV.U32 R12, RZ, RZ, 0x2 ;  /* 0x00000002ff0c7424 */ /* 0x000fe400078e00ff */
[----:B------:R-:W-:Y:S02]  /*18840*/  IMAD.MOV.U32 R11, RZ, RZ, RZ ;  /* 0x000000ffff0b7224 */ /* 0x000fe400078e00ff */
[----:B------:R-:W-:Y:S02]  /*18850*/  IMAD.IADD R3, R2, 0x1, R3 ;  /* 0x0000000102037824 */ /* 0x000fe400078e0203 */
[----:B------:R-:W-:Y:S02]  /*18860*/  IMAD.MOV.U32 R15, RZ, RZ, -0x1 ;  /* 0xffffffffff0f7424 */ /* 0x000fe400078e00ff */
[----:B------:R-:W-:-:S07]  /*18870*/  IMAD.MOV.U32 R13, RZ, RZ, R3 ;  /* 0x000000ffff0d7224 */ /* 0x000fce00078e0003 */
[----:B------:R-:W-:Y:S05]  /*18880*/  WARPSYNC.COLLECTIVE R15, `(.L_x_1712) ;  /* 0x000000000f087348 */ /* 0x000fea0003c00000 */
[----:B------:R0:W1:Y:S02]  /*18890*/  SHFL.UP P6, R14, R13, R12, R11 ;  /* 0x0400000c0d0e7389 */ /* 0x00006400000c000b */
[----:B01----:R-:W-:Y:S01]  /*188a0*/  ENDCOLLECTIVE ;  /* 0x000000000000791b */ /* 0x003fe20003800000 */
.L_x_1712:
        /* <DEDUP_REMOVED lines=8> */
.L_x_1713:
        /* <DEDUP_REMOVED lines=8> */
.L_x_1714:
        /* <DEDUP_REMOVED lines=8> */
.L_x_1715:
        /* <DEDUP_REMOVED lines=9> */
.L_x_1716:
[----:B------:R-:W-:Y:S01]  /*18ac0*/  IMAD.MOV.U32 R16, RZ, RZ, R14 ;  /* 0x000000ffff107224 */ /* 0x000fe200078e000e */
[----:B------:R-:W-:Y:S06]  /*18ad0*/  BRA `(.L_x_1717) ;  /* 0xffffffd800307947 */ /* 0x000fec000383ffff */
.L_x_1650:
[----:B------:R-:W-:Y:S01]  /*18ae0*/  BSSY B0, `(.L_x_1718) ;  /* 0x0000006000007945 */ /* 0x000fe20003800000 */
[----:B------:R-:W-:Y:S01]  /*18af0*/  PLOP3.LUT P6, PT, P6, PT, PT, 0x8, 0x0 ;  /* 0x000000000000781c */ /* 0x000fe200037ce170 */
[----:B------:R-:W-:-:S12]  /*18b00*/  IMAD.MOV.U32 R15, RZ, RZ, -0x1 ;  /* 0xffffffffff0f7424 */ /* 0x000fd800078e00ff */
[----:B0123--:R-:W-:Y:S05]  /*18b10*/  WARPSYNC.COLLECTIVE R15, `(.L_x_1719) ;  /* 0x000000000f087348 */ /* 0x00ffea0003c00000 */
[----:B------:R-:W-:Y:S01]  /*18b20*/  VOTE.ANY R14, PT, P6 ;  /* 0x00000000000e7806 */ /* 0x000fe200030e0100 */
[----:B0123--:R-:W-:Y:S06]  /*18b30*/  ENDCOLLECTIVE ;  /* 0x000000000000791b */ /* 0x00ffec0003800000 */
.L_x_1719:
[----:B------:R-:W-:Y:S05]  /*18b40*/  BSYNC B0 ;  /* 0x0000000000007941 */ /* 0x000fea0003800000 */
.L_x_1718:
        /* <DEDUP_REMOVED lines=9> */
.L_x_1720:
[----:B------:R-:W-:Y:S01]  /*18be0*/  IMAD.MOV.U32 R17, RZ, RZ, R14 ;  /* 0x000000ffff117224 */ /* 0x000fe200078e000e */
[----:B------:R-:W-:Y:S06]  /*18bf0*/  BRA `(.L_x_1721) ;  /* 0xffffffd800207947 */ /* 0x000fec000383ffff */
.L_x_1652:
[----:B------:R-:W-:Y:S01]  /*18c00*/  BSSY B0, `(.L_x_1722) ;  /* 0x0000007000007945 */ /* 0x000fe20003800000 */
[----:B------:R-:W-:Y:S02]  /*18c10*/  IMAD.MOV.U32 R13, RZ, RZ, R3 ;  /* 0x000000ffff0d7224 */ /* 0x000fe400078e0003 */
[----:B------:R-:W-:Y:S02]  /*18c20*/  IMAD.MOV.U32 R11, RZ, RZ, 0x1f ;  /* 0x0000001fff0b7424 */ /* 0x000fe400078e00ff */
[----:B------:R-:W-:-:S07]  /*18c30*/  IMAD.MOV.U32 R15, RZ, RZ, -0x1 ;  /* 0xffffffffff0f7424 */ /* 0x000fce00078e00ff */
[----:B0-234-:R-:W-:Y:S05]  /*18c40*/  WARPSYNC.COLLECTIVE R15, `(.L_x_1723) ;  /* 0x000000000f087348 */ /* 0x01dfea0003c00000 */
[----:B------:R1:W0:Y:S02]  /*18c50*/  SHFL.IDX P6, R14, R13, R12, R11 ;  /* 0x0000000c0d0e7389 */ /* 0x00022400000c000b */
[----:B01234-:R-:W-:Y:S01]  /*18c60*/  ENDCOLLECTIVE ;  /* 0x000000000000791b */ /* 0x01ffe20003800000 */
.L_x_1723:
[----:B------:R-:W-:Y:S05]  /*18c70*/  BSYNC B0 ;  /* 0x0000000000007941 */ /* 0x000fea0003800000 */
.L_x_1722:
[----:B------:R-:W-:Y:S01]  /*18c80*/  IMAD.MOV.U32 R3, RZ, RZ, R14 ;  /* 0x000000ffff037224 */ /* 0x000fe200078e000e */
[----:B------:R-:W-:Y:S06]  /*18c90*/  BRA `(.L_x_1724) ;  /* 0xffffffd800147947 */ /* 0x000fec000383ffff */
.L_x_1656:
[----:B0-----:R0:W3:Y:S02]  /*18ca0*/  SYNCS.PHASECHK.TRANS64.TRYWAIT P0, [R0+URZ+0x30820], R3 ;  /* 0x03082003000075a7 */ /* 0x0010e4000800017f */
[----:B---3--:R-:W-:Y:S05]  /*18cb0*/  @!P0 NANOSLEEP.SYNCS 0x989680 ;  /* 0x009896800000895d */ /* 0x008fea0003900000 */
[----:B------:R-:W3:Y:S02]  /*18cc0*/  @!P0 SYNCS.PHASECHK.TRANS64 P0, [R0+URZ+0x30820], R3 ;  /* 0x03082003000085a7 */ /* 0x000ee4000800007f */
[----:B---3--:R-:W-:Y:S05]  /*18cd0*/  @!P0 BRA `(.L_x_1656) ;  /* 0xfffffffc00f08947 */ /* 0x008fea000383ffff */
[----:B------:R-:W-:Y:S05]  /*18ce0*/  BRA `(.L_x_1725) ;  /* 0xffffffdc009c7947 */ /* 0x000fea000383ffff */
.L_x_1657:
[----:B------:R-:W3:Y:S01]  /*18cf0*/  S2R R2, SR_TID.X ;  /* 0x0000000000027919 */ /* 0x000ee20000002100 */
[----:B------:R-:W-:Y:S01]  /*18d00*/  BSSY B0, `(.L_x_1726) ;  /* 0x000000a000007945 */ /* 0x000fe20003800000 */
[----:B-1----:R-:W-:Y:S02]  /*18d10*/  IMAD.MOV.U32 R12, RZ, RZ, RZ ;  /* 0x000000ffff0c7224 */ /* 0x002fe400078e00ff */
[----:B------:R-:W-:Y:S02]  /*18d20*/  IMAD.MOV.U32 R11, RZ, RZ, 0x1f ;  /* 0x0000001fff0b7424 */ /* 0x000fe400078e00ff */
[----:B------:R-:W-:Y:S01]  /*18d30*/  IMAD.MOV.U32 R15, RZ, RZ, -0x1 ;  /* 0xffffffffff0f7424 */ /* 0x000fe200078e00ff */
[----:B---3--:R-:W-:-:S04]  /*18d40*/  SHF.R.U32.HI R2, RZ, 0x5, R2 ;  /* 0x00000005ff027819 */ /* 0x008fc80000011602 */
[----:B------:R-:W-:-:S05]  /*18d50*/  LOP3.LUT R2, R2, 0x3, RZ, 0xc0, !PT ;  /* 0x0000000302027812 */ /* 0x000fca00078ec0ff */
[----:B------:R-:W-:-:S07]  /*18d60*/  IMAD.MOV.U32 R13, RZ, RZ, R2 ;  /* 0x000000ffff0d7224 */ /* 0x000fce00078e0002 */
[----:B0-2---:R-:W-:Y:S05]  /*18d70*/  WARPSYNC.COLLECTIVE R15, `(.L_x_1727) ;  /* 0x000000000f087348 */ /* 0x005fea0003c00000 */
[----:B------:R1:W3:Y:S02]  /*18d80*/  SHFL.IDX P6, R14, R13, R12, R11 ;  /* 0x0000000c0d0e7389 */ /* 0x0002e400000c000b */
[----:B0123--:R-:W-:Y:S01]  /*18d90*/  ENDCOLLECTIVE ;  /* 0x000000000000791b */ /* 0x00ffe20003800000 */
.L_x_1727:
[----:B------:R-:W-:Y:S05]  /*18da0*/  BSYNC B0 ;  /* 0x0000000000007941 */ /* 0x000fea0003800000 */
.L_x_1726:
[----:B------:R-:W-:Y:S05]  /*18db0*/  BRA `(.L_x_1728) ;  /* 0xffffffdc00847947 */ /* 0x000fea000383ffff */
.L_x_1660:
[----:B------:R-:W-:Y:S01]  /*18dc0*/  BSSY B1, `(.L_x_1729) ;  /* 0x0000006000017945 */ /* 0x000fe20003800000 */
[----:B------:R-:W-:-:S07]  /*18dd0*/  IMAD.MOV.U32 R15, RZ, RZ, -0x1 ;  /* 0xffffffffff0f7424 */ /* 0x000fce00078e00ff */
[----:B0123--:R-:W-:Y:S05]  /*18de0*/  WARPSYNC.COLLECTIVE R15, `(.L_x_1730) ;  /* 0x000000000f0c7348 */ /* 0x00ffea0003c00000 */
[----:B------:R-:W-:Y:S02]  /*18df0*/  ELECT P6, UR62, PT ;  /* 0x00000000003e782f */ /* 0x000fe400038c0000 */
[----:B------:R-:W-:Y:S01]  /*18e00*/  MOV R14, UR62 ;  /* 0x0000003e000e7c02 */ /* 0x000fe20008000f00 */
[----:B0123--:R-:W-:Y:S10]  /*18e10*/  ENDCOLLECTIVE ;  /* 0x000000000000791b */ /* 0x00fff40003800000 */
.L_x_1730:
[----:B------:R-:W-:Y:S05]  /*18e20*/  BSYNC B1 ;  /* 0x0000000000017941 */ /* 0x000fea0003800000 */
.L_x_1729:
[----:B------:R-:W-:Y:S05]  /*18e30*/  BRA `(.L_x_1731) ;  /* 0xffffffdc007c7947 */ /* 0x000fea000383ffff */
.L_x_1662:
[----:B0-----:R0:W2:Y:S02]  /*18e40*/  SYNCS.PHASECHK.TRANS64.TRYWAIT P0, [R6+URZ], R5 ;  /* 0x00000005060075a7 */ /* 0x0010a4000800017f */
[----:B--2---:R-:W-:Y:S05]  /*18e50*/  @!P0 NANOSLEEP.SYNCS 0x989680 ;  /* 0x009896800000895d */ /* 0x004fea0003900000 */
[----:B------:R-:W2:Y:S02]  /*18e60*/  @!P0 SYNCS.PHASECHK.TRANS64 P0, [R6+URZ], R5 ;  /* 0x00000005060085a7 */ /* 0x000ea4000800007f */
[----:B--2---:R-:W-:Y:S05]  /*18e70*/  @!P0 BRA `(.L_x_1662) ;  /* 0xfffffffc00f08947 */ /* 0x004fea000383ffff */
[----:B------:R-:W-:Y:S05]  /*18e80*/  BRA `(.L_x_1732) ;  /* 0xffffffdc00c07947 */ /* 0x000fea000383ffff */
.L_x_1663:
[----:B--2---:R2:W3:Y:S02]  /*18e90*/  SYNCS.PHASECHK.TRANS64.TRYWAIT P0, [R7+URZ], R2 ;  /* 0x00000002070075a7 */ /* 0x0044e4000800017f */
[----:B---3--:R-:W-:Y:S05]  /*18ea0*/  @!P0 NANOSLEEP.SYNCS 0x989680 ;  /* 0x009896800000895d */ /* 0x008fea0003900000 */
[----:B------:R-:W3:Y:S02]  /*18eb0*/  @!P0 SYNCS.PHASECHK.TRANS64 P0, [R7+URZ], R2 ;  /* 0x00000002070085a7 */ /* 0x000ee4000800007f */
[----:B---3--:R-:W-:Y:S05]  /*18ec0*/  @!P0 BRA `(.L_x_1663) ;  /* 0xfffffffc00f08947 */ /* 0x008fea000383ffff */
[----:B------:R-:W-:Y:S05]  /*18ed0*/  BRA `(.L_x_1733) ;  /* 0xffffffdc00b47947 */ /* 0x000fea000383ffff */
.L_x_1665:
[----:B---3--:R3:W4:Y:S02]  /*18ee0*/  SYNCS.PHASECHK.TRANS64.TRYWAIT P0, [R4+URZ], R5 ;  /* 0x00000005040075a7 */ /* 0x008724000800017f */
[----:B----4-:R-:W-:Y:S05]  /*18ef0*/  @!P0 NANOSLEEP.SYNCS 0x989680 ;  /* 0x009896800000895d */ /* 0x010fea0003900000 */
[----:B------:R-:W4:Y:S02]  /*18f00*/  @!P0 SYNCS.PHASECHK.TRANS64 P0, [R4+URZ], R5 ;  /* 0x00000005040085a7 */ /* 0x000f24000800007f */
[----:B----4-:R-:W-:Y:S05]  /*18f10*/  @!P0 BRA `(.L_x_1665) ;  /* 0xfffffffc00f08947 */ /* 0x010fea000383ffff */
[----:B------:R-:W-:Y:S05]  /*18f20*/  BRA `(.L_x_1734) ;  /* 0xffffffdc00bc7947 */ /* 0x000fea000383ffff */
.L_x_1735:
        /* <DEDUP_REMOVED lines=13> */
.L_x_3429:


//--------------------- .text._ZN7cutlass13device_kernelIN5flash11enable_sm90INS1_16FlashAttnFwdSm90INS1_25CollectiveMainloopFwdSm90ILi2EN4cute5tupleIJNS5_1CILi1EEES8_S8_EEENS6_IJNS7_ILi128EEENS7_ILi64EEENS7_ILi256EEEEEELi256ENS_6half_tEfNS_4arch4Sm90ELb0ELb1ELb0ELb1ELb0ELb1ELb0ELb1ELb1ELb1ELb0ELb0EEENS1_21CollectiveEpilogueFwdINS6_IJSA_SC_SB_EEES9_SE_SG_Li256ELb1ELb1ELb0ELb0EEENS1_36VarlenDynamicPersistentTileSchedulerILi128ELi64ELi256ELi128ELb0ELb1ELb1ELb1ELb0ELb1EEEEEEEEEvNT_6ParamsE --------------------------
	.section	.text._ZN7cutlass13device_kernelIN5flash11enable_sm90INS1_16FlashAttnFwdSm90INS1_25CollectiveMainloopFwdSm90ILi2EN4cute5tupleIJNS5_1CILi1EEES8_S8_EEENS6_IJNS7_ILi128EEENS7_ILi64EEENS7_ILi256EEEEEELi256ENS_6half_tEfNS_4arch4Sm90ELb0ELb1ELb0ELb1ELb0ELb1ELb0ELb1ELb1ELb1ELb0ELb0EEENS1_21CollectiveEpilogueFwdINS6_IJSA_SC_SB_EEES9_SE_SG_Li256ELb1ELb1ELb0ELb0EEENS1_36VarlenDynamicPersistentTileSchedulerILi128ELi64ELi256ELi128ELb0ELb1ELb1ELb1ELb0ELb1EEEEEEEEEvNT_6ParamsE,"ax",@progbits
	.align	128
.text._ZN7cutlass13device_kernelIN5flash11enable_sm90INS1_16FlashAttnFwdSm90INS1_25CollectiveMainloopFwdSm90ILi2EN4cute5tupleIJNS5_1CILi1EEES8_S8_EEENS6_IJNS7_ILi128EEENS7_ILi64EEENS7_ILi256EEEEEELi256ENS_6half_tEfNS_4arch4Sm90ELb0ELb1ELb0ELb1ELb0ELb1ELb0ELb1ELb1ELb1ELb0ELb0EEENS1_21CollectiveEpilogueFwdINS6_IJSA_SC_SB_EEES9_SE_SG_Li256ELb1ELb1ELb0ELb0EEENS1_36VarlenDynamicPersistentTileSchedulerILi128ELi64ELi256ELi128ELb0ELb1ELb1ELb1ELb0ELb1EEEEEEEEEvNT_6ParamsE:
        .type           _ZN7cutlass13device_kernelIN5flash11enable_sm90INS1_16FlashAttnFwdSm90INS1_25CollectiveMainloopFwdSm90ILi2EN4cute5tupleIJNS5_1CILi1EEES8_S8_EEENS6_IJNS7_ILi128EEENS7_ILi64EEENS7_ILi256EEEEEELi256ENS_6half_tEfNS_4arch4Sm90ELb0ELb1ELb0ELb1ELb0ELb1ELb0ELb1ELb1ELb1ELb0ELb0EEENS1_21CollectiveEpilogueFwdINS6_IJSA_SC_SB_EEES9_SE_SG_Li256ELb1ELb1ELb0ELb0EEENS1_36VarlenDynamicPersistentTileSchedulerILi128ELi64ELi256ELi128ELb0ELb1ELb1ELb1ELb0ELb1EEEEEEEEEvNT_6ParamsE,@function
        .size           _ZN7cutlass13device_kernelIN5flash11enable_sm90INS1_16FlashAttnFwdSm90INS1_25CollectiveMainloopFwdSm90ILi2EN4cute5tupleIJNS5_1CILi1EEES8_S8_EEENS6_IJNS7_ILi128EEENS7_ILi64EEENS7_ILi256EEEEEELi256ENS_6half_tEfNS_4arch4Sm90ELb0ELb1ELb0ELb1ELb0ELb1ELb0ELb1ELb1ELb1ELb0ELb0EEENS1_21CollectiveEpilogueFwdINS6_IJSA_SC_SB_EEES9_SE_SG_Li256ELb1ELb1ELb0ELb0EEENS1_36VarlenDynamicPersistentTileSchedulerILi128ELi64ELi256ELi128ELb0ELb1ELb1ELb1ELb0ELb1EEEEEEEEEvNT_6ParamsE,(.L_x_3430 - _ZN7cutlass13device_kernelIN5flash11enable_sm90INS1_16FlashAttnFwdSm90INS1_25CollectiveMainloopFwdSm90ILi2EN4cute5tupleIJNS5_1CILi1EEES8_S8_EEENS6_IJNS7_ILi128EEENS7_ILi64EEENS7_ILi256EEEEEELi256ENS_6half_tEfNS_4arch4Sm90ELb0ELb1ELb0ELb1ELb0ELb1ELb0ELb1ELb1ELb1ELb0ELb0EEENS1_21CollectiveEpilogueFwdINS6_IJSA_SC_SB_EEES9_SE_SG_Li256ELb1ELb1ELb0ELb0EEENS1_36VarlenDynamicPersistentTileSchedulerILi128ELi64ELi256ELi128ELb0ELb1ELb1ELb1ELb0ELb1EEEEEEEEEvNT_6ParamsE)
        .other          _ZN7cutlass13device_kernelIN5flash11enable_sm90INS1_16FlashAttnFwdSm90INS1_25CollectiveMainloopFwdSm90ILi2EN4cute5tupleIJNS5_1CILi1EEES8_S8_EEENS6_IJNS7_ILi128EEENS7_ILi64EEENS7_ILi256EEEEEELi256ENS_6half_tEfNS_4arch4Sm90ELb0ELb1ELb0ELb1ELb0ELb1ELb0ELb1ELb1ELb1ELb0ELb0EEENS1_21CollectiveEpilogueFwdINS6_IJSA_SC_SB_EEES9_SE_SG_Li256ELb1ELb1ELb0ELb0EEENS1_36VarlenDynamicPersistentTileSchedulerILi128ELi64ELi256ELi128ELb0ELb1ELb1ELb1ELb0ELb1EEEEEEEEEvNT_6ParamsE,@"STO_CUDA_ENTRY STV_DEFAULT"
_ZN7cutlass13device_kernelIN5flash11enable_sm90INS1_16FlashAttnFwdSm90INS1_25CollectiveMainloopFwdSm90ILi2EN4cute5tupleIJNS5_1CILi1EEES8_S8_EEENS6_IJNS7_ILi128EEENS7_ILi64EEENS7_ILi256EEEEEELi256ENS_6half_tEfNS_4arch4Sm90ELb0ELb1ELb0ELb1ELb0ELb1ELb0ELb1ELb1ELb1ELb0ELb0EEENS1_21CollectiveEpilogueFwdINS6_IJSA_SC_SB_EEES9_SE_SG_Li256ELb1ELb1ELb0ELb0EEENS1_36VarlenDynamicPersistentTileSchedulerILi128ELi64ELi256ELi128ELb0ELb1ELb1ELb1ELb0ELb1EEEEEEEEEvNT_6ParamsE:
        /* <DEDUP_REMOVED lines=24> */
.L_x_1737:
[----:B------:R-:W-:Y:S05]  /*0180*/  BSYNC B0 ;  /* 0x0000000000007941 */ /* 0x000fea0003800000 */
.L_x_1736:
        /* <DEDUP_REMOVED lines=41> */
.L_x_1738:
        /* <DEDUP_REMOVED lines=22> */
.L_x_1739:
        /* <DEDUP_REMOVED lines=18> */
.L_x_1740:
        /* <DEDUP_REMOVED lines=22> */
.L_x_1741:
        /* <DEDUP_REMOVED lines=22> */
.L_x_1742:
[----:B0-----:R-:W-:Y:S01]  /*0960*/  UMOV UR4, 0x1 ;  /* 0x0000000100047882 */ /* 0x001fe20000000000 */
[----:B------:R-:W-:Y:S01]  /*0970*/  PLOP3.LUT P0, PT, PT, PT, UP0, 0x80, 0x0 ;  /* 0x000000000000781c */ /* 0x000fe20003f0f008 */
[----:B------:R-:W-:Y:S01]  /*0980*/  USEL UR4, UR4, 0x2, !UP0 ;  /* 0x0000000204047887 */ /* 0x000fe2000c000000 */
[----:B------:R-:W-:Y:S01]  /*0990*/  NOP ;  /* 0x0000000000007918 */ /* 0x000fe20000000000 */
[----:B------:R-:W-:Y:S04]  /*09a0*/  BSSY B9, `(.L_x_1743) ;  /* 0x000298d000097945 */ /* 0x000fe80003800000 */
[----:B------:R-:W-:-:S05]  /*09b0*/  IMAD.U32 R2, RZ, RZ, UR4 ;  /* 0x00000004ff027e24 */ /* 0x000fca000f8e00ff */
[----:B------:R0:W-:Y:S01]  /*09c0*/  STL [R1+0x94], R2 ;  /* 0x0000940201007387 */ /* 0x0001e20000100800 */
[----:B-12-4-:R-:W-:Y:S06]  /*09d0*/  BAR.SYNC.DEFER_BLOCKING 0x0 ;  /* 0x0000000000007b1d */ /* 0x016fec0000010000 */
[----:B------:R-:W-:Y:S05]  /*09e0*/  @!P0 BRA `(.L_x_1744) ;  /* 0x0000020400108947 */ /* 0x000fea0003800000 */
.L_x_1745:
        /* <DEDUP_REMOVED lines=15> */
[----:B------:R-:W2:Y:S01]  /*0ae0*/  LDL R0, [R1+0x94] ;  /* 0x0000940001007983 */ /* 0x000ea20000100800 */
[----:B------:R-:W-:Y:S02]  /*0af0*/  VIADD R4, R4, 0xffffff80 ;  /* 0xffffff8004047836 */ /* 0x000fe40000000000 */
[----:B------:R-:W-:Y:S02]  /*0b00*/  IMAD.MOV.U32 R237, RZ, RZ, RZ ;  /* 0x000000ffffed7224 */ /* 0x000fe400078e00ff */
[----:B------:R-:W-:Y:S01]  /*0b10*/  IMAD.MOV.U32 R219, RZ, RZ, RZ ;  /* 0x000000ffffdb7224 */ /* 0x000fe200078e00ff */
[----:B------:R-:W-:Y:S01]  /*0b20*/  SHF.R.S32.HI R3, RZ, 0x1f, R4 ;  /* 0x0000001fff037819 */ /* 0x000fe20000011404 */
[----:B------:R-:W-:-:S03]  /*0b30*/  IMAD.MOV.U32 R22, RZ, RZ, RZ ;  /* 0x000000ffff167224 */ /* 0x000fc600078e00ff */
[CC--:B------:R-:W-:Y:S02]  /*0b40*/  LEA.HI R5, R3.reuse, R4.reuse, RZ, 0x5 ;  /* 0x0000000403057211 */ /* 0x0c0fe400078f28ff */
[CC--:B0-----:R-:W-:Y:S02]  /*0b50*/  LEA.HI R2, R3.reuse, R4.reuse, RZ, 0x4 ;  /* 0x0000000403027211 */ /* 0x0c1fe400078f20ff */
[----:B------:R-:W-:Y:S01]  /*0b60*/  LEA.HI R218, R3, R4, RZ, 0x3 ;  /* 0x0000000403da7211 */ /* 0x000fe200078f18ff */
[----:B------:R-:W-:Y:S01]  /*0b70*/  IMAD.SHL.U32 R6, R5, 0x20, RZ ;  /* 0x0000002005067824 */ /* 0x000fe200078e00ff */
[----:B------:R-:W-:Y:S02]  /*0b80*/  LOP3.LUT R5, R2, 0x3fffff0, RZ, 0xc0, !PT ;  /* 0x03fffff002057812 */ /* 0x000fe400078ec0ff */
[----:B------:R-:W-:Y:S02]  /*0b90*/  SHF.R.S32.HI R7, RZ, 0x4, R2 ;  /* 0x00000004ff077819 */ /* 0x000fe40000011402 */
[----:B------:R-:W-:-:S02]  /*0ba0*/  LOP3.LUT R6, R6, 0xfffffc00, RZ, 0xc0, !PT ;  /* 0xfffffc0006067812 */ /* 0x000fc400078ec0ff */
[----:B------:R-:W-:Y:S02]  /*0bb0*/  IADD3 R5, R4, -R5, RZ ;  /* 0x8000000504057210 */ /* 0x000fe40007ffe0ff */
[----:B------:R-:W-:Y:S02]  /*0bc0*/  LEA.HI R2, R2, R7, RZ, 0x1 ;  /* 0x0000000702027211 */ /* 0x000fe400078f08ff */
[-C--:B------:R-:W-:Y:S01]  /*0bd0*/  LEA.HI R8, R3, R4.reuse, RZ, 0x2 ;  /* 0x0000000403087211 */ /* 0x080fe200078f10ff */
[----:B------:R-:W-:Y:S01]  /*0be0*/  IMAD R5, R5, 0x40, R6 ;  /* 0x0000004005057824 */ /* 0x000fe200078e0206 */
[----:B------:R-:W-:Y:S02]  /*0bf0*/  LEA.HI R6, R3, R4, RZ, 0x6 ;  /* 0x0000000403067211 */ /* 0x000fe400078f30ff */
[----:B------:R-:W-:Y:S02]  /*0c00*/  LOP3.LUT R2, R2, 0x1ffffffe, RZ, 0xc0, !PT ;  /* 0x1ffffffe02027812 */ /* 0x000fe400078ec0ff */
[----:B------:R-:W-:-:S03]  /*0c10*/  SHF.L.U32 R6, R6, 0x3, RZ ;  /* 0x0000000306067819 */ /* 0x000fc600000006ff */
[----:B------:R-:W-:Y:S01]  /*0c20*/  IMAD.IADD R2, R7, 0x1, -R2 ;  /* 0x0000000107027824 */ /* 0x000fe200078e0a02 */
[----:B------:R-:W-:-:S04]  /*0c30*/  LOP3.LUT R29, R6, 0xfffffe00, RZ, 0xc0, !PT ;  /* 0xfffffe00061d7812 */ /* 0x000fc800078ec0ff */
[----:B------:R-:W-:Y:S02]  /*0c40*/  LEA R2, R2, R5, 0x3 ;  /* 0x0000000502027211 */ /* 0x000fe400078e18ff */
[----:B--2---:R-:W-:Y:S02]  /*0c50*/  R2UR UR4, R0 ;  /* 0x00000000000472ca */ /* 0x004fe400000e0000 */
[----:B------:R-:W-:Y:S02]  /*0c60*/  LEA.HI R0, R3, R4, RZ, 0x7 ;  /* 0x0000000403007211 */ /* 0x000fe400078f38ff */
[----:B------:R-:W-:Y:S02]  /*0c70*/  LOP3.LUT R3, R218, 0xfffffff8, RZ, 0xc0, !PT ;  /* 0xfffffff8da037812 */ /* 0x000fe400078ec0ff */
[----:B------:R-:W-:Y:S02]  /*0c80*/  LOP3.LUT R9, R0, 0xffffff80, RZ, 0xc0, !PT ;  /* 0xffffff8000097812 */ /* 0x000fe400078ec0ff */
[----:B------:R-:W-:Y:S01]  /*0c90*/  SHF.R.S32.HI R218, RZ, 0x3, R218 ;  /* 0x00000003ffda7819 */ /* 0x000fe200000114da */
[C---:B------:R-:W-:Y:S01]  /*0ca0*/  IMAD.IADD R13, R4.reuse, 0x1, -R3 ;  /* 0x00000001040d7824 */ /* 0x040fe200078e0a03 */
[----:B------:R-:W-:Y:S01]  /*0cb0*/  SHF.R.S32.HI R14, RZ, 0x7, R0 ;  /* 0x00000007ff0e7819 */ /* 0x000fe20000011400 */
[----:B------:R-:W-:Y:S01]  /*0cc0*/  IMAD.IADD R20, R4, 0x1, -R9 ;  /* 0x0000000104147824 */ /* 0x000fe200078e0a09 */
[----:B------:R-:W-:Y:S01]  /*0cd0*/  LOP3.LUT R9, R8, 0xfffffffc, RZ, 0xc0, !PT ;  /* 0xfffffffc08097812 */ /* 0x000fe200078ec0ff */
[C---:B------:R-:W-:Y:S01]  /*0ce0*/  IMAD.SHL.U32 R200, R13.reuse, 0x4, RZ ;  /* 0x000000040dc87824 */ /* 0x040fe200078e00ff */
[----:B------:R-:W-:Y:S01]  /*0cf0*/  LEA.HI R0, R0, R14, RZ, 0x1 ;  /* 0x0000000e00007211 */ /* 0x000fe200078f08ff */
[----:B------:R-:W-:Y:S01]  /*0d00*/  IMAD.SHL.U32 R18, R13, 0x8, RZ ;  /* 0x000000080d127824 */ /* 0x000fe200078e00ff */
[----:B------:R-:W-:Y:S01]  /*0d10*/  SHF.R.S32.HI R8, RZ, 0x1f, R20 ;  /* 0x0000001fff087819 */ /* 0x000fe20000011414 */
[----:B------:R-:W-:Y:S01]  /*0d20*/  IMAD.IADD R11, R4, 0x1, -R9 ;  /* 0x00000001040b7824 */ /* 0x000fe200078e0a09 */
[----:B------:R-:W-:Y:S01]  /*0d30*/  STL [R1+0x68], R20 ;  /* 0x0000681401007387 */ /* 0x000fe20000100800 */
[----:B------:R-:W-:Y:S01]  /*0d40*/  VIADD R4, R218, 0x40 ;  /* 0x00000040da047836 */ /* 0x000fe20000000000 */
[----:B------:R-:W-:Y:S01]  /*0d50*/  LEA.HI R7, R8, R20, RZ, 0x2 ;  /* 0x0000001408077211 */ /* 0x000fe200078f10ff */
[C---:B------:R-:W-:Y:S01]  /*0d60*/  VIADD R233, R200.reuse, 0x40 ;  /* 0x00000040c8e97836 */ /* 0x040fe20000000000 */
[----:B------:R-:W-:Y:S01]  /*0d70*/  LEA.HI R12, R11, R11, RZ, 0x1 ;  /* 0x0000000b0b0c7211 */ /* 0x000fe200078f08ff */
[----:B------:R-:W-:Y:S01]  /*0d80*/  STL [R1+0x40], R13 ;  /* 0x0000400d01007387 */ /* 0x000fe20000100800 */
[----:B------:R-:W-:Y:S01]  /*0d90*/  SHF.R.S32.HI R9, RZ, 0x2, R7 ;  /* 0x00000002ff097819 */ /* 0x000fe20000011407 */
[----:B------:R-:W-:Y:S01]  /*0da0*/  IMAD.IADD R226, R200, 0x1, R233 ;  /* 0x00000001c8e27824 */ /* 0x000fe200078e02e9 */
[----:B------:R-:W-:Y:S01]  /*0db0*/  SHF.R.S32.HI R10, RZ, 0x1f, R7 ;  /* 0x0000001fff0a7819 */ /* 0x000fe20000011407 */
[----:B------:R0:W-:Y:S01]  /*0dc0*/  STL [R1+0x90], R2 ;  /* 0x0000900201007387 */ /* 0x0001e20000100800 */
[----:B------:R-:W-:Y:S01]  /*0dd0*/  SHF.R.S32.HI R3, RZ, 0x1f, R4 ;  /* 0x0000001fff037819 */ /* 0x000fe20000011404 */
[----:B------:R-:W-:Y:S01]  /*0de0*/  VIADD R21, R218, 0x20 ;  /* 0x00000020da157836 */ /* 0x000fe20000000000 */
[----:B------:R-:W-:Y:S01]  /*0df0*/  LEA.HI R10, R10, R9, RZ, 0x3 ;  /* 0x000000090a0a7211 */ /* 0x000fe200078f18ff */
[----:B------:R-:W-:Y:S01]  /*0e00*/  VIADD R17, R218, 0x60 ;  /* 0x00000060da117836 */ /* 0x000fe20000000000 */
[----:B------:R-:W-:Y:S01]  /*0e10*/  LEA.HI R3, R3, R4, RZ, 0x3 ;  /* 0x0000000403037211 */ /* 0x000fe200078f18ff */
[----:B------:R1:W-:Y:S01]  /*0e20*/  STL [R1+0x88], R14 ;  /* 0x0000880e01007387 */ /* 0x0003e20000100800 */
[----:B------:R-:W-:Y:S01]  /*0e30*/  LOP3.LUT R10, R10, 0xfffffff8, RZ, 0xc0, !PT ;  /* 0xfffffff80a0a7812 */ /* 0x000fe200078ec0ff */
[----:B------:R-:W-:Y:S01]  /*0e40*/  IMAD.SHL.U32 R15, R218, 0x40, RZ ;  /* 0x00000040da0f7824 */ /* 0x000fe200078e00ff */
[----:B------:R-:W-:Y:S01]  /*0e50*/  SHF.R.S32.HI R5, RZ, 0x1f, R226 ;  /* 0x0000001fff057819 */ /* 0x000fe200000114e2 */
[----:B------:R-:W-:Y:S01]  /*0e60*/  IMAD.SHL.U32 R3, R3, 0x40, RZ ;  /* 0x0000004003037824 */ /* 0x000fe200078e00ff */
[----:B0-----:R-:W-:Y:S01]  /*0e70*/  SHF.L.U32 R2, R4, 0x6, RZ ;  /* 0x0000000604027819 */ /* 0x001fe200000006ff */
[----:B------:R-:W-:Y:S01]  /*0e80*/  IMAD.IADD R9, R9, 0x1, -R10 ;  /* 0x0000000109097824 */ /* 0x000fe200078e0a0a */
[----:B------:R-:W-:Y:S01]  /*0e90*/  LOP3.LUT R12, R12, 0x1ffffffe, RZ, 0xc0, !PT ;  /* 0x1ffffffe0c0c7812 */ /* 0x000fe200078ec0ff */
[----:B------:R-:W-:Y:S01]  /*0ea0*/  ULOP3.LUT UR4, UR4, 0x1, URZ, 0xfc, !UPT ;  /* 0x0000000104047892 */ /* 0x000fe2000f8efc3f */
[----:B------:R-:W-:Y:S01]  /*0eb0*/  LOP3.LUT R10, R2, 0x1c0, RZ, 0xc0, !PT ;  /* 0x000001c0020a7812 */ /* 0x000fe200078ec0ff */
[----:B------:R-:W-:Y:S01]  /*0ec0*/  VIADD R234, R200, 0x20 ;  /* 0x00000020c8ea7836 */ /* 0x000fe20000000000 */
[----:B------:R-:W-:Y:S01]  /*0ed0*/  LEA.HI R4, R5, R226, RZ, 0x3 ;  /* 0x000000e205047211 */ /* 0x000fe200078f18ff */
[----:B------:R-:W-:Y:S01]  /*0ee0*/  IMAD.IADD R12, R11, 0x1, -R12 ;  /* 0x000000010b0c7824 */ /* 0x000fe200078e0a0c */
[----:B------:R-:W-:Y:S01]  /*0ef0*/  LEA.HI R8, R8, R20, RZ, 0x5 ;  /* 0x0000001408087211 */ /* 0x000fe200078f28ff */
[----:B------:R-:W-:Y:S01]  /*0f00*/  VIADD R235, R200, 0x60 ;  /* 0x00000060c8eb7836 */ /* 0x000fe20000000000 */
[----:B------:R-:W-:-:S02]  /*0f10*/  LOP3.LUT R13, R3, 0xfffffe00, RZ, 0xc0, !PT ;  /* 0xfffffe00030d7812 */ /* 0x000fc400078ec0ff */
[----:B------:R-:W-:Y:S02]  /*0f20*/  SHF.R.U32.HI R2, RZ, 0x3, R10 ;  /* 0x00000003ff027819 */ /* 0x000fe4000001160a */
[C---:B------:R-:W-:Y:S01]  /*0f30*/  LOP3.LUT R11, R10.reuse, 0x38, R18, 0xf8, !PT ;  /* 0x000000380a0b7812 */ /* 0x040fe200078ef812 */
[----:B------:R0:W-:Y:S01]  /*0f40*/  STL [R1+0x64], R13 ;  /* 0x0000640d01007387 */ /* 0x0001e20000100800 */
[----:B------:R-:W-:Y:S02]  /*0f50*/  LOP3.LUT R3, R10, 0x38, R4, 0xf8, !PT ;  /* 0x000000380a037812 */ /* 0x000fe400078ef804 */
[----:B------:R-:W-:Y:S02]  /*0f60*/  LOP3.LUT R0, R0, 0x3fffffe, RZ, 0xc0, !PT ;  /* 0x03fffffe00007812 */ /* 0x000fe400078ec0ff */
[----:B------:R-:W-:Y:S02]  /*0f70*/  SHF.R.S32.HI R8, RZ, 0x5, R8 ;  /* 0x00000005ff087819 */ /* 0x000fe40000011408 */
[----:B------:R-:W-:Y:S01]  /*0f80*/  LOP3.LUT R11, R13, R11, R2, 0xf6, !PT ;  /* 0x0000000b0d0b7212 */ /* 0x000fe200078ef602 */
[----:B------:R-:W-:Y:S01]  /*0f90*/  IMAD.IADD R0, R14, 0x1, -R0 ;  /* 0x000000010e007824 */ /* 0x000fe200078e0a00 */
[----:B------:R-:W-:Y:S01]  /*0fa0*/  LOP3.LUT R10, R3, R2, RZ, 0x3c, !PT ;  /* 0x00000002030a7212 */ /* 0x000fe200078e3cff */
[----:B------:R-:W-:Y:S01]  /*0fb0*/  IMAD R9, R8, 0x10, R9 ;  /* 0x0000001008097824 */ /* 0x000fe200078e0209 */
[----:B------:R-:W-:-:S02]  /*0fc0*/  SHF.R.S32.HI R2, RZ, 0x1f, R21 ;  /* 0x0000001fff027819 */ /* 0x000fc40000011415 */
[----:B------:R-:W-:Y:S01]  /*0fd0*/  SHF.R.S32.HI R8, RZ, 0x1f, R17 ;  /* 0x0000001fff087819 */ /* 0x000fe20000011411 */
[----:B-1----:R-:W-:Y:S01]  /*0fe0*/  IMAD R14, R0, 0x40, R9 ;  /* 0x00000040000e7824 */ /* 0x002fe200078e0209 */
[----:B------:R-:W-:Y:S01]  /*0ff0*/  LEA.HI R2, R2, R21, RZ, 0x3 ;  /* 0x0000001502027211 */ /* 0x000fe200078f18ff */
[----:B------:R-:W-:Y:S01]  /*1000*/  IMAD.SHL.U32 R0, R21, 0x40, RZ ;  /* 0x0000004015007824 */ /* 0x000fe200078e00ff */
[----:B------:R-:W-:Y:S02]  /*1010*/  LEA.HI R5, R5, R226, RZ, 0x6 ;  /* 0x000000e205057211 */ /* 0x000fe400078f30ff */
[----:B------:R-:W-:Y:S01]  /*1020*/  LEA.HI R8, R8, R17, RZ, 0x3 ;  /* 0x0000001108087211 */ /* 0x000fe200078f18ff */
[----:B------:R-:W-:Y:S01]  /*1030*/  IMAD.SHL.U32 R2, R2, 0x40, RZ ;  /* 0x0000004002027824 */ /* 0x000fe200078e00ff */
[----:B------:R-:W-:Y:S01]  /*1040*/  LOP3.LUT R28, R0, 0x1c0, RZ, 0xc0, !PT ;  /* 0x000001c0001c7812 */ /* 0x000fe200078ec0ff */
[----:B------:R-:W-:Y:S01]  /*1050*/  IMAD.SHL.U32 R5, R5, 0x80, RZ ;  /* 0x0000008005057824 */ /* 0x000fe200078e00ff */
[----:B------:R-:W-:Y:S01]  /*1060*/  SHF.L.U32 R6, R17, 0x6, RZ ;  /* 0x0000000611067819 */ /* 0x000fe200000006ff */
[----:B------:R-:W-:Y:S01]  /*1070*/  IMAD.SHL.U32 R8, R8, 0x40, RZ ;  /* 0x0000004008087824 */ /* 0x000fe200078e00ff */
[----:B------:R-:W-:Y:S01]  /*1080*/  LOP3.LUT R24, R2, 0xfffffe00, RZ, 0xc0, !PT ;  /* 0xfffffe0002187812 */ /* 0x000fe200078ec0ff */
[----:B------:R-:W-:Y:S01]  /*1090*/  STL [R1+0x8c], R14 ;  /* 0x00008c0e01007387 */ /* 0x000fe20000100800 */
[----:B------:R-:W-:-:S02]  /*10a0*/  SHF.R.U32.HI R25, RZ, 0x3, R28 ;  /* 0x00000003ff197819 */ /* 0x000fc4000001161c */
[----:B------:R-:W-:Y:S01]  /*10b0*/  LOP3.LUT R2, R28, 0x38, R4, 0xf8, !PT ;  /* 0x000000381c027812 */ /* 0x000fe200078ef804 */
[----:B------:R-:W-:Y:S01]  /*10c0*/  STL [R1+0x28], R29 ;  /* 0x0000281d01007387 */ /* 0x000fe20000100800 */
[----:B------:R-:W-:Y:S02]  /*10d0*/  LOP3.LUT R27, R6, 0x1c0, RZ, 0xc0, !PT ;  /* 0x000001c0061b7812 */ /* 0x000fe400078ec0ff */
[----:B------:R-:W-:Y:S01]  /*10e0*/  LOP3.LUT R3, R15, 0x1c0, RZ, 0xc0, !PT ;  /* 0x000001c00f037812 */ /* 0x000fe200078ec0ff */
[----:B------:R-:W-:Y:S01]  /*10f0*/  STL [R1+0x24], R24 ;  /* 0x0000241801007387 */ /* 0x000fe20000100800 */
[----:B------:R-:W-:Y:S02]  /*1100*/  LOP3.LUT R0, R4, 0x38, RZ, 0xc0, !PT ;  /* 0x0000003804007812 */ /* 0x000fe400078ec0ff */
[----:B------:R-:W-:Y:S02]  /*1110*/  LOP3.LUT R5, R5, 0xffffe000, RZ, 0xc0, !PT ;  /* 0xffffe00005057812 */ /* 0x000fe400078ec0ff */
[----:B------:R-:W-:-:S02]  /*1120*/  LOP3.LUT R2, R2, R25, RZ, 0x3c, !PT ;  /* 0x0000001902027212 */ /* 0x000fc400078e3cff */
[----:B------:R-:W-:Y:S02]  /*1130*/  SHF.R.U32.HI R23, RZ, 0x3, R27 ;  /* 0x00000003ff177819 */ /* 0x000fe4000001161b */
[----:B------:R-:W-:Y:S02]  /*1140*/  LOP3.LUT R21, R8, 0xfffffe00, RZ, 0xc0, !PT ;  /* 0xfffffe0008157812 */ /* 0x000fe400078ec0ff */
[----:B------:R-:W-:Y:S02]  /*1150*/  LOP3.LUT R6, R27, 0x38, R4, 0xf8, !PT ;  /* 0x000000381b067812 */ /* 0x000fe400078ef804 */
[----:B------:R-:W-:Y:S01]  /*1160*/  SHF.R.U32.HI R30, RZ, 0x3, R3 ;  /* 0x00000003ff1e7819 */ /* 0x000fe20000011603 */
[----:B------:R-:W-:Y:S01]  /*1170*/  STL [R1+0x60], R21 ;  /* 0x0000601501007387 */ /* 0x000fe20000100800 */
[----:B------:R-:W-:Y:S02]  /*1180*/  LOP3.LUT R0, R0, 0x1c0, R15, 0xf8, !PT ;  /* 0x000001c000007812 */ /* 0x000fe400078ef80f */
[----:B------:R-:W-:Y:S01]  /*1190*/  IADD3 R9, R2, R5, R24 ;  /* 0x0000000502097210 */ /* 0x000fe20007ffe018 */
[----:B------:R-:W-:Y:S01]  /*11a0*/  IMAD.U32 R2, RZ, RZ, UR4 ;  /* 0x00000004ff027e24 */ /* 0x000fe2000f8e00ff */
[----:B------:R-:W-:Y:S01]  /*11b0*/  LOP3.LUT R3, R3, 0x38, R18, 0xf8, !PT ;  /* 0x0000003803037812 */ /* 0x000fe200078ef812 */
[----:B------:R-:W-:Y:S01]  /*11c0*/  STL [R1+0x54], RZ ;  /* 0x000054ff01007387 */ /* 0x000fe20000100800 */
[----:B------:R-:W-:-:S02]  /*11d0*/  IADD3 R26, R18, 0x80, RZ ;  /* 0x00000080121a7810 */ /* 0x000fc40007ffe0ff */
[----:B------:R-:W-:Y:S01]  /*11e0*/  LOP3.LUT R6, R6, R23, RZ, 0x3c, !PT ;  /* 0x0000001706067212 */ /* 0x000fe200078e3cff */
[----:B------:R1:W-:Y:S01]  /*11f0*/  STL [R1+0x20], R2 ;  /* 0x0000200201007387 */ /* 0x0003e20000100800 */
[----:B0-----:R-:W-:Y:S01]  /*1200*/  IADD3 R13, R10, R5, R13 ;  /* 0x000000050a0d7210 */ /* 0x001fe20007ffe00d */
[----:B------:R-:W-:Y:S01]  /*1210*/  VIADD R10, R18, 0xc0 ;  /* 0x000000c0120a7836 */ /* 0x000fe20000000000 */
[----:B------:R-:W-:Y:S01]  /*1220*/  LOP3.LUT R0, R0, R30, RZ, 0x3c, !PT ;  /* 0x0000001e00007212 */ /* 0x000fe200078e3cff */
[----:B------:R-:W-:Y:S01]  /*1230*/  STL [R1+0xc], R26 ;  /* 0x00000c1a01007387 */ /* 0x000fe20000100800 */
[----:B------:R-:W-:Y:S02]  /*1240*/  LOP3.LUT R8, R29, R3, R30, 0xf6, !PT ;  /* 0x000000031d087212 */ /* 0x000fe400078ef61e */
[----:B------:R-:W-:Y:S01]  /*1250*/  SHF.R.S32.HI R3, RZ, 0x1f, R26 ;  /* 0x0000001fff037819 */ /* 0x000fe2000001141a */
[----:B------:R0:W-:Y:S01]  /*1260*/  STL [R1+0x10], R10 ;  /* 0x0000100a01007387 */ /* 0x0001e20000100800 */
[----:B------:R-:W-:-:S02]  /*1270*/  IADD3 R15, R6, R5, R21 ;  /* 0x00000005060f7210 */ /* 0x000fc40007ffe015 */
[----:B-1----:R-:W-:Y:S01]  /*1280*/  SHF.R.S32.HI R2, RZ, 0x1f, R218 ;  /* 0x0000001fff027819 */ /* 0x002fe200000114da */
[----:B------:R-:W-:Y:S01]  /*1290*/  STL [R1+0x3c], R8 ;  /* 0x00003c0801007387 */ /* 0x000fe20000100800 */
[----:B------:R-:W-:Y:S01]  /*12a0*/  IADD3 R5, R0, R5, R29 ;  /* 0x0000000500057210 */ /* 0x000fe20007ffe01d */
[----:B------:R-:W-:Y:S01]  /*12b0*/  VIADD R0, R16, 0x10400 ;  /* 0x0001040010007836 */ /* 0x000fe20000000000 */
[--C-:B------:R-:W-:Y:S01]  /*12c0*/  LOP3.LUT R2, R28, 0x38, R18.reuse, 0xf8, !PT ;  /* 0x000000381c027812 */ /* 0x100fe200078ef812 */
[----:B------:R1:W-:Y:S01]  /*12d0*/  STL [R1+0x5c], R3 ;  /* 0x00005c0301007387 */ /* 0x0003e20000100800 */
[----:B------:R-:W-:Y:S02]  /*12e0*/  LOP3.LUT R6, R27, 0x38, R18, 0xf8, !PT ;  /* 0x000000381b067812 */ /* 0x000fe400078ef812 */
[----:B------:R-:W-:Y:S02]  /*12f0*/  LOP3.LUT R229, R7, 0x7ffffffc, RZ, 0xc0, !PT ;  /* 0x7ffffffc07e57812 */ /* 0x000fe400078ec0ff */
[----:B0-----:R-:W-:-:S02]  /*1300*/  SHF.R.S32.HI R10, RZ, 0x1f, R10 ;  /* 0x0000001fff0a7819 */ /* 0x001fc4000001140a */
[----:B------:R-:W-:Y:S01]  /*1310*/  LOP3.LUT R7, R21, R6, R23, 0xf6, !PT ;  /* 0x0000000615077212 */ /* 0x000fe200078ef617 */
[----:B------:R-:W-:Y:S01]  /*1320*/  IMAD.IADD R229, R20, 0x1, -R229 ;  /* 0x0000000114e57824 */ /* 0x000fe200078e0ae5 */
[----:B------:R-:W-:Y:S01]  /*1330*/  MOV R17, RZ ;  /* 0x000000ff00117202 */ /* 0x000fe20000000f00 */
[----:B------:R-:W-:Y:S01]  /*1340*/  STL [R1+0x58], R10 ;  /* 0x0000580a01007387 */ /* 0x000fe20000100800 */
[----:B-1----:R-:W-:Y:S01]  /*1350*/  LOP3.LUT R3, R24, R2, R25, 0xf6, !PT ;  /* 0x0000000218037212 */ /* 0x002fe200078ef619 */
[----:B------:R-:W-:Y:S01]  /*1360*/  IMAD R2, R11, 0x2, R0 ;  /* 0x000000020b027824 */ /* 0x000fe200078e0200 */
[----:B------:R-:W-:-:S03]  /*1370*/  SHF.R.S32.HI R19, RZ, 0x1f, R18 ;  /* 0x0000001fff137819 */ /* 0x000fc60000011412 */
[--C-:B------:R-:W-:Y:S01]  /*1380*/  IMAD R6, R3, 0x2, R0.reuse ;  /* 0x0000000203067824 */ /* 0x100fe200078e0200 */
[----:B------:R0:W-:Y:S01]  /*1390*/  STL [R1+0x78], R2 ;  /* 0x0000780201007387 */ /* 0x0001e20000100800 */
[----:B------:R-:W-:-:S03]  /*13a0*/  IMAD R3, R7, 0x2, R0 ;  /* 0x0000000207037824 */ /* 0x000fc600078e0200 */
[----:B------:R1:W-:Y:S04]  /*13b0*/  STL [R1+0x80], R6 ;  /* 0x0000800601007387 */ /* 0x0003e80000100800 */
[----:B------:R2:W-:Y:S01]  /*13c0*/  STL [R1+0x70], R3 ;  /* 0x0000700301007387 */ /* 0x0005e20000100800 */
[----:B0-----:R-:W-:Y:S01]  /*13d0*/  LEA R2, R9, R0, 0x1 ;  /* 0x0000000009027211 */ /* 0x001fe200078e08ff */
[----:B-1----:R-:W-:-:S04]  /*13e0*/  IMAD R6, R13, 0x2, R0 ;  /* 0x000000020d067824 */ /* 0x002fc800078e0200 */
[----:B------:R0:W-:Y:S01]  /*13f0*/  STL [R1+0x7c], R2 ;  /* 0x00007c0201007387 */ /* 0x0001e20000100800 */
[----:B--2---:R-:W-:-:S03]  /*1400*/  IMAD R3, R15, 0x2, R0 ;  /* 0x000000020f037824 */ /* 0x004fc600078e0200 */
[----:B------:R-:W-:Y:S04]  /*1410*/  STL [R1+0x74], R6 ;  /* 0x0000740601007387 */ /* 0x000fe80000100800 */
[----:B------:R1:W-:Y:S01]  /*1420*/  STL [R1+0x6c], R3 ;  /* 0x00006c0301007387 */ /* 0x0003e20000100800 */
[--C-:B0-----:R-:W-:Y:S02]  /*1430*/  IMAD R2, R5, 0x2, R0.reuse ;  /* 0x0000000205027824 */ /* 0x101fe400078e0200 */
[----:B------:R-:W-:-:S03]  /*1440*/  IMAD R0, R8, 0x2, R0 ;  /* 0x0000000208007824 */ /* 0x000fc600078e0200 */
[----:B------:R0:W-:Y:S01]  /*1450*/  STL [R1+0x84], R2 ;  /* 0x0000840201007387 */ /* 0x0001e20000100800 */
[----:B-1----:R-:W-:-:S03]  /*1460*/  SHF.R.S32.HI R3, RZ, 0x3, R4 ;  /* 0x00000003ff037819 */ /* 0x002fc60000011404 */
[----:B------:R1:W-:Y:S04]  /*1470*/  STL [R1+0x30], R0 ;  /* 0x0000300001007387 */ /* 0x0003e80000100800 */
[----:B------:R2:W-:Y:S01]  /*1480*/  STL [R1+0x44], R3 ;  /* 0x0000440301007387 */ /* 0x0005e20000100800 */
[----:B0-----:R-:W-:Y:S01]  /*1490*/  LOP3.LUT R2, R4, 0xfffffff8, RZ, 0xc0, !PT ;  /* 0xfffffff804027812 */ /* 0x001fe200078ec0ff */
[----:B-1----:R-:W-:-:S05]  /*14a0*/  IMAD R0, R12, 0x8, R14 ;  /* 0x000000080c007824 */ /* 0x002fca00078e020e */
[----:B------:R2:W-:Y:S04]  /*14b0*/  STL [R1+0x34], R0 ;  /* 0x0000340001007387 */ /* 0x0005e80000100800 */
[----:B------:R2:W-:Y:S02]  /*14c0*/  STL [R1+0x50], R2 ;  /* 0x0000500201007387 */ /* 0x0005e40000100800 */
.L_x_2035:
[----:B------:R-:W-:Y:S01]  /*14d0*/  ULDC.64 UR4, c[0x0][0xa28] ;  /* 0x00028a0000047ab9 */ /* 0x000fe20000000a00 */
[----:B0-23--:R-:W0:Y:S01]  /*14e0*/  LDC.64 R4, c[0x0][0xa08] ;  /* 0x00028200ff047b82 */ /* 0x00de220000000a00 */
[----:B------:R-:W-:Y:S01]  /*14f0*/  ISETP.NE.U32.AND P0, PT, RZ, UR4, PT ;  /* 0x00000004ff007c0c */ /* 0x000fe2000bf05070 */
[----:B------:R-:W-:Y:S01]  /*1500*/  IMAD.MOV.U32 R26, RZ, RZ, RZ ;  /* 0x000000ffff1a7224 */ /* 0x000fe200078e00ff */
[----:B--2---:R-:W-:Y:S01]  /*1510*/  MOV R0, RZ ;  /* 0x000000ff00007202 */ /* 0x004fe20000000f00 */
[----:B------:R-:W-:Y:S01]  /*1520*/  ULDC.64 UR6, c[0x0][0x208] ;  /* 0x0000820000067ab9 */ /* 0x000fe20000000a00 */
[----:B------:R-:W-:Y:S01]  /*1530*/  ISETP.NE.AND.EX P0, PT, RZ, UR5, PT, P0 ;  /* 0x00000005ff007c0c */ /* 0x000fe2000bf05300 */
[----:B------:R-:W-:Y:S02]  /*1540*/  ULDC.64 UR4, c[0x0][0xa18] ;  /* 0x0002860000047ab9 */ /* 0x000fe40000000a00 */
[----:B------:R-:W-:-:S04]  /*1550*/  ISETP.NE.U32.AND P1, PT, RZ, UR4, PT ;  /* 0x00000004ff007c0c */ /* 0x000fc8000bf25070 */
[----:B------:R-:W-:Y:S01]  /*1560*/  ISETP.NE.AND.EX P1, PT, RZ, UR5, PT, P1 ;  /* 0x00000005ff007c0c */ /* 0x000fe2000bf25310 */
[----:B------:R-:W-:Y:S02]  /*1570*/  ULDC.64 UR4, c[0x0][0xa08] ;  /* 0x0002820000047ab9 */ /* 0x000fe40000000a00 */
[----:B------:R-:W-:-:S03]  /*1580*/  ISETP.NE.U32.AND P3, PT, RZ, UR4, PT ;  /* 0x00000004ff007c0c */ /* 0x000fc6000bf65070 */
[----:B----4-:R-:W1:Y:S01]  /*1590*/  @P0 LDC.64 R2, c[0x0][0xa28] ;  /* 0x00028a00ff020b82 */ /* 0x010e620000000a00 */
[----:B------:R-:W-:Y:S01]  /*15a0*/  ISETP.NE.AND.EX P3, PT, RZ, UR5, PT, P3 ;  /* 0x00000005ff007c0c */ /* 0x000fe2000bf65330 */
[----:B------:R2:W-:Y:S01]  /*15b0*/  STL [R1+0x48], R66 ;  /* 0x0000484201007387 */ /* 0x0005e20000100800 */
[----:B0-----:R-:W-:-:S05]  /*15c0*/  IMAD.WIDE R8, R67, 0x4, R4 ;  /* 0x0000000443087825 */ /* 0x001fca00078e0204 */
[----:B------:R-:W0:Y:S01]  /*15d0*/  @P1 LDC.64 R6, c[0x0][0xa18] ;  /* 0x00028600ff061b82 */ /* 0x000e220000000a00 */
[----:B------:R-:W-:Y:S01]  /*15e0*/  ULDC UR4, c[0x0][0x288] ;  /* 0x0000a20000047ab9 */ /* 0x000fe20000000800 */
[----:B------:R2:W-:Y:S01]  /*15f0*/  STL [R1+0x4c], R67 ;  /* 0x00004c4301007387 */ /* 0x0005e20000100800 */
[----:B------:R-:W-:Y:S01]  /*1600*/  IMAD.U32 R220, RZ, RZ, UR4 ;  /* 0x00000004ffdc7e24 */ /* 0x000fe2000f8e00ff */
[----:B------:R-:W-:Y:S02]  /*1610*/  ULDC.64 UR4, c[0x0][0x418] ;  /* 0x0001060000047ab9 */ /* 0x000fe40000000a00 */
[----:B------:R-:W-:Y:S01]  /*1620*/  UISETP.NE.U32.AND UP0, UPT, UR4, URZ, UPT ;  /* 0x0000003f0400728c */ /* 0x000fe2000bf05070 */
[----:B-----5:R2:W5:Y:S02]  /*1630*/  @P3 LDG.E R26, desc[UR6][R8.64] ;  /* 0x00000006081a3981 */ /* 0x020564000c1e1900 */
[----:B------:R-:W-:Y:S01]  /*1640*/  ULDC UR4, c[0x0][0x424] ;  /* 0x0001090000047ab9 */ /* 0x000fe20000000800 */
[----:B------:R-:W-:-:S03]  /*1650*/  UISETP.NE.AND.EX UP0, UPT, UR5, URZ, UPT, UP0 ;  /* 0x0000003f0500728c */ /* 0x000fc6000bf05300 */
[----:B------:R-:W-:Y:S01]  /*1660*/  ULDC UR5, c[0x0][0x2f0] ;  /* 0x0000bc0000057ab9 */ /* 0x000fe20000000800 */
[----:B-1----:R-:W-:Y:S01]  /*1670*/  @P0 IMAD.WIDE R2, R67, 0x4, R2 ;  /* 0x0000000443020825 */ /* 0x002fe200078e0202 */
[----:B------:R-:W-:-:S04]  /*1680*/  USEL UR4, UR4, 0x1, UP0 ;  /* 0x0000000104047887 */ /* 0x000fc80008000000 */
[----:B------:R2:W5:Y:S01]  /*1690*/  @P0 LDG.E R0, desc[UR6][R2.64] ;  /* 0x0000000602000981 */ /* 0x000562000c1e1900 */
[----:B0-----:R-:W-:-:S05]  /*16a0*/  @P1 IMAD.WIDE R4, R67, 0x4, R6 ;  /* 0x0000000443041825 */ /* 0x001fca00078e0206 */
[----:B------:R2:W5:Y:S01]  /*16b0*/  @P1 LDG.E R220, desc[UR6][R4.64] ;  /* 0x0000000604dc1981 */ /* 0x000562000c1e1900 */
[----:B------:R-:W-:Y:S02]  /*16c0*/  ULDC.64 UR6, c[0x0][0xa20] ;  /* 0x0002880000067ab9 */ /* 0x000fe40000000a00 */
[----:B------:R-:W-:Y:S01]  /*16d0*/  ISETP.NE.U32.AND P2, PT, RZ, UR6, PT ;  /* 0x00000006ff007c0c */ /* 0x000fe2000bf45070 */
[----:B------:R-:W-:-:S03]  /*16e0*/  UIMAD UR4, UR4, UR5, URZ ;  /* 0x00000005040472a4 */ /* 0x000fc6000f8e023f */
[----:B------:R-:W-:Y:S01]  /*16f0*/  ISETP.NE.AND.EX P2, PT, RZ, UR7, PT, P2 ;  /* 0x00000007ff007c0c */ /* 0x000fe2000bf45320 */
[----:B------:R-:W-:Y:S01]  /*1700*/  ULDC UR5, c[0x0][0x348] ;  /* 0x0000d20000057ab9 */ /* 0x000fe20000000800 */
[----:B------:R-:W-:Y:S11]  /*1710*/  @P1 BRA `(.L_x_1747) ;  /* 0x0000000000281947 */ /* 0x000ff60003800000 */
[----:B------:R-:W-:Y:S02]  /*1720*/  ULDC.64 UR6, c[0x0][0xa00] ;  /* 0x0002800000067ab9 */ /* 0x000fe40000000a00 */
[----:B------:R-:W-:-:S04]  /*1730*/  ISETP.NE.U32.AND P0, PT, RZ, UR6, PT ;  /* 0x00000006ff007c0c */ /* 0x000fc8000bf05070 */
[----:B------:R-:W-:-:S13]  /*1740*/  ISETP.NE.AND.EX P0, PT, RZ, UR7, PT, P0 ;  /* 0x00000007ff007c0c */ /* 0x000fda000bf05300 */
[----:B------:R-:W-:Y:S05]  /*1750*/  @!P0 BRA `(.L_x_1747) ;  /* 0x0000000000188947 */ /* 0x000fea0003800000 */
[----:B--2---:R-:W0:Y:S01]  /*1760*/  LDC.64 R2, c[0x0][0xa00] ;  /* 0x00028000ff027b82 */ /* 0x004e220000000a00 */
[----:B------:R-:W-:Y:S01]  /*1770*/  ULDC.64 UR6, c[0x0][0x208] ;  /* 0x0000820000067ab9 */ /* 0x000fe20000000a00 */
[----:B0-----:R-:W-:-:S05]  /*1780*/  IMAD.WIDE R2, R67, 0x4, R2 ;  /* 0x0000000443027825 */ /* 0x001fca00078e0202 */
[----:B-----5:R-:W2:Y:S04]  /*1790*/  LDG.E R220, desc[UR6][R2.64] ;  /* 0x0000000602dc7981 */ /* 0x020ea8000c1e1900 */
[----:B------:R-:W2:Y:S02]  /*17a0*/  LDG.E R5, desc[UR6][R2.64+0x4] ;  /* 0x0000040602057981 */ /* 0x000ea4000c1e1900 */
[----:B--2---:R-:W-:-:S07]  /*17b0*/  IMAD.IADD R220, R5, 0x1, -R220 ;  /* 0x0000000105dc7824 */ /* 0x004fce00078e0adc */
.L_x_1747:
[----:B--2---:R-:W-:Y:S02]  /*17c0*/  IMAD.U32 R2, RZ, RZ, UR5 ;  /* 0x00000005ff027e24 */ /* 0x004fe4000f8e00ff */
[----:B------:R-:W-:Y:S01]  /*17d0*/  IMAD.U32 R25, RZ, RZ, UR4 ;  /* 0x00000004ff197e24 */ /* 0x000fe2000f8e00ff */
[----:B------:R-:W-:Y:S06]  /*17e0*/  @!P2 BRA `(.L_x_1748) ;  /* 0x000000000014a947 */ /* 0x000fec0003800000 */
[----:B------:R-:W0:Y:S01]  /*17f0*/  LDC.64 R4, c[0x0][0xa20] ;  /* 0x00028800ff047b82 */ /* 0x000e220000000a00 */
[----:B------:R-:W-:Y:S01]  /*1800*/  ULDC.64 UR4, c[0x0][0x208] ;  /* 0x0000820000047ab9 */ /* 0x000fe20000000a00 */
[----:B0-----:R-:W-:-:S05]  /*1810*/  IMAD.WIDE R4, R67, 0x4, R4 ;  /* 0x0000000443047825 */ /* 0x001fca00078e0204 */
[----:B------:R0:W5:Y:S01]  /*1820*/  LDG.E R25, desc[UR4][R4.64] ;  /* 0x0000000404197981 */ /* 0x000162000c1e1900 */
[----:B------:R-:W-:Y:S05]  /*1830*/  BRA `(.L_x_1749) ;  /* 0x0000000000147947 */ /* 0x000fea0003800000 */
.L_x_1748:
[----:B------:R-:W-:Y:S05]  /*1840*/  @!P3 BRA `(.L_x_1749) ;  /* 0x000000000010b947 */ /* 0x000fea0003800000 */
[----:B------:R-:W-:Y:S02]  /*1850*/  ULDC.64 UR4, c[0x0][0x208] ;  /* 0x0000820000047ab9 */ /* 0x000fe40000000a00 */
[----:B------:R-:W2:Y:S04]  /*1860*/  LDG.E R4, desc[UR4][R8.64] ;  /* 0x0000000408047981 */ /* 0x000ea8000c1e1900 */
[----:B------:R-:W2:Y:S02]  /*1870*/  LDG.E R25, desc[UR4][R8.64+0x4] ;  /* 0x0000040408197981 */ /* 0x000ea4000c1e1900 */
[----:B--2---:R-:W-:-:S07]  /*1880*/  IADD3 R25, -R4, R25, RZ ;  /* 0x0000001904197210 */ /* 0x004fce0007ffe1ff */
.L_x_1749:
[----:B------:R-:W-:Y:S01]  /*1890*/  ULDC.64 UR4, c[0x0][0xa10] ;  /* 0x0002840000047ab9 */ /* 0x000fe20000000a00 */
[----:B------:R-:W-:Y:S01]  /*18a0*/  ULDC.64 UR6, c[0x0][0x208] ;  /* 0x0000820000067ab9 */ /* 0x000fe20000000a00 */
[----:B------:R-:W-:Y:S01]  /*18b0*/  ISETP.NE.U32.AND P0, PT, RZ, UR4, PT ;  /* 0x00000004ff007c0c */ /* 0x000fe2000bf05070 */
[----:B------:R-:W1:Y:S03]  /*18c0*/  LDC R9, c[0x0][0x448] ;  /* 0x00011200ff097b82 */ /* 0x000e660000000800 */
[----:B------:R-:W-:Y:S01]  /*18d0*/  ISETP.NE.AND.EX P0, PT, RZ, UR5, PT, P0 ;  /* 0x00000005ff007c0c */ /* 0x000fe2000bf05300 */
[----:B------:R-:W-:Y:S02]  /*18e0*/  ULDC.64 UR4, c[0x0][0xa30] ;  /* 0x00028c0000047ab9 */ /* 0x000fe40000000a00 */
[----:B------:R-:W-:Y:S01]  /*18f0*/  ISETP.NE.U32.AND P1, PT, RZ, UR4, PT ;  /* 0x00000004ff007c0c */ /* 0x000fe2000bf25070 */
[----:B-----5:R-:W-:Y:S01]  /*1900*/  IMAD.MOV.U32 R100, RZ, RZ, R25 ;  /* 0x000000ffff647224 */ /* 0x020fe200078e0019 */
[----:B------:R-:W2:Y:S02]  /*1910*/  LDC.64 R12, c[0x0][0x9e0] ;  /* 0x00027800ff0c7b82 */ /* 0x000ea40000000a00 */
[----:B------:R-:W-:-:S06]  /*1920*/  ISETP.NE.AND.EX P1, PT, RZ, UR5, PT, P1 ;  /* 0x00000005ff007c0c */ /* 0x000fcc000bf25310 */
[----:B0-----:R-:W0:Y:S08]  /*1930*/  @P0 LDC.64 R4, c[0x0][0xa10] ;  /* 0x00028400ff040b82 */ /* 0x001e300000000a00 */
[----:B------:R-:W3:Y:S01]  /*1940*/  @P1 LDC.64 R6, c[0x0][0xa30] ;  /* 0x00028c00ff061b82 */ /* 0x000ee20000000a00 */
[----:B0-----:R-:W-:-:S05]  /*1950*/  @P0 IMAD.WIDE R4, R67, 0x4, R4 ;  /* 0x0000000443040825 */ /* 0x001fca00078e0204 */
[----:B------:R-:W4:Y:S04]  /*1960*/  @P0 LDG.E R3, desc[UR6][R4.64] ;  /* 0x0000000604030981 */ /* 0x000f28000c1e1900 */
[----:B------:R0:W4:Y:S01]  /*1970*/  @P0 LDG.E R8, desc[UR6][R4.64+0x4] ;  /* 0x0000040604080981 */ /* 0x000122000c1e1900 */
[----:B---3--:R-:W-:-:S05]  /*1980*/  @P1 IMAD.WIDE R6, R67, 0x4, R6 ;  /* 0x0000000443061825 */ /* 0x008fca00078e0206 */
[----:B------:R3:W5:Y:S01]  /*1990*/  @P1 LDG.E R100, desc[UR6][R6.64] ;  /* 0x0000000606641981 */ /* 0x000762000c1e1900 */
[----:B-1----:R-:W-:Y:S01]  /*19a0*/  ISETP.NE.AND P1, PT, R9, 0x1, PT ;  /* 0x000000010900780c */ /* 0x002fe20003f25270 */
[----:B------:R-:W-:Y:S01]  /*19b0*/  IMAD.SHL.U32 R14, R65, 0x80, RZ ;  /* 0x00000080410e7824 */ /* 0x000fe200078e00ff */
[----:B--2---:R-:W-:Y:S01]  /*19c0*/  ISETP.GE.AND P2, PT, R13, 0x1, PT ;  /* 0x000000010d00780c */ /* 0x004fe20003f46270 */
[----:B------:R-:W-:Y:S02]  /*19d0*/  IMAD.IADD R11, R25, 0x1, -R0 ;  /* 0x00000001190b7824 */ /* 0x000fe400078e0a00 */
[----:B------:R-:W-:Y:S01]  /*19e0*/  VIADD R0, R14, 0x7f ;  /* 0x0000007f0e007836 */ /* 0x000fe20000000000 */
[----:B------:R1:W-:Y:S03]  /*19f0*/  STL [R1+0x14], R14 ;  /* 0x0000140e01007387 */ /* 0x0003e60000100800 */
[----:B0-----:R-:W-:-:S04]  /*1a00*/  IMAD.MOV.U32 R4, RZ, RZ, R0 ;  /* 0x000000ffff047224 */ /* 0x001fc800078e0000 */
[----:B------:R-:W0:Y:S08]  /*1a10*/  @P1 LDC R9, c[0x0][0x44c] ;  /* 0x00011300ff091b82 */ /* 0x000e300000000800 */
[----:B------:R-:W2:Y:S01]  /*1a20*/  @P1 LDC R10, c[0x0][0x450] ;  /* 0x00011400ff0a1b82 */ /* 0x000ea20000000800 */
[----:B----4-:R-:W-:Y:S02]  /*1a30*/  @P0 IMAD.IADD R2, R8, 0x1, -R3 ;  /* 0x0000000108020824 */ /* 0x010fe400078e0a03 */
[----:B0-----:R-:W-:-:S03]  /*1a40*/  @P1 IMAD.HI.U32 R3, R0, R9, RZ ;  /* 0x0000000900031227 */ /* 0x001fc600078e00ff */
[----:B------:R-:W-:Y:S02]  /*1a50*/  IADD3 R221, R11, R2, RZ ;  /* 0x000000020bdd7210 */ /* 0x000fe40007ffe0ff */
[----:B--2---:R-:W-:Y:S02]  /*1a60*/  @P1 SHF.R.U32.HI R4, RZ, R10, R3 ;  /* 0x0000000aff041219 */ /* 0x004fe40000011603 */
[C---:B------:R-:W-:Y:S01]  /*1a70*/  IADD3 R5, R221.reuse, 0x1, -R220 ;  /* 0x00000001dd057810 */ /* 0x040fe20007ffe8dc */
[----:B------:R-:W-:-:S04]  /*1a80*/  VIADD R0, R221, 0x3f ;  /* 0x0000003fdd007836 */ /* 0x000fc80000000000 */
[----:B---3--:R-:W-:Y:S01]  /*1a90*/  IMAD.IADD R7, R5, 0x1, R4 ;  /* 0x0000000105077824 */ /* 0x008fe200078e0204 */
[----:B------:R-:W-:-:S04]  /*1aa0*/  SHF.R.S32.HI R3, RZ, 0x1f, R0 ;  /* 0x0000001fff037819 */ /* 0x000fc80000011400 */
[----:B------:R-:W-:Y:S01]  /*1ab0*/  LEA.HI R3, R3, R0, RZ, 0x6 ;  /* 0x0000000003037211 */ /* 0x000fe200078f30ff */
[----:B------:R-:W-:-:S03]  /*1ac0*/  IMAD.IADD R0, R7, 0x1, R12 ;  /* 0x0000000107007824 */ /* 0x000fc600078e020c */
[----:B------:R-:W-:Y:S01]  /*1ad0*/  SHF.R.S32.HI R103, RZ, 0x6, R3 ;  /* 0x00000006ff677819 */ /* 0x000fe20000011403 */
[----:B-1----:R-:W-:Y:S06]  /*1ae0*/  @!P2 BRA `(.L_x_1750) ;  /* 0x000000000048a947 */ /* 0x002fec0003800000 */
[C---:B------:R-:W-:Y:S01]  /*1af0*/  ISETP.GT.AND P0, PT, R7.reuse, RZ, PT ;  /* 0x000000ff0700720c */ /* 0x040fe20003f04270 */
[----:B------:R-:W-:Y:S01]  /*1b00*/  BSSY B0, `(.L_x_1751) ;  /* 0x000000e000007945 */ /* 0x000fe20003800000 */
[----:B------:R-:W-:-:S11]  /*1b10*/  VIADD R3, R7, 0xffffffff ;  /* 0xffffffff07037836 */ /* 0x000fd60000000000 */
[----:B------:R-:W-:Y:S05]  /*1b20*/  @P0 BRA `(.L_x_1752) ;  /* 0x00000000001c0947 */ /* 0x000fea0003800000 */
[----:B------:R-:W-:Y:S02]  /*1b30*/  ISETP.NE.AND P0, PT, R13, 0x1, PT ;  /* 0x000000010d00780c */ /* 0x000fe40003f05270 */
[----:B------:R-:W-:-:S11]  /*1b40*/  IADD3 R3, -R7, RZ, RZ ;  /* 0x000000ff07037210 */ /* 0x000fd60007ffe1ff */
[----:B------:R-:W0:Y:S02]  /*1b50*/  @P0 LDC.64 R4, c[0x0][0x9e8] ;  /* 0x00027a00ff040b82 */ /* 0x000e240000000a00 */
[----:B0-----:R-:W-:-:S05]  /*1b60*/  @P0 IMAD.HI.U32 R4, R3, R4, RZ ;  /* 0x0000000403040227 */ /* 0x001fca00078e00ff */
[----:B------:R-:W-:-:S04]  /*1b70*/  @P0 SHF.R.U32.HI R3, RZ, R5, R4 ;  /* 0x00000005ff030219 */ /* 0x000fc80000011604 */
[----:B------:R-:W-:Y:S01]  /*1b80*/  LOP3.LUT R3, RZ, R3, RZ, 0x33, !PT ;  /* 0x00000003ff037212 */ /* 0x000fe200078e33ff */
[----:B------:R-:W-:Y:S06]  /*1b90*/  BRA `(.L_x_1753) ;  /* 0x0000000000107947 */ /* 0x000fec0003800000 */
.L_x_1752:
[----:B------:R-:W-:-:S13]  /*1ba0*/  ISETP.NE.AND P0, PT, R13, 0x1, PT ;  /* 0x000000010d00780c */ /* 0x000fda0003f05270 */
[----:B------:R-:W0:Y:S02]  /*1bb0*/  @P0 LDC.64 R4, c[0x0][0x9e8] ;  /* 0x00027a00ff040b82 */ /* 0x000e240000000a00 */
[----:B0-----:R-:W-:-:S05]  /*1bc0*/  @P0 IMAD.HI.U32 R4, R3, R4, RZ ;  /* 0x0000000403040227 */ /* 0x001fca00078e00ff */
[----:B------:R-:W-:-:S07]  /*1bd0*/  @P0 SHF.R.U32.HI R3, RZ, R5, R4 ;  /* 0x00000005ff030219 */ /* 0x000fce0000011604 */
.L_x_1753:
[----:B------:R-:W-:Y:S05]  /*1be0*/  BSYNC B0 ;  /* 0x0000000000007941 */ /* 0x000fea0003800000 */
.L_x_1751:
[----:B------:R-:W-:-:S05]  /*1bf0*/  IMAD R3, R3, R13, R13 ;  /* 0x0000000d03037224 */ /* 0x000fca00078e020d */
[----:B------:R-:W-:-:S07]  /*1c00*/  VIMNMX R0, R0, R3, PT ;  /* 0x0000000300007248 */ /* 0x000fce0003fe0100 */
.L_x_1750:
[----:B------:R-:W0:Y:S01]  /*1c10*/  @P1 LDC R4, c[0x0][0x44c] ;  /* 0x00011300ff041b82 */ /* 0x000e220000000800 */
[----:B------:R-:W-:Y:S01]  /*1c20*/  IMAD.MOV.U32 R3, RZ, RZ, R14 ;  /* 0x000000ffff037224 */ /* 0x000fe200078e000e */
[----:B------:R-:W-:Y:S01]  /*1c30*/  ULDC UR4, c[0x0][0x9dc] ;  /* 0x0002770000047ab9 */ /* 0x000fe20000000800 */
[----:B------:R-:W-:-:S05]  /*1c40*/  IMAD.IADD R106, R221, 0x1, -R220 ;  /* 0x00000001dd6a7824 */ /* 0x000fca00078e0adc */
[----:B------:R-:W1:Y:S01]  /*1c50*/  @P1 LDC R5, c[0x0][0x450] ;  /* 0x00011400ff051b82 */ /* 0x000e620000000800 */
[----:B0-----:R-:W-:-:S05]  /*1c60*/  @P1 IMAD.HI.U32 R4, R14, R4, RZ ;  /* 0x000000040e041227 */ /* 0x001fca00078e00ff */
[----:B-1----:R-:W-:-:S05]  /*1c70*/  @P1 SHF.R.U32.HI R3, RZ, R5, R4 ;  /* 0x00000005ff031219 */ /* 0x002fca0000011604 */
[----:B------:R-:W-:-:S04]  /*1c80*/  IMAD.IADD R3, R106, 0x1, R3 ;  /* 0x000000016a037824 */ /* 0x000fc800078e0203 */
[----:B------:R-:W-:Y:S01]  /*1c90*/  VIADD R4, R3, -UR4 ;  /* 0x8000000403047c36 */ /* 0x000fe20008000000 */
[----:B------:R-:W-:Y:S06]  /*1ca0*/  @!P2 BRA `(.L_x_1754) ;  /* 0x000000000044a947 */ /* 0x000fec0003800000 */
[----:B------:R-:W-:Y:S01]  /*1cb0*/  ISETP.GT.AND P0, PT, R3, -0x1, PT ;  /* 0xffffffff0300780c */ /* 0x000fe20003f04270 */
[----:B------:R-:W-:-:S12]  /*1cc0*/  BSSY B0, `(.L_x_1755) ;  /* 0x000000d000007945 */ /* 0x000fd80003800000 */
        /* <DEDUP_REMOVED lines=8> */
.L_x_1756:
[----:B------:R-:W-:-:S13]  /*1d50*/  ISETP.NE.AND P0, PT, R13, 0x1, PT ;  /* 0x000000010d00780c */ /* 0x000fda0003f05270 */
[----:B------:R-:W0:Y:S02]  /*1d60*/  @P0 LDC.64 R6, c[0x0][0x9e8] ;  /* 0x00027a00ff060b82 */ /* 0x000e240000000a00 */
[----:B0-----:R-:W-:-:S05]  /*1d70*/  @P0 IMAD.HI.U32 R6, R3, R6, RZ ;  /* 0x0000000603060227 */ /* 0x001fca00078e00ff */
[----:B------:R-:W-:-:S07]  /*1d80*/  @P0 SHF.R.U32.HI R3, RZ, R7, R6 ;  /* 0x00000007ff030219 */ /* 0x000fce0000011606 */
.L_x_1757:
[----:B------:R-:W-:Y:S05]  /*1d90*/  BSYNC B0 ;  /* 0x0000000000007941 */ /* 0x000fea0003800000 */
.L_x_1755:
[----:B------:R-:W-:-:S05]  /*1da0*/  IMAD R3, R3, R13, RZ ;  /* 0x0000000d03037224 */ /* 0x000fca00078e02ff */
[----:B------:R-:W-:-:S07]  /*1db0*/  VIMNMX R4, R4, R3, !PT ;  /* 0x0000000304047248 */ /* 0x000fce0007fe0100 */
.L_x_1754:
[----:B------:R-:W-:Y:S01]  /*1dc0*/  VIADD R0, R0, 0x3f ;  /* 0x0000003f00007836 */ /* 0x000fe20000000000 */
[----:B------:R-:W-:-:S04]  /*1dd0*/  SHF.R.S32.HI R5, RZ, 0x1f, R4 ;  /* 0x0000001fff057819 */ /* 0x000fc80000011404 */
[----:B------:R-:W-:Y:S02]  /*1de0*/  SHF.R.S32.HI R3, RZ, 0x1f, R0 ;  /* 0x0000001fff037819 */ /* 0x000fe40000011400 */
[----:B------:R-:W-:Y:S02]  /*1df0*/  LEA.HI R5, R5, R4, RZ, 0x6 ;  /* 0x0000000405057211 */ /* 0x000fe400078f30ff */
[----:B------:R-:W-:Y:S02]  /*1e00*/  LEA.HI R3, R3, R0, RZ, 0x6 ;  /* 0x0000000003037211 */ /* 0x000fe400078f30ff */
[----:B------:R-:W-:Y:S02]  /*1e10*/  SHF.R.S32.HI R5, RZ, 0x6, R5 ;  /* 0x00000006ff057819 */ /* 0x000fe40000011405 */
[----:B------:R-:W-:Y:S02]  /*1e20*/  SHF.R.S32.HI R0, RZ, 0x6, R3 ;  /* 0x00000006ff007819 */ /* 0x000fe40000011403 */
[----:B------:R-:W-:-:S02]  /*1e30*/  VIMNMX R5, RZ, R5, !PT ;  /* 0x00000005ff057248 */ /* 0x000fc40007fe0100 */
[----:B------:R-:W-:Y:S02]  /*1e40*/  VIMNMX R0, R103, R0, PT ;  /* 0x0000000067007248 */ /* 0x000fe40003fe0100 */
[----:B------:R-:W-:-:S03]  /*1e50*/  LEA R5, R5, -R11, 0x6 ;  /* 0x8000000b05057211 */ /* 0x000fc600078e30ff */
[----:B------:R-:W-:Y:S01]  /*1e60*/  IMAD R3, R0, 0x40, -R11 ;  /* 0x0000004000037824 */ /* 0x000fe200078e0a0b */
[----:B------:R-:W-:-:S04]  /*1e70*/  VIMNMX R5, RZ, R5, !PT ;  /* 0x00000005ff057248 */ /* 0x000fc80007fe0100 */
[----:B------:R-:W-:Y:S02]  /*1e80*/  VIMNMX R0, R3, R2, PT ;  /* 0x0000000203007248 */ /* 0x000fe40003fe0100 */
[----:B------:R-:W-:Y:S02]  /*1e90*/  SHF.R.U32.HI R23, RZ, 0x6, R5 ;  /* 0x00000006ff177819 */ /* 0x000fe40000011605 */
[----:B------:R-:W-:-:S03]  /*1ea0*/  ISETP.GT.AND P0, PT, R0, R5, PT ;  /* 0x000000050000720c */ /* 0x000fc60003f04270 */
[----:B------:R-:W-:-:S10]  /*1eb0*/  IMAD.MOV.U32 R24, RZ, RZ, R23 ;  /* 0x000000ffff187224 */ /* 0x000fd400078e0017 */
[----:B------:R-:W-:-:S05]  /*1ec0*/  @P0 VIADD R0, R0, 0x3f ;  /* 0x0000003f00000836 */ /* 0x000fca0000000000 */
[----:B------:R-:W-:-:S04]  /*1ed0*/  @P0 SHF.R.S32.HI R3, RZ, 0x1f, R0 ;  /* 0x0000001fff030819 */ /* 0x000fc80000011400 */
[----:B------:R-:W-:-:S04]  /*1ee0*/  @P0 LEA.HI R3, R3, R0, RZ, 0x6 ;  /* 0x0000000003030211 */ /* 0x000fc800078f30ff */
[----:B------:R-:W-:Y:S02]  /*1ef0*/  @P0 SHF.R.S32.HI R24, RZ, 0x6, R3 ;  /* 0x00000006ff180819 */ /* 0x000fe40000011403 */
[----:B------:R-:W-:Y:S02]  /*1f00*/  PLOP3.LUT P0, PT, PT, PT, PT, 0x80, 0x0 ;  /* 0x000000000000781c */ /* 0x000fe40003f0f070 */
[----:B------:R-:W-:-:S13]  /*1f10*/  ISETP.GT.AND P1, PT, R24, R23, PT ;  /* 0x000000171800720c */ /* 0x000fda0003f24270 */
[----:B------:R-:W-:Y:S05]  /*1f20*/  @!P1 BRA `(.L_x_1758) ;  /* 0x0000006400f89947 */ /* 0x000fea0003800000 */
        /* <DEDUP_REMOVED lines=12> */
[----:B------:R-:W-:Y:S01]  /*1ff0*/  MOV R12, 0x1 ;  /* 0x00000001000c7802 */ /* 0x000fe20000000f00 */
[----:B------:R-:W-:Y:S02]  /*2000*/  IMAD.U32 R6, RZ, RZ, UR4 ;  /* 0x00000004ff067e24 */ /* 0x000fe4000f8e00ff */
[----:B------:R-:W-:-:S02]  /*2010*/  IMAD.U32 R7, RZ, RZ, UR5 ;  /* 0x00000005ff077e24 */ /* 0x000fc4000f8e00ff */
[----:B------:R-:W-:Y:S02]  /*2020*/  IMAD.U32 R11, RZ, RZ, UR7 ;  /* 0x00000007ff0b7e24 */ /* 0x000fe4000f8e00ff */
[----:B------:R-:W-:Y:S02]  /*2030*/  IMAD.MOV.U32 R8, RZ, RZ, 0x70 ;  /* 0x00000070ff087424 */ /* 0x000fe400078e00ff */
[----:B0-----:R-:W-:-:S07]  /*2040*/  IMAD.MOV.U32 R13, RZ, RZ, RZ ;  /* 0x000000ffff0d7224 */ /* 0x001fce00078e00ff */
[----:B------:R-:W-:-:S07]  /*2050*/  LEPC R20, `(.L_x_1760) ;  /* 0x000000001014794e */ /* 0x000fce0000000000 */
[----:B-1---5:R-:W-:Y:S05]  /*2060*/  CALL.ABS.NOINC R14 ;  /* 0x000000000e007343 */ /* 0x022fea0003c00000 */
.L_x_1760:
[----:B------:R-:W-:Y:S05]  /*2070*/  BSYNC B6 ;  /* 0x0000000000067941 */ /* 0x000fea0003800000 */
.L_x_1759:
        /* <DEDUP_REMOVED lines=13> */
[----:B------:R-:W-:Y:S02]  /*2150*/  IMAD.U32 R6, RZ, RZ, UR4 ;  /* 0x00000004ff067e24 */ /* 0x000fe4000f8e00ff */
[----:B------:R-:W-:-:S02]  /*2160*/  IMAD.U32 R11, RZ, RZ, UR7 ;  /* 0x00000007ff0b7e24 */ /* 0x000fc4000f8e00ff */
[----:B------:R-:W-:Y:S02]  /*2170*/  IMAD.MOV.U32 R8, RZ, RZ, 0x70 ;  /* 0x00000070ff087424 */ /* 0x000fe400078e00ff */
[----:B------:R-:W-:Y:S02]  /*2180*/  IMAD.MOV.U32 R12, RZ, RZ, 0x1 ;  /* 0x00000001ff0c7424 */ /* 0x000fe400078e00ff */
[----:B0-----:R-:W-:-:S07]  /*2190*/  IMAD.MOV.U32 R13, RZ, RZ, RZ ;  /* 0x000000ffff0d7224 */ /* 0x001fce00078e00ff */
[----:B------:R-:W-:-:S07]  /*21a0*/  LEPC R20, `(.L_x_1762) ;  /* 0x000000001014794e */ /* 0x000fce0000000000 */
[----:B-1---5:R-:W-:Y:S05]  /*21b0*/  CALL.ABS.NOINC R14 ;  /* 0x000000000e007343 */ /* 0x022fea0003c00000 */
.L_x_1762:
[----:B------:R-:W-:Y:S05]  /*21c0*/  BSYNC B6 ;  /* 0x0000000000067941 */ /* 0x000fea0003800000 */
.L_x_1761:
[----:B------:R-:W-:Y:S01]  /*21d0*/  ULDC.64 UR4, c[0x0][0x9f8] ;  /* 0x00027e0000047ab9 */ /* 0x000fe20000000a00 */
[----:B------:R-:W-:Y:S01]  /*21e0*/  ULDC.64 UR6, c[0x0][0x208] ;  /* 0x0000820000067ab9 */ /* 0x000fe20000000a00 */
[----:B------:R-:W-:Y:S01]  /*21f0*/  ISETP.NE.U32.AND P0, PT, RZ, UR4, PT ;  /* 0x00000004ff007c0c */ /* 0x000fe2000bf05070 */
[----:B------:R-:W2:Y:S01]  /*2200*/  LDL R27, [R1+0xc] ;  /* 0x00000c00011b7983 */ /* 0x000ea20000100800 */
[----:B------:R-:W0:Y:S01]  /*2210*/  LDC.64 R12, c[0x0][0x300] ;  /* 0x0000c000ff0c7b82 */ /* 0x000e220000000a00 */
[----:B------:R-:W-:Y:S01]  /*2220*/  IADD3 R77, R26, R25, RZ ;  /* 0x000000191a4d7210 */ /* 0x000fe20007ffe0ff */
[----:B------:R-:W-:Y:S01]  /*2230*/  ULDC.64 UR8, c[0x0][0xa08] ;  /* 0x0002820000087ab9 */ /* 0x000fe20000000a00 */
[----:B------:R-:W-:Y:S01]  /*2240*/  ISETP.NE.AND.EX P0, PT, RZ, UR5, PT, P0 ;  /* 0x00000005ff007c0c */ /* 0x000fe2000bf05300 */
[----:B------:R-:W-:Y:S01]  /*2250*/  ULDC.64 UR4, c[0x0][0x330] ;  /* 0x0000cc0000047ab9 */ /* 0x000fe20000000a00 */
[----:B------:R-:W3:Y:S03]  /*2260*/  LDL R14, [R1+0x28] ;  /* 0x00002800010e7983 */ /* 0x000ee60000100800 */
[----:B------:R-:W1:Y:S01]  /*2270*/  LDC.64 R20, c[0x0][0x408] ;  /* 0x00010200ff147b82 */ /* 0x000e620000000a00 */
[----:B------:R-:W4:Y:S07]  /*2280*/  LDL R26, [R1+0x10] ;  /* 0x00001000011a7983 */ /* 0x000f2e0000100800 */
[----:B------:R-:W0:Y:S08]  /*2290*/  @P0 LDC.64 R4, c[0x0][0x9f8] ;  /* 0x00027e00ff040b82 */ /* 0x000e300000000a00 */
[----:B------:R-:W1:Y:S01]  /*22a0*/  LDC.64 R28, c[0x0][0x3f8] ;  /* 0x0000fe00ff1c7b82 */ /* 0x000e620000000a00 */
[----:B------:R-:W-:-:S07]  /*22b0*/  SHF.R.S32.HI R32, RZ, 0x1f, R218 ;  /* 0x0000001fff207819 */ /* 0x000fce00000114da */
[----:B------:R-:W1:Y:S01]  /*22c0*/  LDC R39, c[0x0][0x3f4] ;  /* 0x0000fd00ff277b82 */ /* 0x000e620000000800 */
[----:B0-----:R-:W-:-:S05]  /*22d0*/  @P0 IMAD.WIDE R4, R67, 0x4, R4 ;  /* 0x0000000443040825 */ /* 0x001fca00078e0204 */
[----:B------:R0:W2:Y:S01]  /*22e0*/  @P0 LDG.E R67, desc[UR6][R4.64] ;  /* 0x0000000604430981 */ /* 0x0000a2000c1e1900 */
[----:B------:R-:W-:Y:S01]  /*22f0*/  SHF.R.S32.HI R31, RZ, 0x1f, R77 ;  /* 0x0000001fff1f7819 */ /* 0x000fe2000001144d */
[-C--:B------:R-:W-:Y:S01]  /*2300*/  IMAD.WIDE.U32 R6, R77, R12.reuse, RZ ;  /* 0x0000000c4d067225 */ /* 0x080fe200078e00ff */
[----:B------:R-:W-:Y:S01]  /*2310*/  ULDC UR6, c[0x0][0x2f4] ;  /* 0x0000bd0000067ab9 */ /* 0x000fe20000000800 */
[----:B------:R-:W-:Y:S02]  /*2320*/  ISETP.NE.U32.AND P0, PT, RZ, UR8, PT ;  /* 0x00000008ff007c0c */ /* 0x000fe4000bf05070 */
[----:B------:R-:W-:Y:S01]  /*2330*/  IMAD R0, R31, R12, RZ ;  /* 0x0000000c1f007224 */ /* 0x000fe200078e02ff */
[----:B------:R-:W-:Y:S01]  /*2340*/  ISETP.GE.AND P2, PT, R226, UR6, PT ;  /* 0x00000006e2007c0c */ /* 0x000fe2000bf46270 */
[----:B------:R-:W-:Y:S01]  /*2350*/  IMAD.WIDE.U32 R8, R66, UR4, R18 ;  /* 0x0000000442087c25 */ /* 0x000fe2000f8e0012 */
[----:B------:R-:W-:Y:S02]  /*2360*/  ISETP.NE.AND.EX P0, PT, RZ, UR9, PT, P0 ;  /* 0x00000009ff007c0c */ /* 0x000fe4000bf05300 */
[----:B------:R-:W-:Y:S01]  /*2370*/  ISETP.GE.AND P1, PT, R18, UR6, PT ;  /* 0x0000000612007c0c */ /* 0x000fe2000bf26270 */
[----:B------:R-:W-:Y:S01]  /*2380*/  IMAD R3, R77, R13, R0 ;  /* 0x0000000d4d037224 */ /* 0x000fe200078e0200 */
[----:B------:R-:W-:-:S02]  /*2390*/  SHF.R.S32.HI R0, RZ, 0x1f, R66 ;  /* 0x0000001fff007819 */ /* 0x000fc40000011442 */
[----:B------:R-:W-:Y:S01]  /*23a0*/  SHF.R.S32.HI R201, RZ, 0x1f, R200 ;  /* 0x0000001fffc97819 */ /* 0x000fe200000114c8 */
[----:B------:R-:W-:Y:S02]  /*23b0*/  IMAD.IADD R7, R7, 0x1, R3 ;  /* 0x0000000107077824 */ /* 0x000fe400078e0203 */
[----:B------:R-:W-:-:S04]  /*23c0*/  IMAD R3, R0, UR4, RZ ;  /* 0x0000000400037c24 */ /* 0x000fc8000f8e02ff */
[----:B------:R-:W-:Y:S01]  /*23d0*/  IMAD R15, R66, UR5, R3 ;  /* 0x00000005420f7c24 */ /* 0x000fe2000f8e0203 */
[----:B------:R-:W-:Y:S02]  /*23e0*/  ULDC.64 UR4, c[0x0][0x308] ;  /* 0x0000c20000047ab9 */ /* 0x000fe40000000a00 */
[----:B------:R-:W-:Y:S01]  /*23f0*/  IMAD R3, R0, UR4, RZ ;  /* 0x0000000400037c24 */ /* 0x000fe2000f8e02ff */
[----:B------:R-:W-:Y:S01]  /*2400*/  SEL R0, RZ, 0x1, P1 ;  /* 0x00000001ff007807 */ /* 0x000fe20000800000 */
[----:B0-----:R-:W-:-:S04]  /*2410*/  IMAD.WIDE.U32 R4, R66, UR4, R6 ;  /* 0x0000000442047c25 */ /* 0x001fc8000f8e0006 */
[----:B------:R-:W-:Y:S01]  /*2420*/  IMAD R11, R66, UR5, R3 ;  /* 0x00000005420b7c24 */ /* 0x000fe2000f8e0203 */
[----:B------:R-:W-:Y:S01]  /*2430*/  SEL R3, RZ, 0xffffffff, P2 ;  /* 0xffffffffff037807 */ /* 0x000fe20001000000 */
[----:B------:R-:W-:Y:S01]  /*2440*/  ULDC.64 UR4, c[0x0][0x310] ;  /* 0x0000c40000047ab9 */ /* 0x000fe20000000a00 */
[----:B------:R-:W-:Y:S02]  /*2450*/  IMAD.IADD R9, R9, 0x1, R15 ;  /* 0x0000000109097824 */ /* 0x000fe400078e020f */
[----:B------:R-:W-:Y:S02]  /*2460*/  IMAD.IADD R5, R5, 0x1, R11 ;  /* 0x0000000105057824 */ /* 0x000fe400078e020b */
[----:B------:R-:W-:-:S05]  /*2470*/  IMAD.SHL.U32 R7, R3, 0x2, RZ ;  /* 0x0000000203077824 */ /* 0x000fca00078e00ff */
[----:B------:R-:W-:Y:S01]  /*2480*/  LOP3.LUT R6, R7, 0x2, R0, 0xe2, !PT ;  /* 0x0000000207067812 */ /* 0x000fe200078ee200 */
[----:B------:R-:W-:Y:S01]  /*2490*/  IMAD R10, R32, R12, RZ ;  /* 0x0000000c200a7224 */ /* 0x000fe200078e02ff */
[----:B--2---:R-:W-:Y:S02]  /*24a0*/  SHF.R.S32.HI R3, RZ, 0x1f, R67 ;  /* 0x0000001fff037819 */ /* 0x004fe40000011443 */
[----:B------:R-:W-:Y:S02]  /*24b0*/  SEL R67, R67, RZ, !P0 ;  /* 0x000000ff43437207 */ /* 0x000fe40004000000 */
[----:B------:R-:W-:Y:S02]  /*24c0*/  SEL R3, R3, RZ, !P0 ;  /* 0x000000ff03037207 */ /* 0x000fe40004000000 */
[----:B------:R-:W-:Y:S01]  /*24d0*/  ISETP.GE.AND P0, PT, R27, UR6, PT ;  /* 0x000000061b007c0c */ /* 0x000fe2000bf06270 */
[----:B------:R-:W-:Y:S01]  /*24e0*/  IMAD.WIDE.U32 R88, R67, UR4, R4 ;  /* 0x0000000443587c25 */ /* 0x000fe2000f8e0004 */
[----:B------:R-:W2:Y:S03]  /*24f0*/  LDL R27, [R1+0x24] ;  /* 0x00002400011b7983 */ /* 0x000ea60000100800 */
[----:B------:R-:W-:-:S02]  /*2500*/  IMAD R0, R3, UR4, RZ ;  /* 0x0000000403007c24 */ /* 0x000fc4000f8e02ff */
[----:B------:R-:W-:-:S04]  /*2510*/  IMAD.WIDE.U32 R4, R218, R12, R18 ;  /* 0x0000000cda047225 */ /* 0x000fc800078e0012 */
[----:B------:R-:W-:Y:S01]  /*2520*/  IMAD R15, R67, UR5, R0 ;  /* 0x00000005430f7c24 */ /* 0x000fe2000f8e0200 */
[----:B------:R-:W-:Y:S01]  /*2530*/  ULDC.64 UR4, c[0x0][0x338] ;  /* 0x0000ce0000047ab9 */ /* 0x000fe20000000a00 */
[----:B-1----:R-:W-:Y:S01]  /*2540*/  IMAD R0, R32, R20, RZ ;  /* 0x0000001420007224 */ /* 0x002fe200078e02ff */
[----:B------:R-:W-:Y:S01]  /*2550*/  SEL R7, RZ, 0x4, P0 ;  /* 0x00000004ff077807 */ /* 0x000fe20000000000 */
[C---:B------:R-:W-:Y:S02]  /*2560*/  IMAD R25, R218.reuse, R13, R10 ;  /* 0x0000000dda197224 */ /* 0x040fe400078e020a */
[----:B------:R-:W-:Y:S01]  /*2570*/  IMAD R11, R218, R21, R0 ;  /* 0x00000015da0b7224 */ /* 0x000fe200078e0200 */
[----:B------:R-:W-:Y:S01]  /*2580*/  IADD3 R0, R89, R15, RZ ;  /* 0x0000000f59007210 */ /* 0x000fe20007ffe0ff */
[----:B------:R-:W-:Y:S01]  /*2590*/  IMAD R10, R3, UR4, RZ ;  /* 0x00000004030a7c24 */ /* 0x000fe2000f8e02ff */
[----:B------:R-:W-:Y:S02]  /*25a0*/  IADD3 R3, P0, R88, R4, RZ ;  /* 0x0000000458037210 */ /* 0x000fe40007f1e0ff */
[----:B------:R-:W-:-:S02]  /*25b0*/  ISETP.GE.AND P3, PT, R18, R39, PT ;  /* 0x000000271200720c */ /* 0x000fc40003f66270 */
[----:B------:R-:W-:Y:S01]  /*25c0*/  IADD3.X R4, R0, R5, R25, P0, !PT ;  /* 0x0000000500047210 */ /* 0x000fe200007fe419 */
[----:B------:R-:W-:Y:S01]  /*25d0*/  IMAD R5, R32, R28, RZ ;  /* 0x0000001c20057224 */ /* 0x000fe200078e02ff */
[----:B------:R-:W-:Y:S01]  /*25e0*/  ISETP.GE.AND P2, PT, R226, R39, PT ;  /* 0x00000027e200720c */ /* 0x000fe20003f46270 */
[----:B------:R-:W-:Y:S01]  /*25f0*/  IMAD.WIDE.U32 R86, R67, UR4, R8 ;  /* 0x0000000443567c25 */ /* 0x000fe2000f8e0008 */
[----:B------:R-:W-:Y:S02]  /*2600*/  LOP3.LUT R30, R6, R7, RZ, 0xfc, !PT ;  /* 0x00000007061e7212 */ /* 0x000fe400078efcff */
[C---:B------:R-:W-:Y:S01]  /*2610*/  SEL R7, R39.reuse, RZ, P2 ;  /* 0x000000ff27077207 */ /* 0x040fe20001000000 */
[C---:B------:R-:W-:Y:S01]  /*2620*/  IMAD R9, R218.reuse, R29, R5 ;  /* 0x0000001dda097224 */ /* 0x040fe200078e0205 */
[----:B------:R-:W-:Y:S02]  /*2630*/  SEL R5, R39, RZ, P3 ;  /* 0x000000ff27057207 */ /* 0x000fe40001800000 */
[----:B------:R-:W-:Y:S01]  /*2640*/  IADD3 R33, R218, 0x20, RZ ;  /* 0x00000020da217810 */ /* 0x000fe20007ffe0ff */
[----:B------:R-:W-:-:S02]  /*2650*/  IMAD.IADD R7, R226, 0x1, R7 ;  /* 0x00000001e2077824 */ /* 0x000fc400078e0207 */
[----:B------:R-:W-:Y:S02]  /*2660*/  IMAD.IADD R5, R18, 0x1, R5 ;  /* 0x0000000112057824 */ /* 0x000fe400078e0205 */
[----:B------:R-:W-:Y:S01]  /*2670*/  IMAD.SHL.U32 R33, R33, 0x40, RZ ;  /* 0x0000004021217824 */ /* 0x000fe200078e00ff */
[----:B------:R-:W-:Y:S01]  /*2680*/  SHF.R.S32.HI R8, RZ, 0x1f, R7 ;  /* 0x0000001fff087819 */ /* 0x000fe20000011407 */
[C---:B------:R-:W-:Y:S01]  /*2690*/  VIADD R34, R218.reuse, 0x20 ;  /* 0x00000020da227836 */ /* 0x040fe20000000000 */
[----:B------:R-:W-:Y:S01]  /*26a0*/  SHF.R.S32.HI R6, RZ, 0x1f, R5 ;  /* 0x0000001fff067819 */ /* 0x000fe20000011405 */
[----:B------:R-:W-:Y:S01]  /*26b0*/  IMAD.WIDE.U32 R80, R218, R28, R200 ;  /* 0x0000001cda507225 */ /* 0x000fe200078e00c8 */
[----:B------:R-:W-:-:S03]  /*26c0*/  LEA.HI R91, R8, R7, RZ, 0x3 ;  /* 0x00000007085b7211 */ /* 0x000fc600078f18ff */
[----:B------:R-:W-:Y:S01]  /*26d0*/  IMAD.WIDE.U32 R78, R218, R28, R18 ;  /* 0x0000001cda4e7225 */ /* 0x000fe200078e0012 */
[----:B------:R-:W-:Y:S02]  /*26e0*/  LEA.HI R35, R6, R5, RZ, 0x3 ;  /* 0x0000000506237211 */ /* 0x000fe400078f18ff */
[----:B------:R-:W-:Y:S01]  /*26f0*/  LOP3.LUT R33, R33, 0x1c0, RZ, 0xc0, !PT ;  /* 0x000001c021217812 */ /* 0x000fe200078ec0ff */
[----:B------:R-:W-:Y:S01]  /*2700*/  IMAD.IADD R81, R81, 0x1, R9 ;  /* 0x0000000151517824 */ /* 0x000fe200078e0209 */
[----:B------:R-:W-:Y:S01]  /*2710*/  SHF.L.U32 R34, R34, 0x6, RZ ;  /* 0x0000000622227819 */ /* 0x000fe200000006ff */
[----:B------:R-:W-:Y:S01]  /*2720*/  IMAD.IADD R79, R9, 0x1, R79 ;  /* 0x00000001094f7824 */ /* 0x000fe200078e024f */
[----:B------:R-:W-:Y:S01]  /*2730*/  LEA.HI R9, R8, R7, RZ, 0x6 ;  /* 0x0000000708097211 */ /* 0x000fe200078f30ff */
[----:B------:R-:W-:Y:S01]  /*2740*/  IMAD R97, R67, UR5, R10 ;  /* 0x0000000543617c24 */ /* 0x000fe2000f8e020a */
[----:B------:R-:W-:Y:S02]  /*2750*/  LEA.HI R5, R6, R5, RZ, 0x6 ;  /* 0x0000000506057211 */ /* 0x000fe400078f30ff */
[----:B------:R-:W-:-:S02]  /*2760*/  LOP3.LUT R8, R33, 0x38, R35, 0xf8, !PT ;  /* 0x0000003821087812 */ /* 0x000fc400078ef823 */
[----:B------:R-:W-:Y:S01]  /*2770*/  LOP3.LUT R10, R33, 0x38, R91, 0xf8, !PT ;  /* 0x00000038210a7812 */ /* 0x000fe200078ef85b */
[----:B------:R-:W-:Y:S01]  /*2780*/  IMAD.SHL.U32 R33, R218, 0x40, RZ ;  /* 0x00000040da217824 */ /* 0x000fe200078e00ff */
[----:B------:R-:W-:Y:S01]  /*2790*/  LOP3.LUT R34, R34, 0x1c0, RZ, 0xc0, !PT ;  /* 0x000001c022227812 */ /* 0x000fe200078ec0ff */
[----:B------:R-:W0:Y:S01]  /*27a0*/  S2R R104, SR_TID.X ;  /* 0x0000000000687919 */ /* 0x000e220000002100 */
[CC--:B------:R-:W-:Y:S01]  /*27b0*/  IMAD.WIDE.U32 R84, R218.reuse, R20.reuse, R200 ;  /* 0x00000014da547225 */ /* 0x0c0fe200078e00c8 */
[----:B------:R-:W-:Y:S02]  /*27c0*/  LOP3.LUT R7, R91, 0x38, RZ, 0xc0, !PT ;  /* 0x000000385b077812 */ /* 0x000fe400078ec0ff */
[----:B------:R-:W-:Y:S01]  /*27d0*/  SHF.R.U32.HI R34, RZ, 0x3, R34 ;  /* 0x00000003ff227819 */ /* 0x000fe20000011622 */
[----:B------:R-:W-:Y:S01]  /*27e0*/  IMAD.WIDE.U32 R82, R218, R20, R18 ;  /* 0x00000014da527225 */ /* 0x000fe200078e0012 */
[----:B------:R-:W-:-:S03]  /*27f0*/  LOP3.LUT R33, R33, 0x1c0, RZ, 0xc0, !PT ;  /* 0x000001c021217812 */ /* 0x000fc600078ec0ff */
[----:B------:R-:W-:Y:S01]  /*2800*/  IMAD.SHL.U32 R6, R5, 0x40, RZ ;  /* 0x0000004005067824 */ /* 0x000fe200078e00ff */
[----:B------:R-:W-:Y:S01]  /*2810*/  LOP3.LUT R5, R35, 0x38, RZ, 0xc0, !PT ;  /* 0x0000003823057812 */ /* 0x000fe200078ec0ff */
[----:B------:R-:W-:Y:S02]  /*2820*/  IMAD.SHL.U32 R36, R218, 0x40, RZ ;  /* 0x00000040da247824 */ /* 0x000fe400078e00ff */
[----:B------:R-:W-:Y:S02]  /*2830*/  IMAD.IADD R85, R85, 0x1, R11 ;  /* 0x0000000155557824 */ /* 0x000fe400078e020b */
[----:B------:R-:W-:Y:S01]  /*2840*/  IMAD.IADD R83, R11, 0x1, R83 ;  /* 0x000000010b537824 */ /* 0x000fe200078e0253 */
[----:B------:R-:W-:Y:S01]  /*2850*/  LOP3.LUT R11, R8, R34, RZ, 0x3c, !PT ;  /* 0x00000022080b7212 */ /* 0x000fe200078e3cff */
[----:B------:R-:W-:Y:S01]  /*2860*/  IMAD.SHL.U32 R9, R9, 0x40, RZ ;  /* 0x0000004009097824 */ /* 0x000fe200078e00ff */
[----:B------:R-:W-:Y:S02]  /*2870*/  LOP3.LUT R5, R5, 0x1c0, R36, 0xf8, !PT ;  /* 0x000001c005057812 */ /* 0x000fe400078ef824 */
[----:B------:R-:W-:-:S02]  /*2880*/  SHF.R.U32.HI R33, RZ, 0x3, R33 ;  /* 0x00000003ff217819 */ /* 0x000fc40000011621 */
[----:B------:R-:W-:Y:S02]  /*2890*/  LOP3.LUT R8, R7, 0x1c0, R36, 0xf8, !PT ;  /* 0x000001c007087812 */ /* 0x000fe400078ef824 */
[----:B------:R-:W-:Y:S02]  /*28a0*/  LOP3.LUT R6, R6, 0xfffff000, RZ, 0xc0, !PT ;  /* 0xfffff00006067812 */ /* 0x000fe400078ec0ff */
[----:B------:R-:W-:Y:S02]  /*28b0*/  LOP3.LUT R9, R9, 0xfffff000, RZ, 0xc0, !PT ;  /* 0xfffff00009097812 */ /* 0x000fe400078ec0ff */
[-C--:B------:R-:W-:Y:S02]  /*28c0*/  LOP3.LUT R7, R5, R33.reuse, RZ, 0x3c, !PT ;  /* 0x0000002105077212 */ /* 0x080fe400078e3cff */
[----:B------:R-:W-:Y:S02]  /*28d0*/  LOP3.LUT R8, R8, R33, RZ, 0x3c, !PT ;  /* 0x0000002108087212 */ /* 0x000fe400078e3cff */
[----:B-----5:R-:W-:-:S02]  /*28e0*/  SHF.R.S32.HI R25, RZ, 0x1f, R100 ;  /* 0x0000001fff197819 */ /* 0x020fc40000011464 */
[----:B------:R-:W-:Y:S02]  /*28f0*/  LOP3.LUT R10, R10, R34, RZ, 0x3c, !PT ;  /* 0x000000220a0a7212 */ /* 0x000fe400078e3cff */
[----:B---3--:R-:W-:Y:S02]  /*2900*/  IADD3 R8, R8, R9, R14 ;  /* 0x0000000908087210 */ /* 0x008fe40007ffe00e */
[----:B----4-:R-:W-:Y:S01]  /*2910*/  ISETP.GE.AND P0, PT, R26, UR6, PT ;  /* 0x000000061a007c0c */ /* 0x010fe2000bf06270 */
[C---:B------:R-:W-:Y:S01]  /*2920*/  VIADD R34, R218.reuse, 0x20 ;  /* 0x00000020da227836 */ /* 0x040fe20000000000 */
[----:B------:R-:W-:Y:S01]  /*2930*/  IADD3 R76, P1, R218, R77, RZ ;  /* 0x0000004dda4c7210 */ /* 0x000fe20007f3e0ff */
[C---:B------:R-:W-:Y:S01]  /*2940*/  IMAD.WIDE.U32 R82, R100.reuse, R20, R82 ;  /* 0x0000001464527225 */ /* 0x040fe200078e0052 */
[----:B------:R-:W-:Y:S02]  /*2950*/  SHF.R.S32.HI R90, RZ, 0x3, R91 ;  /* 0x00000003ff5a7819 */ /* 0x000fe4000001145b */
[----:B------:R-:W-:Y:S01]  /*2960*/  SHF.R.S32.HI R102, RZ, 0x1f, R34 ;  /* 0x0000001fff667819 */ /* 0x000fe20000011422 */
[----:B------:R-:W-:Y:S01]  /*2970*/  IMAD.WIDE.U32 R80, R100, R28, R80 ;  /* 0x0000001c64507225 */ /* 0x000fe200078e0050 */
[----:B------:R-:W-:-:S02]  /*2980*/  SHF.R.S32.HI R34, RZ, 0x3, R35 ;  /* 0x00000003ff227819 */ /* 0x000fc40000011423 */
[----:B------:R-:W-:Y:S01]  /*2990*/  LOP3.LUT R35, R35, 0xfffffff8, RZ, 0xc0, !PT ;  /* 0xfffffff823237812 */ /* 0x000fe200078ec0ff */
[----:B------:R-:W-:Y:S01]  /*29a0*/  IMAD.WIDE.U32 R84, R100, R20, R84 ;  /* 0x0000001464547225 */ /* 0x000fe200078e0054 */
[----:B------:R-:W-:-:S03]  /*29b0*/  LOP3.LUT R91, R91, 0xfffffff8, RZ, 0xc0, !PT ;  /* 0xfffffff85b5b7812 */ /* 0x000fc600078ec0ff */
[----:B------:R-:W-:Y:S01]  /*29c0*/  IMAD.WIDE.U32 R78, R100, R28, R78 ;  /* 0x0000001c644e7225 */ /* 0x000fe200078e004e */
[----:B------:R-:W-:-:S03]  /*29d0*/  SHF.L.U32 R26, R28, 0x6, RZ ;  /* 0x000000061c1a7819 */ /* 0x000fc600000006ff */
[----:B------:R-:W-:Y:S01]  /*29e0*/  IMAD.X R77, R32, 0x1, R31, P1 ;  /* 0x00000001204d7824 */ /* 0x000fe200008e061f */
[----:B0-----:R-:W-:Y:S01]  /*29f0*/  LEA.HI R104, R104, 0x8, RZ, 0x19 ;  /* 0x0000000868687811 */ /* 0x001fe200078fc8ff */
[----:B------:R-:W-:Y:S01]  /*2a00*/  IMAD.SHL.U32 R15, R20, 0x40, RZ ;  /* 0x00000040140f7824 */ /* 0x000fe200078e00ff */
[----:B------:R-:W-:Y:S01]  /*2a10*/  SHF.R.S32.HI R95, RZ, 0x1f, R35 ;  /* 0x0000001fff5f7819 */ /* 0x000fe20000011423 */
[----:B------:R-:W-:Y:S01]  /*2a20*/  IMAD.IADD R97, R87, 0x1, R97 ;  /* 0x0000000157617824 */ /* 0x000fe200078e0261 */
[----:B------:R-:W-:Y:S02]  /*2a30*/  SHF.R.S32.HI R96, RZ, 0x1f, R91 ;  /* 0x0000001fff607819 */ /* 0x000fe4000001145b */
[-C--:B--2---:R-:W-:Y:S02]  /*2a40*/  IADD3 R5, R11, R6.reuse, R27 ;  /* 0x000000060b057210 */ /* 0x084fe40007ffe01b */
[----:B------:R-:W-:Y:S01]  /*2a50*/  IADD3 R6, R7, R6, R14 ;  /* 0x0000000607067210 */ /* 0x000fe20007ffe00e */
[----:B------:R-:W-:-:S02]  /*2a60*/  IMAD R14, R25, R20, RZ ;  /* 0x00000014190e7224 */ /* 0x000fc400078e02ff */
[----:B------:R-:W-:Y:S01]  /*2a70*/  IMAD R25, R25, R28, RZ ;  /* 0x0000001c19197224 */ /* 0x000fe200078e02ff */
[----:B------:R-:W-:Y:S01]  /*2a80*/  IADD3 R7, R10, R9, R27 ;  /* 0x000000090a077210 */ /* 0x000fe20007ffe01b */
[----:B------:R-:W-:Y:S01]  /*2a90*/  IMAD R37, R100, R21, R14 ;  /* 0x0000001564257224 */ /* 0x000fe200078e020e */
[----:B------:R-:W-:Y:S01]  /*2aa0*/  SHF.L.U64.HI R9, R12, 0x6, R13 ;  /* 0x000000060c097819 */ /* 0x000fe2000001020d */
[----:B------:R-:W-:Y:S01]  /*2ab0*/  IMAD R33, R100, R29, R25 ;  /* 0x0000001d64217224 */ /* 0x000fe200078e0219 */
[----:B------:R-:W-:Y:S02]  /*2ac0*/  SHF.L.U64.HI R10, R12, 0x5, R13 ;  /* 0x000000050c0a7819 */ /* 0x000fe4000001020d */
[C-C-:B------:R-:W-:Y:S02]  /*2ad0*/  SHF.L.U64.HI R13, R20.reuse, 0x6, R21.reuse ;  /* 0x00000006140d7819 */ /* 0x140fe40000010215 */
[----:B------:R-:W-:Y:S02]  /*2ae0*/  SHF.L.U64.HI R14, R20, 0x5, R21 ;  /* 0x00000005140e7819 */ /* 0x000fe40000010215 */
[----:B------:R-:W-:-:S02]  /*2af0*/  SHF.L.U64.HI R21, R28, 0x6, R29 ;  /* 0x000000061c157819 */ /* 0x000fc4000001021d */
[----:B------:R-:W-:Y:S02]  /*2b00*/  SHF.L.U64.HI R25, R28, 0x5, R29 ;  /* 0x000000051c197819 */ /* 0x000fe4000001021d */
[----:B------:R-:W-:-:S04]  /*2b10*/  SEL R29, RZ, 0x8, P0 ;  /* 0x00000008ff1d7807 */ /* 0x000fc80000000000 */
[----:B------:R-:W-:Y:S01]  /*2b20*/  LOP3.LUT R94, R30, R29, RZ, 0xfc, !PT ;  /* 0x0000001d1e5e7212 */ /* 0x000fe200078efcff */
[----:B------:R-:W-:Y:S01]  /*2b30*/  IMAD.SHL.U32 R11, R12, 0x40, RZ ;  /* 0x000000400c0b7824 */ /* 0x000fe200078e00ff */
[----:B------:R-:W-:Y:S01]  /*2b40*/  LOP3.LUT R29, R30, 0x1, RZ, 0xc0, !PT ;  /* 0x000000011e1d7812 */ /* 0x000fe200078ec0ff */
[----:B------:R-:W-:Y:S01]  /*2b50*/  IMAD.SHL.U32 R27, R28, 0x20, RZ ;  /* 0x000000201c1b7824 */ /* 0x000fe200078e00ff */
[C---:B------:R-:W-:Y:S01]  /*2b60*/  LOP3.LUT R92, R94.reuse, 0x2, RZ, 0xc0, !PT ;  /* 0x000000025e5c7812 */ /* 0x040fe200078ec0ff */
[----:B------:R-:W-:Y:S01]  /*2b70*/  IMAD.IADD R32, R81, 0x1, R33 ;  /* 0x0000000151207824 */ /* 0x000fe200078e0221 */
[----:B------:R-:W-:Y:S01]  /*2b80*/  LOP3.LUT R93, R94, 0x4, RZ, 0xc0, !PT ;  /* 0x000000045e5d7812 */ /* 0x000fe200078ec0ff */
[----:B------:R-:W-:Y:S01]  /*2b90*/  IMAD.SHL.U32 R12, R12, 0x20, RZ ;  /* 0x000000200c0c7824 */ /* 0x000fe200078e00ff */
[----:B------:R-:W-:Y:S01]  /*2ba0*/  IADD3 R31, R37, R83, RZ ;  /* 0x00000053251f7210 */ /* 0x000fe20007ffe0ff */
[----:B------:R-:W-:Y:S01]  /*2bb0*/  IMAD.SHL.U32 R20, R20, 0x20, RZ ;  /* 0x0000002014147824 */ /* 0x000fe200078e00ff */
[----:B------:R-:W-:Y:S01]  /*2bc0*/  LOP3.LUT R94, R94, 0x8, RZ, 0xc0, !PT ;  /* 0x000000085e5e7812 */ /* 0x000fe200078ec0ff */
[----:B------:R-:W-:-:S02]  /*2bd0*/  IMAD.SHL.U32 R28, R39, 0x2, RZ ;  /* 0x00000002271c7824 */ /* 0x000fc400078e00ff */
[----:B------:R-:W-:Y:S02]  /*2be0*/  IMAD.IADD R30, R85, 0x1, R37 ;  /* 0x00000001551e7824 */ /* 0x000fe400078e0225 */
[----:B------:R-:W-:-:S07]  /*2bf0*/  IMAD.IADD R33, R33, 0x1, R79 ;  /* 0x0000000121217824 */ /* 0x000fce00078e024f */
.L_x_1838:
[----:B------:R-:W2:Y:S01]  /*2c00*/  LDL R41, [R1+0x3c] ;  /* 0x00003c0001297983 */ /* 0x000ea20000100800 */
[----:B------:R-:W0:Y:S01]  /*2c10*/  LDC R120, c[0x0][0x3f4] ;  /* 0x0000fd00ff787b82 */ /* 0x000e220000000800 */
[----:B------:R-:W-:Y:S01]  /*2c20*/  VIADD R40, R24, 0xffffffff ;  /* 0xffffffff18287836 */ /* 0x000fe20000000000 */
[----:B------:R-:W-:Y:S05]  /*2c30*/  YIELD ;  /* 0x0000000000007946 */ /* 0x000fea0003800000 */
[----:B------:R-:W-:Y:S01]  /*2c40*/  SHF.R.S32.HI R39, RZ, 0x1f, R40 ;  /* 0x0000001fff277819 */ /* 0x000fe20000011428 */
[----:B------:R-:W1:Y:S01]  /*2c50*/  LDC.64 R108, c[0x0][0x2e8] ;  /* 0x0000ba00ff6c7b82 */ /* 0x000e620000000a00 */
[-C--:B------:R-:W-:Y:S01]  /*2c60*/  IMAD R24, R9, R40.reuse, RZ ;  /* 0x0000002809187224 */ /* 0x080fe200078e02ff */
[----:B------:R-:W-:Y:S01]  /*2c70*/  BSSY B0, `(.L_x_1763) ;  /* 0x0000535000007945 */ /* 0x000fe20003800000 */
[----:B------:R-:W-:-:S04]  /*2c80*/  IMAD.WIDE.U32 R112, R11, R40, RZ ;  /* 0x000000280b707225 */ /* 0x000fc800078e00ff */
[----:B------:R-:W-:Y:S01]  /*2c90*/  IMAD R73, R39, R11, R24 ;  /* 0x0000000b27497224 */ /* 0x000fe200078e0218 */
[CC--:B------:R-:W-:Y:S02]  /*2ca0*/  IADD3 R37, P0, R3.reuse, R112.reuse, RZ ;  /* 0x0000007003257210 */ /* 0x0c0fe40007f1e0ff */
[----:B------:R-:W-:Y:S01]  /*2cb0*/  IADD3 R24, P4, P5, R3, R112, R12 ;  /* 0x0000007003187210 */ /* 0x000fe20007d9e00c */
[----:B------:R-:W-:-:S05]  /*2cc0*/  IMAD.IADD R73, R113, 0x1, R73 ;  /* 0x0000000171497824 */ /* 0x000fca00078e0249 */
[----:B------:R-:W-:Y:S02]  /*2cd0*/  IADD3.X R38, R73, R4, RZ, P0, !PT ;  /* 0x0000000449267210 */ /* 0x000fe400007fe4ff */
[----:B0-----:R-:W-:Y:S02]  /*2ce0*/  ISETP.GE.AND P0, PT, R120, 0x1, PT ;  /* 0x000000017800780c */ /* 0x001fe40003f06270 */
[----:B------:R-:W-:Y:S02]  /*2cf0*/  IADD3.X R36, R4, R73, R10, P4, P5 ;  /* 0x0000004904247210 */ /* 0x000fe400027ea40a */
[CC--:B-1----:R-:W-:Y:S02]  /*2d00*/  LEA R50, P1, R37.reuse, R108.reuse, 0x1 ;  /* 0x0000006c25327211 */ /* 0x0c2fe400078208ff */
[----:B------:R-:W-:Y:S02]  /*2d10*/  LEA R48, P6, R24, R108, 0x1 ;  /* 0x0000006c18307211 */ /* 0x000fe400078c08ff */
[----:B------:R-:W-:-:S02]  /*2d20*/  LEA.HI.X R51, R37, R109, R38, 0x1, P1 ;  /* 0x0000006d25337211 */ /* 0x000fc400008f0c26 */
[----:B------:R-:W-:Y:S02]  /*2d30*/  ISETP.GT.AND P1, PT, R40, R23, PT ;  /* 0x000000172800720c */ /* 0x000fe40003f24270 */
[----:B------:R-:W-:Y:S01]  /*2d40*/  LEA.HI.X R49, R24, R109, R36, 0x1, P6 ;  /* 0x0000006d18317211 */ /* 0x000fe200030f0c24 */
[----:B------:R-:W-:Y:S01]  /*2d50*/  IMAD.MOV.U32 R24, RZ, RZ, R40 ;  /* 0x000000ffff187224 */ /* 0x000fe200078e0028 */
[----:B------:R-:W-:Y:S01]  /*2d60*/  P2R R99, PR, RZ, 0x2 ;  /* 0x00000002ff637803 */ /* 0x000fe20000000000 */
[----:B--2---:R-:W-:-:S04]  /*2d70*/  IMAD R101, R17, 0x4000, R41 ;  /* 0x0000400011657824 */ /* 0x004fc800078e0229 */
[----:B------:R-:W-:Y:S01]  /*2d80*/  IMAD R101, R101, 0x2, R16 ;  /* 0x0000000265657824 */ /* 0x000fe200078e0210 */
[----:B---3--:R-:W-:Y:S06]  /*2d90*/  @!P0 BRA `(.L_x_1764) ;  /* 0x0000004c00cc8947 */ /* 0x008fec0003800000 */
[----:B------:R-:W-:Y:S01]  /*2da0*/  ULDC.U8 UR4, c[0x0][0x410] ;  /* 0x0001040000047ab9 */ /* 0x000fe20000000000 */
[-C--:B------:R-:W-:Y:S01]  /*2db0*/  IMAD R37, R21, R40.reuse, RZ ;  /* 0x0000002815257224 */ /* 0x080fe200078e02ff */
[----:B------:R-:W-:Y:S01]  /*2dc0*/  ISETP.NE.AND P0, PT, RZ, UR4, PT ;  /* 0x00000004ff007c0c */ /* 0x000fe2000bf05270 */
[----:B------:R-:W-:Y:S02]  /*2dd0*/  IMAD R36, R13, R40, RZ ;  /* 0x000000280d247224 */ /* 0x000fe400078e02ff */
[C---:B------:R-:W-:Y:S02]  /*2de0*/  IMAD R37, R39.reuse, R26, R37 ;  /* 0x0000001a27257224 */ /* 0x040fe400078e0225 */
        /* <DEDUP_REMOVED lines=24> */
[----:B------:R-:W-:Y:S02]  /*2f70*/  IADD3.X R38, R98, R32, RZ, P1, !PT ;  /* 0x0000002062267210 */ /* 0x000fe40000ffe4ff */
[----:B------:R-:W-:Y:S02]  /*2f80*/  CS2R R110, SRZ ;  /* 0x00000000006e7805 */ /* 0x000fe4000001ff00 */
[----:B------:R-:W-:Y:S01]  /*2f90*/  LEA R36, P1, R37, UR4, 0x1 ;  /* 0x0000000425247c11 */ /* 0x000fe2000f8208ff */
[----:B------:R-:W-:Y:S01]  /*2fa0*/  IMAD.X R42, R107, 0x1, R30, P4 ;  /* 0x000000016b2a7824 */ /* 0x000fe200020e061e */
[-C--:B------:R-:W-:Y:S01]  /*2fb0*/  ISETP.GE.AND P5, PT, R200, R120.reuse, PT ;  /* 0x00000078c800720c */ /* 0x080fe20003fa6270 */
[----:B------:R-:W-:Y:S01]  /*2fc0*/  ULDC.64 UR6, c[0x0][0x208] ;  /* 0x0000820000067ab9 */ /* 0x000fe20000000a00 */
[----:B------:R-:W-:Y:S01]  /*2fd0*/  LEA.HI.X R37, R37, UR5, R38, 0x1, P1 ;  /* 0x0000000525257c11 */ /* 0x000fe200088f0c26 */
[----:B------:R-:W-:Y:S01]  /*2fe0*/  ULDC.64 UR4, c[0x0][0x400] ;  /* 0x0001000000047ab9 */ /* 0x000fe20000000a00 */
[----:B------:R-:W-:-:S02]  /*2ff0*/  ISETP.GE.AND P4, PT, R234, R120, PT ;  /* 0x00000078ea00720c */ /* 0x000fc40003f86270 */
[----:B------:R-:W-:-:S04]  /*3000*/  LEA R38, P1, R39, UR4, 0x1 ;  /* 0x0000000427267c11 */ /* 0x000fc8000f8208ff */
[----:B------:R-:W-:Y:S02]  /*3010*/  LEA.HI.X R39, R39, UR5, R42, 0x1, P1 ;  /* 0x0000000527277c11 */ /* 0x000fe400088f0c2a */
[-C--:B------:R-:W-:Y:S01]  /*3020*/  ISETP.GE.AND P1, PT, R233, R120.reuse, PT ;  /* 0x00000078e900720c */ /* 0x080fe20003f26270 */
[----:B------:R0:W5:Y:S04]  /*3030*/  @!P5 LDG.E.64 R108, desc[UR6][R36.64] ;  /* 0x00000006246cd981 */ /* 0x000168000c1e1b00 */
[----:B------:R0:W5:Y:S01]  /*3040*/  @!P5 LDG.E.64 R110, desc[UR6][R38.64] ;  /* 0x00000006266ed981 */ /* 0x000162000c1e1b00 */
[----:B------:R-:W-:Y:S02]  /*3050*/  ISETP.GE.AND P5, PT, R235, R120, PT ;  /* 0x00000078eb00720c */ /* 0x000fe40003fa6270 */
[----:B------:R-:W-:-:S02]  /*3060*/  CS2R R72, SRZ ;  /* 0x0000000000487805 */ /* 0x000fc4000001ff00 */
[----:B------:R-:W-:Y:S02]  /*3070*/  CS2R R64, SRZ ;  /* 0x0000000000407805 */ /* 0x000fe4000001ff00 */
[----:B------:R-:W-:Y:S02]  /*3080*/  CS2R R60, SRZ ;  /* 0x00000000003c7805 */ /* 0x000fe4000001ff00 */
[----:B------:R-:W-:Y:S02]  /*3090*/  CS2R R74, SRZ ;  /* 0x00000000004a7805 */ /* 0x000fe4000001ff00 */
[----:B------:R-:W-:Y:S02]  /*30a0*/  CS2R R66, SRZ ;  /* 0x0000000000427805 */ /* 0x000fe4000001ff00 */
[----:B------:R-:W-:Y:S01]  /*30b0*/  CS2R R62, SRZ ;  /* 0x00000000003e7805 */ /* 0x000fe2000001ff00 */
[----:B------:R0:W5:Y:S04]  /*30c0*/  @!P4 LDG.E.64 R72, desc[UR6][R36.64+0x40] ;  /* 0x000040062448c981 */ /* 0x000168000c1e1b00 */
[----:B------:R0:W5:Y:S04]  /*30d0*/  @!P1 LDG.E.64 R64, desc[UR6][R36.64+0x80] ;  /* 0x0000800624409981 */ /* 0x000168000c1e1b00 */
[----:B------:R0:W5:Y:S04]  /*30e0*/  @!P5 LDG.E.64 R60, desc[UR6][R36.64+0xc0] ;  /* 0x0000c006243cd981 */ /* 0x000168000c1e1b00 */
[----:B------:R0:W5:Y:S04]  /*30f0*/  @!P4 LDG.E.64 R74, desc[UR6][R38.64+0x40] ;  /* 0x00004006264ac981 */ /* 0x000168000c1e1b00 */
[----:B------:R0:W5:Y:S04]  /*3100*/  @!P1 LDG.E.64 R66, desc[UR6][R38.64+0x80] ;  /* 0x0000800626429981 */ /* 0x000168000c1e1b00 */
[----:B------:R0:W5:Y:S02]  /*3110*/  @!P5 LDG.E.64 R62, desc[UR6][R38.64+0xc0] ;  /* 0x0000c006263ed981 */ /* 0x000164000c1e1b00 */
.L_x_1767:
[----:B------:R-:W-:Y:S05]  /*3120*/  BSYNC B1 ;  /* 0x0000000000017941 */ /* 0x000fea0003800000 */
.L_x_1766:
        /* <DEDUP_REMOVED lines=8> */
[----:B------:R-:W-:Y:S01]  /*31b0*/  CS2R R54, SRZ ;  /* 0x0000000000367805 */ /* 0x000fe2000001ff00 */
[----:B-----5:R-:W-:Y:S01]  /*31c0*/  IMAD.MOV.U32 R112, RZ, RZ, R60 ;  /* 0x000000ffff707224 */ /* 0x020fe200078e003c */
[----:B------:R-:W-:Y:S01]  /*31d0*/  CS2R R58, SRZ ;  /* 0x00000000003a7805 */ /* 0x000fe2000001ff00 */
[----:B------:R-:W-:-:S04]  /*31e0*/  IMAD.MOV.U32 R113, RZ, RZ, R61 ;  /* 0x000000ffff717224 */ /* 0x000fc800078e003d */
[----:B------:R-:W-:Y:S05]  /*31f0*/  @P4 BRA `(.L_x_1769) ;  /* 0x00000000007c4947 */ /* 0x000fea0003800000 */
        /* <DEDUP_REMOVED lines=31> */
.L_x_1769:
[----:B------:R-:W-:Y:S05]  /*33f0*/  BSYNC B1 ;  /* 0x0000000000017941 */ /* 0x000fea0003800000 */
.L_x_1768:
[----:B0-----:R-:W2:Y:S01]  /*3400*/  LDL R36, [R1+0x20] ;  /* 0x0000200001247983 */ /* 0x001ea20000100800 */
[----:B------:R-:W-:Y:S01]  /*3410*/  IMAD.MOV.U32 R38, RZ, RZ, R72 ;  /* 0x000000ffff267224 */ /* 0x000fe200078e0048 */
[----:B------:R-:W-:Y:S01]  /*3420*/  MOV R37, R65 ;  /* 0x0000004100257202 */ /* 0x000fe20000000f00 */
[----:B------:R-:W-:Y:S01]  /*3430*/  IMAD.MOV.U32 R39, RZ, RZ, R62 ;  /* 0x000000ffff277224 */ /* 0x000fe200078e003e */
[----:B------:R-:W-:Y:S02]  /*3440*/  PRMT R116, R112, 0x5410, R113 ;  /* 0x0000541070747816 */ /* 0x000fe40000000071 */
[----:B------:R-:W-:Y:S01]  /*3450*/  PRMT R121, R121, 0x5410, R38 ;  /* 0x0000541079797816 */ /* 0x000fe20000000026 */
[----:B------:R-:W-:Y:S01]  /*3460*/  IMAD.MOV.U32 R38, RZ, RZ, R109 ;  /* 0x000000ffff267224 */ /* 0x000fe200078e006d */
[----:B------:R-:W-:Y:S01]  /*3470*/  PRMT R117, R39, 0x7610, R117 ;  /* 0x0000761027757816 */ /* 0x000fe20000000075 */
[----:B------:R-:W-:-:S05]  /*3480*/  IMAD.MOV.U32 R39, RZ, RZ, R74 ;  /* 0x000000ffff277224 */ /* 0x000fca00078e004a */
[----:B------:R-:W-:Y:S01]  /*3490*/  PRMT R122, R39, 0x7610, R122 ;  /* 0x00007610277a7816 */ /* 0x000fe2000000007a */
[----:B-----5:R-:W-:-:S05]  /*34a0*/  IMAD.MOV.U32 R39, RZ, RZ, R40 ;  /* 0x000000ffff277224 */ /* 0x020fca00078e0028 */
[----:B------:R-:W-:Y:S01]  /*34b0*/  PRMT R68, R39, 0x7610, R68 ;  /* 0x0000761027447816 */ /* 0x000fe20000000044 */
[----:B------:R-:W-:-:S05]  /*34c0*/  IMAD.MOV.U32 R39, RZ, RZ, R52 ;  /* 0x000000ffff277224 */ /* 0x000fca00078e0034 */
[----:B------:R-:W-:Y:S01]  /*34d0*/  PRMT R112, R39, 0x7610, R112 ;  /* 0x0000761027707816 */ /* 0x000fe20000000070 */
[----:B------:R-:W-:-:S05]  /*34e0*/  IMAD.MOV.U32 R39, RZ, RZ, R42 ;  /* 0x000000ffff277224 */ /* 0x000fca00078e002a */
[----:B------:R-:W-:Y:S01]  /*34f0*/  PRMT R69, R39, 0x7610, R69 ;  /* 0x0000761027457816 */ /* 0x000fe20000000045 */
[----:B------:R-:W-:Y:S01]  /*3500*/  IMAD.MOV.U32 R39, RZ, RZ, R59 ;  /* 0x000000ffff277224 */ /* 0x000fe200078e003b */
[----:B--2---:R-:W-:Y:S01]  /*3510*/  R2UR UR4, R36 ;  /* 0x00000000240472ca */ /* 0x004fe200000e0000 */
[----:B------:R-:W-:-:S05]  /*3520*/  IMAD.MOV.U32 R36, RZ, RZ, R64 ;  /* 0x000000ffff247224 */ /* 0x000fca00078e0040 */
[----:B------:R-:W-:Y:S01]  /*3530*/  PRMT R118, R37, 0x5410, R36 ;  /* 0x0000541025767816 */ /* 0x000fe20000000024 */
[----:B------:R-:W-:Y:S02]  /*3540*/  IMAD.MOV.U32 R37, RZ, RZ, R108 ;  /* 0x000000ffff257224 */ /* 0x000fe400078e006c */
[----:B------:R-:W-:-:S03]  /*3550*/  IMAD.MOV.U32 R36, RZ, RZ, R73 ;  /* 0x000000ffff247224 */ /* 0x000fc600078e0049 */
[----:B------:R-:W-:Y:S01]  /*3560*/  PRMT R127, R37, 0x5410, R38 ;  /* 0x00005410257f7816 */ /* 0x000fe20000000026 */
[----:B------:R-:W-:Y:S01]  /*3570*/  IMAD.MOV.U32 R37, RZ, RZ, R66 ;  /* 0x000000ffff257224 */ /* 0x000fe200078e0042 */
[----:B------:R-:W-:Y:S01]  /*3580*/  PRMT R121, R36, 0x7610, R121 ;  /* 0x0000761024797816 */ /* 0x000fe20000000079 */
[----:B------:R-:W-:Y:S01]  /*3590*/  IMAD.MOV.U32 R38, RZ, RZ, R67 ;  /* 0x000000ffff267224 */ /* 0x000fe200078e0043 */
[----:B------:R-:W-:Y:S01]  /*35a0*/  MOV R36, R63 ;  /* 0x0000003f00247202 */ /* 0x000fe20000000f00 */
[----:B------:R-:W-:-:S03]  /*35b0*/  UISETP.NE.AND UP0, UPT, UR4, 0x3, UPT ;  /* 0x000000030400788c */ /* 0x000fc6000bf05270 */
[----:B------:R-:W-:Y:S01]  /*35c0*/  PRMT R119, R38, 0x5410, R37 ;  /* 0x0000541026777816 */ /* 0x000fe20000000025 */
[----:B------:R-:W-:Y:S01]  /*35d0*/  IMAD.MOV.U32 R37, RZ, RZ, R110 ;  /* 0x000000ffff257224 */ /* 0x000fe200078e006e */
[----:B------:R-:W-:Y:S01]  /*35e0*/  PRMT R117, R117, 0x5410, R36 ;  /* 0x0000541075757816 */ /* 0x000fe20000000024 */
[----:B------:R-:W-:Y:S01]  /*35f0*/  IMAD.MOV.U32 R36, RZ, RZ, R75 ;  /* 0x000000ffff247224 */ /* 0x000fe200078e004b */
[----:B------:R-:W-:Y:S02]  /*3600*/  MOV R38, R111 ;  /* 0x0000006f00267202 */ /* 0x000fe40000000f00 */
[----:B------:R-:W-:Y:S02]  /*3610*/  PLOP3.LUT P1, PT, PT, PT, UP0, 0x80, 0x0 ;  /* 0x000000000000781c */ /* 0x000fe40003f2f008 */
[----:B------:R-:W-:Y:S01]  /*3620*/  PRMT R131, R37, 0x5410, R38 ;  /* 0x0000541025837816 */ /* 0x000fe20000000026 */
[----:B------:R-:W-:Y:S01]  /*3630*/  IMAD.MOV.U32 R37, RZ, RZ, R44 ;  /* 0x000000ffff257224 */ /* 0x000fe200078e002c */
[----:B------:R-:W-:Y:S01]  /*3640*/  PRMT R122, R122, 0x5410, R36 ;  /* 0x000054107a7a7816 */ /* 0x000fe20000000024 */
[----:B------:R-:W-:-:S02]  /*3650*/  IMAD.MOV.U32 R38, RZ, RZ, R45 ;  /* 0x000000ffff267224 */ /* 0x000fc400078e002d */
[----:B------:R-:W-:-:S03]  /*3660*/  IMAD.MOV.U32 R36, RZ, RZ, R41 ;  /* 0x000000ffff247224 */ /* 0x000fc600078e0029 */
        /* <DEDUP_REMOVED lines=13> */
[----:B------:R-:W-:Y:S02]  /*3740*/  IMAD.MOV.U32 R37, RZ, RZ, R55 ;  /* 0x000000ffff257224 */ /* 0x000fe400078e0037 */
[----:B------:R-:W-:-:S03]  /*3750*/  IMAD.MOV.U32 R38, RZ, RZ, R58 ;  /* 0x000000ffff267224 */ /* 0x000fc600078e003a */
[----:B------:R-:W-:Y:S02]  /*3760*/  PRMT R113, R36, 0x5410, R37 ;  /* 0x0000541024717816 */ /* 0x000fe40000000025 */
[----:B------:R-:W-:Y:S01]  /*3770*/  PRMT R115, R38, 0x5410, R39 ;  /* 0x0000541026737816 */ /* 0x000fe20000000027 */
[----:B------:R-:W-:Y:S06]  /*3780*/  @!P1 BRA `(.L_x_1770) ;  /* 0x0000000000049947 */ /* 0x000fec0003800000 */
[----:B------:R-:W-:Y:S01]  /*3790*/  BPT.TRAP 0x1 ;  /* 0x000000040000795c */ /* 0x000fe20000300000 */
.L_x_1770:
[----:B------:R-:W-:Y:S01]  /*37a0*/  IMAD R98, R17, 0x8, R16 ;  /* 0x0000000811627824 */ /* 0x000fe200078e0210 */
[----:B------:R-:W-:Y:S01]  /*37b0*/  SHF.L.U32 R107, R237, 0x1f, RZ ;  /* 0x0000001fed6b7819 */ /* 0x000fe200000006ff */
[----:B------:R-:W-:Y:S03]  /*37c0*/  BSSY B1, `(.L_x_1771) ;  /* 0x0000003000017945 */ /* 0x000fe60003800000 */
[----:B------:R-:W0:Y:S02]  /*37d0*/  SYNCS.PHASECHK.TRANS64.TRYWAIT P5, [R98+URZ+0x30890], R107 ;  /* 0x0308906b620075a7 */ /* 0x000e2400080a017f */
[----:B0-----:R-:W-:Y:S05]  /*37e0*/  @!P5 BRA `(.L_x_1772) ;  /* 0x0000026800a8d947 */ /* 0x001fea0003800000 */
.L_x_2229:
[----:B------:R-:W-:Y:S05]  /*37f0*/  BSYNC B1 ;  /* 0x0000000000017941 */ /* 0x000fea0003800000 */
.L_x_1771:
        /* <DEDUP_REMOVED lines=26> */
[----:B------:R-:W-:Y:S01]  /*39a0*/  FMUL.FTZ R130, R109, R126 ;  /* 0x0000007e6d827220 */ /* 0x000fe20000410000 */
[----:B------:R-:W-:Y:S01]  /*39b0*/  FFMA.FTZ R125, R38, R110, R111 ;  /* 0x0000006e267d7223 */ /* 0x000fe2000001006f */
[C---:B------:R-:W-:Y:S01]  /*39c0*/  FMUL.FTZ R126, R39.reuse, R126 ;  /* 0x0000007e277e7220 */ /* 0x040fe20000410000 */
[--C-:B------:R-:W-:Y:S02]  /*39d0*/  HADD2.F32 R110, -RZ, R131.reuse.H0_H0 ;  /* 0x20000083ff6e7230 */ /* 0x100fe40000004100 */
[-C--:B------:R-:W-:Y:S01]  /*39e0*/  FFMA.FTZ R130, R39, R124.reuse, -R130 ;  /* 0x0000007c27827223 */ /* 0x080fe20000010882 */
[----:B------:R-:W-:Y:S02]  /*39f0*/  HADD2.F32 R111, -RZ, R131.H1_H1 ;  /* 0x30000083ff6f7230 */ /* 0x000fe40000004100 */
[----:B------:R-:W-:Y:S01]  /*3a00*/  FFMA.FTZ R129, R109, R124, R126 ;  /* 0x0000007c6d817223 */ /* 0x000fe2000001007e */
[----:B------:R-:W-:Y:S02]  /*3a10*/  HADD2.F32 R38, -RZ, R108.H1_H1 ;  /* 0x3000006cff267230 */ /* 0x000fe40000004100 */
[----:B------:R-:W-:Y:S01]  /*3a20*/  FMUL.FTZ R123, R37, R110 ;  /* 0x0000006e257b7220 */ /* 0x000fe20000410000 */
[----:B------:R-:W-:-:S02]  /*3a30*/  HADD2.F32 R36, -RZ, R36.H0_H0 ;  /* 0x20000024ff247230 */ /* 0x000fc40000004100 */
[----:B------:R-:W-:Y:S02]  /*3a40*/  HADD2.F32 R108, -RZ, R108.H0_H0 ;  /* 0x2000006cff6c7230 */ /* 0x000fe40000004100 */
[--C-:B------:R-:W-:Y:S02]  /*3a50*/  HADD2.F32 R39, -RZ, R127.reuse.H0_H0 ;  /* 0x2000007fff277230 */ /* 0x100fe40000004100 */
[----:B------:R-:W-:Y:S01]  /*3a60*/  FMUL.FTZ R110, R36, R110 ;  /* 0x0000006e246e7220 */ /* 0x000fe20000410000 */
[----:B------:R-:W-:Y:S02]  /*3a70*/  HADD2.F32 R109, -RZ, R127.H1_H1 ;  /* 0x3000007fff6d7230 */ /* 0x000fe40000004100 */
[-C--:B------:R-:W-:Y:S01]  /*3a80*/  FMUL.FTZ R127, R38, R111.reuse ;  /* 0x0000006f267f7220 */ /* 0x080fe20000410000 */
        /* <DEDUP_REMOVED lines=9> */
.L_x_1778:
[----:B------:R-:W-:Y:S05]  /*3b20*/  BSYNC B3 ;  /* 0x0000000000037941 */ /* 0x000fea0003800000 */
.L_x_1777:
[----:B------:R-:W-:Y:S02]  /*3b30*/  ULDC.64 UR4, c[0x0][0x208] ;  /* 0x0000820000047ab9 */ /* 0x000fe40000000a00 */
[----:B--2---:R1:W-:Y:S03]  /*3b40*/  STG.E.128 desc[UR4][R50.64], R36 ;  /* 0x0000002432007986 */ /* 0x0043e6000c101d04 */
.L_x_1776:
[----:B------:R-:W-:Y:S05]  /*3b50*/  BSYNC B2 ;  /* 0x0000000000027941 */ /* 0x000fea0003800000 */
.L_x_1775:
[----:B------:R-:W-:Y:S01]  /*3b60*/  ISETP.NE.AND P0, PT, R92, RZ, PT ;  /* 0x000000ff5c00720c */ /* 0x000fe20003f05270 */
[----:B------:R-:W-:-:S12]  /*3b70*/  BSSY B2, `(.L_x_1779) ;  /* 0x0000032000027945 */ /* 0x000fd80003800000 */
[----:B------:R-:W-:Y:S05]  /*3b80*/  @!P0 BRA `(.L_x_1780) ;  /* 0x0000000000c08947 */ /* 0x000fea0003800000 */
[----:B-1----:R1:W2:Y:S01]  /*3b90*/  LDS.128 R36, [R101+0x22400] ;  /* 0x0224000065247984 */ /* 0x0022a20000000c00 */
        /* <DEDUP_REMOVED lines=14> */
[-C--:B------:R-:W-:Y:S01]  /*3c80*/  FMUL.FTZ R124, R38, R75.reuse ;  /* 0x0000004b267c7220 */ /* 0x080fe20000410000 */
[----:B------:R-:W-:Y:S02]  /*3c90*/  HADD2.F32 R39, -RZ, R39.H0_H0 ;  /* 0x20000027ff277230 */ /* 0x000fe40000004100 */
[----:B------:R-:W-:Y:S01]  /*3ca0*/  FMUL.FTZ R75, R37, R75 ;  /* 0x0000004b254b7220 */ /* 0x000fe20000410000 */
[----:B------:R-:W-:Y:S02]  /*3cb0*/  HADD2.F32 R108, -RZ, R108.H0_H0 ;  /* 0x2000006cff6c7230 */ /* 0x000fe40000004100 */
[----:B------:R-:W-:Y:S01]  /*3cc0*/  FMUL.FTZ R126, R73, R110 ;  /* 0x0000006e497e7220 */ /* 0x000fe20000410000 */
[----:B------:R-:W-:Y:S01]  /*3cd0*/  FFMA.FTZ R124, R37, R74, -R124 ;  /* 0x0000004a257c7223 */ /* 0x000fe2000001087c */
[----:B------:R-:W-:Y:S01]  /*3ce0*/  FMUL.FTZ R110, R39, R110 ;  /* 0x0000006e276e7220 */ /* 0x000fe20000410000 */
[----:B------:R-:W-:-:S02]  /*3cf0*/  HADD2.F32 R37, -RZ, R36.H1_H1 ;  /* 0x30000024ff257230 */ /* 0x000fc40000004100 */
[----:B------:R-:W-:Y:S01]  /*3d00*/  FFMA.FTZ R111, R38, R74, R75 ;  /* 0x0000004a266f7223 */ /* 0x000fe2000001004b */
[----:B------:R-:W-:Y:S02]  /*3d10*/  HADD2.F32 R36, -RZ, R36.H0_H0 ;  /* 0x20000024ff247230 */ /* 0x000fe40000004100 */
[-C--:B------:R-:W-:Y:S01]  /*3d20*/  FFMA.FTZ R123, R73, R108.reuse, R110 ;  /* 0x0000006c497b7223 */ /* 0x080fe2000001006e */
[--C-:B------:R-:W-:Y:S02]  /*3d30*/  HADD2.F32 R73, -RZ, R122.reuse.H0_H0 ;  /* 0x2000007aff497230 */ /* 0x100fe40000004100 */
[----:B------:R-:W-:Y:S01]  /*3d40*/  FFMA.FTZ R126, R39, R108, -R126 ;  /* 0x0000006c277e7223 */ /* 0x000fe2000001087e */
[----:B------:R-:W-:Y:S02]  /*3d50*/  HADD2.F32 R75, -RZ, R122.H1_H1 ;  /* 0x3000007aff4b7230 */ /* 0x000fe40000004100 */
[--C-:B------:R-:W-:Y:S02]  /*3d60*/  HADD2.F32 R38, -RZ, R72.reuse.H1_H1 ;  /* 0x30000048ff267230 */ /* 0x100fe40000004100 */
[----:B------:R-:W-:Y:S01]  /*3d70*/  FMUL.FTZ R109, R37, R73 ;  /* 0x00000049256d7220 */ /* 0x000fe20000410000 */
[----:B------:R-:W-:-:S02]  /*3d80*/  HADD2.F32 R72, -RZ, R72.H0_H0 ;  /* 0x20000048ff487230 */ /* 0x000fc40000004100 */
[----:B------:R-:W-:Y:S01]  /*3d90*/  FMUL.FTZ R74, R36, R73 ;  /* 0x00000049244a7220 */ /* 0x000fe20000410000 */
[--C-:B------:R-:W-:Y:S02]  /*3da0*/  HADD2.F32 R39, -RZ, R121.reuse.H1_H1 ;  /* 0x30000079ff277230 */ /* 0x100fe40000004100 */
        /* <DEDUP_REMOVED lines=11> */
.L_x_1782:
[----:B------:R-:W-:Y:S05]  /*3e60*/  BSYNC B3 ;  /* 0x0000000000037941 */ /* 0x000fea0003800000 */
.L_x_1781:
[----:B------:R-:W-:Y:S02]  /*3e70*/  ULDC.64 UR4, c[0x0][0x208] ;  /* 0x0000820000047ab9 */ /* 0x000fe40000000a00 */
[----:B--2---:R2:W-:Y:S03]  /*3e80*/  STG.E.128 desc[UR4][R50.64+0x80], R36 ;  /* 0x0000802432007986 */ /* 0x0045e6000c101d04 */
.L_x_1780:
[----:B------:R-:W-:Y:S05]  /*3e90*/  BSYNC B2 ;  /* 0x0000000000027941 */ /* 0x000fea0003800000 */
.L_x_1779:
[----:B------:R-:W-:Y:S01]  /*3ea0*/  ISETP.NE.AND P0, PT, R93, RZ, PT ;  /* 0x000000ff5d00720c */ /* 0x000fe20003f05270 */
[----:B------:R-:W-:-:S12]  /*3eb0*/  BSSY B2, `(.L_x_1783) ;  /* 0x0000032000027945 */ /* 0x000fd80003800000 */
[----:B------:R-:W-:Y:S05]  /*3ec0*/  @!P0 BRA `(.L_x_1784) ;  /* 0x0000000000c08947 */ /* 0x000fea0003800000 */
[----:B-12---:R1:W2:Y:S01]  /*3ed0*/  LDS.128 R36, [R101+0x24400] ;  /* 0x0244000065247984 */ /* 0x0062a20000000c00 */
        /* <DEDUP_REMOVED lines=15> */
[C---:B------:R-:W-:Y:S01]  /*3fd0*/  FMUL.FTZ R67, R37.reuse, R67 ;  /* 0x0000004325437220 */ /* 0x040fe20000410000 */
[----:B------:R-:W-:Y:S02]  /*3fe0*/  HADD2.F32 R39, -RZ, R39.H0_H0 ;  /* 0x20000027ff277230 */ /* 0x000fe40000004100 */
[-C--:B------:R-:W-:Y:S01]  /*3ff0*/  FFMA.FTZ R108, R37, R66.reuse, -R108 ;  /* 0x00000042256c7223 */ /* 0x080fe2000001086c */
[----:B------:R-:W-:Y:S01]  /*4000*/  FFMA.FTZ R73, R38, R66, R67 ;  /* 0x0000004226497223 */ /* 0x000fe20000010043 */
[----:B------:R-:W-:Y:S02]  /*4010*/  HADD2.F32 R72, -RZ, R72.H0_H0 ;  /* 0x20000048ff487230 */ /* 0x000fe40000004100 */
[----:B------:R-:W-:Y:S01]  /*4020*/  FMUL.FTZ R110, R65, R74 ;  /* 0x0000004a416e7220 */ /* 0x000fe20000410000 */
[----:B------:R-:W-:-:S02]  /*4030*/  HADD2.F32 R66, -RZ, R119.H1_H1 ;  /* 0x30000077ff427230 */ /* 0x000fc40000004100 */
[C---:B------:R-:W-:Y:S01]  /*4040*/  FMUL.FTZ R74, R39.reuse, R74 ;  /* 0x0000004a274a7220 */ /* 0x040fe20000410000 */
[----:B------:R-:W-:Y:S02]  /*4050*/  HADD2.F32 R119, -RZ, R119.H0_H0 ;  /* 0x20000077ff777230 */ /* 0x000fe40000004100 */
[-C--:B------:R-:W-:Y:S01]  /*4060*/  FFMA.FTZ R110, R39, R72.reuse, -R110 ;  /* 0x00000048276e7223 */ /* 0x080fe2000001086e */
[----:B------:R-:W-:Y:S02]  /*4070*/  HADD2.F32 R37, -RZ, R36.H1_H1 ;  /* 0x30000024ff257230 */ /* 0x000fe40000004100 */
[----:B------:R-:W-:Y:S01]  /*4080*/  FFMA.FTZ R109, R65, R72, R74 ;  /* 0x00000048416d7223 */ /* 0x000fe2000001004a */
[----:B------:R-:W-:Y:S02]  /*4090*/  HADD2.F32 R38, -RZ, R64.H1_H1 ;  /* 0x30000040ff267230 */ /* 0x000fe40000004100 */
[----:B------:R-:W-:Y:S02]  /*40a0*/  HADD2.F32 R36, -RZ, R36.H0_H0 ;  /* 0x20000024ff247230 */ /* 0x000fe40000004100 */
[----:B------:R-:W-:Y:S01]  /*40b0*/  FMUL.FTZ R67, R37, R66 ;  /* 0x0000004225437220 */ /* 0x000fe20000410000 */
[----:B------:R-:W-:-:S02]  /*40c0*/  HADD2.F32 R64, -RZ, R64.H0_H0 ;  /* 0x20000040ff407230 */ /* 0x000fc40000004100 */
[-C--:B------:R-:W-:Y:S01]  /*40d0*/  FMUL.FTZ R75, R38, R119.reuse ;  /* 0x00000077264b7220 */ /* 0x080fe20000410000 */
[--C-:B------:R-:W-:Y:S02]  /*40e0*/  HADD2.F32 R39, -RZ, R118.reuse.H1_H1 ;  /* 0x30000076ff277230 */ /* 0x100fe40000004100 */
[----:B------:R-:W-:Y:S01]  /*40f0*/  FMUL.FTZ R66, R36, R66 ;  /* 0x0000004224427220 */ /* 0x000fe20000410000 */
        /* <DEDUP_REMOVED lines=10> */
.L_x_1786:
[----:B------:R-:W-:Y:S05]  /*41a0*/  BSYNC B3 ;  /* 0x0000000000037941 */ /* 0x000fea0003800000 */
.L_x_1785:
[----:B------:R-:W-:Y:S02]  /*41b0*/  ULDC.64 UR4, c[0x0][0x208] ;  /* 0x0000820000047ab9 */ /* 0x000fe40000000a00 */
[----:B--2---:R3:W-:Y:S03]  /*41c0*/  STG.E.128 desc[UR4][R50.64+0x100], R36 ;  /* 0x0001002432007986 */ /* 0x0047e6000c101d04 */
.L_x_1784:
[----:B------:R-:W-:Y:S05]  /*41d0*/  BSYNC B2 ;  /* 0x0000000000027941 */ /* 0x000fea0003800000 */
.L_x_1783:
[----:B------:R-:W-:-:S13]  /*41e0*/  ISETP.NE.AND P0, PT, R94, RZ, PT ;  /* 0x000000ff5e00720c */ /* 0x000fda0003f05270 */
[----:B------:R-:W-:Y:S05]  /*41f0*/  @!P0 BRA `(.L_x_1774) ;  /* 0x0000000000c08947 */ /* 0x000fea0003800000 */
[----:B-123--:R1:W2:Y:S01]  /*4200*/  LDS.128 R36, [R101+0x26400] ;  /* 0x0264000065247984 */ /* 0x00e2a20000000c00 */
        /* <DEDUP_REMOVED lines=21> */
[----:B------:R-:W-:-:S02]  /*4360*/  HADD2.F32 R62, -RZ, R117.H0_H0 ;  /* 0x20000075ff3e7230 */ /* 0x000fc40000004100 */
[C---:B------:R-:W-:Y:S01]  /*4370*/  FMUL.FTZ R66, R39.reuse, R66 ;  /* 0x0000004227427220 */ /* 0x040fe20000410000 */
[----:B------:R-:W-:Y:S02]  /*4380*/  HADD2.F32 R117, -RZ, R117.H1_H1 ;  /* 0x30000075ff757230 */ /* 0x000fe40000004100 */
        /* <DEDUP_REMOVED lines=20> */
.L_x_1788:
[----:B------:R-:W-:Y:S05]  /*44d0*/  BSYNC B2 ;  /* 0x0000000000027941 */ /* 0x000fea0003800000 */
.L_x_1787:
[----:B------:R-:W-:Y:S02]  /*44e0*/  ULDC.64 UR4, c[0x0][0x208] ;  /* 0x0000820000047ab9 */ /* 0x000fe40000000a00 */
[----:B--2---:R4:W-:Y:S03]  /*44f0*/  STG.E.128 desc[UR4][R50.64+0x180], R36 ;  /* 0x0001802432007986 */ /* 0x0049e6000c101d04 */
.L_x_1774:
[----:B------:R-:W-:Y:S05]  /*4500*/  BSYNC B1 ;  /* 0x0000000000017941 */ /* 0x000fea0003800000 */
.L_x_1773:
        /* <DEDUP_REMOVED lines=49> */
.L_x_1793:
[----:B------:R-:W-:Y:S05]  /*4820*/  BSYNC B2 ;  /* 0x0000000000027941 */ /* 0x000fea0003800000 */
.L_x_1792:
[----:B------:R-:W-:Y:S02]  /*4830*/  ULDC.64 UR4, c[0x0][0x208] ;  /* 0x0000820000047ab9 */ /* 0x000fe40000000a00 */
[----:B--2---:R1:W-:Y:S03]  /*4840*/  STG.E.128 desc[UR4][R48.64], R36 ;  /* 0x0000002430007986 */ /* 0x0043e6000c101d04 */
.L_x_1791:
[----:B------:R-:W-:Y:S05]  /*4850*/  BSYNC B1 ;  /* 0x0000000000017941 */ /* 0x000fea0003800000 */
.L_x_1790:
        /* <DEDUP_REMOVED lines=48> */
.L_x_1797:
[----:B------:R-:W-:Y:S05]  /*4b60*/  BSYNC B2 ;  /* 0x0000000000027941 */ /* 0x000fea0003800000 */
.L_x_1796:
[----:B------:R-:W-:Y:S02]  /*4b70*/  ULDC.64 UR4, c[0x0][0x208] ;  /* 0x0000820000047ab9 */ /* 0x000fe40000000a00 */
[----:B--2---:R1:W-:Y:S03]  /*4b80*/  STG.E.128 desc[UR4][R48.64+0x80], R36 ;  /* 0x0000802430007986 */ /* 0x0043e6000c101d04 */
.L_x_1795:
[----:B------:R-:W-:Y:S05]  /*4b90*/  BSYNC B1 ;  /* 0x0000000000017941 */ /* 0x000fea0003800000 */
.L_x_1794:
        /* <DEDUP_REMOVED lines=48> */
.L_x_1801:
[----:B------:R-:W-:Y:S05]  /*4ea0*/  BSYNC B2 ;  /* 0x0000000000027941 */ /* 0x000fea0003800000 */
.L_x_1800:
[----:B------:R-:W-:Y:S02]  /*4eb0*/  ULDC.64 UR4, c[0x0][0x208] ;  /* 0x0000820000047ab9 */ /* 0x000fe40000000a00 */
[----:B--2---:R1:W-:Y:S03]  /*4ec0*/  STG.E.128 desc[UR4][R48.64+0x100], R36 ;  /* 0x0001002430007986 */ /* 0x0043e6000c101d04 */
.L_x_1799:
[----:B------:R-:W-:Y:S05]  /*4ed0*/  BSYNC B1 ;  /* 0x0000000000017941 */ /* 0x000fea0003800000 */
.L_x_1798:
[----:B------:R-:W-:-:S13]  /*4ee0*/  ISETP.NE.AND P0, PT, R94, RZ, PT ;  /* 0x000000ff5e00720c */ /* 0x000fda0003f05270 */
        /* <DEDUP_REMOVED lines=46> */
.L_x_1803:
[----:B------:R-:W-:Y:S05]  /*51d0*/  BSYNC B1 ;  /* 0x0000000000017941 */ /* 0x000fea0003800000 */
.L_x_1802:
[----:B------:R-:W-:Y:S02]  /*51e0*/  ULDC.64 UR4, c[0x0][0x208] ;  /* 0x0000820000047ab9 */ /* 0x000fe40000000a00 */
[----:B--2---:R1:W-:Y:S01]  /*51f0*/  STG.E.128 desc[UR4][R48.64+0x180], R36 ;  /* 0x0001802430007986 */ /* 0x0043e2000c101d04 */
[----:B------:R-:W-:Y:S05]  /*5200*/  BRA `(.L_x_1789) ;  /* 0x0000002c006c7947 */ /* 0x000fea0003800000 */
.L_x_1765:
        /* <DEDUP_REMOVED lines=37> */
.L_x_1805:
[----:B------:R-:W-:Y:S05]  /*5460*/  BSYNC B1 ;  /* 0x0000000000017941 */ /* 0x000fea0003800000 */
.L_x_1804:
        /* <DEDUP_REMOVED lines=10> */
[----:B------:R-:W-:Y:S02]  /*5510*/  MOV R74, R39 ;  /* 0x00000027004a7202 */ /* 0x000fe40000000f00 */
        /* <DEDUP_REMOVED lines=27> */
.L_x_1807:
[----:B------:R-:W-:Y:S05]  /*56d0*/  BSYNC B1 ;  /* 0x0000000000017941 */ /* 0x000fea0003800000 */
.L_x_1806:
[----:B0-----:R-:W2:Y:S01]  /*56e0*/  LDL R68, [R1+0x20] ;  /* 0x0000200001447983 */ /* 0x001ea20000100800 */
[----:B------:R-:W-:Y:S01]  /*56f0*/  IMAD.MOV.U32 R69, RZ, RZ, R37 ;  /* 0x000000ffff457224 */ /* 0x000fe200078e0025 */
[----:B------:R-:W-:Y:S01]  /*5700*/  PRMT R132, R72, 0x5410, R74 ;  /* 0x0000541048847816 */ /* 0x000fe2000000004a */
[----:B------:R-:W-:Y:S02]  /*5710*/  IMAD.MOV.U32 R70, RZ, RZ, R42 ;  /* 0x000000ffff467224 */ /* 0x000fe400078e002a */
[----:B------:R-:W-:Y:S01]  /*5720*/  IMAD.MOV.U32 R71, RZ, RZ, R46 ;  /* 0x000000ffff477224 */ /* 0x000fe200078e002e */
[----:B------:R-:W-:Y:S01]  /*5730*/  PRMT R135, R69, 0x7610, R135 ;  /* 0x0000761045877816 */ /* 0x000fe20000000087 */
[----:B------:R-:W-:Y:S01]  /*5740*/  IMAD.MOV.U32 R69, RZ, RZ, R40 ;  /* 0x000000ffff457224 */ /* 0x000fe200078e0028 */
[----:B------:R-:W-:Y:S02]  /*5750*/  PRMT R138, R138, 0x5410, R70 ;  /* 0x000054108a8a7816 */ /* 0x000fe40000000046 */
[----:B------:R-:W-:-:S02]  /*5760*/  MOV R70, R41 ;  /* 0x0000002900467202 */ /* 0x000fc40000000f00 */
[----:B------:R-:W-:Y:S01]  /*5770*/  PRMT R139, R139, 0x5410, R69 ;  /* 0x000054108b8b7816 */ /* 0x000fe20000000045 */
[----:B------:R-:W-:Y:S01]  /*5780*/  IMAD.MOV.U32 R69, RZ, RZ, R44 ;  /* 0x000000ffff457224 */ /* 0x000fe200078e002c */
[----:B------:R-:W-:Y:S01]  /*5790*/  PRMT R136, R70, 0x7610, R136 ;  /* 0x0000761046887816 */ /* 0x000fe20000000088 */
[----:B------:R-:W-:-:S05]  /*57a0*/  IMAD.MOV.U32 R70, RZ, RZ, R45 ;  /* 0x000000ffff467224 */ /* 0x000fca00078e002d */
[----:B------:R-:W-:Y:S01]  /*57b0*/  PRMT R135, R135, 0x5410, R70 ;  /* 0x0000541087877816 */ /* 0x000fe20000000046 */
[----:B------:R-:W-:-:S05]  /*57c0*/  IMAD.MOV.U32 R70, RZ, RZ, R49 ;  /* 0x000000ffff467224 */ /* 0x000fca00078e0031 */
[----:B------:R-:W-:Y:S02]  /*57d0*/  PRMT R142, R70, 0x7610, R142 ;  /* 0x00007610468e7816 */ /* 0x000fe4000000008e */
[----:B-----5:R-:W-:Y:S02]  /*57e0*/  MOV R70, R53 ;  /* 0x0000003500467202 */ /* 0x020fe40000000f00 */
[----:B--2---:R-:W-:Y:S01]  /*57f0*/  R2UR UR4, R68 ;  /* 0x00000000440472ca */ /* 0x004fe200000e0000 */
[----:B------:R-:W-:-:S05]  /*5800*/  IMAD.MOV.U32 R68, RZ, RZ, R36 ;  /* 0x000000ffff447224 */ /* 0x000fca00078e0024 */
[----:B------:R-:W-:Y:S01]  /*5810*/  PRMT R133, R68, 0x7610, R133 ;  /* 0x0000761044857816 */ /* 0x000fe20000000085 */
[----:B------:R-:W-:-:S03]  /*5820*/  IMAD.MOV.U32 R68, RZ, RZ, R43 ;  /* 0x000000ffff447224 */ /* 0x000fc600078e002b */
[----:B------:R-:W-:Y:S01]  /*5830*/  PRMT R133, R133, 0x5410, R71 ;  /* 0x0000541085857816 */ /* 0x000fe20000000047 */
[----:B------:R-:W-:Y:S01]  /*5840*/  IMAD.MOV.U32 R71, RZ, RZ, R50 ;  /* 0x000000ffff477224 */ /* 0x000fe200078e0032 */
[----:B------:R-:W-:Y:S01]  /*5850*/  PRMT R140, R68, 0x7610, R140 ;  /* 0x00007610448c7816 */ /* 0x000fe2000000008c */
[----:B------:R-:W-:Y:S01]  /*5860*/  IMAD.MOV.U32 R68, RZ, RZ, R47 ;  /* 0x000000ffff447224 */ /* 0x000fe200078e002f */
[----:B------:R-:W-:Y:S02]  /*5870*/  UISETP.NE.AND UP0, UPT, UR4, 0x3, UPT ;  /* 0x000000030400788c */ /* 0x000fe4000bf05270 */
[----:B------:R-:W-:Y:S01]  /*5880*/  PRMT R138, R71, 0x7610, R138 ;  /* 0x00007610478a7816 */ /* 0x000fe2000000008a */
[----:B------:R-:W-:Y:S01]  /*5890*/  IMAD.MOV.U32 R71, RZ, RZ, R54 ;  /* 0x000000ffff477224 */ /* 0x000fe200078e0036 */
[----:B------:R-:W-:Y:S01]  /*58a0*/  PRMT R134, R68, 0x5410, R69 ;  /* 0x0000541044867816 */ /* 0x000fe20000000045 */
[----:B------:R-:W-:Y:S01]  /*58b0*/  IMAD.MOV.U32 R69, RZ, RZ, R48 ;  /* 0x000000ffff457224 */ /* 0x000fe200078e0030 */
[----:B------:R-:W-:-:S02]  /*58c0*/  MOV R68, R51 ;  /* 0x0000003300447202 */ /* 0x000fc40000000f00 */
[----:B------:R-:W-:Y:S01]  /*58d0*/  PRMT R122, R71, 0x7610, R122 ;  /* 0x00007610477a7816 */ /* 0x000fe2000000007a */
[----:B------:R-:W-:Y:S01]  /*58e0*/  IMAD.MOV.U32 R71, RZ, RZ, R58 ;  /* 0x000000ffff477224 */ /* 0x000fe200078e003a */
        /* <DEDUP_REMOVED lines=10> */
[----:B------:R-:W-:Y:S01]  /*5990*/  PLOP3.LUT P1, PT, PT, PT, UP0, 0x80, 0x0 ;  /* 0x000000000000781c */ /* 0x000fe20003f2f008 */
[----:B------:R-:W-:Y:S01]  /*59a0*/  IMAD.MOV.U32 R68, RZ, RZ, R59 ;  /* 0x000000ffff447224 */ /* 0x000fe200078e003b */
[----:B------:R-:W-:-:S02]  /*59b0*/  PRMT R125, R71, 0x7610, R125 ;  /* 0x00007610477d7816 */ /* 0x000fc4000000007d */
[----:B------:R-:W-:Y:S01]  /*59c0*/  PRMT R129, R69, 0x5410, R70 ;  /* 0x0000541045817816 */ /* 0x000fe20000000046 */
[----:B------:R-:W-:Y:S01]  /*59d0*/  IMAD.MOV.U32 R69, RZ, RZ, R60 ;  /* 0x000000ffff457224 */ /* 0x000fe200078e003c */
[----:B------:R-:W-:Y:S01]  /*59e0*/  PRMT R128, R128, 0x5410, R68 ;  /* 0x0000541080807816 */ /* 0x000fe20000000044 */
[----:B------:R-:W-:Y:S01]  /*59f0*/  IMAD.MOV.U32 R70, RZ, RZ, R61 ;  /* 0x000000ffff467224 */ /* 0x000fe200078e003d */
[----:B------:R-:W-:Y:S02]  /*5a00*/  MOV R68, R63 ;  /* 0x0000003f00447202 */ /* 0x000fe40000000f00 */
[----:B------:R-:W-:Y:S02]  /*5a10*/  MOV R71, R65 ;  /* 0x0000004100477202 */ /* 0x000fe40000000f00 */
[----:B------:R-:W-:Y:S01]  /*5a20*/  PRMT R125, R125, 0x5410, R68 ;  /* 0x000054107d7d7816 */ /* 0x000fe20000000044 */
[----:B------:R-:W-:Y:S01]  /*5a30*/  IMAD.MOV.U32 R68, RZ, RZ, R66 ;  /* 0x000000ffff447224 */ /* 0x000fe200078e0042 */
[----:B------:R-:W-:Y:S01]  /*5a40*/  PRMT R126, R69, 0x5410, R70 ;  /* 0x00005410457e7816 */ /* 0x000fe20000000046 */
[----:B------:R-:W-:-:S02]  /*5a50*/  IMAD.MOV.U32 R69, RZ, RZ, R67 ;  /* 0x000000ffff457224 */ /* 0x000fc400078e0043 */
[----:B------:R-:W-:-:S03]  /*5a60*/  IMAD.MOV.U32 R70, RZ, RZ, R64 ;  /* 0x000000ffff467224 */ /* 0x000fc600078e0040 */
[----:B------:R-:W-:Y:S02]  /*5a70*/  PRMT R130, R68, 0x5410, R69 ;  /* 0x0000541044827816 */ /* 0x000fe40000000045 */
[----:B------:R-:W-:Y:S01]  /*5a80*/  PRMT R131, R70, 0x5410, R71 ;  /* 0x0000541046837816 */ /* 0x000fe20000000047 */
[----:B------:R-:W-:Y:S06]  /*5a90*/  @!P1 BRA `(.L_x_1808) ;  /* 0x0000000000049947 */ /* 0x000fec0003800000 */
[----:B------:R-:W-:Y:S01]  /*5aa0*/  BPT.TRAP 0x1 ;  /* 0x000000040000795c */ /* 0x000fe20000300000 */
.L_x_1808:
[----:B------:R-:W-:Y:S01]  /*5ab0*/  IMAD R98, R17, 0x8, R16 ;  /* 0x0000000811627824 */ /* 0x000fe200078e0210 */
[----:B------:R-:W-:Y:S01]  /*5ac0*/  SHF.L.U32 R107, R237, 0x1f, RZ ;  /* 0x0000001fed6b7819 */ /* 0x000fe200000006ff */
[----:B------:R-:W0:Y:S01]  /*5ad0*/  LDC R121, c[0x0][0x2f4] ;  /* 0x0000bd00ff797b82 */ /* 0x000e220000000800 */
[----:B------:R-:W-:Y:S02]  /*5ae0*/  BSSY B1, `(.L_x_1809) ;  /* 0x0000004000017945 */ /* 0x000fe40003800000 */
[----:B------:R-:W1:Y:S05]  /*5af0*/  SYNCS.PHASECHK.TRANS64.TRYWAIT P5, [R98+URZ+0x30890], R107 ;  /* 0x0308906b620075a7 */ /* 0x000e6a00080a017f */
[----:B------:R-:W2:Y:S01]  /*5b00*/  LDC.64 R110, c[0x0][0x300] ;  /* 0x0000c000ff6e7b82 */ /* 0x000ea20000000a00 */
[----:B-1----:R-:W-:Y:S05]  /*5b10*/  @!P5 BRA `(.L_x_1810) ;  /* 0x0000024400f0d947 */ /* 0x002fea0003800000 */
.L_x_2230:
[----:B------:R-:W-:Y:S05]  /*5b20*/  BSYNC B1 ;  /* 0x0000000000017941 */ /* 0x000fea0003800000 */
.L_x_1809:
        /* <DEDUP_REMOVED lines=9> */
[----:B------:R-:W-:-:S04]  /*5bc0*/  IMAD R127, R218, R111, R68 ;  /* 0x0000006fda7f7224 */ /* 0x000fc800078e0244 */
[----:B------:R-:W-:Y:S01]  /*5bd0*/  IMAD.IADD R127, R127, 0x1, R115 ;  /* 0x000000017f7f7824 */ /* 0x000fe200078e0273 */
[----:B------:R-:W-:Y:S06]  /*5be0*/  @!P4 BRA `(.L_x_1814) ;  /* 0x0000000400ecc947 */ /* 0x000fec0003800000 */
[----:B------:R-:W2:Y:S01]  /*5bf0*/  LDL R75, [R1+0x28] ;  /* 0x00002800014b7983 */ /* 0x000ea20000100800 */
[----:B------:R-:W-:Y:S01]  /*5c00*/  SEL R68, R28, R123, !P3 ;  /* 0x0000007b1c447207 */ /* 0x000fe20005800000 */
[----:B------:R-:W-:Y:S01]  /*5c10*/  IMAD.SHL.U32 R117, R218, 0x40, RZ ;  /* 0x00000040da757824 */ /* 0x000fe200078e00ff */
[----:B------:R-:W-:Y:S01]  /*5c20*/  IADD3 R72, P4, P5, R88, R114, R35 ;  /* 0x0000007258487210 */ /* 0x000fe20007d9e023 */
[----:B------:R-:W-:Y:S01]  /*5c30*/  BSSY B3, `(.L_x_1815) ;  /* 0x0000073000037945 */ /* 0x000fe20003800000 */
[----:B------:R-:W-:Y:S02]  /*5c40*/  SHF.R.S32.HI R69, RZ, 0x1f, R68 ;  /* 0x0000001fff457819 */ /* 0x000fe40000011444 */
[----:B------:R-:W-:Y:S02]  /*5c50*/  IADD3.X R74, R0, R127, R95, P4, P5 ;  /* 0x0000007f004a7210 */ /* 0x000fe400027ea45f */
[----:B------:R-:W-:Y:S02]  /*5c60*/  LEA.HI R69, R69, R68, RZ, 0x4 ;  /* 0x0000004445457211 */ /* 0x000fe400078f20ff */
[----:B------:R-:W-:-:S02]  /*5c70*/  SHF.L.U32 R116, R218, 0x6, RZ ;  /* 0x00000006da747819 */ /* 0x000fc400000006ff */
[----:B------:R-:W-:Y:S02]  /*5c80*/  LEA.HI.SX32 R69, R69, R34, 0x1c ;  /* 0x0000002245457211 */ /* 0x000fe400078fe2ff */
[----:B------:R-:W-:-:S03]  /*5c90*/  LOP3.LUT R116, R116, 0x1c0, RZ, 0xc0, !PT ;  /* 0x000001c074747812 */ /* 0x000fc600078ec0ff */
[----:B------:R-:W-:Y:S01]  /*5ca0*/  IMAD.SHL.U32 R71, R69, 0x8, RZ ;  /* 0x0000000845477824 */ /* 0x000fe200078e00ff */
[----:B------:R-:W-:-:S04]  /*5cb0*/  SHF.R.U32.HI R116, RZ, 0x3, R116 ;  /* 0x00000003ff747819 */ /* 0x000fc80000011674 */
[----:B------:R-:W-:-:S13]  /*5cc0*/  ISETP.GE.AND P4, PT, R71, R121, PT ;  /* 0x000000794700720c */ /* 0x000fda0003f86270 */
[--C-:B------:R-:W-:Y:S02]  /*5cd0*/  @!P4 SHF.R.S32.HI R68, RZ, 0x1f, R71.reuse ;  /* 0x0000001fff44c819 */ /* 0x100fe40000011447 */
[----:B------:R-:W-:Y:S02]  /*5ce0*/  @!P4 IADD3 R70, P5, P6, R88, R114, R71 ;  /* 0x000000725846c210 */ /* 0x000fe40007ebe047 */
[----:B------:R-:W-:Y:S02]  /*5cf0*/  LOP3.LUT R71, R71, 0x38, RZ, 0xc0, !PT ;  /* 0x0000003847477812 */ /* 0x000fe400078ec0ff */
[----:B------:R-:W-:Y:S02]  /*5d00*/  @!P4 IADD3.X R73, R0, R127, R68, P5, P6 ;  /* 0x0000007f0049c210 */ /* 0x000fe40002fec444 */
[----:B------:R-:W-:Y:S02]  /*5d10*/  SHF.R.S32.HI R68, RZ, 0x1f, R69 ;  /* 0x0000001fff447819 */ /* 0x000fe40000011445 */
[----:B------:R-:W-:-:S02]  /*5d20*/  LOP3.LUT R71, R71, 0x1c0, R117, 0xf8, !PT ;  /* 0x000001c047477812 */ /* 0x000fc400078ef875 */
[----:B------:R-:W-:Y:S01]  /*5d30*/  LEA.HI R68, R68, R69, RZ, 0x3 ;  /* 0x0000004544447211 */ /* 0x000fe200078f18ff */
[----:B------:R-:W-:Y:S01]  /*5d40*/  IMAD R69, R17, 0x4000, R6 ;  /* 0x0000400011457824 */ /* 0x000fe200078e0206 */
[----:B------:R-:W-:Y:S02]  /*5d50*/  LOP3.LUT R71, R71, R116, RZ, 0x3c, !PT ;  /* 0x0000007447477212 */ /* 0x000fe400078e3cff */
[----:B------:R-:W-:Y:S01]  /*5d60*/  LEA R116, P5, R72, R108, 0x1 ;  /* 0x0000006c48747211 */ /* 0x000fe200078a08ff */
[----:B------:R-:W-:Y:S02]  /*5d70*/  IMAD.SHL.U32 R68, R68, 0x200, RZ ;  /* 0x0000020044447824 */ /* 0x000fe400078e00ff */
[----:B------:R-:W-:Y:S01]  /*5d80*/  IMAD R69, R69, 0x2, R16 ;  /* 0x0000000245457824 */ /* 0x000fe200078e0210 */
[----:B------:R-:W-:Y:S02]  /*5d90*/  LEA.HI.X R117, R72, R109, R74, 0x1, P5 ;  /* 0x0000006d48757211 */ /* 0x000fe400028f0c4a */
[----:B------:R-:W-:-:S02]  /*5da0*/  LOP3.LUT R68, R68, 0x7ffff000, RZ, 0xc0, !PT ;  /* 0x7ffff00044447812 */ /* 0x000fc400078ec0ff */
[----:B------:R-:W-:-:S04]  /*5db0*/  @!P4 LEA R118, P5, R70, R108, 0x1 ;  /* 0x0000006c4676c211 */ /* 0x000fc800078a08ff */
[----:B------:R-:W-:Y:S02]  /*5dc0*/  @!P4 LEA.HI.X R119, R70, R109, R73, 0x1, P5 ;  /* 0x0000006d4677c211 */ /* 0x000fe400028f0c49 */
[----:B------:R-:W-:Y:S02]  /*5dd0*/  ISETP.GE.AND P5, PT, R18, R120, PT ;  /* 0x000000781200720c */ /* 0x000fe40003fa6270 */
[----:B--2---:R-:W-:-:S05]  /*5de0*/  IADD3 R68, R71, R68, R75 ;  /* 0x0000004447447210 */ /* 0x004fca0007ffe04b */
[----:B------:R-:W-:-:S05]  /*5df0*/  IMAD R71, R17, 0x4000, R68 ;  /* 0x0000400011477824 */ /* 0x000fca00078e0244 */
[----:B------:R-:W-:Y:S02]  /*5e00*/  LEA R72, R71, R16, 0x1 ;  /* 0x0000001047487211 */ /* 0x000fe400078e08ff */
[----:B------:R-:W0:Y:S04]  /*5e10*/  LDS.128 R68, [R69+0x20400] ;  /* 0x0204000045447984 */ /* 0x000e280000000c00 */
[----:B------:R-:W2:Y:S01]  /*5e20*/  LDS.128 R72, [R72+0x20400] ;  /* 0x0204000048487984 */ /* 0x000ea20000000c00 */
[----:B------:R-:W-:Y:S05]  /*5e30*/  @P5 BRA `(.L_x_1816) ;  /* 0x0000000400485947 */ /* 0x000fea0003800000 */
[----:B------:R-:W-:Y:S01]  /*5e40*/  SHF.R.U32.HI R141, RZ, 0x10, R49 ;  /* 0x00000010ff8d7819 */ /* 0x000fe20000011631 */
[----:B------:R-:W-:Y:S01]  /*5e50*/  HADD2.F32 R142, -RZ, R142.H0_H0 ;  /* 0x2000008eff8e7230 */ /* 0x000fe20000004100 */
[--C-:B------:R-:W-:Y:S01]  /*5e60*/  SHF.R.U64 R40, R40, 0x10, R41.reuse ;  /* 0x0000001028287819 */ /* 0x100fe20000001229 */
[----:B------:R-:W-:Y:S01]  /*5e70*/  HADD2.F32 R136, -RZ, R136.H0_H0 ;  /* 0x20000088ff887230 */ /* 0x000fe20000004100 */
[----:B------:R-:W-:Y:S01]  /*5e80*/  SHF.R.U32.HI R143, RZ, 0x10, R41 ;  /* 0x00000010ff8f7819 */ /* 0x000fe20000011629 */
[----:B------:R-:W-:Y:S01]  /*5e90*/  HADD2.F32 R141, -RZ, R141.H0_H0 ;  /* 0x2000008dff8d7230 */ /* 0x000fe20000004100 */
[----:B------:R-:W-:Y:S01]  /*5ea0*/  SHF.R.U64 R48, R48, 0x10, R49 ;  /* 0x0000001030307819 */ /* 0x000fe20000001231 */
[--C-:B--2---:R-:W-:Y:S01]  /*5eb0*/  HADD2.F32 R49, -RZ, R73.reuse.H0_H0 ;  /* 0x20000049ff317230 */ /* 0x104fe20000004100 */
[--C-:B------:R-:W-:Y:S01]  /*5ec0*/  SHF.R.U64 R41, R42, 0x10, R43.reuse ;  /* 0x000000102a297819 */ /* 0x100fe2000000122b */
[----:B------:R-:W-:Y:S01]  /*5ed0*/  HADD2.F32 R73, -RZ, R73.H1_H1 ;  /* 0x30000049ff497230 */ /* 0x000fe20000004100 */
[----:B------:R-:W-:Y:S01]  /*5ee0*/  SHF.R.U32.HI R137, RZ, 0x10, R43 ;  /* 0x00000010ff897819 */ /* 0x000fe2000001162b */
[--C-:B0-----:R-:W-:Y:S01]  /*5ef0*/  HADD2.F32 R43, -RZ, R69.reuse.H0_H0 ;  /* 0x20000045ff2b7230 */ /* 0x101fe20000004100 */
[----:B------:R-:W-:Y:S01]  /*5f00*/  SHF.R.U64 R42, R50, 0x10, R51 ;  /* 0x00000010322a7819 */ /* 0x000fe20000001233 */
[----:B------:R-:W-:-:S02]  /*5f10*/  HADD2.F32 R50, -RZ, R69.H1_H1 ;  /* 0x30000045ff327230 */ /* 0x000fc40000004100 */
[-C--:B------:R-:W-:Y:S01]  /*5f20*/  FMUL.FTZ R144, R49, R142.reuse ;  /* 0x0000008e31907220 */ /* 0x080fe20000410000 */
[----:B------:R-:W-:Y:S02]  /*5f30*/  HADD2.F32 R69, -RZ, R143.H0_H0 ;  /* 0x2000008fff457230 */ /* 0x000fe40000004100 */
[----:B------:R-:W-:Y:S01]  /*5f40*/  FMUL.FTZ R142, R43, R142 ;  /* 0x0000008e2b8e7220 */ /* 0x000fe20000410000 */
[-C--:B------:R-:W-:Y:S01]  /*5f50*/  FMUL.FTZ R143, R73, R141.reuse ;  /* 0x0000008d498f7220 */ /* 0x080fe20000410000 */
[----:B------:R-:W-:Y:S01]  /*5f60*/  FMUL.FTZ R146, R50, R141 ;  /* 0x0000008d32927220 */ /* 0x000fe20000410000 */
[----:B------:R-:W-:Y:S01]  /*5f70*/  SHF.R.U32.HI R51, RZ, 0x10, R51 ;  /* 0x00000010ff337819 */ /* 0x000fe20000011633 */
[-C--:B------:R-:W-:Y:S01]  /*5f80*/  FFMA.FTZ R43, R43, R136.reuse, -R144 ;  /* 0x000000882b2b7223 */ /* 0x080fe20000010890 */
[----:B------:R-:W-:Y:S01]  /*5f90*/  FFMA.FTZ R49, R49, R136, R142 ;  /* 0x0000008831317223 */ /* 0x000fe2000001008e */
[----:B------:R-:W-:Y:S01]  /*5fa0*/  FFMA.FTZ R136, R73, R69, R146 ;  /* 0x0000004549887223 */ /* 0x000fe20000010092 */
[----:B------:R-:W-:-:S02]  /*5fb0*/  HADD2.F32 R142, -RZ, R140.H0_H0 ;  /* 0x2000008cff8e7230 */ /* 0x000fc40000004100 */
[----:B------:R-:W-:Y:S01]  /*5fc0*/  FFMA.FTZ R50, R50, R69, -R143 ;  /* 0x0000004532327223 */ /* 0x000fe2000001088f */
[----:B------:R-:W-:Y:S02]  /*5fd0*/  HADD2.F32 R140, -RZ, R140.H1_H1 ;  /* 0x3000008cff8c7230 */ /* 0x000fe40000004100 */
[----:B------:R-:W-:Y:S01]  /*5fe0*/  HADD2.F32 R73, -RZ, R75.H0_H0 ;  /* 0x2000004bff497230 */ /* 0x000fe20000004100 */
[----:B------:R-:W-:Y:S01]  /*5ff0*/  F2FP.F16.F32.PACK_AB R49, R136, R49 ;  /* 0x000000318831723e */ /* 0x000fe200000000ff */
[----:B------:R-:W-:Y:S01]  /*6000*/  HADD2.F32 R69, -RZ, R71.H0_H0 ;  /* 0x20000047ff457230 */ /* 0x000fe20000004100 */
[----:B------:R-:W-:Y:S01]  /*6010*/  F2FP.F16.F32.PACK_AB R43, R50, R43 ;  /* 0x0000002b322b723e */ /* 0x000fe200000000ff */
[----:B------:R-:W-:Y:S02]  /*6020*/  HADD2.F32 R75, -RZ, R75.H1_H1 ;  /* 0x3000004bff4b7230 */ /* 0x000fe40000004100 */
[----:B------:R-:W-:Y:S01]  /*6030*/  FMUL.FTZ R148, R73, R140 ;  /* 0x0000008c49947220 */ /* 0x000fe20000410000 */
[----:B------:R-:W-:-:S02]  /*6040*/  HADD2.F32 R146, -RZ, R51.H0_H0 ;  /* 0x20000033ff927230 */ /* 0x000fc40000004100 */
[C---:B------:R-:W-:Y:S01]  /*6050*/  FMUL.FTZ R140, R69.reuse, R140 ;  /* 0x0000008c458c7220 */ /* 0x040fe20000410000 */
[----:B------:R-:W-:Y:S02]  /*6060*/  HADD2.F32 R71, -RZ, R71.H1_H1 ;  /* 0x30000047ff477230 */ /* 0x000fe40000004100 */
[----:B------:R-:W-:Y:S01]  /*6070*/  FFMA.FTZ R51, R69, R142, -R148 ;  /* 0x0000008e45337223 */ /* 0x000fe20000010894 */
[----:B------:R-:W-:Y:S02]  /*6080*/  HADD2.F32 R144, -RZ, R137.H0_H0 ;  /* 0x20000089ff907230 */ /* 0x000fe40000004100 */
[----:B------:R-:W-:Y:S01]  /*6090*/  FMUL.FTZ R150, R75, R146 ;  /* 0x000000924b967220 */ /* 0x000fe20000410000 */
[----:B------:R-:W-:Y:S01]  /*60a0*/  FFMA.FTZ R69, R73, R142, R140 ;  /* 0x0000008e49457223 */ /* 0x000fe2000001008c */
[C---:B------:R-:W-:Y:S01]  /*60b0*/  FMUL.FTZ R146, R71.reuse, R146 ;  /* 0x0000009247927220 */ /* 0x040fe20000410000 */
[----:B------:R-:W-:Y:S02]  /*60c0*/  HADD2.F32 R73, -RZ, R139.H1_H1 ;  /* 0x3000008bff497230 */ /* 0x000fe40000004100 */
[----:B------:R-:W-:Y:S01]  /*60d0*/  FFMA.FTZ R140, R71, R144, -R150 ;  /* 0x00000090478c7223 */ /* 0x000fe20000010896 */
[----:B------:R-:W-:-:S02]  /*60e0*/  HADD2.F32 R137, -RZ, R48.H0_H0 ;  /* 0x20000030ff897230 */ /* 0x000fc40000004100 */
[----:B------:R-:W-:Y:S01]  /*60f0*/  FFMA.FTZ R142, R75, R144, R146 ;  /* 0x000000904b8e7223 */ /* 0x000fe20000010092 */
[----:B------:R-:W-:Y:S02]  /*6100*/  HADD2.F32 R139, -RZ, R139.H0_H0 ;  /* 0x2000008bff8b7230 */ /* 0x000fe40000004100 */
[----:B------:R-:W-:Y:S02]  /*6110*/  HADD2.F32 R71, -RZ, R72.H0_H0 ;  /* 0x20000048ff477230 */ /* 0x000fe40000004100 */
[----:B------:R-:W-:Y:S02]  /*6120*/  HADD2.F32 R48, -RZ, R68.H0_H0 ;  /* 0x20000044ff307230 */ /* 0x000fe40000004100 */
[----:B------:R-:W-:Y:S02]  /*6130*/  HADD2.F32 R72, -RZ, R72.H1_H1 ;  /* 0x30000048ff487230 */ /* 0x000fe40000004100 */
[----:B------:R-:W-:Y:S01]  /*6140*/  FMUL.FTZ R141, R71, R139 ;  /* 0x0000008b478d7220 */ /* 0x000fe20000410000 */
[----:B------:R-:W-:-:S02]  /*6150*/  HADD2.F32 R68, -RZ, R68.H1_H1 ;  /* 0x30000044ff447230 */ /* 0x000fc40000004100 */
[----:B------:R-:W-:Y:S02]  /*6160*/  HADD2.F32 R75, -RZ, R40.H0_H0 ;  /* 0x20000028ff4b7230 */ /* 0x000fe40000004100 */
[----:B------:R-:W-:Y:S01]  /*6170*/  FMUL.FTZ R40, R48, R139 ;  /* 0x0000008b30287220 */ /* 0x000fe20000410000 */
[-C--:B------:R-:W-:Y:S01]  /*6180*/  FMUL.FTZ R139, R72, R137.reuse ;  /* 0x00000089488b7220 */ /* 0x080fe20000410000 */
[----:B------:R-:W-:Y:S01]  /*6190*/  FMUL.FTZ R137, R68, R137 ;  /* 0x0000008944897220 */ /* 0x000fe20000410000 */
[-C--:B------:R-:W-:Y:S01]  /*61a0*/  FFMA.FTZ R141, R48, R73.reuse, -R141 ;  /* 0x00000049308d7223 */ /* 0x080fe2000001088d */
[----:B------:R-:W-:Y:S01]  /*61b0*/  FFMA.FTZ R48, R71, R73, R40 ;  /* 0x0000004947307223 */ /* 0x000fe20000010028 */
[-C--:B------:R-:W-:Y:S01]  /*61c0*/  FFMA.FTZ R68, R68, R75.reuse, -R139 ;  /* 0x0000004b44447223 */ /* 0x080fe2000001088b */
[----:B------:R-:W-:Y:S01]  /*61d0*/  FFMA.FTZ R137, R72, R75, R137 ;  /* 0x0000004b48897223 */ /* 0x000fe20000010089 */
[----:B------:R-:W-:Y:S02]  /*61e0*/  HADD2.F32 R75, -RZ, R42.H0_H0 ;  /* 0x2000002aff4b7230 */ /* 0x000fe40000004100 */
[----:B------:R-:W-:Y:S01]  /*61f0*/  HADD2.F32 R42, -RZ, R74.H0_H0 ;  /* 0x2000004aff2a7230 */ /* 0x000fe20000004100 */
[----:B------:R-:W-:Y:S01]  /*6200*/  F2FP.F16.F32.PACK_AB R68, R68, R141 ;  /* 0x0000008d4444723e */ /* 0x000fe200000000ff */
[----:B------:R-:W-:Y:S01]  /*6210*/  HADD2.F32 R73, -RZ, R138.H0_H0 ;  /* 0x2000008aff497230 */ /* 0x000fe20000004100 */
[----:B------:R-:W-:Y:S01]  /*6220*/  F2FP.F16.F32.PACK_AB R72, R137, R48 ;  /* 0x000000308948723e */ /* 0x000fe200000000ff */
[----:B------:R-:W-:-:S02]  /*6230*/  HADD2.F32 R40, -RZ, R70.H0_H0 ;  /* 0x20000046ff287230 */ /* 0x000fc40000004100 */
[----:B------:R-:W-:Y:S02]  /*6240*/  HADD2.F32 R74, -RZ, R74.H1_H1 ;  /* 0x3000004aff4a7230 */ /* 0x000fe40000004100 */
[-C--:B------:R-:W-:Y:S01]  /*6250*/  FMUL.FTZ R139, R42, R73.reuse ;  /* 0x000000492a8b7220 */ /* 0x080fe20000410000 */
[----:B------:R-:W-:Y:S02]  /*6260*/  HADD2.F32 R70, -RZ, R70.H1_H1 ;  /* 0x30000046ff467230 */ /* 0x000fe40000004100 */
[----:B------:R-:W-:Y:S01]  /*6270*/  FMUL.FTZ R73, R40, R73 ;  /* 0x0000004928497220 */ /* 0x000fe20000410000 */
[----:B------:R-:W-:Y:S02]  /*6280*/  HADD2.F32 R71, -RZ, R138.H1_H1 ;  /* 0x3000008aff477230 */ /* 0x000fe40000004100 */
[-C--:B------:R-:W-:Y:S01]  /*6290*/  FMUL.FTZ R143, R74, R75.reuse ;  /* 0x0000004b4a8f7220 */ /* 0x080fe20000410000 */
[----:B------:R-:W-:Y:S02]  /*62a0*/  HADD2.F32 R41, -RZ, R41.H0_H0 ;  /* 0x20000029ff297230 */ /* 0x000fe40000004100 */
[----:B------:R-:W-:Y:S01]  /*62b0*/  FMUL.FTZ R75, R70, R75 ;  /* 0x0000004b464b7220 */ /* 0x000fe20000410000 */
[-C--:B------:R-:W-:Y:S01]  /*62c0*/  FFMA.FTZ R73, R42, R71.reuse, R73 ;  /* 0x000000472a497223 */ /* 0x080fe20000010049 */
[----:B------:R-:W-:-:S02]  /*62d0*/  FFMA.FTZ R139, R40, R71, -R139 ;  /* 0x00000047288b7223 */ /* 0x000fc4000001088b */
[-C--:B------:R-:W-:Y:S01]  /*62e0*/  FFMA.FTZ R74, R74, R41.reuse, R75 ;  /* 0x000000294a4a7223 */ /* 0x080fe2000001004b */
[----:B------:R-:W-:Y:S01]  /*62f0*/  FFMA.FTZ R70, R70, R41, -R143 ;  /* 0x0000002946467223 */ /* 0x000fe2000001088f */
[----:B------:R-:W-:Y:S01]  /*6300*/  F2FP.F16.F32.PACK_AB R75, R142, R69 ;  /* 0x000000458e4b723e */ /* 0x000fe200000000ff */
[----:B------:R-:W-:Y:S01]  /*6310*/  IMAD.MOV.U32 R69, RZ, RZ, R43 ;  /* 0x000000ffff457224 */ /* 0x000fe200078e002b */
[----:B------:R-:W-:Y:S02]  /*6320*/  F2FP.F16.F32.PACK_AB R71, R140, R51 ;  /* 0x000000338c47723e */ /* 0x000fe400000000ff */
[----:B------:R-:W-:Y:S01]  /*6330*/  F2FP.F16.F32.PACK_AB R74, R74, R73 ;  /* 0x000000494a4a723e */ /* 0x000fe200000000ff */
[----:B------:R-:W-:Y:S01]  /*6340*/  IMAD.MOV.U32 R73, RZ, RZ, R49 ;  /* 0x000000ffff497224 */ /* 0x000fe200078e0031 */
[----:B------:R-:W-:-:S07]  /*6350*/  F2FP.F16.F32.PACK_AB R70, R70, R139 ;  /* 0x0000008b4646723e */ /* 0x000fce00000000ff */
.L_x_1816:
[----:B------:R-:W-:Y:S05]  /*6360*/  BSYNC B3 ;  /* 0x0000000000037941 */ /* 0x000fea0003800000 */
.L_x_1815:
[----:B------:R-:W-:Y:S02]  /*6370*/  ULDC.64 UR4, c[0x0][0x208] ;  /* 0x0000820000047ab9 */ /* 0x000fe40000000a00 */
[----:B0-----:R0:W-:Y:S04]  /*6380*/  STG.E.128 desc[UR4][R116.64], R68 ;  /* 0x0000004474007986 */ /* 0x0011e8000c101d04 */
[----:B--2---:R0:W-:Y:S02]  /*6390*/  @!P4 STG.E.128 desc[UR4][R118.64], R72 ;  /* 0x000000487600c986 */ /* 0x0041e4000c101d04 */
.L_x_1814:
[----:B------:R-:W-:Y:S05]  /*63a0*/  BSYNC B2 ;  /* 0x0000000000027941 */ /* 0x000fea0003800000 */
.L_x_1813:
[----:B------:R-:W-:-:S13]  /*63b0*/  ISETP.NE.AND P4, PT, R92, RZ, PT ;  /* 0x000000ff5c00720c */ /* 0x000fda0003f85270 */
[----:B------:R-:W-:Y:S05]  /*63c0*/  @!P4 BRA `(.L_x_1812) ;  /* 0x0000000400f0c947 */ /* 0x000fea0003800000 */
[----:B------:R-:W2:Y:S01]  /*63d0*/  LDL R49, [R1+0x28] ;  /* 0x0000280001317983 */ /* 0x000ea20000100800 */
[----:B------:R-:W-:Y:S01]  /*63e0*/  SEL R40, R28, R123, !P2 ;  /* 0x0000007b1c287207 */ /* 0x000fe20005000000 */
[----:B------:R-:W-:Y:S01]  /*63f0*/  IMAD.SHL.U32 R50, R218, 0x40, RZ ;  /* 0x00000040da327824 */ /* 0x000fe200078e00ff */
[----:B------:R-:W-:Y:S01]  /*6400*/  IADD3 R42, P4, P5, R88, R114, R91 ;  /* 0x00000072582a7210 */ /* 0x000fe20007d9e05b */
[----:B------:R-:W-:Y:S01]  /*6410*/  IMAD.SHL.U32 R51, R218, 0x40, RZ ;  /* 0x00000040da337824 */ /* 0x000fe200078e00ff */
[----:B------:R-:W-:Y:S01]  /*6420*/  SHF.R.S32.HI R41, RZ, 0x1f, R40 ;  /* 0x0000001fff297819 */ /* 0x000fe20000011428 */
[----:B------:R-:W-:Y:S01]  /*6430*/  BSSY B2, `(.L_x_1817) ;  /* 0x0000072000027945 */ /* 0x000fe20003800000 */
[----:B------:R-:W-:Y:S02]  /*6440*/  IADD3.X R48, R0, R127, R96, P4, P5 ;  /* 0x0000007f00307210 */ /* 0x000fe400027ea460 */
[----:B------:R-:W-:Y:S02]  /*6450*/  LEA.HI R41, R41, R40, RZ, 0x4 ;  /* 0x0000002829297211 */ /* 0x000fe400078f20ff */
[----:B------:R-:W-:-:S02]  /*6460*/  LOP3.LUT R50, R50, 0x1c0, RZ, 0xc0, !PT ;  /* 0x000001c032327812 */ /* 0x000fc400078ec0ff */
[----:B------:R-:W-:Y:S02]  /*6470*/  LEA.HI.SX32 R41, R41, R90, 0x1c ;  /* 0x0000005a29297211 */ /* 0x000fe400078fe2ff */
[----:B------:R-:W-:-:S03]  /*6480*/  SHF.R.U32.HI R50, RZ, 0x3, R50 ;  /* 0x00000003ff327819 */ /* 0x000fc60000011632 */
[----:B------:R-:W-:-:S05]  /*6490*/  IMAD.SHL.U32 R43, R41, 0x8, RZ ;  /* 0x00000008292b7824 */ /* 0x000fca00078e00ff */
        /* <DEDUP_REMOVED lines=10> */
[----:B------:R-:W-:Y:S01]  /*6540*/  SHF.L.U32 R40, R40, 0x9, RZ ;  /* 0x0000000928287819 */ /* 0x000fe200000006ff */
[----:B------:R-:W-:Y:S01]  /*6550*/  IMAD R41, R41, 0x2, R16 ;  /* 0x0000000229297824 */ /* 0x000fe200078e0210 */
[----:B0-----:R-:W-:Y:S02]  /*6560*/  LEA R68, P5, R42, R108, 0x1 ;  /* 0x0000006c2a447211 */ /* 0x001fe400078a08ff */
[----:B------:R-:W-:Y:S02]  /*6570*/  LOP3.LUT R40, R40, 0x7ffff000, RZ, 0xc0, !PT ;  /* 0x7ffff00028287812 */ /* 0x000fe400078ec0ff */
[----:B------:R-:W-:-:S02]  /*6580*/  LEA.HI.X R69, R42, R109, R48, 0x1, P5 ;  /* 0x0000006d2a457211 */ /* 0x000fc400028f0c30 */
[----:B------:R-:W-:-:S04]  /*6590*/  @!P4 LEA R70, P5, R114, R108, 0x1 ;  /* 0x0000006c7246c211 */ /* 0x000fc800078a08ff */
[----:B------:R-:W-:Y:S02]  /*65a0*/  @!P4 LEA.HI.X R71, R114, R109, R127, 0x1, P5 ;  /* 0x0000006d7247c211 */ /* 0x000fe400028f0c7f */
[----:B------:R-:W-:Y:S02]  /*65b0*/  ISETP.GE.AND P5, PT, R226, R120, PT ;  /* 0x00000078e200720c */ /* 0x000fe40003fa6270 */
[----:B--2---:R-:W-:-:S05]  /*65c0*/  IADD3 R40, R43, R40, R49 ;  /* 0x000000282b287210 */ /* 0x004fca0007ffe031 */
[----:B------:R-:W-:-:S04]  /*65d0*/  IMAD R43, R17, 0x4000, R40 ;  /* 0x00004000112b7824 */ /* 0x000fc800078e0228 */
[----:B------:R-:W-:Y:S02]  /*65e0*/  IMAD R48, R43, 0x2, R16 ;  /* 0x000000022b307824 */ /* 0x000fe400078e0210 */
[----:B------:R-:W0:Y:S04]  /*65f0*/  LDS.128 R40, [R41+0x20400] ;  /* 0x0204000029287984 */ /* 0x000e280000000c00 */
[----:B------:R-:W2:Y:S01]  /*6600*/  LDS.128 R48, [R48+0x20400] ;  /* 0x0204000030307984 */ /* 0x000ea20000000c00 */
[----:B------:R-:W-:Y:S05]  /*6610*/  @P5 BRA `(.L_x_1818) ;  /* 0x00000004004c5947 */ /* 0x000fea0003800000 */
[----:B------:R-:W-:Y:S02]  /*6620*/  SHF.R.U32.HI R73, RZ, 0x10, R45 ;  /* 0x00000010ff497819 */ /* 0x000fe4000001162d */
[--C-:B------:R-:W-:Y:S02]  /*6630*/  SHF.R.U64 R72, R36, 0x10, R37.reuse ;  /* 0x0000001024487819 */ /* 0x100fe40000001225 */
[----:B------:R-:W-:Y:S02]  /*6640*/  SHF.R.U32.HI R74, RZ, 0x10, R37 ;  /* 0x00000010ff4a7819 */ /* 0x000fe40000011625 */
[----:B------:R-:W-:Y:S01]  /*6650*/  SHF.R.U64 R44, R44, 0x10, R45 ;  /* 0x000000102c2c7819 */ /* 0x000fe2000000122d */
[----:B0-----:R-:W-:Y:S01]  /*6660*/  IMAD.MOV.U32 R45, RZ, RZ, R40 ;  /* 0x000000ffff2d7224 */ /* 0x001fe200078e0028 */
[--C-:B------:R-:W-:Y:S01]  /*6670*/  SHF.R.U64 R36, R38, 0x10, R39.reuse ;  /* 0x0000001026247819 */ /* 0x100fe20000001227 */
[--C-:B--2---:R-:W-:Y:S01]  /*6680*/  HADD2.F32 R40, -RZ, R49.reuse.H1_H1 ;  /* 0x30000031ff287230 */ /* 0x104fe20000004100 */
[----:B------:R-:W-:Y:S01]  /*6690*/  SHF.R.U32.HI R115, RZ, 0x10, R39 ;  /* 0x00000010ff737819 */ /* 0x000fe20000011627 */
[----:B------:R-:W-:Y:S01]  /*66a0*/  HADD2.F32 R39, -RZ, R49.H0_H0 ;  /* 0x20000031ff277230 */ /* 0x000fe20000004100 */
[--C-:B------:R-:W-:Y:S01]  /*66b0*/  SHF.R.U64 R37, R46, 0x10, R47.reuse ;  /* 0x000000102e257819 */ /* 0x100fe2000000122f */
[--C-:B------:R-:W-:Y:S01]  /*66c0*/  HADD2.F32 R46, -RZ, R135.reuse.H0_H0 ;  /* 0x20000087ff2e7230 */ /* 0x100fe20000004100 */
[----:B------:R-:W-:Y:S01]  /*66d0*/  SHF.R.U32.HI R75, RZ, 0x10, R47 ;  /* 0x00000010ff4b7819 */ /* 0x000fe2000001162f */
[----:B------:R-:W-:-:S02]  /*66e0*/  HADD2.F32 R135, -RZ, R135.H1_H1 ;  /* 0x30000087ff877230 */ /* 0x000fc40000004100 */
[----:B------:R-:W-:Y:S02]  /*66f0*/  HADD2.F32 R38, -RZ, R41.H0_H0 ;  /* 0x20000029ff267230 */ /* 0x000fe40000004100 */
[----:B------:R-:W-:Y:S02]  /*6700*/  HADD2.F32 R49, -RZ, R73.H0_H0 ;  /* 0x20000049ff317230 */ /* 0x000fe40000004100 */
[-C--:B------:R-:W-:Y:S01]  /*6710*/  FMUL.FTZ R73, R39, R135.reuse ;  /* 0x0000008727497220 */ /* 0x080fe20000410000 */
[----:B------:R-:W-:Y:S02]  /*6720*/  HADD2.F32 R41, -RZ, R41.H1_H1 ;  /* 0x30000029ff297230 */ /* 0x000fe40000004100 */
        /* <DEDUP_REMOVED lines=15> */
[----:B------:R-:W-:Y:S02]  /*6820*/  HADD2.F32 R114, -RZ, R75.H0_H0 ;  /* 0x2000004bff727230 */ /* 0x000fe40000004100 */
[----:B------:R-:W-:Y:S01]  /*6830*/  FMUL.FTZ R75, R47, R73 ;  /* 0x000000492f4b7220 */ /* 0x000fe20000410000 */
[----:B------:R-:W-:-:S02]  /*6840*/  HADD2.F32 R49, -RZ, R132.H1_H1 ;  /* 0x30000084ff317230 */ /* 0x000fc40000004100 */
[----:B------:R-:W-:Y:S02]  /*6850*/  HADD2.F32 R43, -RZ, R43.H1_H1 ;  /* 0x3000002bff2b7230 */ /* 0x000fe40000004100 */
[-C--:B------:R-:W-:Y:S01]  /*6860*/  FMUL.FTZ R118, R51, R114.reuse ;  /* 0x0000007233767220 */ /* 0x080fe20000410000 */
[----:B------:R-:W-:Y:S02]  /*6870*/  HADD2.F32 R74, -RZ, R115.H0_H0 ;  /* 0x20000073ff4a7230 */ /* 0x000fe40000004100 */
[----:B------:R-:W-:Y:S01]  /*6880*/  FFMA.FTZ R116, R47, R49, R116 ;  /* 0x000000312f747223 */ /* 0x000fe20000010074 */
[----:B------:R-:W-:Y:S02]  /*6890*/  HADD2.F32 R47, -RZ, R44.H0_H0 ;  /* 0x2000002cff2f7230 */ /* 0x000fe40000004100 */
[C---:B------:R-:W-:Y:S01]  /*68a0*/  FMUL.FTZ R114, R43.reuse, R114 ;  /* 0x000000722b727220 */ /* 0x040fe20000410000 */
[----:B------:R-:W-:Y:S02]  /*68b0*/  HADD2.F32 R44, -RZ, R48.H0_H0 ;  /* 0x20000030ff2c7230 */ /* 0x000fe40000004100 */
[----:B------:R-:W-:Y:S01]  /*68c0*/  FFMA.FTZ R118, R43, R74, -R118 ;  /* 0x0000004a2b767223 */ /* 0x000fe20000010876 */
[----:B------:R-:W-:-:S02]  /*68d0*/  HADD2.F32 R43, -RZ, R45.H0_H0 ;  /* 0x2000002dff2b7230 */ /* 0x000fc40000004100 */
[----:B------:R-:W-:Y:S01]  /*68e0*/  FFMA.FTZ R75, R46, R49, -R75 ;  /* 0x000000312e4b7223 */ /* 0x000fe2000001084b */
[----:B------:R-:W-:Y:S02]  /*68f0*/  HADD2.F32 R48, -RZ, R48.H1_H1 ;  /* 0x30000030ff307230 */ /* 0x000fe40000004100 */
[----:B------:R-:W-:Y:S01]  /*6900*/  FFMA.FTZ R115, R51, R74, R114 ;  /* 0x0000004a33737223 */ /* 0x000fe20000010072 */
[----:B------:R-:W-:Y:S02]  /*6910*/  HADD2.F32 R134, -RZ, R134.H1_H1 ;  /* 0x30000086ff867230 */ /* 0x000fe40000004100 */
[----:B------:R-:W-:Y:S02]  /*6920*/  HADD2.F32 R45, -RZ, R45.H1_H1 ;  /* 0x3000002dff2d7230 */ /* 0x000fe40000004100 */
[----:B------:R-:W-:Y:S01]  /*6930*/  FMUL.FTZ R114, R48, R47 ;  /* 0x0000002f30727220 */ /* 0x000fe20000410000 */
[----:B------:R-:W-:Y:S02]  /*6940*/  HADD2.F32 R46, -RZ, R133.H0_H0 ;  /* 0x20000085ff2e7230 */ /* 0x000fe40000004100 */
[----:B------:R-:W-:Y:S01]  /*6950*/  FMUL.FTZ R74, R44, R134 ;  /* 0x000000862c4a7220 */ /* 0x000fe20000410000 */
[----:B------:R-:W-:-:S02]  /*6960*/  HADD2.F32 R72, -RZ, R72.H0_H0 ;  /* 0x20000048ff487230 */ /* 0x000fc40000004100 */
[----:B------:R-:W-:Y:S01]  /*6970*/  FMUL.FTZ R47, R45, R47 ;  /* 0x0000002f2d2f7220 */ /* 0x000fe20000410000 */
[C---:B------:R-:W-:Y:S01]  /*6980*/  FMUL.FTZ R49, R43.reuse, R134 ;  /* 0x000000862b317220 */ /* 0x040fe20000410000 */
[----:B------:R-:W-:Y:S01]  /*6990*/  FFMA.FTZ R74, R43, R46, -R74 ;  /* 0x0000002e2b4a7223 */ /* 0x000fe2000001084a */
[----:B------:R-:W-:Y:S02]  /*69a0*/  HADD2.F32 R43, -RZ, R50.H0_H0 ;  /* 0x20000032ff2b7230 */ /* 0x000fe40000004100 */
[----:B------:R-:W-:Y:S01]  /*69b0*/  FFMA.FTZ R48, R48, R72, R47 ;  /* 0x0000004830307223 */ /* 0x000fe2000001002f */
[----:B------:R-:W-:Y:S01]  /*69c0*/  FFMA.FTZ R49, R44, R46, R49 ;  /* 0x0000002e2c317223 */ /* 0x000fe20000010031 */
[----:B------:R-:W-:Y:S02]  /*69d0*/  HADD2.F32 R47, -RZ, R37.H0_H0 ;  /* 0x20000025ff2f7230 */ /* 0x000fe40000004100 */
[----:B------:R-:W-:Y:S01]  /*69e0*/  FFMA.FTZ R51, R45, R72, -R114 ;  /* 0x000000482d337223 */ /* 0x000fe20000010872 */
[----:B------:R-:W-:Y:S01]  /*69f0*/  HADD2.F32 R44, -RZ, R133.H1_H1 ;  /* 0x30000085ff2c7230 */ /* 0x000fe20000004100 */
[----:B------:R-:W-:Y:S01]  /*6a00*/  F2FP.F16.F32.PACK_AB R115, R115, R116 ;  /* 0x000000747373723e */ /* 0x000fe200000000ff */
[----:B------:R-:W-:Y:S01]  /*6a10*/  HADD2.F32 R37, -RZ, R42.H0_H0 ;  /* 0x2000002aff257230 */ /* 0x000fe20000004100 */
[----:B------:R-:W-:Y:S01]  /*6a20*/  F2FP.F16.F32.PACK_AB R48, R48, R49 ;  /* 0x000000313030723e */ /* 0x000fe200000000ff */
[----:B------:R-:W-:Y:S01]  /*6a30*/  HADD2.F32 R50, -RZ, R50.H1_H1 ;  /* 0x30000032ff327230 */ /* 0x000fe20000004100 */
[----:B------:R-:W-:Y:S01]  /*6a40*/  F2FP.F16.F32.PACK_AB R40, R51, R74 ;  /* 0x0000004a3328723e */ /* 0x000fe200000000ff */
[----:B------:R-:W-:Y:S01]  /*6a50*/  HADD2.F32 R42, -RZ, R42.H1_H1 ;  /* 0x3000002aff2a7230 */ /* 0x000fe20000004100 */
[----:B------:R-:W-:Y:S01]  /*6a60*/  MOV R49, R39 ;  /* 0x0000002700317202 */ /* 0x000fe20000000f00 */
[----:B------:R-:W-:-:S02]  /*6a70*/  HADD2.F32 R45, -RZ, R36.H0_H0 ;  /* 0x20000024ff2d7230 */ /* 0x000fc40000004100 */
[-C--:B------:R-:W-:Y:S01]  /*6a80*/  FMUL.FTZ R36, R43, R44.reuse ;  /* 0x0000002c2b247220 */ /* 0x080fe20000410000 */
[----:B------:R-:W-:Y:S02]  /*6a90*/  HADD2.F32 R132, -RZ, R132.H0_H0 ;  /* 0x20000084ff847230 */ /* 0x000fe40000004100 */
[-C--:B------:R-:W-:Y:S01]  /*6aa0*/  FMUL.FTZ R73, R50, R47.reuse ;  /* 0x0000002f32497220 */ /* 0x080fe20000410000 */
[C---:B------:R-:W-:Y:S01]  /*6ab0*/  FMUL.FTZ R44, R37.reuse, R44 ;  /* 0x0000002c252c7220 */ /* 0x040fe20000410000 */
[C---:B------:R-:W-:Y:S01]  /*6ac0*/  FMUL.FTZ R47, R42.reuse, R47 ;  /* 0x0000002f2a2f7220 */ /* 0x040fe20000410000 */
[----:B------:R-:W-:Y:S02]  /*6ad0*/  IMAD.MOV.U32 R51, RZ, RZ, R115 ;  /* 0x000000ffff337224 */ /* 0x000fe400078e0073 */
[-C--:B------:R-:W-:Y:S01]  /*6ae0*/  FFMA.FTZ R36, R37, R132.reuse, -R36 ;  /* 0x0000008425247223 */ /* 0x080fe20000010824 */
[----:B------:R-:W-:Y:S01]  /*6af0*/  FFMA.FTZ R44, R43, R132, R44 ;  /* 0x000000842b2c7223 */ /* 0x000fe2000001002c */
[-C--:B------:R-:W-:Y:S01]  /*6b00*/  FFMA.FTZ R73, R42, R45.reuse, -R73 ;  /* 0x0000002d2a497223 */ /* 0x080fe20000010849 */
[----:B------:R-:W-:Y:S01]  /*6b10*/  FFMA.FTZ R47, R50, R45, R47 ;  /* 0x0000002d322f7223 */ /* 0x000fe2000001002f */
[----:B------:R-:W-:-:S03]  /*6b20*/  F2FP.F16.F32.PACK_AB R43, R118, R75 ;  /* 0x0000004b762b723e */ /* 0x000fc600000000ff */
[----:B------:R-:W-:Y:S02]  /*6b30*/  F2FP.F16.F32.PACK_AB R42, R73, R36 ;  /* 0x00000024492a723e */ /* 0x000fe400000000ff */
[----:B------:R-:W-:-:S07]  /*6b40*/  F2FP.F16.F32.PACK_AB R50, R47, R44 ;  /* 0x0000002c2f32723e */ /* 0x000fce00000000ff */
.L_x_1818:
[----:B------:R-:W-:Y:S05]  /*6b50*/  BSYNC B2 ;  /* 0x0000000000027941 */ /* 0x000fea0003800000 */
.L_x_1817:
[----:B------:R-:W-:Y:S02]  /*6b60*/  ULDC.64 UR4, c[0x0][0x208] ;  /* 0x0000820000047ab9 */ /* 0x000fe40000000a00 */
[----:B0-----:R3:W-:Y:S04]  /*6b70*/  STG.E.128 desc[UR4][R68.64], R40 ;  /* 0x0000002844007986 */ /* 0x0017e8000c101d04 */
[----:B--2---:R3:W-:Y:S02]  /*6b80*/  @!P4 STG.E.128 desc[UR4][R70.64], R48 ;  /* 0x000000304600c986 */ /* 0x0047e4000c101d04 */
.L_x_1812:
[----:B------:R-:W-:Y:S05]  /*6b90*/  BSYNC B1 ;  /* 0x0000000000017941 */ /* 0x000fea0003800000 */
.L_x_1811:
[----:B------:R-:W-:Y:S02]  /*6ba0*/  VIADD R37, R218, 0x20 ;  /* 0x00000020da257836 */ /* 0x000fe40000000000 */
[-C--:B--2---:R-:W-:Y:S02]  /*6bb0*/  IMAD R36, R102, R110.reuse, RZ ;  /* 0x0000006e66247224 */ /* 0x084fe400078e02ff */
[----:B------:R-:W-:-:S04]  /*6bc0*/  IMAD.WIDE.U32 R112, R37, R110, R112 ;  /* 0x0000006e25707225 */ /* 0x000fc800078e0070 */
[----:B---3--:R-:W-:Y:S01]  /*6bd0*/  IMAD R49, R37, R111, R36 ;  /* 0x0000006f25317224 */ /* 0x008fe200078e0224 */
[----:B------:R-:W-:Y:S06]  /*6be0*/  @P0 BRA `(.L_x_1789) ;  /* 0x0000001000f40947 */ /* 0x000fec0003800000 */
[----:B------:R-:W-:Y:S01]  /*6bf0*/  ISETP.NE.AND P0, PT, R29, RZ, PT ;  /* 0x000000ff1d00720c */ /* 0x000fe20003f05270 */
[----:B------:R-:W-:Y:S01]  /*6c00*/  BSSY B1, `(.L_x_1819) ;  /* 0x0000084000017945 */ /* 0x000fe20003800000 */
[----:B------:R-:W-:-:S11]  /*6c10*/  IMAD.IADD R49, R113, 0x1, R49 ;  /* 0x0000000171317824 */ /* 0x000fd600078e0231 */
[----:B------:R-:W-:Y:S05]  /*6c20*/  @!P0 BRA `(.L_x_1820) ;  /* 0x0000000800048947 */ /* 0x000fea0003800000 */
[----:B------:R-:W2:Y:S01]  /*6c30*/  LDL R40, [R1+0x24] ;  /* 0x0000240001287983 */ /* 0x000ea20000100800 */
[----:B------:R-:W-:Y:S01]  /*6c40*/  SEL R36, R28, R123, !P3 ;  /* 0x0000007b1c247207 */ /* 0x000fe20005800000 */
[C---:B------:R-:W-:Y:S01]  /*6c50*/  VIADD R41, R218.reuse, 0x20 ;  /* 0x00000020da297836 */ /* 0x040fe20000000000 */
[----:B------:R-:W-:Y:S01]  /*6c60*/  IADD3 R39, R218, 0x20, RZ ;  /* 0x00000020da277810 */ /* 0x000fe20007ffe0ff */
[----:B------:R-:W-:Y:S01]  /*6c70*/  BSSY B2, `(.L_x_1821) ;  /* 0x0000079000027945 */ /* 0x000fe20003800000 */
[----:B------:R-:W-:Y:S01]  /*6c80*/  SHF.R.S32.HI R37, RZ, 0x1f, R36 ;  /* 0x0000001fff257819 */ /* 0x000fe20000011424 */
[----:B------:R-:W-:Y:S02]  /*6c90*/  IMAD.SHL.U32 R41, R41, 0x40, RZ ;  /* 0x0000004029297824 */ /* 0x000fe400078e00ff */
[----:B------:R-:W-:Y:S01]  /*6ca0*/  IMAD.SHL.U32 R39, R39, 0x40, RZ ;  /* 0x0000004027277824 */ /* 0x000fe200078e00ff */
[----:B------:R-:W-:Y:S02]  /*6cb0*/  LEA.HI R37, R37, R36, RZ, 0x4 ;  /* 0x0000002425257211 */ /* 0x000fe400078f20ff */
[----:B------:R-:W-:-:S02]  /*6cc0*/  LOP3.LUT R41, R41, 0x1c0, RZ, 0xc0, !PT ;  /* 0x000001c029297812 */ /* 0x000fc400078ec0ff */
[----:B------:R-:W-:Y:S02]  /*6cd0*/  LEA.HI.SX32 R37, R37, R34, 0x1c ;  /* 0x0000002225257211 */ /* 0x000fe400078fe2ff */
[----:B------:R-:W-:Y:S02]  /*6ce0*/  LOP3.LUT R39, R39, 0x1c0, RZ, 0xc0, !PT ;  /* 0x000001c027277812 */ /* 0x000fe400078ec0ff */
[----:B------:R-:W-:Y:S01]  /*6cf0*/  SHF.R.S32.HI R36, RZ, 0x1f, R37 ;  /* 0x0000001fff247819 */ /* 0x000fe20000011425 */
[----:B------:R-:W-:Y:S01]  /*6d00*/  IMAD.SHL.U32 R47, R37, 0x8, RZ ;  /* 0x00000008252f7824 */ /* 0x000fe200078e00ff */
[----:B------:R-:W-:Y:S02]  /*6d10*/  SHF.R.U32.HI R41, RZ, 0x3, R41 ;  /* 0x00000003ff297819 */ /* 0x000fe40000011629 */
[----:B------:R-:W-:Y:S02]  /*6d20*/  LEA.HI R38, R36, R37, RZ, 0x3 ;  /* 0x0000002524267211 */ /* 0x000fe400078f18ff */
[----:B------:R-:W-:-:S02]  /*6d30*/  LOP3.LUT R36, R39, 0x38, R47, 0xf8, !PT ;  /* 0x0000003827247812 */ /* 0x000fc400078ef82f */
[----:B------:R-:W-:Y:S01]  /*6d40*/  IADD3 R37, P4, P5, R88, R112, R35 ;  /* 0x0000007058257210 */ /* 0x000fe20007d9e023 */
[----:B------:R-:W-:Y:S01]  /*6d50*/  IMAD.SHL.U32 R39, R38, 0x200, RZ ;  /* 0x0000020026277824 */ /* 0x000fe200078e00ff */
[----:B------:R-:W-:Y:S02]  /*6d60*/  LOP3.LUT R36, R36, R41, RZ, 0x3c, !PT ;  /* 0x0000002924247212 */ /* 0x000fe400078e3cff */
[----:B------:R-:W-:Y:S02]  /*6d70*/  IADD3.X R38, R0, R49, R95, P4, P5 ;  /* 0x0000003100267210 */ /* 0x000fe400027ea45f */
[----:B------:R-:W-:Y:S02]  /*6d80*/  LOP3.LUT R39, R39, 0x7ffff000, RZ, 0xc0, !PT ;  /* 0x7ffff00027277812 */ /* 0x000fe400078ec0ff */
[----:B------:R-:W-:Y:S02]  /*6d90*/  LEA R44, P4, R37, R108, 0x1 ;  /* 0x0000006c252c7211 */ /* 0x000fe400078808ff */
[----:B------:R-:W-:-:S02]  /*6da0*/  ISETP.GE.AND P0, PT, R47, R121, PT ;  /* 0x000000792f00720c */ /* 0x000fc40003f06270 */
[----:B------:R-:W-:Y:S01]  /*6db0*/  LEA.HI.X R45, R37, R109, R38, 0x1, P4 ;  /* 0x0000006d252d7211 */ /* 0x000fe200020f0c26 */
[----:B------:R-:W-:-:S05]  /*6dc0*/  IMAD R37, R17, 0x4000, R5 ;  /* 0x0000400011257824 */ /* 0x000fca00078e0205 */
[----:B------:R-:W-:-:S05]  /*6dd0*/  LEA R37, R37, R16, 0x1 ;  /* 0x0000001025257211 */ /* 0x000fca00078e08ff */
[--C-:B------:R-:W-:Y:S02]  /*6de0*/  @!P0 SHF.R.S32.HI R48, RZ, 0x1f, R47.reuse ;  /* 0x0000001fff308819 */ /* 0x100fe4000001142f */
[----:B------:R-:W-:-:S04]  /*6df0*/  @!P0 IADD3 R47, P4, P5, R88, R112, R47 ;  /* 0x00000070582f8210 */ /* 0x000fc80007d9e02f */
[----:B------:R-:W-:Y:S02]  /*6e00*/  @!P0 IADD3.X R48, R0, R49, R48, P4, P5 ;  /* 0x0000003100308210 */ /* 0x000fe400027ea430 */
[----:B------:R-:W-:Y:S02]  /*6e10*/  ISETP.GE.AND P5, PT, R18, R120, PT ;  /* 0x000000781200720c */ /* 0x000fe40003fa6270 */
[----:B------:R-:W-:-:S04]  /*6e20*/  @!P0 LEA R46, P4, R47, R108, 0x1 ;  /* 0x0000006c2f2e8211 */ /* 0x000fc800078808ff */
[----:B------:R-:W-:Y:S02]  /*6e30*/  @!P0 LEA.HI.X R47, R47, R109, R48, 0x1, P4 ;  /* 0x0000006d2f2f8211 */ /* 0x000fe400020f0c30 */
[----:B--2---:R-:W-:-:S05]  /*6e40*/  IADD3 R36, R36, R39, R40 ;  /* 0x0000002724247210 */ /* 0x004fca0007ffe028 */
[----:B------:R-:W-:-:S04]  /*6e50*/  IMAD R39, R17, 0x4000, R36 ;  /* 0x0000400011277824 */ /* 0x000fc800078e0224 */
[----:B------:R-:W-:Y:S02]  /*6e60*/  IMAD R40, R39, 0x2, R16 ;  /* 0x0000000227287824 */ /* 0x000fe400078e0210 */
[----:B------:R-:W2:Y:S04]  /*6e70*/  LDS.128 R36, [R37+0x20400] ;  /* 0x0204000025247984 */ /* 0x000ea80000000c00 */
[----:B------:R-:W3:Y:S01]  /*6e80*/  LDS.128 R40, [R40+0x20400] ;  /* 0x0204000028287984 */ /* 0x000ee20000000c00 */
[----:B------:R-:W-:Y:S05]  /*6e90*/  @P5 BRA `(.L_x_1822) ;  /* 0x0000000400585947 */ /* 0x000fea0003800000 */
[--C-:B0-----:R-:W-:Y:S01]  /*6ea0*/  SHF.R.U64 R70, R64, 0x10, R65.reuse ;  /* 0x0000001040467819 */ /* 0x101fe20000001241 */
[----:B---3--:R-:W-:Y:S01]  /*6eb0*/  IMAD.MOV.U32 R50, RZ, RZ, R40 ;  /* 0x000000ffff327224 */ /* 0x008fe200078e0028 */
[----:B------:R-:W-:Y:S01]  /*6ec0*/  SHF.R.U32.HI R64, RZ, 0x10, R65 ;  /* 0x00000010ff407819 */ /* 0x000fe20000011641 */
[----:B------:R-:W-:Y:S01]  /*6ed0*/  IMAD.MOV.U32 R51, RZ, RZ, R42 ;  /* 0x000000ffff337224 */ /* 0x000fe200078e002a */
[----:B------:R-:W-:Y:S01]  /*6ee0*/  SHF.R.U64 R71, R56, 0x10, R57 ;  /* 0x0000001038477819 */ /* 0x000fe20000001239 */
[----:B--2---:R-:W-:Y:S01]  /*6ef0*/  IMAD.MOV.U32 R40, RZ, RZ, R38 ;  /* 0x000000ffff287224 */ /* 0x004fe200078e0026 */
[----:B------:R-:W-:Y:S01]  /*6f00*/  SHF.R.U64 R48, R58, 0x10, R59 ;  /* 0x000000103a307819 */ /* 0x000fe2000000123b */
[--C-:B------:R-:W-:Y:S01]  /*6f10*/  HADD2.F32 R42, -RZ, R41.reuse.H0_H0 ;  /* 0x20000029ff2a7230 */ /* 0x100fe20000004100 */
[----:B------:R-:W-:Y:S01]  /*6f20*/  SHF.R.U32.HI R56, RZ, 0x10, R57 ;  /* 0x00000010ff387819 */ /* 0x000fe20000011639 */
[----:B------:R-:W-:Y:S01]  /*6f30*/  HADD2.F32 R41, -RZ, R41.H1_H1 ;  /* 0x30000029ff297230 */ /* 0x000fe20000004100 */
[----:B------:R-:W-:Y:S01]  /*6f40*/  SHF.R.U32.HI R68, RZ, 0x10, R59 ;  /* 0x00000010ff447819 */ /* 0x000fe2000001163b */
[--C-:B------:R-:W-:Y:S01]  /*6f50*/  HADD2.F32 R38, -RZ, R37.reuse.H0_H0 ;  /* 0x20000025ff267230 */ /* 0x100fe20000004100 */
[--C-:B------:R-:W-:Y:S01]  /*6f60*/  SHF.R.U64 R69, R66, 0x10, R67.reuse ;  /* 0x0000001042457819 */ /* 0x100fe20000001243 */
[----:B------:R-:W-:Y:S01]  /*6f70*/  HADD2.F32 R58, -RZ, R64.H0_H0 ;  /* 0x20000040ff3a7230 */ /* 0x000fe20000004100 */
[----:B------:R-:W-:Y:S01]  /*6f80*/  SHF.R.U32.HI R67, RZ, 0x10, R67 ;  /* 0x00000010ff437819 */ /* 0x000fe20000011643 */
[----:B------:R-:W-:-:S02]  /*6f90*/  HADD2.F32 R37, -RZ, R37.H1_H1 ;  /* 0x30000025ff257230 */ /* 0x000fc40000004100 */
[----:B------:R-:W-:Y:S02]  /*6fa0*/  HADD2.F32 R59, -RZ, R131.H1_H1 ;  /* 0x30000083ff3b7230 */ /* 0x000fe40000004100 */
[-C--:B------:R-:W-:Y:S01]  /*6fb0*/  FMUL.FTZ R64, R41, R58.reuse ;  /* 0x0000003a29407220 */ /* 0x080fe20000410000 */
[----:B------:R-:W-:Y:S02]  /*6fc0*/  HADD2.F32 R56, -RZ, R56.H0_H0 ;  /* 0x20000038ff387230 */ /* 0x000fe40000004100 */
[C---:B------:R-:W-:Y:S01]  /*6fd0*/  FMUL.FTZ R58, R37.reuse, R58 ;  /* 0x0000003a253a7220 */ /* 0x040fe20000410000 */
[----:B------:R-:W-:Y:S02]  /*6fe0*/  HADD2.F32 R57, -RZ, R129.H1_H1 ;  /* 0x30000081ff397230 */ /* 0x000fe40000004100 */
[-C--:B------:R-:W-:Y:S01]  /*6ff0*/  FMUL.FTZ R65, R42, R59.reuse ;  /* 0x0000003b2a417220 */ /* 0x080fe20000410000 */
[C---:B------:R-:W-:Y:S01]  /*7000*/  FMUL.FTZ R59, R38.reuse, R59 ;  /* 0x0000003b263b7220 */ /* 0x040fe20000410000 */
[-C--:B------:R-:W-:Y:S01]  /*7010*/  FFMA.FTZ R64, R37, R56.reuse, -R64 ;  /* 0x0000003825407223 */ /* 0x080fe20000010840 */
[----:B------:R-:W-:Y:S01]  /*7020*/  FFMA.FTZ R66, R41, R56, R58 ;  /* 0x0000003829427223 */ /* 0x000fe2000001003a */
[----:B------:R-:W-:Y:S01]  /*7030*/  FFMA.FTZ R65, R38, R57, -R65 ;  /* 0x0000003926417223 */ /* 0x000fe20000010841 */
[----:B------:R-:W-:-:S02]  /*7040*/  HADD2.F32 R56, -RZ, R130.H1_H1 ;  /* 0x30000082ff387230 */ /* 0x000fc40000004100 */
[----:B------:R-:W-:Y:S01]  /*7050*/  FFMA.FTZ R59, R42, R57, R59 ;  /* 0x000000392a3b7223 */ /* 0x000fe2000001003b */
[----:B------:R-:W-:Y:S02]  /*7060*/  HADD2.F32 R37, -RZ, R39.H0_H0 ;  /* 0x20000027ff257230 */ /* 0x000fe40000004100 */
[--C-:B------:R-:W-:Y:S02]  /*7070*/  HADD2.F32 R38, -RZ, R43.reuse.H0_H0 ;  /* 0x2000002bff267230 */ /* 0x100fe40000004100 */
[----:B------:R-:W-:Y:S02]  /*7080*/  HADD2.F32 R41, -RZ, R128.H1_H1 ;  /* 0x30000080ff297230 */ /* 0x000fe40000004100 */
[----:B------:R-:W-:Y:S01]  /*7090*/  FMUL.FTZ R57, R37, R56 ;  /* 0x0000003825397220 */ /* 0x000fe20000410000 */
[----:B------:R-:W-:Y:S02]  /*70a0*/  HADD2.F32 R43, -RZ, R43.H1_H1 ;  /* 0x3000002bff2b7230 */ /* 0x000fe40000004100 */
[----:B------:R-:W-:-:S02]  /*70b0*/  HADD2.F32 R58, -RZ, R67.H0_H0 ;  /* 0x20000043ff3a7230 */ /* 0x000fc40000004100 */
[CC--:B------:R-:W-:Y:S01]  /*70c0*/  FFMA.FTZ R57, R38.reuse, R41.reuse, R57 ;  /* 0x0000002926397223 */ /* 0x0c0fe20000010039 */
[----:B------:R-:W-:Y:S02]  /*70d0*/  HADD2.F32 R39, -RZ, R39.H1_H1 ;  /* 0x30000027ff277230 */ /* 0x000fe40000004100 */
[----:B------:R-:W-:Y:S02]  /*70e0*/  HADD2.F32 R42, -RZ, R68.H0_H0 ;  /* 0x20000044ff2a7230 */ /* 0x000fe40000004100 */
[----:B------:R-:W-:Y:S01]  /*70f0*/  FMUL.FTZ R68, R38, R56 ;  /* 0x0000003826447220 */ /* 0x000fe20000410000 */
[-C--:B------:R-:W-:Y:S01]  /*7100*/  FMUL.FTZ R56, R43, R58.reuse ;  /* 0x0000003a2b387220 */ /* 0x080fe20000410000 */
[----:B------:R-:W-:Y:S01]  /*7110*/  FMUL.FTZ R58, R39, R58 ;  /* 0x0000003a273a7220 */ /* 0x000fe20000410000 */
[----:B------:R-:W-:Y:S02]  /*7120*/  HADD2.F32 R131, -RZ, R131.H0_H0 ;  /* 0x20000083ff837230 */ /* 0x000fe40000004100 */
[----:B------:R-:W-:Y:S01]  /*7130*/  FFMA.FTZ R68, R37, R41, -R68 ;  /* 0x0000002925447223 */ /* 0x000fe20000010844 */
[----:B------:R-:W-:-:S02]  /*7140*/  HADD2.F32 R38, -RZ, R50.H0_H0 ;  /* 0x20000032ff267230 */ /* 0x000fc40000004100 */
[-C--:B------:R-:W-:Y:S01]  /*7150*/  FFMA.FTZ R67, R39, R42.reuse, -R56 ;  /* 0x0000002a27437223 */ /* 0x080fe20000010838 */
[----:B------:R-:W-:Y:S02]  /*7160*/  HADD2.F32 R41, -RZ, R70.H0_H0 ;  /* 0x20000046ff297230 */ /* 0x000fe40000004100 */
[----:B------:R-:W-:Y:S01]  /*7170*/  FFMA.FTZ R58, R43, R42, R58 ;  /* 0x0000002a2b3a7223 */ /* 0x000fe2000001003a */
[----:B------:R-:W-:Y:S02]  /*7180*/  HADD2.F32 R37, -RZ, R36.H0_H0 ;  /* 0x20000024ff257230 */ /* 0x000fe40000004100 */
[-C--:B------:R-:W-:Y:S01]  /*7190*/  FMUL.FTZ R42, R38, R131.reuse ;  /* 0x00000083262a7220 */ /* 0x080fe20000410000 */
[----:B------:R-:W-:Y:S01]  /*71a0*/  HADD2.F32 R50, -RZ, R50.H1_H1 ;  /* 0x30000032ff327230 */ /* 0x000fe20000004100 */
[----:B------:R-:W-:Y:S01]  /*71b0*/  F2FP.F16.F32.PACK_AB R67, R67, R68 ;  /* 0x000000444343723e */ /* 0x000fe200000000ff */
[----:B------:R-:W-:Y:S02]  /*71c0*/  HADD2.F32 R129, -RZ, R129.H0_H0 ;  /* 0x20000081ff817230 */ /* 0x000fe40000004100 */
        /* <DEDUP_REMOVED lines=11> */
[----:B------:R-:W-:Y:S01]  /*7280*/  HADD2.F32 R38, -RZ, R69.H0_H0 ;  /* 0x20000045ff267230 */ /* 0x000fe20000004100 */
[----:B------:R-:W-:Y:S01]  /*7290*/  F2FP.F16.F32.PACK_AB R57, R58, R57 ;  /* 0x000000393a39723e */ /* 0x000fe200000000ff */
[----:B------:R-:W-:-:S02]  /*72a0*/  HADD2.F32 R36, -RZ, R40.H0_H0 ;  /* 0x20000028ff247230 */ /* 0x000fc40000004100 */
[-C--:B------:R-:W-:Y:S01]  /*72b0*/  FMUL.FTZ R39, R37, R130.reuse ;  /* 0x0000008225277220 */ /* 0x080fe20000410000 */
[----:B------:R-:W-:Y:S01]  /*72c0*/  HADD2.F32 R51, -RZ, R51.H1_H1 ;  /* 0x30000033ff337230 */ /* 0x000fe20000004100 */
[----:B------:R-:W-:Y:S01]  /*72d0*/  F2FP.F16.F32.PACK_AB R50, R50, R131 ;  /* 0x000000833232723e */ /* 0x000fe200000000ff */
[----:B------:R-:W-:Y:S02]  /*72e0*/  HADD2.F32 R40, -RZ, R40.H1_H1 ;  /* 0x30000028ff287230 */ /* 0x000fe40000004100 */
[----:B------:R-:W-:Y:S01]  /*72f0*/  FMUL.FTZ R130, R36, R130 ;  /* 0x0000008224827220 */ /* 0x000fe20000410000 */
[----:B------:R-:W-:Y:S02]  /*7300*/  HADD2.F32 R128, -RZ, R128.H0_H0 ;  /* 0x20000080ff807230 */ /* 0x000fe40000004100 */
[-C--:B------:R-:W-:Y:S01]  /*7310*/  FMUL.FTZ R41, R51, R38.reuse ;  /* 0x0000002633297220 */ /* 0x080fe20000410000 */
[----:B------:R-:W-:Y:S02]  /*7320*/  HADD2.F32 R48, -RZ, R48.H0_H0 ;  /* 0x20000030ff307230 */ /* 0x000fe40000004100 */
[----:B------:R-:W-:Y:S01]  /*7330*/  FMUL.FTZ R38, R40, R38 ;  /* 0x0000002628267220 */ /* 0x000fe20000410000 */
[-C--:B------:R-:W-:Y:S01]  /*7340*/  FFMA.FTZ R39, R36, R128.reuse, -R39 ;  /* 0x0000008024277223 */ /* 0x080fe20000010827 */
[----:B------:R-:W-:Y:S01]  /*7350*/  FFMA.FTZ R130, R37, R128, R130 ;  /* 0x0000008025827223 */ /* 0x000fe20000010082 */
[-C--:B------:R-:W-:Y:S01]  /*7360*/  FFMA.FTZ R40, R40, R48.reuse, -R41 ;  /* 0x0000003028287223 */ /* 0x080fe20000010829 */
[----:B------:R-:W-:Y:S01]  /*7370*/  FFMA.FTZ R51, R51, R48, R38 ;  /* 0x0000003033337223 */ /* 0x000fe20000010026 */
[----:B------:R-:W-:Y:S01]  /*7380*/  F2FP.F16.F32.PACK_AB R36, R43, R42 ;  /* 0x0000002a2b24723e */ /* 0x000fe200000000ff */
[----:B------:R-:W-:Y:S01]  /*7390*/  IMAD.MOV.U32 R43, RZ, RZ, R57 ;  /* 0x000000ffff2b7224 */ /* 0x000fe200078e0039 */
[----:B------:R-:W-:-:S02]  /*73a0*/  F2FP.F16.F32.PACK_AB R37, R64, R65 ;  /* 0x000000414025723e */ /* 0x000fc400000000ff */
[----:B------:R-:W-:Y:S01]  /*73b0*/  F2FP.F16.F32.PACK_AB R38, R40, R39 ;  /* 0x000000272826723e */ /* 0x000fe200000000ff */
[----:B------:R-:W-:Y:S01]  /*73c0*/  IMAD.MOV.U32 R40, RZ, RZ, R50 ;  /* 0x000000ffff287224 */ /* 0x000fe200078e0032 */
[----:B------:R-:W-:Y:S02]  /*73d0*/  F2FP.F16.F32.PACK_AB R41, R66, R59 ;  /* 0x0000003b4229723e */ /* 0x000fe400000000ff */
[----:B------:R-:W-:Y:S02]  /*73e0*/  F2FP.F16.F32.PACK_AB R42, R51, R130 ;  /* 0x00000082332a723e */ /* 0x000fe400000000ff */
[----:B------:R-:W-:-:S07]  /*73f0*/  MOV R39, R67 ;  /* 0x0000004300277202 */ /* 0x000fce0000000f00 */
.L_x_1822:
[----:B------:R-:W-:Y:S05]  /*7400*/  BSYNC B2 ;  /* 0x0000000000027941 */ /* 0x000fea0003800000 */
.L_x_1821:
[----:B------:R-:W-:Y:S02]  /*7410*/  ULDC.64 UR4, c[0x0][0x208] ;  /* 0x0000820000047ab9 */ /* 0x000fe40000000a00 */
[----:B--2---:R2:W-:Y:S04]  /*7420*/  STG.E.128 desc[UR4][R44.64], R36 ;  /* 0x000000242c007986 */ /* 0x0045e8000c101d04 */
[----:B---3--:R2:W-:Y:S02]  /*7430*/  @!P0 STG.E.128 desc[UR4][R46.64], R40 ;  /* 0x000000282e008986 */ /* 0x0085e4000c101d04 */
.L_x_1820:
[----:B------:R-:W-:Y:S05]  /*7440*/  BSYNC B1 ;  /* 0x0000000000017941 */ /* 0x000fea0003800000 */
.L_x_1819:
[----:B------:R-:W-:-:S13]  /*7450*/  ISETP.NE.AND P0, PT, R92, RZ, PT ;  /* 0x000000ff5c00720c */ /* 0x000fda0003f05270 */
[----:B------:R-:W-:Y:S05]  /*7460*/  @!P0 BRA `(.L_x_1789) ;  /* 0x0000000800d48947 */ /* 0x000fea0003800000 */
[----:B--2---:R-:W2:Y:S01]  /*7470*/  LDL R37, [R1+0x24] ;  /* 0x0000240001257983 */ /* 0x004ea20000100800 */
[----:B------:R-:W-:Y:S01]  /*7480*/  SEL R123, R28, R123, !P2 ;  /* 0x0000007b1c7b7207 */ /* 0x000fe20005000000 */
[----:B------:R-:W-:Y:S01]  /*7490*/  VIADD R38, R218, 0x20 ;  /* 0x00000020da267836 */ /* 0x000fe20000000000 */
[----:B------:R-:W-:Y:S01]  /*74a0*/  IADD3 R45, P0, P4, R88, R112, R91 ;  /* 0x00000070582d7210 */ /* 0x000fe20007c1e05b */
[----:B------:R-:W-:Y:S01]  /*74b0*/  VIADD R39, R218, 0x20 ;  /* 0x00000020da277836 */ /* 0x000fe20000000000 */
[----:B------:R-:W-:Y:S01]  /*74c0*/  SHF.R.S32.HI R36, RZ, 0x1f, R123 ;  /* 0x0000001fff247819 */ /* 0x000fe2000001147b */
[----:B------:R-:W-:Y:S01]  /*74d0*/  IMAD.SHL.U32 R38, R38, 0x40, RZ ;  /* 0x0000004026267824 */ /* 0x000fe200078e00ff */
[----:B------:R-:W-:Y:S01]  /*74e0*/  IADD3.X R46, R0, R49, R96, P0, P4 ;  /* 0x00000031002e7210 */ /* 0x000fe200007e8460 */
[----:B------:R-:W-:Y:S01]  /*74f0*/  BSSY B1, `(.L_x_1823) ;  /* 0x0000071000017945 */ /* 0x000fe20003800000 */
[----:B------:R-:W-:Y:S02]  /*7500*/  LEA.HI R123, R36, R123, RZ, 0x4 ;  /* 0x0000007b247b7211 */ /* 0x000fe400078f20ff */
[----:B------:R-:W-:-:S02]  /*7510*/  SHF.L.U32 R39, R39, 0x6, RZ ;  /* 0x0000000627277819 */ /* 0x000fc400000006ff */
[----:B------:R-:W-:Y:S02]  /*7520*/  LEA.HI.SX32 R123, R123, R90, 0x1c ;  /* 0x0000005a7b7b7211 */ /* 0x000fe400078fe2ff */
[----:B------:R-:W-:Y:S02]  /*7530*/  LOP3.LUT R39, R39, 0x1c0, RZ, 0xc0, !PT ;  /* 0x000001c027277812 */ /* 0x000fe400078ec0ff */
[----:B------:R-:W-:Y:S01]  /*7540*/  SHF.R.S32.HI R36, RZ, 0x1f, R123 ;  /* 0x0000001fff247819 */ /* 0x000fe2000001147b */
[----:B------:R-:W-:Y:S01]  /*7550*/  IMAD.SHL.U32 R47, R123, 0x8, RZ ;  /* 0x000000087b2f7824 */ /* 0x000fe200078e00ff */
[----:B------:R-:W-:Y:S02]  /*7560*/  LOP3.LUT R38, R38, 0x1c0, RZ, 0xc0, !PT ;  /* 0x000001c026267812 */ /* 0x000fe400078ec0ff */
[----:B------:R-:W-:Y:S02]  /*7570*/  LEA.HI R123, R36, R123, RZ, 0x3 ;  /* 0x0000007b247b7211 */ /* 0x000fe400078f18ff */
[----:B------:R-:W-:-:S02]  /*7580*/  SHF.R.U32.HI R38, RZ, 0x3, R38 ;  /* 0x00000003ff267819 */ /* 0x000fc40000011626 */
[----:B------:R-:W-:Y:S01]  /*7590*/  LOP3.LUT R36, R39, 0x38, R47, 0xf8, !PT ;  /* 0x0000003827247812 */ /* 0x000fe200078ef82f */
[----:B------:R-:W-:Y:S01]  /*75a0*/  IMAD.SHL.U32 R123, R123, 0x200, RZ ;  /* 0x000002007b7b7824 */ /* 0x000fe200078e00ff */
[----:B------:R-:W-:Y:S02]  /*75b0*/  ISETP.GE.AND P4, PT, R226, R120, PT ;  /* 0x00000078e200720c */ /* 0x000fe40003f86270 */
[----:B------:R-:W-:Y:S02]  /*75c0*/  LOP3.LUT R36, R36, R38, RZ, 0x3c, !PT ;  /* 0x0000002624247212 */ /* 0x000fe400078e3cff */
[----:B------:R-:W-:Y:S02]  /*75d0*/  LOP3.LUT R123, R123, 0x7ffff000, RZ, 0xc0, !PT ;  /* 0x7ffff0007b7b7812 */ /* 0x000fe400078ec0ff */
[----:B------:R-:W-:-:S04]  /*75e0*/  LEA R44, P0, R45, R108, 0x1 ;  /* 0x0000006c2d2c7211 */ /* 0x000fc800078008ff */
[----:B------:R-:W-:Y:S02]  /*75f0*/  LEA.HI.X R45, R45, R109, R46, 0x1, P0 ;  /* 0x0000006d2d2d7211 */ /* 0x000fe400000f0c2e */
[----:B--2---:R-:W-:Y:S01]  /*7600*/  IADD3 R36, R36, R123, R37 ;  /* 0x0000007b24247210 */ /* 0x004fe20007ffe025 */
[----:B------:R-:W-:-:S04]  /*7610*/  IMAD R37, R17, 0x4000, R7 ;  /* 0x0000400011257824 */ /* 0x000fc800078e0207 */
[----:B------:R-:W-:Y:S02]  /*7620*/  IMAD R39, R17, 0x4000, R36 ;  /* 0x0000400011277824 */ /* 0x000fe400078e0224 */
[--C-:B------:R-:W-:Y:S02]  /*7630*/  IMAD R37, R37, 0x2, R16.reuse ;  /* 0x0000000225257824 */ /* 0x100fe400078e0210 */
[----:B------:R-:W-:-:S04]  /*7640*/  IMAD R40, R39, 0x2, R16 ;  /* 0x0000000227287824 */ /* 0x000fc800078e0210 */
[----:B------:R-:W2:Y:S04]  /*7650*/  LDS.128 R36, [R37+0x20400] ;  /* 0x0204000025247984 */ /* 0x000ea80000000c00 */
[----:B------:R-:W3:Y:S01]  /*7660*/  LDS.128 R40, [R40+0x20400] ;  /* 0x0204000028287984 */ /* 0x000ee20000000c00 */
[----:B------:R-:W-:Y:S05]  /*7670*/  @P4 BRA `(.L_x_1824) ;  /* 0x0000000400604947 */ /* 0x000fea0003800000 */
[----:B------:R-:W-:Y:S01]  /*7680*/  SHF.R.U64 R65, R52, 0x10, R53 ;  /* 0x0000001034417819 */ /* 0x000fe20000001235 */
[----:B---3--:R-:W-:Y:S01]  /*7690*/  IMAD.MOV.U32 R48, RZ, RZ, R42 ;  /* 0x000000ffff307224 */ /* 0x008fe200078e002a */
[----:B------:R-:W-:Y:S01]  /*76a0*/  SHF.R.U32.HI R52, RZ, 0x10, R61 ;  /* 0x00000010ff347819 */ /* 0x000fe2000001163d */
[--C-:B------:R-:W-:Y:S01]  /*76b0*/  HADD2.F32 R42, -RZ, R41.reuse.H0_H0 ;  /* 0x20000029ff2a7230 */ /* 0x100fe20000004100 */
[----:B------:R-:W-:Y:S01]  /*76c0*/  MOV R46, R40 ;  /* 0x00000028002e7202 */ /* 0x000fe20000000f00 */
[----:B--2---:R-:W-:Y:S01]  /*76d0*/  IMAD.MOV.U32 R40, RZ, RZ, R38 ;  /* 0x000000ffff287224 */ /* 0x004fe200078e0026 */
[----:B------:R-:W-:Y:S01]  /*76e0*/  SHF.R.U32.HI R50, RZ, 0x10, R53 ;  /* 0x00000010ff327819 */ /* 0x000fe20000011635 */
[----:B------:R-:W-:Y:S01]  /*76f0*/  HADD2.F32 R41, -RZ, R41.H1_H1 ;  /* 0x30000029ff297230 */ /* 0x000fe20000004100 */
[--C-:B------:R-:W-:Y:S01]  /*7700*/  SHF.R.U64 R64, R54, 0x10, R55.reuse ;  /* 0x0000001036407819 */ /* 0x100fe20000001237 */
[--C-:B------:R-:W-:Y:S01]  /*7710*/  HADD2.F32 R38, -RZ, R37.reuse.H0_H0 ;  /* 0x20000025ff267230 */ /* 0x100fe20000004100 */
[----:B------:R-:W-:Y:S01]  /*7720*/  SHF.R.U32.HI R58, RZ, 0x10, R55 ;  /* 0x00000010ff3a7819 */ /* 0x000fe20000011637 */
[----:B------:R-:W-:Y:S01]  /*7730*/  HADD2.F32 R52, -RZ, R52.H0_H0 ;  /* 0x20000034ff347230 */ /* 0x000fe20000004100 */
[--C-:B------:R-:W-:Y:S01]  /*7740*/  SHF.R.U64 R57, R62, 0x10, R63.reuse ;  /* 0x000000103e397819 */ /* 0x100fe2000000123f */
[----:B------:R-:W-:Y:S01]  /*7750*/  HADD2.F32 R37, -RZ, R37.H1_H1 ;  /* 0x30000025ff257230 */ /* 0x000fe20000004100 */
[----:B------:R-:W-:Y:S01]  /*7760*/  SHF.R.U32.HI R62, RZ, 0x10, R63 ;  /* 0x00000010ff3e7819 */ /* 0x000fe2000001163f */
[----:B------:R-:W-:-:S02]  /*7770*/  HADD2.F32 R53, -RZ, R126.H1_H1 ;  /* 0x3000007eff357230 */ /* 0x000fc40000004100 */
        /* <DEDUP_REMOVED lines=11> */
[----:B------:R-:W-:Y:S01]  /*7830*/  HADD2.F32 R37, -RZ, R39.H0_H0 ;  /* 0x20000027ff257230 */ /* 0x000fe20000004100 */
[----:B------:R-:W-:Y:S01]  /*7840*/  SHF.R.U64 R59, R60, 0x10, R61 ;  /* 0x000000103c3b7819 */ /* 0x000fe2000000123d */
[--C-:B------:R-:W-:Y:S02]  /*7850*/  HADD2.F32 R38, -RZ, R43.reuse.H0_H0 ;  /* 0x2000002bff267230 */ /* 0x100fe40000004100 */
[----:B------:R-:W-:Y:S02]  /*7860*/  HADD2.F32 R41, -RZ, R122.H1_H1 ;  /* 0x3000007aff297230 */ /* 0x000fe40000004100 */
[----:B------:R-:W-:Y:S01]  /*7870*/  FMUL.FTZ R51, R37, R50 ;  /* 0x0000003225337220 */ /* 0x000fe20000410000 */
[----:B------:R-:W-:Y:S01]  /*7880*/  HADD2.F32 R43, -RZ, R43.H1_H1 ;  /* 0x3000002bff2b7230 */ /* 0x000fe20000004100 */
[----:B------:R-:W-:Y:S01]  /*7890*/  F2FP.F16.F32.PACK_AB R53, R56, R53 ;  /* 0x000000353835723e */ /* 0x000fe200000000ff */
[----:B------:R-:W-:-:S02]  /*78a0*/  HADD2.F32 R52, -RZ, R62.H0_H0 ;  /* 0x2000003eff347230 */ /* 0x000fc40000004100 */
[----:B------:R-:W-:Y:S02]  /*78b0*/  HADD2.F32 R42, -RZ, R58.H0_H0 ;  /* 0x2000003aff2a7230 */ /* 0x000fe40000004100 */
[C---:B------:R-:W-:Y:S01]  /*78c0*/  FMUL.FTZ R58, R38.reuse, R50 ;  /* 0x00000032263a7220 */ /* 0x040fe20000410000 */
[----:B------:R-:W-:Y:S02]  /*78d0*/  HADD2.F32 R39, -RZ, R39.H1_H1 ;  /* 0x30000027ff277230 */ /* 0x000fe40000004100 */
[-C--:B------:R-:W-:Y:S01]  /*78e0*/  FFMA.FTZ R50, R38, R41.reuse, R51 ;  /* 0x0000002926327223 */ /* 0x080fe20000010033 */
[-C--:B------:R-:W-:Y:S01]  /*78f0*/  FMUL.FTZ R60, R43, R52.reuse ;  /* 0x000000342b3c7220 */ /* 0x080fe20000410000 */
[----:B------:R-:W-:Y:S01]  /*7900*/  FFMA.FTZ R58, R37, R41, -R58 ;  /* 0x00000029253a7223 */ /* 0x000fe2000001083a */
[----:B------:R-:W-:Y:S02]  /*7910*/  HADD2.F32 R38, -RZ, R46.H0_H0 ;  /* 0x2000002eff267230 */ /* 0x000fe40000004100 */
[----:B------:R-:W-:Y:S01]  /*7920*/  FMUL.FTZ R52, R39, R52 ;  /* 0x0000003427347220 */ /* 0x000fe20000410000 */
[----:B------:R-:W-:-:S02]  /*7930*/  HADD2.F32 R126, -RZ, R126.H0_H0 ;  /* 0x2000007eff7e7230 */ /* 0x000fc40000004100 */
[-C--:B------:R-:W-:Y:S01]  /*7940*/  FFMA.FTZ R61, R39, R42.reuse, -R60 ;  /* 0x0000002a273d7223 */ /* 0x080fe2000001083c */
[----:B------:R-:W-:Y:S02]  /*7950*/  HADD2.F32 R41, -RZ, R59.H0_H0 ;  /* 0x2000003bff297230 */ /* 0x000fe40000004100 */
[----:B------:R-:W-:Y:S01]  /*7960*/  FFMA.FTZ R63, R43, R42, R52 ;  /* 0x0000002a2b3f7223 */ /* 0x000fe20000010034 */
[----:B------:R-:W-:Y:S02]  /*7970*/  HADD2.F32 R37, -RZ, R36.H0_H0 ;  /* 0x20000024ff257230 */ /* 0x000fe40000004100 */
[-C--:B------:R-:W-:Y:S01]  /*7980*/  FMUL.FTZ R42, R38, R126.reuse ;  /* 0x0000007e262a7220 */ /* 0x080fe20000410000 */
[----:B------:R-:W-:Y:S02]  /*7990*/  HADD2.F32 R46, -RZ, R46.H1_H1 ;  /* 0x3000002eff2e7230 */ /* 0x000fe40000004100 */
[----:B------:R-:W-:Y:S02]  /*79a0*/  HADD2.F32 R36, -RZ, R36.H1_H1 ;  /* 0x30000024ff247230 */ /* 0x000fe40000004100 */
[----:B------:R-:W-:Y:S01]  /*79b0*/  FMUL.FTZ R43, R37, R126 ;  /* 0x0000007e252b7220 */ /* 0x000fe20000410000 */
[----:B------:R-:W-:-:S02]  /*79c0*/  HADD2.F32 R124, -RZ, R124.H0_H0 ;  /* 0x2000007cff7c7230 */ /* 0x000fc40000004100 */
[-C--:B------:R-:W-:Y:S01]  /*79d0*/  FMUL.FTZ R51, R46, R41.reuse ;  /* 0x000000292e337220 */ /* 0x080fe20000410000 */
[----:B------:R-:W-:Y:S02]  /*79e0*/  HADD2.F32 R39, -RZ, R65.H0_H0 ;  /* 0x20000041ff277230 */ /* 0x000fe40000004100 */
[----:B------:R-:W-:Y:S01]  /*79f0*/  FMUL.FTZ R41, R36, R41 ;  /* 0x0000002924297220 */ /* 0x000fe20000410000 */
[----:B------:R-:W-:Y:S02]  /*7a00*/  HADD2.F32 R125, -RZ, R125.H0_H0 ;  /* 0x2000007dff7d7230 */ /* 0x000fe40000004100 */
[----:B------:R-:W-:Y:S01]  /*7a10*/  FFMA.FTZ R42, R37, R124, -R42 ;  /* 0x0000007c252a7223 */ /* 0x000fe2000001082a */
[----:B------:R-:W-:Y:S02]  /*7a20*/  HADD2.F32 R37, -RZ, R48.H0_H0 ;  /* 0x20000030ff257230 */ /* 0x000fe40000004100 */
[-C--:B------:R-:W-:Y:S01]  /*7a30*/  FFMA.FTZ R46, R46, R39.reuse, R41 ;  /* 0x000000272e2e7223 */ /* 0x080fe20000010029 */
[----:B------:R-:W-:Y:S01]  /*7a40*/  FFMA.FTZ R51, R36, R39, -R51 ;  /* 0x0000002724337223 */ /* 0x000fe20000010833 */
[----:B------:R-:W-:-:S02]  /*7a50*/  HADD2.F32 R41, -RZ, R57.H0_H0 ;  /* 0x20000039ff297230 */ /* 0x000fc40000004100 */
[----:B------:R-:W-:Y:S01]  /*7a60*/  FFMA.FTZ R43, R38, R124, R43 ;  /* 0x0000007c262b7223 */ /* 0x000fe2000001002b */
[----:B------:R-:W-:Y:S02]  /*7a70*/  HADD2.F32 R48, -RZ, R48.H1_H1 ;  /* 0x30000030ff307230 */ /* 0x000fe40000004100 */
[----:B------:R-:W-:Y:S01]  /*7a80*/  FMUL.FTZ R57, R37, R125 ;  /* 0x0000007d25397220 */ /* 0x000fe20000410000 */
[--C-:B------:R-:W-:Y:S01]  /*7a90*/  HADD2.F32 R36, -RZ, R40.reuse.H0_H0 ;  /* 0x20000028ff247230 */ /* 0x100fe20000004100 */
[----:B------:R-:W-:Y:S01]  /*7aa0*/  F2FP.F16.F32.PACK_AB R50, R63, R50 ;  /* 0x000000323f32723e */ /* 0x000fe200000000ff */
[----:B------:R-:W-:Y:S02]  /*7ab0*/  HADD2.F32 R40, -RZ, R40.H1_H1 ;  /* 0x30000028ff287230 */ /* 0x000fe40000004100 */
[----:B------:R-:W-:Y:S01]  /*7ac0*/  FMUL.FTZ R59, R48, R41 ;  /* 0x00000029303b7220 */ /* 0x000fe20000410000 */
[----:B------:R-:W-:Y:S02]  /*7ad0*/  HADD2.F32 R122, -RZ, R122.H0_H0 ;  /* 0x2000007aff7a7230 */ /* 0x000fe40000004100 */
        /* <DEDUP_REMOVED lines=8> */
[----:B------:R-:W-:Y:S01]  /*7b60*/  F2FP.F16.F32.PACK_AB R36, R51, R42 ;  /* 0x0000002a3324723e */ /* 0x000fe200000000ff */
[----:B------:R-:W-:Y:S01]  /*7b70*/  IMAD.MOV.U32 R43, RZ, RZ, R50 ;  /* 0x000000ffff2b7224 */ /* 0x000fe200078e0032 */
[----:B------:R-:W-:Y:S02]  /*7b80*/  F2FP.F16.F32.PACK_AB R37, R54, R55 ;  /* 0x000000373625723e */ /* 0x000fe400000000ff */
[----:B------:R-:W-:Y:S01]  /*7b90*/  F2FP.F16.F32.PACK_AB R42, R40, R57 ;  /* 0x00000039282a723e */ /* 0x000fe200000000ff */
[----:B------:R-:W-:Y:S01]  /*7ba0*/  IMAD.MOV.U32 R40, RZ, RZ, R52 ;  /* 0x000000ffff287224 */ /* 0x000fe200078e0034 */
[----:B------:R-:W-:Y:S01]  /*7bb0*/  F2FP.F16.F32.PACK_AB R51, R41, R38 ;  /* 0x000000262933723e */ /* 0x000fe200000000ff */
[----:B------:R-:W-:Y:S01]  /*7bc0*/  IMAD.MOV.U32 R41, RZ, RZ, R53 ;  /* 0x000000ffff297224 */ /* 0x000fe200078e0035 */
[----:B------:R-:W-:Y:S01]  /*7bd0*/  F2FP.F16.F32.PACK_AB R39, R61, R58 ;  /* 0x0000003a3d27723e */ /* 0x000fe200000000ff */
[----:B------:R-:W-:Y:S01]  /*7be0*/  IMAD.MOV.U32 R38, RZ, RZ, R42 ;  /* 0x000000ffff267224 */ /* 0x000fe200078e002a */
[----:B------:R-:W-:-:S07]  /*7bf0*/  MOV R42, R51 ;  /* 0x00000033002a7202 */ /* 0x000fce0000000f00 */
.L_x_1824:
[----:B------:R-:W-:Y:S05]  /*7c00*/  BSYNC B1 ;  /* 0x0000000000017941 */ /* 0x000fea0003800000 */
.L_x_1823:
        /* <DEDUP_REMOVED lines=12> */
.L_x_1764:
[----:B------:R-:W2:Y:S02]  /*7cd0*/  LDL R36, [R1+0x20] ;  /* 0x0000200001247983 */ /* 0x000ea40000100800 */
[----:B--2---:R-:W-:-:S13]  /*7ce0*/  R2UR UR4, R36 ;  /* 0x00000000240472ca */ /* 0x004fda00000e0000 */
[----:B------:R-:W-:-:S06]  /*7cf0*/  UISETP.NE.AND UP0, UPT, UR4, 0x3, UPT ;  /* 0x000000030400788c */ /* 0x000fcc000bf05270 */
[----:B------:R-:W-:-:S13]  /*7d00*/  PLOP3.LUT P1, PT, PT, PT, UP0, 0x80, 0x0 ;  /* 0x000000000000781c */ /* 0x000fda0003f2f008 */
[----:B------:R-:W-:Y:S05]  /*7d10*/  @!P1 BRA `(.L_x_1825) ;  /* 0x0000000000049947 */ /* 0x000fea0003800000 */
[----:B------:R-:W-:Y:S01]  /*7d20*/  BPT.TRAP 0x1 ;  /* 0x000000040000795c */ /* 0x000fe20000300000 */
.L_x_1825:
[----:B------:R-:W-:Y:S01]  /*7d30*/  IMAD R98, R17, 0x8, R16 ;  /* 0x0000000811627824 */ /* 0x000fe200078e0210 */
[----:B------:R-:W-:Y:S01]  /*7d40*/  SHF.L.U32 R107, R237, 0x1f, RZ ;  /* 0x0000001fed6b7819 */ /* 0x000fe200000006ff */
[----:B------:R-:W-:Y:S01]  /*7d50*/  IMAD R105, R24, -0x40, R2 ;  /* 0xffffffc018697824 */ /* 0x000fe200078e0202 */
[----:B------:R-:W-:Y:S02]  /*7d60*/  BSSY B1, `(.L_x_1826) ;  /* 0x0000005000017945 */ /* 0x000fe40003800000 */
[----:B------:R-:W0:Y:S02]  /*7d70*/  SYNCS.PHASECHK.TRANS64.TRYWAIT P0, [R98+URZ+0x30890], R107 ;  /* 0x0308906b620075a7 */ /* 0x000e24000800017f */
[----:B------:R-:W-:-:S04]  /*7d80*/  VIMNMX R105, R105, 0x40, PT ;  /* 0x0000004069697848 */ /* 0x000fc80003fe0100 */
[----:B------:R-:W-:Y:S01]  /*7d90*/  ISETP.GE.AND P4, PT, R218, R105, PT ;  /* 0x00000069da00720c */ /* 0x000fe20003f86270 */
[----:B0-----:R-:W-:-:S12]  /*7da0*/  @!P0 BRA `(.L_x_1827) ;  /* 0x0000022400608947 */ /* 0x001fd80003800000 */
.L_x_2231:
[----:B------:R-:W-:Y:S05]  /*7db0*/  BSYNC B1 ;  /* 0x0000000000017941 */ /* 0x000fea0003800000 */
.L_x_1826:
[----:B------:R-:W-:Y:S04]  /*7dc0*/  BSSY B1, `(.L_x_1828) ;  /* 0x000000f000017945 */ /* 0x000fe80003800000 */
[----:B------:R-:W-:Y:S05]  /*7dd0*/  @P4 BRA `(.L_x_1829) ;  /* 0x0000000000344947 */ /* 0x000fea0003800000 */
[----:B------:R-:W-:Y:S01]  /*7de0*/  ISETP.NE.AND P5, PT, R29, RZ, PT ;  /* 0x000000ff1d00720c */ /* 0x000fe20003fa5270 */
[----:B------:R-:W-:Y:S01]  /*7df0*/  ULDC.64 UR4, c[0x0][0x208] ;  /* 0x0000820000047ab9 */ /* 0x000fe20000000a00 */
[----:B------:R-:W-:Y:S02]  /*7e00*/  ISETP.NE.AND P4, PT, R92, RZ, PT ;  /* 0x000000ff5c00720c */ /* 0x000fe40003f85270 */
[----:B------:R-:W-:-:S09]  /*7e10*/  ISETP.NE.AND P0, PT, R93, RZ, PT ;  /* 0x000000ff5d00720c */ /* 0x000fd20003f05270 */
[----:B------:R-:W1:Y:S04]  /*7e20*/  @P5 LDS.128 R36, [R101+0x20400] ;  /* 0x0204000065245984 */ /* 0x000e680000000c00 */
[----:B------:R-:W2:Y:S04]  /*7e30*/  @P0 LDS.128 R40, [R101+0x24400] ;  /* 0x0244000065280984 */ /* 0x000ea80000000c00 */
[----:B-1----:R-:W-:Y:S01]  /*7e40*/  @P5 STG.E.128 desc[UR4][R50.64], R36 ;  /* 0x0000002432005986 */ /* 0x002fe2000c101d04 */
[----:B------:R-:W-:-:S03]  /*7e50*/  ISETP.NE.AND P5, PT, R94, RZ, PT ;  /* 0x000000ff5e00720c */ /* 0x000fc60003fa5270 */
[----:B------:R-:W1:Y:S04]  /*7e60*/  @P4 LDS.128 R36, [R101+0x22400] ;  /* 0x0224000065244984 */ /* 0x000e680000000c00 */
[----:B--2---:R-:W-:Y:S06]  /*7e70*/  @P0 STG.E.128 desc[UR4][R50.64+0x100], R40 ;  /* 0x0001002832000986 */ /* 0x004fec000c101d04 */
[----:B------:R-:W2:Y:S04]  /*7e80*/  @P5 LDS.128 R44, [R101+0x26400] ;  /* 0x02640000652c5984 */ /* 0x000ea80000000c00 */
[----:B-1----:R1:W-:Y:S04]  /*7e90*/  @P4 STG.E.128 desc[UR4][R50.64+0x80], R36 ;  /* 0x0000802432004986 */ /* 0x0023e8000c101d04 */
[----:B--2---:R1:W-:Y:S02]  /*7ea0*/  @P5 STG.E.128 desc[UR4][R50.64+0x180], R44 ;  /* 0x0001802c32005986 */ /* 0x0043e4000c101d04 */
.L_x_1829:
[----:B------:R-:W-:Y:S05]  /*7eb0*/  BSYNC B1 ;  /* 0x0000000000017941 */ /* 0x000fea0003800000 */
.L_x_1828:
[----:B-1----:R-:W-:-:S05]  /*7ec0*/  VIADD R36, R218, 0x20 ;  /* 0x00000020da247836 */ /* 0x002fca0000000000 */
[----:B------:R-:W-:-:S13]  /*7ed0*/  ISETP.GE.AND P0, PT, R36, R105, PT ;  /* 0x000000692400720c */ /* 0x000fda0003f06270 */
        /* <DEDUP_REMOVED lines=14> */
.L_x_1789:
[----:B------:R-:W-:Y:S05]  /*7fc0*/  BSYNC B0 ;  /* 0x0000000000007941 */ /* 0x000fea0003800000 */
.L_x_1763:
        /* <DEDUP_REMOVED lines=17> */
.L_x_1831:
[----:B------:R-:W-:Y:S05]  /*80e0*/  BSYNC B0 ;  /* 0x0000000000007941 */ /* 0x000fea0003800000 */
.L_x_1830:
[----:B------:R-:W2:Y:S01]  /*80f0*/  SYNCS.PHASECHK.TRANS64.TRYWAIT P1, [R98+URZ+0x308b0], R107 ;  /* 0x0308b06b620075a7 */ /* 0x000ea2000802017f */
[----:B------:R-:W-:Y:S01]  /*8100*/  ULDC.64 UR4, c[0x0][0x318] ;  /* 0x0000c60000047ab9 */ /* 0x000fe20000000a00 */
[----:B------:R-:W-:Y:S01]  /*8110*/  ULDC.64 UR60, c[0x0][0x328] ;  /* 0x0000ca00003c7ab9 */ /* 0x000fe20000000a00 */
[----:B-1----:R-:W-:Y:S01]  /*8120*/  MOV R36, UR5 ;  /* 0x0000000500247c02 */ /* 0x002fe20008000f00 */
[----:B------:R-:W-:Y:S01]  /*8130*/  IMAD.U32 R37, RZ, RZ, UR4 ;  /* 0x00000004ff257e24 */ /* 0x000fe2000f8e00ff */
[----:B------:R-:W-:Y:S01]  /*8140*/  BSSY B0, `(.L_x_1832) ;  /* 0x0000006000007945 */ /* 0x000fe20003800000 */
[----:B------:R-:W-:Y:S01]  /*8150*/  ISETP.GE.AND P4, PT, R218, R105, PT ;  /* 0x00000069da00720c */ /* 0x000fe20003f86270 */
[----:B------:R-:W-:Y:S01]  /*8160*/  IMAD.WIDE R48, R24, 0x40, R76 ;  /* 0x0000004018307825 */ /* 0x000fe200078e024c */
[----:B------:R1:W-:Y:S04]  /*8170*/  STL [R1+0x4], R36 ;  /* 0x0000042401007387 */ /* 0x0003e80000100800 */
[----:B------:R1:W-:Y:S02]  /*8180*/  STL [R1+0x8], R37 ;  /* 0x0000082501007387 */ /* 0x0003e40000100800 */
[----:B-12---:R-:W-:Y:S05]  /*8190*/  @!P1 BRA `(.L_x_1833) ;  /* 0x0000022000789947 */ /* 0x006fea0003800000 */
.L_x_2232:
[----:B------:R-:W-:Y:S05]  /*81a0*/  BSYNC B0 ;  /* 0x0000000000007941 */ /* 0x000fea0003800000 */
.L_x_1832:
[----:B------:R-:W-:Y:S04]  /*81b0*/  BSSY B0, `(.L_x_1834) ;  /* 0x000001e000007945 */ /* 0x000fe80003800000 */
[----:B------:R-:W-:Y:S05]  /*81c0*/  @P4 BRA `(.L_x_1835) ;  /* 0x0000000000704947 */ /* 0x000fea0003800000 */
[----:B------:R-:W2:Y:S01]  /*81d0*/  LDL R37, [R1+0x8] ;  /* 0x0000080001257983 */ /* 0x000ea20000100800 */
[----:B------:R-:W-:-:S03]  /*81e0*/  ULDC UR6, c[0x0][0x2f4] ;  /* 0x0000bd0000067ab9 */ /* 0x000fc60000000800 */
[----:B------:R-:W3:Y:S04]  /*81f0*/  LDL R36, [R1+0x4] ;  /* 0x0000040001247983 */ /* 0x000ee80000100800 */
[----:B------:R-:W4:Y:S04]  /*8200*/  LDL R44, [R1+0xc] ;  /* 0x00000c00012c7983 */ /* 0x000f280000100800 */
[----:B------:R-:W5:Y:S01]  /*8210*/  LDL R42, [R1+0x10] ;  /* 0x00001000012a7983 */ /* 0x000f620000100800 */
[----:B------:R-:W-:Y:S01]  /*8220*/  ISETP.GE.AND P5, PT, R18, UR6, PT ;  /* 0x0000000612007c0c */ /* 0x000fe2000bfa6270 */
[----:B------:R-:W-:Y:S01]  /*8230*/  IMAD R43, R49, UR60, RZ ;  /* 0x0000003c312b7c24 */ /* 0x000fe2000f8e02ff */
[----:B------:R-:W-:Y:S01]  /*8240*/  ISETP.GE.AND P4, PT, R226, UR6, PT ;  /* 0x00000006e2007c0c */ /* 0x000fe2000bf86270 */
[----:B------:R-:W-:-:S02]  /*8250*/  IMAD.MOV.U32 R40, RZ, RZ, R86 ;  /* 0x000000ffff287224 */ /* 0x000fc400078e0056 */
[----:B------:R-:W-:Y:S02]  /*8260*/  IMAD.MOV.U32 R41, RZ, RZ, R97 ;  /* 0x000000ffff297224 */ /* 0x000fe400078e0061 */
[C---:B------:R-:W-:Y:S02]  /*8270*/  IMAD R43, R48.reuse, UR61, R43 ;  /* 0x0000003d302b7c24 */ /* 0x040fe4000f8e022b */
[----:B------:R-:W-:-:S04]  /*8280*/  IMAD.WIDE.U32 R40, R48, UR60, R40 ;  /* 0x0000003c30287c25 */ /* 0x000fc8000f8e0028 */
[----:B------:R-:W-:Y:S01]  /*8290*/  IMAD.IADD R41, R41, 0x1, R43 ;  /* 0x0000000129297824 */ /* 0x000fe200078e022b */
[----:B--2---:R-:W-:Y:S02]  /*82a0*/  R2UR UR4, R37 ;  /* 0x00000000250472ca */ /* 0x004fe400000e0000 */
[----:B---3--:R-:W-:Y:S02]  /*82b0*/  R2UR UR7, R36 ;  /* 0x00000000240772ca */ /* 0x008fe400000e0000 */
[----:B------:R-:W2:Y:S09]  /*82c0*/  @!P5 LDS.128 R36, [R101+0x400] ;  /* 0x000400006524d984 */ /* 0x000eb20000000c00 */
[----:B------:R-:W-:Y:S01]  /*82d0*/  LEA R50, P1, R40, UR4, 0x1 ;  /* 0x0000000428327c11 */ /* 0x000fe2000f8208ff */
[----:B------:R-:W-:-:S03]  /*82e0*/  ULDC.64 UR4, c[0x0][0x208] ;  /* 0x0000820000047ab9 */ /* 0x000fc60000000a00 */
[----:B------:R-:W-:Y:S02]  /*82f0*/  LEA.HI.X R51, R40, UR7, R41, 0x1, P1 ;  /* 0x0000000728337c11 */ /* 0x000fe400088f0c29 */
[----:B----4-:R-:W-:-:S03]  /*8300*/  ISETP.GE.AND P1, PT, R44, UR6, PT ;  /* 0x000000062c007c0c */ /* 0x010fc6000bf26270 */
[----:B--2---:R-:W-:Y:S01]  /*8310*/  @!P5 STG.E.128 desc[UR4][R50.64], R36 ;  /* 0x000000243200d986 */ /* 0x004fe2000c101d04 */
[----:B-----5:R-:W-:-:S03]  /*8320*/  ISETP.GE.AND P5, PT, R42, UR6, PT ;  /* 0x000000062a007c0c */ /* 0x020fc6000bfa6270 */
[----:B------:R-:W2:Y:S06]  /*8330*/  @!P4 LDS.128 R36, [R101+0x2400] ;  /* 0x002400006524c984 */ /* 0x000eac0000000c00 */
[----:B------:R-:W3:Y:S04]  /*8340*/  @!P1 LDS.128 R40, [R101+0x4400] ;  /* 0x0044000065289984 */ /* 0x000ee80000000c00 */
[----:B------:R-:W4:Y:S04]  /*8350*/  @!P5 LDS.128 R44, [R101+0x6400] ;  /* 0x00640000652cd984 */ /* 0x000f280000000c00 */
[----:B--2---:R2:W-:Y:S04]  /*8360*/  @!P4 STG.E.128 desc[UR4][R50.64+0x80], R36 ;  /* 0x000080243200c986 */ /* 0x0045e8000c101d04 */
[----:B---3--:R2:W-:Y:S04]  /*8370*/  @!P1 STG.E.128 desc[UR4][R50.64+0x100], R40 ;  /* 0x0001002832009986 */ /* 0x0085e8000c101d04 */
[----:B----4-:R2:W-:Y:S02]  /*8380*/  @!P5 STG.E.128 desc[UR4][R50.64+0x180], R44 ;  /* 0x0001802c3200d986 */ /* 0x0105e4000c101d04 */
.L_x_1835:
[----:B------:R-:W-:Y:S05]  /*8390*/  BSYNC B0 ;  /* 0x0000000000007941 */ /* 0x000fea0003800000 */
.L_x_1834:
[----:B--2---:R-:W-:Y:S01]  /*83a0*/  VIADD R36, R218, 0x20 ;  /* 0x00000020da247836 */ /* 0x004fe20000000000 */
[----:B------:R-:W-:Y:S04]  /*83b0*/  BSSY B0, `(.L_x_1836) ;  /* 0x0000023000007945 */ /* 0x000fe80003800000 */
[----:B------:R-:W-:-:S13]  /*83c0*/  ISETP.GE.AND P1, PT, R36, R105, PT ;  /* 0x000000692400720c */ /* 0x000fda0003f26270 */
[----:B------:R-:W-:Y:S05]  /*83d0*/  @P1 BRA `(.L_x_1837) ;  /* 0x0000000000801947 */ /* 0x000fea0003800000 */
[----:B------:R-:W2:Y:S01]  /*83e0*/  LDL R36, [R1+0x4] ;  /* 0x0000040001247983 */ /* 0x000ea20000100800 */
[----:B------:R-:W-:-:S03]  /*83f0*/  ULDC UR6, c[0x0][0x2f4] ;  /* 0x0000bd0000067ab9 */ /* 0x000fc60000000800 */
[----:B------:R-:W3:Y:S04]  /*8400*/  LDL R39, [R1+0xc] ;  /* 0x00000c0001277983 */ /* 0x000ee80000100800 */
[----:B------:R-:W4:Y:S04]  /*8410*/  LDL R38, [R1+0x10] ;  /* 0x0000100001267983 */ /* 0x000f280000100800 */
[----:B------:R-:W5:Y:S01]  /*8420*/  LDL R37, [R1+0x8] ;  /* 0x0000080001257983 */ /* 0x000f620000100800 */
[----:B------:R-:W-:Y:S01]  /*8430*/  ISETP.GE.AND P1, PT, R18, UR6, PT ;  /* 0x0000000612007c0c */ /* 0x000fe2000bf26270 */
[----:B------:R-:W-:Y:S01]  /*8440*/  IMAD.MOV.U32 R40, RZ, RZ, R86 ;  /* 0x000000ffff287224 */ /* 0x000fe200078e0056 */
[----:B------:R-:W-:Y:S01]  /*8450*/  IADD3 R43, P4, R48, 0x20, RZ ;  /* 0x00000020302b7810 */ /* 0x000fe20007f9e0ff */
[----:B------:R-:W-:Y:S01]  /*8460*/  IMAD.MOV.U32 R41, RZ, RZ, R97 ;  /* 0x000000ffff297224 */ /* 0x000fe200078e0061 */
[----:B------:R-:W-:-:S03]  /*8470*/  ISETP.GE.AND P5, PT, R226, UR6, PT ;  /* 0x00000006e2007c0c */ /* 0x000fc6000bfa6270 */
[----:B------:R-:W-:Y:S02]  /*8480*/  IMAD.X R48, RZ, RZ, R49, P4 ;  /* 0x000000ffff307224 */ /* 0x000fe400020e0631 */
[----:B------:R-:W-:-:S04]  /*8490*/  IMAD.WIDE.U32 R40, R43, UR60, R40 ;  /* 0x0000003c2b287c25 */ /* 0x000fc8000f8e0028 */
[----:B------:R-:W-:-:S04]  /*84a0*/  IMAD R48, R48, UR60, RZ ;  /* 0x0000003c30307c24 */ /* 0x000fc8000f8e02ff */
[----:B------:R-:W-:-:S04]  /*84b0*/  IMAD R43, R43, UR61, R48 ;  /* 0x0000003d2b2b7c24 */ /* 0x000fc8000f8e0230 */
[----:B------:R-:W-:Y:S01]  /*84c0*/  IMAD.IADD R41, R41, 0x1, R43 ;  /* 0x0000000129297824 */ /* 0x000fe200078e022b */
[----:B--2---:R-:W-:Y:S01]  /*84d0*/  R2UR UR7, R36 ;  /* 0x00000000240772ca */ /* 0x004fe200000e0000 */
[----:B---3--:R-:W-:Y:S01]  /*84e0*/  IMAD.MOV.U32 R44, RZ, RZ, R39 ;  /* 0x000000ffff2c7224 */ /* 0x008fe200078e0027 */
[----:B----4-:R-:W-:Y:S02]  /*84f0*/  MOV R42, R38 ;  /* 0x00000026002a7202 */ /* 0x010fe40000000f00 */
[----:B-----5:R-:W-:Y:S02]  /*8500*/  R2UR UR4, R37 ;  /* 0x00000000250472ca */ /* 0x020fe400000e0000 */
[----:B------:R-:W2:Y:S11]  /*8510*/  @!P1 LDS.128 R36, [R101+0x1400] ;  /* 0x0014000065249984 */ /* 0x000eb60000000c00 */
[----:B------:R-:W-:Y:S01]  /*8520*/  LEA R48, P4, R40, UR4, 0x1 ;  /* 0x0000000428307c11 */ /* 0x000fe2000f8808ff */
[----:B------:R-:W-:-:S03]  /*8530*/  ULDC.64 UR4, c[0x0][0x208] ;  /* 0x0000820000047ab9 */ /* 0x000fc60000000a00 */
[----:B------:R-:W-:Y:S02]  /*8540*/  LEA.HI.X R49, R40, UR7, R41, 0x1, P4 ;  /* 0x0000000728317c11 */ /* 0x000fe4000a0f0c29 */
[----:B------:R-:W-:-:S03]  /*8550*/  ISETP.GE.AND P4, PT, R44, UR6, PT ;  /* 0x000000062c007c0c */ /* 0x000fc6000bf86270 */
[----:B--2---:R-:W-:Y:S01]  /*8560*/  @!P1 STG.E.128 desc[UR4][R48.64], R36 ;  /* 0x0000002430009986 */ /* 0x004fe2000c101d04 */
[----:B------:R-:W-:-:S03]  /*8570*/  ISETP.GE.AND P1, PT, R42, UR6, PT ;  /* 0x000000062a007c0c */ /* 0x000fc6000bf26270 */
[----:B------:R-:W2:Y:S06]  /*8580*/  @!P5 LDS.128 R36, [R101+0x3400] ;  /* 0x003400006524d984 */ /* 0x000eac0000000c00 */
[----:B------:R-:W3:Y:S04]  /*8590*/  @!P4 LDS.128 R40, [R101+0x5400] ;  /* 0x005400006528c984 */ /* 0x000ee80000000c00 */
[----:B------:R-:W4:Y:S04]  /*85a0*/  @!P1 LDS.128 R44, [R101+0x7400] ;  /* 0x00740000652c9984 */ /* 0x000f280000000c00 */
[----:B--2---:R2:W-:Y:S04]  /*85b0*/  @!P5 STG.E.128 desc[UR4][R48.64+0x80], R36 ;  /* 0x000080243000d986 */ /* 0x0045e8000c101d04 */
[----:B---3--:R2:W-:Y:S04]  /*85c0*/  @!P4 STG.E.128 desc[UR4][R48.64+0x100], R40 ;  /* 0x000100283000c986 */ /* 0x0085e8000c101d04 */
[----:B----4-:R2:W-:Y:S02]  /*85d0*/  @!P1 STG.E.128 desc[UR4][R48.64+0x180], R44 ;  /* 0x0001802c30009986 */ /* 0x0105e4000c101d04 */
.L_x_1837:
[----:B------:R-:W-:Y:S05]  /*85e0*/  BSYNC B0 ;  /* 0x0000000000007941 */ /* 0x000fea0003800000 */
.L_x_1836:
[----:B------:R-:W-:Y:S01]  /*85f0*/  @!PT LDS RZ, [RZ] ;  /* 0x00000000fffff984 */ /* 0x000fe20000000800 */
[----:B------:R-:W-:Y:S01]  /*8600*/  @!PT LDS RZ, [RZ] ;  /* 0x00000000fffff984 */ /* 0x000fe20000000800 */
[----:B------:R-:W-:Y:S01]  /*8610*/  @!PT LDS RZ, [RZ] ;  /* 0x00000000fffff984 */ /* 0x000fe20000000800 */
[----:B------:R-:W-:Y:S01]  /*8620*/  @!PT LDS RZ, [RZ] ;  /* 0x00000000fffff984 */ /* 0x000fe20000000800 */
[----:B------:R3:W-:Y:S06]  /*8630*/  MEMBAR.ALL.CTA ;  /* 0x0000000000007992 */ /* 0x0007ec0000008000 */
[----:B---3--:R-:W3:Y:S02]  /*8640*/  FENCE.VIEW.ASYNC.S ;  /* 0x00000000000073c6 */ /* 0x008ee40000000000 */
[----:B---3--:R3:W-:Y:S01]  /*8650*/  BAR.SYNC.DEFER_BLOCKING R104, 0x80 ;  /* 0x000200680000751d */ /* 0x0087e20000010000 */
[----:B------:R-:W-:Y:S01]  /*8660*/  ISETP.NE.AND P4, PT, R99, RZ, PT ;  /* 0x000000ff6300720c */ /* 0x000fe20003f85270 */
[----:B01----:R-:W-:Y:S01]  /*8670*/  @!P0 VIADD R98, R98, 0x308c0 ;  /* 0x000308c062628836 */ /* 0x003fe20000000000 */
[----:B------:R-:W-:-:S04]  /*8680*/  IADD3 R17, R17, 0x1, RZ ;  /* 0x0000000111117810 */ /* 0x000fc80007ffe0ff */
[C---:B------:R-:W-:Y:S02]  /*8690*/  ISETP.NE.AND P1, PT, R17.reuse, 0x2, PT ;  /* 0x000000021100780c */ /* 0x040fe40003f25270 */
[----:B------:R-:W-:Y:S02]  /*86a0*/  @!P0 PRMT R98, RZ, 0x654, R98 ;  /* 0x00000654ff628816 */ /* 0x000fe40000000062 */
[----:B--2---:R-:W-:Y:S02]  /*86b0*/  SEL R36, RZ, 0x1, P1 ;  /* 0x00000001ff247807 */ /* 0x004fe40000800000 */
[----:B------:R-:W-:Y:S02]  /*86c0*/  SEL R17, R17, RZ, P1 ;  /* 0x000000ff11117207 */ /* 0x000fe40000800000 */
[----:B------:R-:W-:Y:S01]  /*86d0*/  LOP3.LUT R237, R237, R36, RZ, 0x3c, !PT ;  /* 0x00000024eded7212 */ /* 0x000fe200078e3cff */
[----:B------:R3:W-:Y:S01]  /*86e0*/  @!P0 SYNCS.ARRIVE.TRANS64.RED.A1T0 RZ, [R98+URZ], RZ ;  /* 0x000000ff62ff89a7 */ /* 0x0007e2000810043f */
[----:B------:R-:W-:Y:S01]  /*86f0*/  PLOP3.LUT P0, PT, PT, PT, PT, 0x8, 0x0 ;  /* 0x000000000000781c */ /* 0x000fe20003f0e170 */
[----:B------:R-:W-:-:S12]  /*8700*/  @P4 BRA `(.L_x_1838) ;  /* 0xffffffa4003c4947 */ /* 0x000fd8000383ffff */
.L_x_1758:
[----:B------:R-:W2:Y:S01]  /*8710*/  LDL R36, [R1+0x14] ;  /* 0x0000140001247983 */ /* 0x000ea20000100800 */
[----:B------:R-:W0:Y:S01]  /*8720*/  LDC R0, c[0x0][0x448] ;  /* 0x00011200ff007b82 */ /* 0x000e220000000800 */
[----:B------:R-:W-:Y:S01]  /*8730*/  IADD3 R5, R221, 0x1, -R220 ;  /* 0x00000001dd057810 */ /* 0x000fe20007ffe8dc */
[----:B------:R-:W-:Y:S06]  /*8740*/  BSSY B0, `(.L_x_1839) ;  /* 0x000000d000007945 */ /* 0x000fec0003800000 */
[----:B------:R-:W1:Y:S01]  /*8750*/  LDC.64 R6, c[0x0][0x9e0] ;  /* 0x00027800ff067b82 */ /* 0x000e620000000a00 */
[----:B0-----:R-:W-:-:S02]  /*8760*/  ISETP.NE.AND P1, PT, R0, 0x1, PT ;  /* 0x000000010000780c */ /* 0x001fc40003f25270 */
[----:B-1----:R-:W-:-:S11]  /*8770*/  ISETP.GE.AND P2, PT, R7, 0x1, PT ;  /* 0x000000010700780c */ /* 0x002fd60003f46270 */
[----:B------:R-:W0:Y:S08]  /*8780*/  @P1 LDC R3, c[0x0][0x44c] ;  /* 0x00011300ff031b82 */ /* 0x000e300000000800 */
[----:B------:R-:W1:Y:S01]  /*8790*/  @P1 LDC R2, c[0x0][0x450] ;  /* 0x00011400ff021b82 */ /* 0x000e620000000800 */
[----:B--2---:R-:W-:-:S04]  /*87a0*/  VIADD R0, R36, 0x7f ;  /* 0x0000007f24007836 */ /* 0x004fc80000000000 */
[----:B0-----:R-:W-:-:S05]  /*87b0*/  @P1 IMAD.HI.U32 R3, R0, R3, RZ ;  /* 0x0000000300031227 */ /* 0x001fca00078e00ff */
[----:B-1----:R-:W-:-:S05]  /*87c0*/  @P1 SHF.R.U32.HI R0, RZ, R2, R3 ;  /* 0x00000002ff001219 */ /* 0x002fca0000011603 */
[----:B------:R-:W-:Y:S01]  /*87d0*/  IMAD.IADD R3, R5, 0x1, R0 ;  /* 0x0000000105037824 */ /* 0x000fe200078e0200 */
[----:B------:R-:W-:Y:S06]  /*87e0*/  @P0 BRA `(.L_x_1840) ;  /* 0x0000000000080947 */ /* 0x000fec0003800000 */
[----:B------:R-:W0:Y:S02]  /*87f0*/  FENCE.VIEW.ASYNC.G ;  /* 0x00000000000073c6 */ /* 0x000e240000000100 */
[----:B0-----:R-:W-:Y:S06]  /*8800*/  BAR.ARV 0xc, 0x180 ;  /* 0x0306000000007b1d */ /* 0x001fec0000002000 */
.L_x_1840:
[----:B------:R-:W-:Y:S05]  /*8810*/  BSYNC B0 ;  /* 0x0000000000007941 */ /* 0x000fea0003800000 */
.L_x_1839:
[----:B------:R-:W-:Y:S01]  /*8820*/  IMAD.IADD R0, R3, 0x1, R6 ;  /* 0x0000000103007824 */ /* 0x000fe200078e0206 */
[----:B------:R-:W-:Y:S06]  /*8830*/  @!P2 BRA `(.L_x_1841) ;  /* 0x000000000048a947 */ /* 0x000fec0003800000 */
        /* <DEDUP_REMOVED lines=11> */
.L_x_1843:
[----:B------:R-:W-:-:S13]  /*88f0*/  ISETP.NE.AND P0, PT, R7, 0x1, PT ;  /* 0x000000010700780c */ /* 0x000fda0003f05270 */
[----:B------:R-:W0:Y:S02]  /*8900*/  @P0 LDC.64 R4, c[0x0][0x9e8] ;  /* 0x00027a00ff040b82 */ /* 0x000e240000000a00 */
[----:B0-----:R-:W-:-:S05]  /*8910*/  @P0 IMAD.HI.U32 R4, R2, R4, RZ ;  /* 0x0000000402040227 */ /* 0x001fca00078e00ff */
[----:B------:R-:W-:-:S07]  /*8920*/  @P0 SHF.R.U32.HI R2, RZ, R5, R4 ;  /* 0x00000005ff020219 */ /* 0x000fce0000011604 */
.L_x_1844:
[----:B------:R-:W-:Y:S05]  /*8930*/  BSYNC B0 ;  /* 0x0000000000007941 */ /* 0x000fea0003800000 */
.L_x_1842:
[----:B------:R-:W-:-:S05]  /*8940*/  IMAD R3, R2, R7, R7 ;  /* 0x0000000702037224 */ /* 0x000fca00078e0207 */
[----:B------:R-:W-:-:S07]  /*8950*/  VIMNMX R0, R0, R3, PT ;  /* 0x0000000300007248 */ /* 0x000fce0003fe0100 */
.L_x_1841:
[----:B------:R-:W0:Y:S01]  /*8960*/  @P1 LDC R2, c[0x0][0x44c] ;  /* 0x00011300ff021b82 */ /* 0x000e220000000800 */
[----:B------:R-:W-:Y:S01]  /*8970*/  IADD3 R0, R0, 0x3f, RZ ;  /* 0x0000003f00007810 */ /* 0x000fe20007ffe0ff */
[----:B------:R-:W-:Y:S01]  /*8980*/  IMAD.MOV.U32 R5, RZ, RZ, R36 ;  /* 0x000000ffff057224 */ /* 0x000fe200078e0024 */
[----:B------:R-:W-:Y:S02]  /*8990*/  ULDC UR4, c[0x0][0x9dc] ;  /* 0x0002770000047ab9 */ /* 0x000fe40000000800 */
[----:B------:R-:W-:-:S03]  /*89a0*/  SHF.R.S32.HI R3, RZ, 0x1f, R0 ;  /* 0x0000001fff037819 */ /* 0x000fc60000011400 */
[----:B------:R-:W1:Y:S01]  /*89b0*/  @P1 LDC R9, c[0x0][0x450] ;  /* 0x00011400ff091b82 */ /* 0x000e620000000800 */
[----:B------:R-:W-:-:S04]  /*89c0*/  LEA.HI R3, R3, R0, RZ, 0x6 ;  /* 0x0000000003037211 */ /* 0x000fc800078f30ff */
[----:B------:R-:W-:-:S04]  /*89d0*/  SHF.R.S32.HI R0, RZ, 0x6, R3 ;  /* 0x00000006ff007819 */ /* 0x000fc80000011403 */
[----:B------:R-:W-:Y:S01]  /*89e0*/  VIMNMX R23, R103, R0, PT ;  /* 0x0000000067177248 */ /* 0x000fe20003fe0100 */
        /* <DEDUP_REMOVED lines=15> */
.L_x_1847:
[----:B------:R-:W-:-:S13]  /*8ae0*/  ISETP.NE.AND P0, PT, R7, 0x1, PT ;  /* 0x000000010700780c */ /* 0x000fda0003f05270 */
[----:B------:R-:W0:Y:S02]  /*8af0*/  @P0 LDC.64 R4, c[0x0][0x9e8] ;  /* 0x00027a00ff040b82 */ /* 0x000e240000000a00 */
[----:B0-----:R-:W-:-:S05]  /*8b00*/  @P0 IMAD.HI.U32 R0, R2, R4, RZ ;  /* 0x0000000402000227 */ /* 0x001fca00078e00ff */
[----:B------:R-:W-:-:S07]  /*8b10*/  @P0 SHF.R.U32.HI R2, RZ, R5, R0 ;  /* 0x00000005ff020219 */ /* 0x000fce0000011600 */
.L_x_1848:
[----:B------:R-:W-:Y:S05]  /*8b20*/  BSYNC B0 ;  /* 0x0000000000007941 */ /* 0x000fea0003800000 */
.L_x_1846:
[----:B------:R-:W-:-:S05]  /*8b30*/  IMAD R2, R2, R7, RZ ;  /* 0x0000000702027224 */ /* 0x000fca00078e02ff */
[----:B------:R-:W-:-:S07]  /*8b40*/  VIMNMX R3, R3, R2, !PT ;  /* 0x0000000203037248 */ /* 0x000fce0007fe0100 */
.L_x_1845:
[----:B------:R-:W-:Y:S01]  /*8b50*/  SHF.R.S32.HI R2, RZ, 0x1f, R3 ;  /* 0x0000001fff027819 */ /* 0x000fe20000011403 */
[----:B------:R-:W-:Y:S01]  /*8b60*/  IMAD.MOV.U32 R0, RZ, RZ, RZ ;  /* 0x000000ffff007224 */ /* 0x000fe200078e00ff */
[----:B------:R-:W-:Y:S02]  /*8b70*/  PLOP3.LUT P0, PT, PT, PT, PT, 0x80, 0x0 ;  /* 0x000000000000781c */ /* 0x000fe40003f0f070 */
[----:B------:R-:W-:Y:S02]  /*8b80*/  CS2R R150, SRZ ;  /* 0x0000000000967805 */ /* 0x000fe4000001ff00 */
[----:B------:R-:W-:Y:S02]  /*8b90*/  LEA.HI R6, R2, R3, RZ, 0x6 ;  /* 0x0000000302067211 */ /* 0x000fe400078f30ff */
[----:B------:R-:W-:Y:S02]  /*8ba0*/  CS2R R2, SRZ ;  /* 0x0000000000027805 */ /* 0x000fe4000001ff00 */
[----:B------:R-:W-:-:S02]  /*8bb0*/  CS2R R148, SRZ ;  /* 0x0000000000947805 */ /* 0x000fc4000001ff00 */
[----:B------:R-:W-:Y:S02]  /*8bc0*/  CS2R R146, SRZ ;  /* 0x0000000000927805 */ /* 0x000fe4000001ff00 */
[----:B------:R-:W-:Y:S02]  /*8bd0*/  SHF.R.S32.HI R6, RZ, 0x6, R6 ;  /* 0x00000006ff067819 */ /* 0x000fe40000011406 */
[----:B------:R-:W-:Y:S02]  /*8be0*/  CS2R R144, SRZ ;  /* 0x0000000000907805 */ /* 0x000fe4000001ff00 */
[----:B------:R-:W-:Y:S02]  /*8bf0*/  CS2R R156, SRZ ;  /* 0x00000000009c7805 */ /* 0x000fe4000001ff00 */
[----:B------:R-:W-:Y:S02]  /*8c00*/  CS2R R154, SRZ ;  /* 0x00000000009a7805 */ /* 0x000fe4000001ff00 */
[----:B------:R-:W-:-:S02]  /*8c10*/  VIMNMX R20, RZ, R6, !PT ;  /* 0x00000006ff147248 */ /* 0x000fc40007fe0100 */
[----:B------:R-:W-:Y:S02]  /*8c20*/  CS2R R140, SRZ ;  /* 0x00000000008c7805 */ /* 0x000fe4000001ff00 */
[----:B------:R-:W-:Y:S02]  /*8c30*/  CS2R R152, SRZ ;  /* 0x0000000000987805 */ /* 0x000fe4000001ff00 */
[----:B------:R-:W-:Y:S02]  /*8c40*/  CS2R R136, SRZ ;  /* 0x0000000000887805 */ /* 0x000fe4000001ff00 */
[----:B------:R-:W-:Y:S01]  /*8c50*/  ISETP.GT.AND P1, PT, R23, R20, PT ;  /* 0x000000141700720c */ /* 0x000fe20003f24270 */
[----:B------:R0:W-:Y:S01]  /*8c60*/  STL [R1+0x38], R20 ;  /* 0x0000381401007387 */ /* 0x0001e20000100800 */
[----:B------:R-:W-:Y:S02]  /*8c70*/  CS2R R128, SRZ ;  /* 0x0000000000807805 */ /* 0x000fe4000001ff00 */
[----:B------:R-:W-:-:S02]  /*8c80*/  CS2R R132, SRZ ;  /* 0x0000000000847805 */ /* 0x000fc4000001ff00 */
[----:B------:R-:W-:Y:S02]  /*8c90*/  CS2R R124, SRZ ;  /* 0x00000000007c7805 */ /* 0x000fe4000001ff00 */
[----:B------:R-:W-:Y:S01]  /*8ca0*/  CS2R R120, SRZ ;  /* 0x0000000000787805 */ /* 0x000fe2000001ff00 */
[----:B------:R-:W-:Y:S01]  /*8cb0*/  IMAD.MOV.U32 R176, RZ, RZ, RZ ;  /* 0x000000ffffb07224 */ /* 0x000fe200078e00ff */
[----:B------:R-:W-:Y:S02]  /*8cc0*/  CS2R R116, SRZ ;  /* 0x0000000000747805 */ /* 0x000fe4000001ff00 */
[----:B------:R-:W-:Y:S02]  /*8cd0*/  CS2R R112, SRZ ;  /* 0x0000000000707805 */ /* 0x000fe4000001ff00 */
[----:B------:R-:W-:Y:S02]  /*8ce0*/  CS2R R174, SRZ ;  /* 0x0000000000ae7805 */ /* 0x000fe4000001ff00 */
[----:B------:R-:W-:-:S02]  /*8cf0*/  CS2R R108, SRZ ;  /* 0x00000000006c7805 */ /* 0x000fc4000001ff00 */
[----:B---3--:R-:W-:Y:S02]  /*8d00*/  CS2R R104, SRZ ;  /* 0x0000000000687805 */ /* 0x008fe4000001ff00 */
        /* <DEDUP_REMOVED lines=12> */
[----:B------:R-:W-:Y:S02]  /*8dd0*/  MOV R101, RZ ;  /* 0x000000ff00657202 */ /* 0x000fe40000000f00 */
        /* <DEDUP_REMOVED lines=33> */
[----:B0-----:R-:W-:Y:S06]  /*8ff0*/  @!P1 BRA `(.L_x_1849) ;  /* 0x0000014c00d89947 */ /* 0x001fec0003800000 */
[----:B------:R-:W2:Y:S01]  /*9000*/  LDL R20, [R1+0x88] ;  /* 0x0000880001147983 */ /* 0x000ea20000100800 */
[----:B------:R-:W-:Y:S03]  /*9010*/  BSSY B6, `(.L_x_1850) ;  /* 0x000001c000067945 */ /* 0x000fe60003800000 */
[----:B--2---:R-:W0:Y:S02]  /*9020*/  SHFL.IDX PT, R0, R20, RZ, 0x1f ;  /* 0x00001fff14007589 */ /* 0x004e2400000e0000 */
[----:B0-----:R-:W-:-:S04]  /*9030*/  LEA.HI R2, R0, R0, RZ, 0x1 ;  /* 0x0000000000027211 */ /* 0x001fc800078f08ff */
[----:B------:R-:W-:Y:S01]  /*9040*/  LOP3.LUT R3, R2, 0x1e, RZ, 0xc0, !PT ;  /* 0x0000001e02037812 */ /* 0x000fe200078ec0ff */
[----:B------:R-:W-:-:S04]  /*9050*/  VIADD R2, R16, 0x10400 ;  /* 0x0001040010027836 */ /* 0x000fc80000000000 */
[----:B------:R-:W-:Y:S01]  /*9060*/  IMAD.IADD R3, R0, 0x1, -R3 ;  /* 0x0000000100037824 */ /* 0x000fe200078e0a03 */
[----:B------:R-:W-:-:S03]  /*9070*/  LOP3.LUT P0, RZ, R2, 0x3ff, RZ, 0xc0, !PT ;  /* 0x000003ff02ff7812 */ /* 0x000fc6000780c0ff */
[----:B------:R-:W-:Y:S01]  /*9080*/  IMAD R3, R3, 0x2000, R2 ;  /* 0x0000200003037824 */ /* 0x000fe200078e0202 */
[----:B------:R-:W-:-:S04]  /*9090*/  P2R R24, PR, RZ, 0x1 ;  /* 0x00000001ff187803 */ /* 0x000fc80000000000 */
        /* <DEDUP_REMOVED lines=19> */
.L_x_1851:
[----:B------:R-:W-:Y:S05]  /*91d0*/  BSYNC B6 ;  /* 0x0000000000067941 */ /* 0x000fea0003800000 */
.L_x_1850:
[----:B------:R-:W-:Y:S02]  /*91e0*/  ULDC UR4, c[0x0][0x3f4] ;  /* 0x0000fd0000047ab9 */ /* 0x000fe40000000800 */
[----:B------:R-:W-:-:S13]  /*91f0*/  ISETP.LT.AND P0, PT, RZ, UR4, PT ;  /* 0x00000004ff007c0c */ /* 0x000fda000bf01270 */
[----:B------:R-:W-:Y:S05]  /*9200*/  @P0 BRA `(.L_x_1852) ;  /* 0x0000000000400947 */ /* 0x000fea0003800000 */
[----:B------:R-:W2:Y:S02]  /*9210*/  LDL R20, [R1+0x54] ;  /* 0x0000540001147983 */ /* 0x000ea40000100800 */
[----:B--2---:R-:W-:-:S04]  /*9220*/  LEA.HI R0, R20, R20, RZ, 0x1 ;  /* 0x0000001414007211 */ /* 0x004fc800078f08ff */
        /* <DEDUP_REMOVED lines=8> */
.L_x_1855:
[----:B-1----:R1:W2:Y:S02]  /*92b0*/  SYNCS.PHASECHK.TRANS64.TRYWAIT P0, [R16+URZ+0x30800], R3 ;  /* 0x03080003100075a7 */ /* 0x0022a4000800017f */
[----:B--2---:R-:W-:Y:S05]  /*92c0*/  @!P0 NANOSLEEP.SYNCS 0x989680 ;  /* 0x009896800000895d */ /* 0x004fea0003900000 */
[----:B------:R-:W2:Y:S02]  /*92d0*/  @!P0 SYNCS.PHASECHK.TRANS64 P0, [R16+URZ+0x30800], R3 ;  /* 0x03080003100085a7 */ /* 0x000ea4000800007f */
[----:B--2---:R-:W-:Y:S05]  /*92e0*/  @!P0 BRA `(.L_x_1855) ;  /* 0xfffffffc00f08947 */ /* 0x004fea000383ffff */
.L_x_1854:
[----:B------:R-:W-:Y:S05]  /*92f0*/  BSYNC B0 ;  /* 0x0000000000007941 */ /* 0x000fea0003800000 */
.L_x_1853:
[----:B------:R-:W-:Y:S05]  /*9300*/  BRA `(.L_x_1856) ;  /* 0x0000009000d47947 */ /* 0x000fea0003800000 */
.L_x_1852:
[----:B------:R-:W-:Y:S01]  /*9310*/  ISETP.NE.AND P0, PT, R24, RZ, PT ;  /* 0x000000ff1800720c */ /* 0x000fe20003f05270 */
[----:B------:R-:W-:Y:S01]  /*9320*/  ULDC.64 UR4, c[0x0][0x3f8] ;  /* 0x0000fe0000047ab9 */ /* 0x000fe20000000a00 */
[----:B-----5:R-:W-:Y:S01]  /*9330*/  SHF.R.S32.HI R0, RZ, 0x1f, R100 ;  /* 0x0000001fff007819 */ /* 0x020fe20000011464 */
[----:B------:R-:W-:Y:S01]  /*9340*/  ULDC.64 UR6, c[0x0][0x408] ;  /* 0x0001020000067ab9 */ /* 0x000fe20000000a00 */
[----:B------:R-:W-:Y:S01]  /*9350*/  IMAD.WIDE.U32 R24, R100, UR4, RZ ;  /* 0x0000000464187c25 */ /* 0x000fe2000f8e00ff */
[----:B------:R-:W-:Y:S03]  /*9360*/  BSSY B6, `(.L_x_1857) ;  /* 0x0000019000067945 */ /* 0x000fe60003800000 */
[C---:B------:R-:W-:Y:S02]  /*9370*/  IMAD R3, R0.reuse, UR4, RZ ;  /* 0x0000000400037c24 */ /* 0x040fe4000f8e02ff */
[----:B------:R-:W-:-:S02]  /*9380*/  IMAD R5, R0, UR6, RZ ;  /* 0x0000000600057c24 */ /* 0x000fc4000f8e02ff */
[C---:B------:R-:W-:Y:S02]  /*9390*/  IMAD R3, R100.reuse, UR5, R3 ;  /* 0x0000000564037c24 */ /* 0x040fe4000f8e0203 */
[C---:B------:R-:W-:Y:S02]  /*93a0*/  IMAD R5, R100.reuse, UR7, R5 ;  /* 0x0000000764057c24 */ /* 0x040fe4000f8e0205 */
[----:B------:R-:W-:-:S04]  /*93b0*/  IMAD.WIDE.U32 R100, R100, UR6, RZ ;  /* 0x0000000664647c25 */ /* 0x000fc8000f8e00ff */
[----:B------:R-:W-:Y:S02]  /*93c0*/  IMAD.IADD R27, R3, 0x1, R25 ;  /* 0x00000001031b7824 */ /* 0x000fe400078e0219 */
[----:B------:R-:W-:Y:S01]  /*93d0*/  IMAD.IADD R29, R5, 0x1, R101 ;  /* 0x00000001051d7824 */ /* 0x000fe200078e0265 */
        /* <DEDUP_REMOVED lines=16> */
[----:B-1----:R-:W-:Y:S05]  /*94e0*/  CALL.ABS.NOINC R14 ;  /* 0x000000000e007343 */ /* 0x002fea0003c00000 */
.L_x_1858:
[----:B------:R-:W-:Y:S05]  /*94f0*/  BSYNC B6 ;  /* 0x0000000000067941 */ /* 0x000fea0003800000 */
.L_x_1857:
[----:B------:R-:W2:Y:S01]  /*9500*/  LDL R114, [R1+0x14] ;  /* 0x0000140001727983 */ /* 0x000ea20000100800 */
[----:B------:R-:W-:-:S03]  /*9510*/  ULDC.U8 UR4, c[0x0][0x410] ;  /* 0x0001040000047ab9 */ /* 0x000fc60000000000 */
[----:B------:R-:W3:Y:S01]  /*9520*/  LDL R20, [R1+0x40] ;  /* 0x0000400001147983 */ /* 0x000ee20000100800 */
[----:B------:R-:W-:Y:S01]  /*9530*/  ISETP.NE.AND P0, PT, RZ, UR4, PT ;  /* 0x00000004ff007c0c */ /* 0x000fe2000bf05270 */
[----:B------:R-:W-:Y:S01]  /*9540*/  BSSY B0, `(.L_x_1859) ;  /* 0x0000909000007945 */ /* 0x000fe20003800000 */
[----:B--2---:R-:W-:-:S04]  /*9550*/  IMAD.IADD R10, R218, 0x1, R114 ;  /* 0x00000001da0a7824 */ /* 0x004fc800078e0272 */
[----:B---3--:R-:W-:-:S07]  /*9560*/  IMAD R3, R20, 0x20, R10 ;  /* 0x0000002014037824 */ /* 0x008fce00078e020a */
[----:B------:R-:W-:Y:S05]  /*9570*/  @!P0 BRA `(.L_x_1860) ;  /* 0x0000004400cc8947 */ /* 0x000fea0003800000 */
[----:B------:R-:W0:Y:S01]  /*9580*/  LDC R97, c[0x0][0x448] ;  /* 0x00011200ff617b82 */ /* 0x000e220000000800 */
[----:B------:R-:W-:Y:S01]  /*9590*/  ULDC.64 UR4, c[0x0][0x3f8] ;  /* 0x0000fe0000047ab9 */ /* 0x000fe20000000a00 */
[----:B------:R-:W-:Y:S01]  /*95a0*/  ULDC.64 UR6, c[0x0][0x408] ;  /* 0x0001020000067ab9 */ /* 0x000fe20000000a00 */
[----:B------:R-:W-:Y:S01]  /*95b0*/  IMAD.MOV.U32 R6, RZ, RZ, R24 ;  /* 0x000000ffff067224 */ /* 0x000fe200078e0018 */
[----:B------:R-:W-:Y:S01]  /*95c0*/  MOV R4, R100 ;  /* 0x0000006400047202 */ /* 0x000fe20000000f00 */
[----:B------:R-:W-:Y:S01]  /*95d0*/  IMAD.MOV.U32 R7, RZ, RZ, R27 ;  /* 0x000000ffff077224 */ /* 0x000fe200078e001b */
[----:B------:R-:W-:Y:S02]  /*95e0*/  SHF.R.S32.HI R81, RZ, 0x1f, R234 ;  /* 0x0000001fff517819 */ /* 0x000fe400000114ea */
[----:B------:R-:W-:Y:S02]  /*95f0*/  SHF.R.S32.HI R80, RZ, 0x1f, R233 ;  /* 0x0000001fff507819 */ /* 0x000fe400000114e9 */
[----:B------:R-:W-:-:S02]  /*9600*/  SHF.R.S32.HI R102, RZ, 0x1f, R235 ;  /* 0x0000001fff667819 */ /* 0x000fc400000114eb */
[----:B0-----:R-:W-:-:S13]  /*9610*/  ISETP.NE.AND P0, PT, R97, 0x1, PT ;  /* 0x000000016100780c */ /* 0x001fda0003f05270 */
[----:B------:R-:W0:Y:S08]  /*9620*/  @P0 LDC R0, c[0x0][0x44c] ;  /* 0x00011300ff000b82 */ /* 0x000e300000000800 */
[----:B------:R-:W1:Y:S01]  /*9630*/  @P0 LDC R5, c[0x0][0x450] ;  /* 0x00011400ff050b82 */ /* 0x000e620000000800 */
[----:B0-----:R-:W-:-:S05]  /*9640*/  @P0 IMAD.HI.U32 R0, R3, R0, RZ ;  /* 0x0000000003000227 */ /* 0x001fca00078e00ff */
[----:B-1----:R-:W-:Y:S01]  /*9650*/  @P0 SHF.R.U32.HI R3, RZ, R5, R0 ;  /* 0x00000005ff030219 */ /* 0x002fe20000011600 */
[----:B------:R-:W-:-:S03]  /*9660*/  IMAD.MOV.U32 R5, RZ, RZ, R29 ;  /* 0x000000ffff057224 */ /* 0x000fc600078e001d */
[----:B------:R-:W-:Y:S01]  /*9670*/  SHF.R.S32.HI R0, RZ, 0x1f, R3 ;  /* 0x0000001fff007819 */ /* 0x000fe20000011403 */
[----:B------:R-:W-:-:S04]  /*9680*/  IMAD.WIDE.U32 R6, R3, UR4, R6 ;  /* 0x0000000403067c25 */ /* 0x000fc8000f8e0006 */
[C---:B------:R-:W-:Y:S02]  /*9690*/  IMAD R8, R0.reuse, UR4, RZ ;  /* 0x0000000400087c24 */ /* 0x040fe4000f8e02ff */
[----:B------:R-:W-:Y:S02]  /*96a0*/  IMAD R0, R0, UR6, RZ ;  /* 0x0000000600007c24 */ /* 0x000fe4000f8e02ff */
[C---:B------:R-:W-:Y:S01]  /*96b0*/  IMAD R9, R3.reuse, UR5, R8 ;  /* 0x0000000503097c24 */ /* 0x040fe2000f8e0208 */
[----:B------:R-:W-:Y:S01]  /*96c0*/  ULDC.64 UR4, c[0x0][0x3e8] ;  /* 0x0000fa0000047ab9 */ /* 0x000fe20000000a00 */
[----:B------:R-:W-:-:S04]  /*96d0*/  IMAD.WIDE.U32 R4, R3, UR6, R4 ;  /* 0x0000000603047c25 */ /* 0x000fc8000f8e0004 */
[----:B------:R-:W-:Y:S01]  /*96e0*/  IMAD R11, R3, UR7, R0 ;  /* 0x00000007030b7c24 */ /* 0x000fe2000f8e0200 */
[----:B------:R-:W-:Y:S01]  /*96f0*/  ULDC.64 UR6, c[0x0][0x400] ;  /* 0x0001000000067ab9 */ /* 0x000fe20000000a00 */
[----:B------:R-:W-:Y:S01]  /*9700*/  IMAD.IADD R9, R7, 0x1, R9 ;  /* 0x0000000107097824 */ /* 0x000fe200078e0209 */
[----:B------:R-:W-:Y:S01]  /*9710*/  LEA R3, P0, R6, UR4, 0x1 ;  /* 0x0000000406037c11 */ /* 0x000fe2000f8008ff */
[----:B------:R-:W-:Y:S01]  /*9720*/  IMAD.IADD R7, R5, 0x1, R11 ;  /* 0x0000000105077824 */ /* 0x000fe200078e020b */
[----:B------:R-:W-:Y:S01]  /*9730*/  LEA R0, P1, R4, UR6, 0x1 ;  /* 0x0000000604007c11 */ /* 0x000fe2000f8208ff */
[----:B------:R-:W-:Y:S01]  /*9740*/  UMOV UR4, 0xffffffff ;  /* 0xffffffff00047882 */ /* 0x000fe20000000000 */
[----:B------:R-:W-:Y:S02]  /*9750*/  LEA.HI.X R6, R6, UR5, R9, 0x1, P0 ;  /* 0x0000000506067c11 */ /* 0x000fe400080f0c09 */
[----:B------:R-:W-:Y:S01]  /*9760*/  LEA.HI.X R7, R4, UR7, R7, 0x1, P1 ;  /* 0x0000000704077c11 */ /* 0x000fe200088f0c07 */
[----:B------:R-:W-:Y:S08]  /*9770*/  BRA.DIV UR4, `(.L_x_1861) ;  /* 0x0000020e04147947 */ /* 0x000ff0000b800000 */
[----:B------:R0:W1:Y:S04]  /*9780*/  SHFL.IDX PT, R5, R6, RZ, 0x181f ;  /* 0x00181fff06057589 */ /* 0x00006800000e0000 */
[----:B------:R0:W2:Y:S04]  /*9790*/  SHFL.IDX PT, R4, R3, RZ, 0x181f ;  /* 0x00181fff03047589 */ /* 0x0000a800000e0000 */
[----:B------:R0:W3:Y:S04]  /*97a0*/  SHFL.IDX PT, R9, R7, RZ, 0x181f ;  /* 0x00181fff07097589 */ /* 0x0000e800000e0000 */
[----:B------:R0:W4:Y:S02]  /*97b0*/  SHFL.IDX PT, R14, R0, RZ, 0x181f ;  /* 0x00181fff000e7589 */ /* 0x00012400000e0000 */
.L_x_2238:
[----:B------:R-:W-:Y:S01]  /*97c0*/  IMAD R97, R220, R97, RZ ;  /* 0x00000061dc617224 */ /* 0x000fe200078e02ff */
        /* <DEDUP_REMOVED lines=11> */
[----:B------:R-:W-:Y:S01]  /*9880*/  ULDC UR4, c[0x0][0x3f4] ;  /* 0x0000fd0000047ab9 */ /* 0x000fe20000000800 */
[----:B------:R-:W-:Y:S02]  /*9890*/  CS2R R76, SRZ ;  /* 0x00000000004c7805 */ /* 0x000fe4000001ff00 */
[----:B------:R-:W-:Y:S02]  /*98a0*/  ISETP.GE.AND P2, PT, R234, UR4, PT ;  /* 0x00000004ea007c0c */ /* 0x000fe4000bf46270 */
[----:B------:R-:W-:Y:S02]  /*98b0*/  CS2R R74, SRZ ;  /* 0x00000000004a7805 */ /* 0x000fe4000001ff00 */
[----:B------:R-:W-:Y:S01]  /*98c0*/  ISETP.GE.AND P1, PT, R233, UR4, PT ;  /* 0x00000004e9007c0c */ /* 0x000fe2000bf26270 */
[----:B------:R-:W-:Y:S01]  /*98d0*/  ULDC.64 UR6, c[0x0][0x208] ;  /* 0x0000820000067ab9 */ /* 0x000fe20000000a00 */
[----:B------:R-:W-:Y:S02]  /*98e0*/  ISETP.GE.AND P3, PT, R200, UR4, PT ;  /* 0x00000004c8007c0c */ /* 0x000fe4000bf66270 */
[----:B------:R-:W-:-:S05]  /*98f0*/  ISETP.GE.AND P0, PT, R235, UR4, PT ;  /* 0x00000004eb007c0c */ /* 0x000fca000bf06270 */
[C---:B------:R-:W-:Y:S01]  /*9900*/  @!P2 IMAD.SHL.U32 R27, R234.reuse, 0x2, RZ ;  /* 0x00000002ea1ba824 */ /* 0x040fe200078e00ff */
[----:B------:R-:W-:-:S03]  /*9910*/  @!P2 SHF.L.U64.HI R34, R234, 0x1, R81 ;  /* 0x00000001ea22a819 */ /* 0x000fc60000010251 */
[C---:B------:R-:W-:Y:S01]  /*9920*/  @!P1 IMAD.SHL.U32 R31, R233.reuse, 0x2, RZ ;  /* 0x00000002e91f9824 */ /* 0x040fe200078e00ff */
[----:B------:R-:W-:Y:S01]  /*9930*/  @!P1 SHF.L.U64.HI R32, R233, 0x1, R80 ;  /* 0x00000001e9209819 */ /* 0x000fe20000010250 */
[----:B----4-:R-:W-:Y:S01]  /*9940*/  @!P3 IMAD.MOV.U32 R8, RZ, RZ, R14 ;  /* 0x000000ffff08b224 */ /* 0x010fe200078e000e */
[----:B--2---:R-:W-:Y:S01]  /*9950*/  @!P2 IADD3 R24, P4, R4, R27, RZ ;  /* 0x0000001b0418a210 */ /* 0x004fe20007f9e0ff */
[----:B-1----:R-:W-:Y:S01]  /*9960*/  @!P3 IMAD.WIDE R12, R200, 0x2, R4 ;  /* 0x00000002c80cb825 */ /* 0x002fe200078e0204 */
[----:B------:R-:W-:Y:S02]  /*9970*/  @!P1 IADD3 R28, P5, R4, R31, RZ ;  /* 0x0000001f041c9210 */ /* 0x000fe40007fbe0ff */
[----:B------:R-:W-:Y:S01]  /*9980*/  @!P2 IADD3 R26, P6, R14, R27, RZ ;  /* 0x0000001b0e1aa210 */ /* 0x000fe20007fde0ff */
[----:B------:R-:W-:Y:S01]  /*9990*/  @!P2 IMAD.X R25, R5, 0x1, R34, P4 ;  /* 0x000000010519a824 */ /* 0x000fe200020e0622 */
[----:B------:R-:W-:Y:S01]  /*99a0*/  @!P0 SHF.L.U32 R15, R235, 0x1, RZ ;  /* 0x00000001eb0f8819 */ /* 0x000fe200000006ff */
[----:B---3--:R-:W-:Y:S01]  /*99b0*/  @!P3 IMAD.WIDE R20, R200, 0x2, R8 ;  /* 0x00000002c814b825 */ /* 0x008fe200078e0208 */
[----:B------:R-:W-:-:S02]  /*99c0*/  @!P1 IADD3 R30, P4, R14, R31, RZ ;  /* 0x0000001f0e1e9210 */ /* 0x000fc40007f9e0ff */
[----:B------:R-:W-:Y:S02]  /*99d0*/  CS2R R72, SRZ ;  /* 0x0000000000487805 */ /* 0x000fe4000001ff00 */
[----:B------:R-:W-:Y:S01]  /*99e0*/  @!P0 SHF.L.U64.HI R8, R235, 0x1, R102 ;  /* 0x00000001eb088819 */ /* 0x000fe20000010266 */
[----:B------:R-:W-:Y:S01]  /*99f0*/  @!P1 IMAD.X R29, R5, 0x1, R32, P5 ;  /* 0x00000001051d9824 */ /* 0x000fe200028e0620 */
[-C--:B------:R-:W-:Y:S01]  /*9a00*/  @!P0 IADD3 R14, P5, R14, R15.reuse, RZ ;  /* 0x0000000f0e0e8210 */ /* 0x080fe20007fbe0ff */
[----:B------:R-:W-:Y:S01]  /*9a10*/  @!P2 IMAD.X R27, R9, 0x1, R34, P6 ;  /* 0x00000001091ba824 */ /* 0x000fe200030e0622 */
[----:B------:R-:W-:Y:S02]  /*9a20*/  @!P0 IADD3 R4, P6, R4, R15, RZ ;  /* 0x0000000f04048210 */ /* 0x000fe40007fde0ff */
[----:B------:R-:W-:Y:S02]  /*9a30*/  CS2R R70, SRZ ;  /* 0x0000000000467805 */ /* 0x000fe4000001ff00 */
[----:B------:R-:W-:-:S02]  /*9a40*/  CS2R R68, SRZ ;  /* 0x0000000000447805 */ /* 0x000fc4000001ff00 */
[----:B------:R-:W-:Y:S02]  /*9a50*/  CS2R R66, SRZ ;  /* 0x0000000000427805 */ /* 0x000fe4000001ff00 */
[----:B------:R-:W-:Y:S02]  /*9a60*/  CS2R R62, SRZ ;  /* 0x00000000003e7805 */ /* 0x000fe4000001ff00 */
[----:B------:R-:W-:Y:S01]  /*9a70*/  CS2R R60, SRZ ;  /* 0x00000000003c7805 */ /* 0x000fe2000001ff00 */
[----:B------:R-:W-:Y:S01]  /*9a80*/  @!P1 IMAD.X R31, R9, 0x1, R32, P4 ;  /* 0x00000001091f9824 */ /* 0x000fe200020e0620 */
[----:B------:R-:W-:Y:S01]  /*9a90*/  @!P0 IADD3.X R5, R5, R8, RZ, P6, !PT ;  /* 0x0000000805058210 */ /* 0x000fe200037fe4ff */
[----:B------:R-:W-:Y:S01]  /*9aa0*/  @!P0 IMAD.X R15, R9, 0x1, R8, P5 ;  /* 0x00000001090f8824 */ /* 0x000fe200028e0608 */
[----:B------:R1:W5:Y:S04]  /*9ab0*/  @!P3 LD.E.64 R76, desc[UR6][R12.64] ;  /* 0x000000060c4cb980 */ /* 0x000368000c101b00 */
[----:B------:R1:W5:Y:S04]  /*9ac0*/  @!P3 LD.E.64 R74, desc[UR6][R20.64] ;  /* 0x00000006144ab980 */ /* 0x000368000c101b00 */
[----:B------:R1:W5:Y:S04]  /*9ad0*/  @!P2 LD.E.64 R72, desc[UR6][R24.64] ;  /* 0x000000061848a980 */ /* 0x000368000c101b00 */
[----:B------:R1:W5:Y:S04]  /*9ae0*/  @!P2 LD.E.64 R70, desc[UR6][R26.64] ;  /* 0x000000061a46a980 */ /* 0x000368000c101b00 */
[----:B------:R1:W5:Y:S04]  /*9af0*/  @!P1 LD.E.64 R68, desc[UR6][R28.64] ;  /* 0x000000061c449980 */ /* 0x000368000c101b00 */
[----:B------:R1:W5:Y:S04]  /*9b00*/  @!P1 LD.E.64 R66, desc[UR6][R30.64] ;  /* 0x000000061e429980 */ /* 0x000368000c101b00 */
[----:B------:R1:W5:Y:S04]  /*9b10*/  @!P0 LD.E.64 R62, desc[UR6][R4.64] ;  /* 0x00000006043e8980 */ /* 0x000368000c101b00 */
[----:B------:R1:W5:Y:S02]  /*9b20*/  @!P0 LD.E.64 R60, desc[UR6][R14.64] ;  /* 0x000000060e3c8980 */ /* 0x000364000c101b00 */
.L_x_1863:
[----:B------:R-:W-:Y:S05]  /*9b30*/  BSYNC B1 ;  /* 0x0000000000017941 */ /* 0x000fea0003800000 */
.L_x_1862:
[----:B-12--5:R-:W-:Y:S01]  /*9b40*/  IMAD.MOV.U32 R4, RZ, RZ, R62 ;  /* 0x000000ffff047224 */ /* 0x026fe200078e003e */
[----:B------:R-:W-:Y:S01]  /*9b50*/  UMOV UR4, 0xffffffff ;  /* 0xffffffff00047882 */ /* 0x000fe20000000000 */
[----:B------:R-:W-:Y:S01]  /*9b60*/  IMAD.MOV.U32 R5, RZ, RZ, R63 ;  /* 0x000000ffff057224 */ /* 0x000fe200078e003f */
[----:B------:R-:W-:Y:S01]  /*9b70*/  CS2R R58, SRZ ;  /* 0x00000000003a7805 */ /* 0x000fe2000001ff00 */
[----:B------:R-:W-:Y:S02]  /*9b80*/  IMAD.MOV.U32 R8, RZ, RZ, R68 ;  /* 0x000000ffff087224 */ /* 0x000fe400078e0044 */
[----:B---3--:R-:W-:Y:S01]  /*9b90*/  IMAD.MOV.U32 R9, RZ, RZ, R69 ;  /* 0x000000ffff097224 */ /* 0x008fe200078e0045 */
[----:B------:R-:W-:Y:S01]  /*9ba0*/  PRMT R105, R5, 0x5410, R4 ;  /* 0x0000541005697816 */ /* 0x000fe20000000004 */
[----:B------:R-:W-:Y:S01]  /*9bb0*/  IMAD.MOV.U32 R5, RZ, RZ, R73 ;  /* 0x000000ffff057224 */ /* 0x000fe200078e0049 */
[----:B------:R-:W-:Y:S02]  /*9bc0*/  MOV R4, R72 ;  /* 0x0000004800047202 */ /* 0x000fe40000000f00 */
[----:B------:R-:W-:Y:S01]  /*9bd0*/  PRMT R107, R8, 0x5410, R9 ;  /* 0x00005410086b7816 */ /* 0x000fe20000000009 */
[----:B------:R-:W-:Y:S01]  /*9be0*/  IMAD.MOV.U32 R8, RZ, RZ, R76 ;  /* 0x000000ffff087224 */ /* 0x000fe200078e004c */
[----:B------:R-:W-:Y:S01]  /*9bf0*/  PRMT R109, R4, 0x5410, R5 ;  /* 0x00005410046d7816 */ /* 0x000fe20000000005 */
[----:B------:R-:W-:-:S02]  /*9c00*/  IMAD.MOV.U32 R9, RZ, RZ, R77 ;  /* 0x000000ffff097224 */ /* 0x000fc400078e004d */
[----:B------:R-:W-:Y:S02]  /*9c10*/  IMAD.MOV.U32 R4, RZ, RZ, R60 ;  /* 0x000000ffff047224 */ /* 0x000fe400078e003c */
[----:B------:R-:W-:Y:S01]  /*9c20*/  IMAD.MOV.U32 R5, RZ, RZ, R61 ;  /* 0x000000ffff057224 */ /* 0x000fe200078e003d */
        /* <DEDUP_REMOVED lines=9> */
[----:B------:R-:W-:-:S04]  /*9cc0*/  PRMT R110, R4, 0x5410, R5 ;  /* 0x00005410046e7816 */ /* 0x000fc80000000005 */
[----:B------:R-:W-:Y:S01]  /*9cd0*/  PRMT R112, R8, 0x5410, R9 ;  /* 0x0000541008707816 */ /* 0x000fe20000000009 */
[----:B------:R-:W-:Y:S06]  /*9ce0*/  BRA.DIV UR4, `(.L_x_1864) ;  /* 0x0000020a04287947 */ /* 0x000fec000b800000 */
[----:B------:R1:W2:Y:S04]  /*9cf0*/  SHFL.IDX PT, R5, R6, 0x1, 0x181f ;  /* 0x00381f0006057f89 */ /* 0x0002a800000e0000 */
[----:B------:R1:W3:Y:S04]  /*9d00*/  SHFL.IDX PT, R4, R3, 0x1, 0x181f ;  /* 0x00381f0003047f89 */ /* 0x0002e800000e0000 */
[----:B------:R1:W0:Y:S04]  /*9d10*/  SHFL.IDX PT, R9, R7, 0x1, 0x181f ;  /* 0x00381f0007097f89 */ /* 0x00022800000e0000 */
[----:B----4-:R1:W4:Y:S02]  /*9d20*/  SHFL.IDX PT, R14, R0, 0x1, 0x181f ;  /* 0x00381f00000e7f89 */ /* 0x01032400000e0000 */
.L_x_2244:
[----:B------:R-:W-:Y:S01]  /*9d30*/  IADD3 R8, R10, 0x20, RZ ;  /* 0x000000200a087810 */ /* 0x000fe20007ffe0ff */
        /* <DEDUP_REMOVED lines=22> */
[----:B------:R-:W-:Y:S01]  /*9ea0*/  @!P0 IMAD.SHL.U32 R15, R235, 0x2, RZ ;  /* 0x00000002eb0f8824 */ /* 0x000fe200078e00ff */
[C---:B---3--:R-:W-:Y:S01]  /*9eb0*/  @!P2 IADD3 R24, P4, R4.reuse, R27, RZ ;  /* 0x0000001b0418a210 */ /* 0x048fe20007f9e0ff */
[----:B----4-:R-:W-:Y:S01]  /*9ec0*/  @!P3 IMAD.MOV.U32 R8, RZ, RZ, R14 ;  /* 0x000000ffff08b224 */ /* 0x010fe200078e000e */
[----:B------:R-:W-:Y:S01]  /*9ed0*/  @!P1 IADD3 R20, P5, R4, R13, RZ ;  /* 0x0000000d04149210 */ /* 0x000fe20007fbe0ff */
[----:B--2---:R-:W-:Y:S01]  /*9ee0*/  @!P3 IMAD.WIDE R28, R200, 0x2, R4 ;  /* 0x00000002c81cb825 */ /* 0x004fe200078e0204 */
[----:B------:R-:W-:-:S03]  /*9ef0*/  @!P2 IADD3 R26, P6, R14, R27, RZ ;  /* 0x0000001b0e1aa210 */ /* 0x000fc60007fde0ff */
[----:B------:R-:W-:Y:S01]  /*9f00*/  @!P2 IMAD.X R25, R5, 0x1, R32, P4 ;  /* 0x000000010519a824 */ /* 0x000fe200020e0620 */
[----:B------:R-:W-:Y:S01]  /*9f10*/  @!P1 IADD3 R12, P4, R14, R13, RZ ;  /* 0x0000000d0e0c9210 */ /* 0x000fe20007f9e0ff */
[----:B0-----:R-:W-:Y:S01]  /*9f20*/  @!P3 IMAD.WIDE R30, R200, 0x2, R8 ;  /* 0x00000002c81eb825 */ /* 0x001fe200078e0208 */
[----:B------:R-:W-:Y:S02]  /*9f30*/  @!P2 IADD3.X R27, R9, R32, RZ, P6, !PT ;  /* 0x00000020091ba210 */ /* 0x000fe400037fe4ff */
[----:B------:R-:W-:Y:S02]  /*9f40*/  CS2R R56, SRZ ;  /* 0x0000000000387805 */ /* 0x000fe4000001ff00 */
[-C--:B------:R-:W-:Y:S01]  /*9f50*/  @!P0 IADD3 R4, P6, R4, R15.reuse, RZ ;  /* 0x0000000f04048210 */ /* 0x080fe20007fde0ff */
[----:B------:R-:W-:Y:S01]  /*9f60*/  @!P1 IMAD.X R21, R5, 0x1, R34, P5 ;  /* 0x0000000105159824 */ /* 0x000fe200028e0622 */
[----:B------:R-:W-:Y:S02]  /*9f70*/  @!P0 IADD3 R14, P5, R14, R15, RZ ;  /* 0x0000000f0e0e8210 */ /* 0x000fe40007fbe0ff */
[----:B------:R-:W-:-:S02]  /*9f80*/  CS2R R54, SRZ ;  /* 0x0000000000367805 */ /* 0x000fc4000001ff00 */
[----:B------:R-:W-:Y:S02]  /*9f90*/  @!P0 SHF.L.U64.HI R8, R235, 0x1, R102 ;  /* 0x00000001eb088819 */ /* 0x000fe40000010266 */
[----:B------:R-:W-:Y:S02]  /*9fa0*/  CS2R R52, SRZ ;  /* 0x0000000000347805 */ /* 0x000fe4000001ff00 */
[----:B------:R-:W-:Y:S02]  /*9fb0*/  CS2R R50, SRZ ;  /* 0x0000000000327805 */ /* 0x000fe4000001ff00 */
[----:B------:R-:W-:Y:S02]  /*9fc0*/  CS2R R48, SRZ ;  /* 0x0000000000307805 */ /* 0x000fe4000001ff00 */
[----:B------:R-:W-:Y:S01]  /*9fd0*/  CS2R R46, SRZ ;  /* 0x00000000002e7805 */ /* 0x000fe2000001ff00 */
[----:B------:R-:W-:Y:S01]  /*9fe0*/  @!P1 IMAD.X R13, R9, 0x1, R34, P4 ;  /* 0x00000001090d9824 */ /* 0x000fe200020e0622 */
[----:B------:R0:W5:Y:S01]  /*9ff0*/  @!P3 LD.E.64 R58, desc[UR6][R28.64] ;  /* 0x000000061c3ab980 */ /* 0x000162000c101b00 */
[----:B------:R-:W-:-:S02]  /*a000*/  @!P0 IMAD.X R5, R5, 0x1, R8, P6 ;  /* 0x0000000105058824 */ /* 0x000fc400030e0608 */
[----:B------:R-:W-:Y:S01]  /*a010*/  @!P0 IMAD.X R15, R9, 0x1, R8, P5 ;  /* 0x00000001090f8824 */ /* 0x000fe200028e0608 */
[----:B------:R0:W5:Y:S04]  /*a020*/  @!P3 LD.E.64 R64, desc[UR6][R30.64] ;  /* 0x000000061e40b980 */ /* 0x000168000c101b00 */
[----:B------:R0:W5:Y:S04]  /*a030*/  @!P2 LD.E.64 R56, desc[UR6][R24.64] ;  /* 0x000000061838a980 */ /* 0x000168000c101b00 */
[----:B------:R0:W5:Y:S04]  /*a040*/  @!P2 LD.E.64 R54, desc[UR6][R26.64] ;  /* 0x000000061a36a980 */ /* 0x000168000c101b00 */
[----:B------:R0:W5:Y:S04]  /*a050*/  @!P1 LD.E.64 R52, desc[UR6][R20.64] ;  /* 0x0000000614349980 */ /* 0x000168000c101b00 */
[----:B------:R0:W5:Y:S04]  /*a060*/  @!P1 LD.E.64 R50, desc[UR6][R12.64] ;  /* 0x000000060c329980 */ /* 0x000168000c101b00 */
[----:B------:R0:W5:Y:S04]  /*a070*/  @!P0 LD.E.64 R48, desc[UR6][R4.64] ;  /* 0x0000000604308980 */ /* 0x000168000c101b00 */
[----:B------:R0:W5:Y:S02]  /*a080*/  @!P0 LD.E.64 R46, desc[UR6][R14.64] ;  /* 0x000000060e2e8980 */ /* 0x000164000c101b00 */
.L_x_1866:
[----:B------:R-:W-:Y:S05]  /*a090*/  BSYNC B1 ;  /* 0x0000000000017941 */ /* 0x000fea0003800000 */
.L_x_1865:
[----:B0--3-5:R-:W-:Y:S01]  /*a0a0*/  IMAD.MOV.U32 R4, RZ, RZ, R58 ;  /* 0x000000ffff047224 */ /* 0x029fe200078e003a */
[----:B--2---:R-:W-:Y:S01]  /*a0b0*/  MOV R5, R59 ;  /* 0x0000003b00057202 */ /* 0x004fe20000000f00 */
[----:B------:R-:W-:Y:S01]  /*a0c0*/  IMAD.MOV.U32 R8, RZ, RZ, R46 ;  /* 0x000000ffff087224 */ /* 0x000fe200078e002e */
[----:B------:R-:W-:Y:S01]  /*a0d0*/  UMOV UR4, 0xffffffff ;  /* 0xffffffff00047882 */ /* 0x000fe20000000000 */
[----:B------:R-:W-:Y:S01]  /*a0e0*/  IMAD.MOV.U32 R9, RZ, RZ, R47 ;  /* 0x000000ffff097224 */ /* 0x000fe200078e002f */
[----:B------:R-:W-:Y:S01]  /*a0f0*/  PRMT R101, R4, 0x5410, R5 ;  /* 0x0000541004657816 */ /* 0x000fe20000000005 */
[----:B------:R-:W-:Y:S02]  /*a100*/  IMAD.MOV.U32 R4, RZ, RZ, R50 ;  /* 0x000000ffff047224 */ /* 0x000fe400078e0032 */
[----:B------:R-:W-:Y:S01]  /*a110*/  IMAD.MOV.U32 R5, RZ, RZ, R51 ;  /* 0x000000ffff057224 */ /* 0x000fe200078e0033 */
[----:B------:R-:W-:Y:S01]  /*a120*/  PRMT R90, R8, 0x5410, R9 ;  /* 0x00005410085a7816 */ /* 0x000fe20000000009 */
[----:B------:R-:W-:Y:S01]  /*a130*/  IMAD.MOV.U32 R8, RZ, RZ, R54 ;  /* 0x000000ffff087224 */ /* 0x000fe200078e0036 */
[----:B------:R-:W-:-:S02]  /*a140*/  MOV R9, R55 ;  /* 0x0000003700097202 */ /* 0x000fc40000000f00 */
[----:B------:R-:W-:Y:S01]  /*a150*/  PRMT R95, R5, 0x5410, R4 ;  /* 0x00005410055f7816 */ /* 0x000fe20000000004 */
[----:B------:R-:W-:Y:S01]  /*a160*/  IMAD.MOV.U32 R4, RZ, RZ, R64 ;  /* 0x000000ffff047224 */ /* 0x000fe200078e0040 */
[----:B------:R-:W-:Y:S01]  /*a170*/  PRMT R96, R8, 0x5410, R9 ;  /* 0x0000541008607816 */ /* 0x000fe20000000009 */
[----:B------:R-:W-:Y:S02]  /*a180*/  IMAD.MOV.U32 R5, RZ, RZ, R65 ;  /* 0x000000ffff057224 */ /* 0x000fe400078e0041 */
        /* <DEDUP_REMOVED lines=8> */
[----:B------:R-:W-:-:S05]  /*a210*/  IMAD.MOV.U32 R9, RZ, RZ, R49 ;  /* 0x000000ffff097224 */ /* 0x000fca00078e0031 */
[----:B------:R-:W-:Y:S01]  /*a220*/  PRMT R91, R8, 0x5410, R9 ;  /* 0x00005410085b7816 */ /* 0x000fe20000000009 */
[----:B------:R-:W-:Y:S06]  /*a230*/  BRA.DIV UR4, `(.L_x_1867) ;  /* 0x0000020604447947 */ /* 0x000fec000b800000 */
[----:B------:R0:W2:Y:S04]  /*a240*/  SHFL.IDX PT, R5, R6, 0x2, 0x181f ;  /* 0x00581f0006057f89 */ /* 0x0000a800000e0000 */
[----:B------:R0:W3:Y:S04]  /*a250*/  SHFL.IDX PT, R4, R3, 0x2, 0x181f ;  /* 0x00581f0003047f89 */ /* 0x0000e800000e0000 */
[----:B------:R0:W0:Y:S04]  /*a260*/  SHFL.IDX PT, R9, R7, 0x2, 0x181f ;  /* 0x00581f0007097f89 */ /* 0x00002800000e0000 */
[----:B----4-:R4:W0:Y:S02]  /*a270*/  SHFL.IDX PT, R14, R0, 0x2, 0x181f ;  /* 0x00581f00000e7f89 */ /* 0x01082400000e0000 */
.L_x_2250:
[----:B------:R-:W-:Y:S01]  /*a280*/  VIADD R8, R10, 0x40 ;  /* 0x000000400a087836 */ /* 0x000fe20000000000 */
        /* <DEDUP_REMOVED lines=23> */
[----:B0-----:R-:W-:Y:S01]  /*a400*/  @!P3 IMAD.MOV.U32 R8, RZ, RZ, R14 ;  /* 0x000000ffff08b224 */ /* 0x001fe200078e000e */
[----:B---3--:R-:W-:Y:S01]  /*a410*/  @!P2 IADD3 R30, P4, R4, R25, RZ ;  /* 0x00000019041ea210 */ /* 0x008fe20007f9e0ff */
[----:B--2---:R-:W-:Y:S01]  /*a420*/  @!P3 IMAD.WIDE R26, R200, 0x2, R4 ;  /* 0x00000002c81ab825 */ /* 0x004fe200078e0204 */
[----:B------:R-:W-:Y:S02]  /*a430*/  @!P1 IADD3 R20, P5, R4, R13, RZ ;  /* 0x0000000d04149210 */ /* 0x000fe40007fbe0ff */
[----:B------:R-:W-:Y:S01]  /*a440*/  @!P2 IADD3 R24, P6, R14, R25, RZ ;  /* 0x000000190e18a210 */ /* 0x000fe20007fde0ff */
[----:B------:R-:W-:Y:S01]  /*a450*/  @!P2 IMAD.X R31, R5, 0x1, R32, P4 ;  /* 0x00000001051fa824 */ /* 0x000fe200020e0620 */
[C---:B------:R-:W-:Y:S01]  /*a460*/  @!P0 SHF.L.U32 R15, R235.reuse, 0x1, RZ ;  /* 0x00000001eb0f8819 */ /* 0x040fe200000006ff */
[----:B------:R-:W-:Y:S01]  /*a470*/  @!P3 IMAD.WIDE R28, R200, 0x2, R8 ;  /* 0x00000002c81cb825 */ /* 0x000fe200078e0208 */
[C---:B------:R-:W-:Y:S01]  /*a480*/  @!P1 IADD3 R12, P4, R14.reuse, R13, RZ ;  /* 0x0000000d0e0c9210 */ /* 0x040fe20007f9e0ff */
[----:B------:R0:W5:Y:S01]  /*a490*/  @!P3 LD.E.64 R44, desc[UR6][R26.64] ;  /* 0x000000061a2cb980 */ /* 0x000162000c101b00 */
[----:B------:R-:W-:Y:S01]  /*a4a0*/  @!P0 SHF.L.U64.HI R8, R235, 0x1, R102 ;  /* 0x00000001eb088819 */ /* 0x000fe20000010266 */
[----:B------:R-:W-:Y:S01]  /*a4b0*/  @!P1 IMAD.X R21, R5, 0x1, R34, P5 ;  /* 0x0000000105159824 */ /* 0x000fe200028e0622 */
[-C--:B------:R-:W-:Y:S01]  /*a4c0*/  @!P0 IADD3 R14, P5, R14, R15.reuse, RZ ;  /* 0x0000000f0e0e8210 */ /* 0x080fe20007fbe0ff */
[C---:B------:R-:W-:Y:S01]  /*a4d0*/  @!P2 IMAD.X R25, R9.reuse, 0x1, R32, P6 ;  /* 0x000000010919a824 */ /* 0x040fe200030e0620 */
[----:B------:R-:W-:Y:S01]  /*a4e0*/  @!P0 IADD3 R4, P6, R4, R15, RZ ;  /* 0x0000000f04048210 */ /* 0x000fe20007fde0ff */
[----:B------:R2:W5:Y:S01]  /*a4f0*/  @!P3 LD.E.64 R42, desc[UR6][R28.64] ;  /* 0x000000061c2ab980 */ /* 0x000562000c101b00 */
[----:B------:R-:W-:Y:S01]  /*a500*/  @!P1 IMAD.X R13, R9, 0x1, R34, P4 ;  /* 0x00000001090d9824 */ /* 0x000fe200020e0622 */
[----:B------:R-:W-:-:S02]  /*a510*/  CS2R R40, SRZ ;  /* 0x0000000000287805 */ /* 0x000fc4000001ff00 */
[----:B------:R-:W-:Y:S02]  /*a520*/  CS2R R38, SRZ ;  /* 0x0000000000267805 */ /* 0x000fe4000001ff00 */
[----:B------:R-:W-:Y:S02]  /*a530*/  CS2R R36, SRZ ;  /* 0x0000000000247805 */ /* 0x000fe4000001ff00 */
[----:B------:R-:W-:Y:S02]  /*a540*/  CS2R R34, SRZ ;  /* 0x0000000000227805 */ /* 0x000fe4000001ff00 */
[----:B0-----:R-:W-:Y:S02]  /*a550*/  CS2R R26, SRZ ;  /* 0x00000000001a7805 */ /* 0x001fe4000001ff00 */
[----:B------:R-:W-:Y:S01]  /*a560*/  @!P0 IADD3.X R5, R5, R8, RZ, P6, !PT ;  /* 0x0000000805058210 */ /* 0x000fe200037fe4ff */
[----:B------:R-:W-:Y:S01]  /*a570*/  @!P0 IMAD.X R15, R9, 0x1, R8, P5 ;  /* 0x00000001090f8824 */ /* 0x000fe200028e0608 */
[----:B------:R0:W5:Y:S01]  /*a580*/  @!P2 LD.E.64 R40, desc[UR6][R30.64] ;  /* 0x000000061e28a980 */ /* 0x000162000c101b00 */
[----:B--2---:R-:W-:-:S03]  /*a590*/  CS2R R28, SRZ ;  /* 0x00000000001c7805 */ /* 0x004fc6000001ff00 */
[----:B------:R0:W5:Y:S04]  /*a5a0*/  @!P2 LD.E.64 R38, desc[UR6][R24.64] ;  /* 0x000000061826a980 */ /* 0x000168000c101b00 */
[----:B------:R0:W5:Y:S04]  /*a5b0*/  @!P1 LD.E.64 R36, desc[UR6][R20.64] ;  /* 0x0000000614249980 */ /* 0x000168000c101b00 */
[----:B------:R0:W5:Y:S04]  /*a5c0*/  @!P1 LD.E.64 R34, desc[UR6][R12.64] ;  /* 0x000000060c229980 */ /* 0x000168000c101b00 */
[----:B------:R0:W5:Y:S04]  /*a5d0*/  @!P0 LD.E.64 R26, desc[UR6][R4.64] ;  /* 0x00000006041a8980 */ /* 0x000168000c101b00 */
[----:B------:R0:W5:Y:S02]  /*a5e0*/  @!P0 LD.E.64 R28, desc[UR6][R14.64] ;  /* 0x000000060e1c8980 */ /* 0x000164000c101b00 */
.L_x_1869:
[----:B------:R-:W-:Y:S05]  /*a5f0*/  BSYNC B1 ;  /* 0x0000000000017941 */ /* 0x000fea0003800000 */
.L_x_1868:
[----:B0--3-5:R-:W-:Y:S01]  /*a600*/  IMAD.MOV.U32 R4, RZ, RZ, R28 ;  /* 0x000000ffff047224 */ /* 0x029fe200078e001c */
[----:B------:R-:W-:Y:S01]  /*a610*/  UMOV UR4, 0xffffffff ;  /* 0xffffffff00047882 */ /* 0x000fe20000000000 */
[----:B--2---:R-:W-:Y:S02]  /*a620*/  IMAD.MOV.U32 R5, RZ, RZ, R29 ;  /* 0x000000ffff057224 */ /* 0x004fe400078e001d */
        /* <DEDUP_REMOVED lines=20> */
[----:B------:R-:W-:Y:S02]  /*a770*/  PRMT R89, R4, 0x5410, R5 ;  /* 0x0000541004597816 */ /* 0x000fe40000000005 */
[----:B------:R-:W-:Y:S02]  /*a780*/  CS2R R4, SRZ ;  /* 0x0000000000047805 */ /* 0x000fe4000001ff00 */
[----:B------:R-:W-:Y:S01]  /*a790*/  PRMT R87, R8, 0x5410, R9 ;  /* 0x0000541008577816 */ /* 0x000fe20000000009 */
[----:B------:R-:W-:Y:S06]  /*a7a0*/  BRA.DIV UR4, `(.L_x_1870) ;  /* 0x0000020204587947 */ /* 0x000fec000b800000 */
[----:B------:R0:W2:Y:S04]  /*a7b0*/  SHFL.IDX PT, R9, R6, 0x3, 0x181f ;  /* 0x00781f0006097f89 */ /* 0x0000a800000e0000 */
[----:B------:R0:W3:Y:S04]  /*a7c0*/  SHFL.IDX PT, R8, R3, 0x3, 0x181f ;  /* 0x00781f0003087f89 */ /* 0x0000e800000e0000 */
[----:B------:R0:W0:Y:S04]  /*a7d0*/  SHFL.IDX PT, R79, R7, 0x3, 0x181f ;  /* 0x00781f00074f7f89 */ /* 0x00002800000e0000 */
[----:B------:R0:W0:Y:S02]  /*a7e0*/  SHFL.IDX PT, R78, R0, 0x3, 0x181f ;  /* 0x00781f00004e7f89 */ /* 0x00002400000e0000 */
.L_x_2256:
[----:B01----:R-:W4:Y:S01]  /*a7f0*/  LDL R3, [R1+0x54] ;  /* 0x0000540001037983 */ /* 0x003f220000100800 */
        /* <DEDUP_REMOVED lines=10> */
[----:B----4-:R-:W-:-:S04]  /*a8a0*/  LEA.HI R0, R3, R3, RZ, 0x1 ;  /* 0x0000000303007211 */ /* 0x010fc800078f08ff */
[----:B------:R-:W-:-:S05]  /*a8b0*/  LOP3.LUT R0, R0, 0xfffffffe, RZ, 0xc0, !PT ;  /* 0xfffffffe00007812 */ /* 0x000fca00078ec0ff */
[----:B------:R-:W-:-:S05]  /*a8c0*/  IMAD.IADD R0, R3, 0x1, -R0 ;  /* 0x0000000103007824 */ /* 0x000fca00078e0a00 */
[----:B------:R-:W-:Y:S01]  /*a8d0*/  SHF.L.U32 R113, R0, 0x1f, RZ ;  /* 0x0000001f00717819 */ /* 0x000fe200000006ff */
[----:B------:R-:W-:Y:S06]  /*a8e0*/  @P0 BRA `(.L_x_1872) ;  /* 0x0000000000a80947 */ /* 0x000fec0003800000 */
        /* <DEDUP_REMOVED lines=13> */
[----:B---3--:R-:W-:Y:S01]  /*a9c0*/  @!P2 IADD3 R84, P4, R8, R83, RZ ;  /* 0x000000530854a210 */ /* 0x008fe20007f9e0ff */
[----:B--2---:R-:W-:Y:S01]  /*a9d0*/  @!P3 IMAD.WIDE R4, R200, 0x2, R8 ;  /* 0x00000002c804b825 */ /* 0x004fe200078e0208 */
[----:B------:R-:W-:Y:S02]  /*a9e0*/  @!P1 IADD3 R80, P5, R8, R11, RZ ;  /* 0x0000000b08509210 */ /* 0x000fe40007fbe0ff */
[C---:B------:R-:W-:Y:S01]  /*a9f0*/  @!P2 IADD3 R82, P6, R78.reuse, R83, RZ ;  /* 0x000000534e52a210 */ /* 0x040fe20007fde0ff */
[----:B------:R-:W-:Y:S01]  /*aa00*/  @!P2 IMAD.X R85, R9, 0x1, R0, P4 ;  /* 0x000000010955a824 */ /* 0x000fe200020e0600 */
[----:B------:R-:W-:Y:S01]  /*aa10*/  @!P1 IADD3 R10, P4, R78, R11, RZ ;  /* 0x0000000b4e0a9210 */ /* 0x000fe20007f9e0ff */
[----:B------:R-:W-:Y:S01]  /*aa20*/  @!P3 IMAD.WIDE R6, R200, 0x2, R78 ;  /* 0x00000002c806b825 */ /* 0x000fe200078e024e */
[----:B------:R-:W-:Y:S01]  /*aa30*/  @!P2 IADD3.X R83, R79, R0, RZ, P6, !PT ;  /* 0x000000004f53a210 */ /* 0x000fe200037fe4ff */
[----:B------:R0:W5:Y:S01]  /*aa40*/  @!P3 LD.E.64 R32, desc[UR6][R4.64] ;  /* 0x000000060420b980 */ /* 0x000162000c101b00 */
[-C--:B------:R-:W-:Y:S01]  /*aa50*/  @!P0 IADD3 R8, P6, R8, R3.reuse, RZ ;  /* 0x0000000308088210 */ /* 0x080fe20007fde0ff */
[----:B------:R-:W-:Y:S01]  /*aa60*/  @!P1 IMAD.X R81, R9, 0x1, R12, P5 ;  /* 0x0000000109519824 */ /* 0x000fe200028e060c */
[----:B------:R-:W-:Y:S01]  /*aa70*/  @!P0 IADD3 R78, P5, R78, R3, RZ ;  /* 0x000000034e4e8210 */ /* 0x000fe20007fbe0ff */
[----:B------:R1:W5:Y:S01]  /*aa80*/  @!P3 LD.E.64 R30, desc[UR6][R6.64] ;  /* 0x00000006061eb980 */ /* 0x000362000c101b00 */
[----:B------:R-:W-:Y:S01]  /*aa90*/  @!P0 SHF.L.U64.HI R102, R235, 0x1, R102 ;  /* 0x00000001eb668819 */ /* 0x000fe20000010266 */
[----:B------:R-:W-:Y:S01]  /*aaa0*/  @!P1 IMAD.X R11, R79, 0x1, R12, P4 ;  /* 0x000000014f0b9824 */ /* 0x000fe200020e060c */
[----:B------:R-:W-:-:S02]  /*aab0*/  CS2R R24, SRZ ;  /* 0x0000000000187805 */ /* 0x000fc4000001ff00 */
[----:B------:R-:W-:Y:S02]  /*aac0*/  CS2R R20, SRZ ;  /* 0x0000000000147805 */ /* 0x000fe4000001ff00 */
[----:B------:R-:W-:Y:S02]  /*aad0*/  CS2R R14, SRZ ;  /* 0x00000000000e7805 */ /* 0x000fe4000001ff00 */
[----:B------:R-:W-:Y:S02]  /*aae0*/  CS2R R12, SRZ ;  /* 0x00000000000c7805 */ /* 0x000fe4000001ff00 */
[----:B0-----:R-:W-:Y:S01]  /*aaf0*/  CS2R R4, SRZ ;  /* 0x0000000000047805 */ /* 0x001fe2000001ff00 */
[--C-:B------:R-:W-:Y:S01]  /*ab00*/  @!P0 IMAD.X R9, R9, 0x1, R102.reuse, P6 ;  /* 0x0000000109098824 */ /* 0x100fe200030e0666 */
[----:B------:R0:W5:Y:S01]  /*ab10*/  @!P2 LD.E.64 R24, desc[UR6][R84.64] ;  /* 0x000000065418a980 */ /* 0x000162000c101b00 */
[----:B-1----:R-:W-:Y:S01]  /*ab20*/  CS2R R6, SRZ ;  /* 0x0000000000067805 */ /* 0x002fe2000001ff00 */
[----:B------:R-:W-:-:S02]  /*ab30*/  @!P0 IMAD.X R79, R79, 0x1, R102, P5 ;  /* 0x000000014f4f8824 */ /* 0x000fc400028e0666 */
[----:B------:R0:W5:Y:S04]  /*ab40*/  @!P2 LD.E.64 R20, desc[UR6][R82.64] ;  /* 0x000000065214a980 */ /* 0x000168000c101b00 */
[----:B------:R0:W5:Y:S04]  /*ab50*/  @!P1 LD.E.64 R14, desc[UR6][R80.64] ;  /* 0x00000006500e9980 */ /* 0x000168000c101b00 */
[----:B------:R0:W5:Y:S04]  /*ab60*/  @!P1 LD.E.64 R12, desc[UR6][R10.64] ;  /* 0x000000060a0c9980 */ /* 0x000168000c101b00 */
[----:B------:R0:W5:Y:S04]  /*ab70*/  @!P0 LD.E.64 R6, desc[UR6][R8.64] ;  /* 0x0000000608068980 */ /* 0x000168000c101b00 */
[----:B------:R0:W5:Y:S02]  /*ab80*/  @!P0 LD.E.64 R4, desc[UR6][R78.64] ;  /* 0x000000064e048980 */ /* 0x000164000c101b00 */
.L_x_1872:
[----:B------:R-:W-:Y:S05]  /*ab90*/  BSYNC B1 ;  /* 0x0000000000017941 */ /* 0x000fea0003800000 */
.L_x_1871:
[----:B------:R-:W1:Y:S01]  /*aba0*/  SYNCS.PHASECHK.TRANS64.TRYWAIT P0, [R16+URZ+0x30800], R113 ;  /* 0x03080071100075a7 */ /* 0x000e62000800017f */
[----:B0--3-5:R-:W-:Y:S01]  /*abb0*/  IMAD.MOV.U32 R8, RZ, RZ, R12 ;  /* 0x000000ffff087224 */ /* 0x029fe200078e000c */
[----:B------:R-:W-:Y:S01]  /*abc0*/  MOV R3, R5 ;  /* 0x0000000500037202 */ /* 0x000fe20000000f00 */
[----:B--2---:R-:W-:Y:S01]  /*abd0*/  IMAD.MOV.U32 R9, RZ, RZ, R21 ;  /* 0x000000ffff097224 */ /* 0x004fe200078e0015 */
[----:B------:R-:W-:Y:S01]  /*abe0*/  MOV R11, R15 ;  /* 0x0000000f000b7202 */ /* 0x000fe20000000f00 */
[----:B------:R-:W-:Y:S01]  /*abf0*/  IMAD.MOV.U32 R10, RZ, RZ, R30 ;  /* 0x000000ffff0a7224 */ /* 0x000fe200078e001e */
[----:B------:R-:W-:Y:S01]  /*ac00*/  PRMT R79, R8, 0x7610, R79 ;  /* 0x00007610084f7816 */ /* 0x000fe2000000004f */
[----:B------:R-:W-:Y:S01]  /*ac10*/  IMAD.MOV.U32 R8, RZ, RZ, R20 ;  /* 0x000000ffff087224 */ /* 0x000fe200078e0014 */
[----:B------:R-:W-:Y:S01]  /*ac20*/  BSSY B1, `(.L_x_1873) ;  /* 0x0000016000017945 */ /* 0x000fe20003800000 */
[----:B------:R-:W-:Y:S01]  /*ac30*/  IMAD.MOV.U32 R0, RZ, RZ, R4 ;  /* 0x000000ffff007224 */ /* 0x000fe200078e0004 */
[----:B------:R-:W-:Y:S01]  /*ac40*/  PRMT R83, R10, 0x7610, R83 ;  /* 0x000076100a537816 */ /* 0x000fe20000000053 */
[----:B------:R-:W-:Y:S01]  /*ac50*/  IMAD.MOV.U32 R10, RZ, RZ, R33 ;  /* 0x000000ffff0a7224 */ /* 0x000fe200078e0021 */
        /* <DEDUP_REMOVED lines=11> */
[----:B------:R-:W-:Y:S02]  /*ad10*/  VIADDMNMX R3, R97, -R114, 0x80, PT ;  /* 0x0000008061037446 */ /* 0x000fe40003800972 */
[----:B------:R-:W-:Y:S01]  /*ad20*/  PRMT R82, R8, 0x5410, R9 ;  /* 0x0000541008527816 */ /* 0x000fe20000000009 */
[----:B------:R-:W-:Y:S01]  /*ad30*/  IMAD.MOV.U32 R8, RZ, RZ, R6 ;  /* 0x000000ffff087224 */ /* 0x000fe200078e0006 */
[----:B------:R-:W-:Y:S01]  /*ad40*/  ISETP.GE.AND P1, PT, R218, R3, PT ;  /* 0x00000003da00720c */ /* 0x000fe20003f26270 */
[----:B------:R-:W-:Y:S01]  /*ad50*/  IMAD.MOV.U32 R9, RZ, RZ, R7 ;  /* 0x000000ffff097224 */ /* 0x000fe200078e0007 */
[----:B------:R-:W-:Y:S01]  /*ad60*/  PRMT R80, R10, 0x5410, R11 ;  /* 0x000054100a507816 */ /* 0x000fe2000000000b */
[----:B-1----:R-:W-:Y:S10]  /*ad70*/  @!P0 BRA `(.L_x_1874) ;  /* 0x000001fc00588947 */ /* 0x002ff40003800000 */
.L_x_2257:
[----:B------:R-:W-:Y:S05]  /*ad80*/  BSYNC B1 ;  /* 0x0000000000017941 */ /* 0x000fea0003800000 */
.L_x_1873:
[----:B------:R-:W-:Y:S01]  /*ad90*/  BSSY B1, `(.L_x_1875) ;  /* 0x00000bb000017945 */ /* 0x000fe20003800000 */
[----:B------:R-:W-:-:S03]  /*ada0*/  PRMT R78, R8, 0x5410, R9 ;  /* 0x00005410084e7816 */ /* 0x000fc60000000009 */
[----:B------:R-:W-:Y:S05]  /*adb0*/  @P1 BRA `(.L_x_1876) ;  /* 0x0000000800e01947 */ /* 0x000fea0003800000 */
[----:B------:R1:W5:Y:S01]  /*adc0*/  LDL R120, [R1+0x30] ;  /* 0x0000300001787983 */ /* 0x0003620000100800 */
[----:B------:R-:W2:Y:S01]  /*add0*/  LDC R8, c[0x0][0x3f4] ;  /* 0x0000fd00ff087b82 */ /* 0x000ea20000000800 */
[----:B------:R-:W-:Y:S01]  /*ade0*/  BSSY B2, `(.L_x_1877) ;  /* 0x0000030000027945 */ /* 0x000fe20003800000 */
[-C--:B--2---:R-:W-:Y:S02]  /*adf0*/  ISETP.GE.AND P0, PT, R200, R8.reuse, PT ;  /* 0x00000008c800720c */ /* 0x084fe40003f06270 */
[-C--:B------:R-:W-:Y:S02]  /*ae00*/  ISETP.GE.AND P1, PT, R234, R8.reuse, PT ;  /* 0x00000008ea00720c */ /* 0x080fe40003f26270 */
[-C--:B------:R-:W-:Y:S02]  /*ae10*/  ISETP.GE.AND P2, PT, R233, R8.reuse, PT ;  /* 0x00000008e900720c */ /* 0x080fe40003f46270 */
[----:B------:R-:W-:-:S07]  /*ae20*/  ISETP.GE.AND P3, PT, R235, R8, PT ;  /* 0x00000008eb00720c */ /* 0x000fce0003f66270 */
[----:B-1----:R-:W-:Y:S06]  /*ae30*/  @P0 BRA `(.L_x_1878) ;  /* 0x0000000000a80947 */ /* 0x002fec0003800000 */
[----:B-----5:R-:W1:Y:S01]  /*ae40*/  LDS.128 R8, [R120] ;  /* 0x0000000078087984 */ /* 0x020e620000000c00 */
[----:B------:R-:W-:Y:S01]  /*ae50*/  SHF.R.U32.HI R97, RZ, 0x10, R77 ;  /* 0x00000010ff617819 */ /* 0x000fe2000001164d */
[----:B------:R-:W-:Y:S01]  /*ae60*/  HADD2.F32 R85, -RZ, R111.H0_H0 ;  /* 0x2000006fff557230 */ /* 0x000fe20000004100 */
[----:B0-----:R-:W-:Y:S01]  /*ae70*/  SHF.R.U32.HI R113, RZ, 0x10, R75 ;  /* 0x00000010ff717819 */ /* 0x001fe2000001164b */
[--C-:B------:R-:W-:Y:S01]  /*ae80*/  HADD2.F32 R102, -RZ, R112.reuse.H0_H0 ;  /* 0x20000070ff667230 */ /* 0x100fe20000004100 */
[----:B------:R-:W-:Y:S01]  /*ae90*/  SHF.R.U64 R119, R76, 0x10, R77 ;  /* 0x000000104c777819 */ /* 0x000fe2000000124d */
[----:B------:R-:W-:Y:S01]  /*aea0*/  HADD2.F32 R97, -RZ, R97.H0_H0 ;  /* 0x20000061ff617230 */ /* 0x000fe20000004100 */
[----:B------:R-:W-:Y:S01]  /*aeb0*/  SHF.R.U64 R117, R74, 0x10, R75 ;  /* 0x000000104a757819 */ /* 0x000fe2000000124b */
[----:B------:R-:W-:Y:S02]  /*aec0*/  HADD2.F32 R113, -RZ, R113.H0_H0 ;  /* 0x20000071ff717230 */ /* 0x000fe40000004100 */
[----:B------:R-:W-:-:S02]  /*aed0*/  HADD2.F32 R112, -RZ, R112.H1_H1 ;  /* 0x30000070ff707230 */ /* 0x000fc40000004100 */
[----:B------:R-:W-:Y:S02]  /*aee0*/  HADD2.F32 R111, -RZ, R111.H1_H1 ;  /* 0x3000006fff6f7230 */ /* 0x000fe40000004100 */
[--C-:B-1----:R-:W-:Y:S02]  /*aef0*/  HADD2.F32 R77, -RZ, R11.reuse.H1_H1 ;  /* 0x3000000bff4d7230 */ /* 0x102fe40000004100 */
[----:B------:R-:W-:Y:S02]  /*af00*/  HADD2.F32 R76, -RZ, R11.H0_H0 ;  /* 0x2000000bff4c7230 */ /* 0x000fe40000004100 */
[--C-:B------:R-:W-:Y:S02]  /*af10*/  HADD2.F32 R11, -RZ, R8.reuse.H0_H0 ;  /* 0x20000008ff0b7230 */ /* 0x100fe40000004100 */
[C---:B------:R-:W-:Y:S01]  /*af20*/  FMUL.FTZ R116, R77.reuse, R97 ;  /* 0x000000614d747220 */ /* 0x040fe20000410000 */
[----:B------:R-:W-:Y:S02]  /*af30*/  HADD2.F32 R8, -RZ, R8.H1_H1 ;  /* 0x30000008ff087230 */ /* 0x000fe40000004100 */
[----:B------:R-:W-:Y:S01]  /*af40*/  FMUL.FTZ R115, R77, R113 ;  /* 0x000000714d737220 */ /* 0x000fe20000410000 */
[----:B------:R-:W-:-:S02]  /*af50*/  HADD2.F32 R74, -RZ, R10.H0_H0 ;  /* 0x2000000aff4a7230 */ /* 0x000fc40000004100 */
[----:B------:R-:W-:Y:S01]  /*af60*/  FFMA.FTZ R118, R76, R113, R116 ;  /* 0x000000714c767223 */ /* 0x000fe20000010074 */
[----:B------:R-:W-:Y:S02]  /*af70*/  HADD2.F32 R75, -RZ, R10.H1_H1 ;  /* 0x3000000aff4b7230 */ /* 0x000fe40000004100 */
[----:B------:R-:W-:Y:S01]  /*af80*/  FMUL.FTZ R114, R8, R102 ;  /* 0x0000006608727220 */ /* 0x000fe20000410000 */
[--C-:B------:R-:W-:Y:S02]  /*af90*/  HADD2.F32 R10, -RZ, R9.reuse.H0_H0 ;  /* 0x20000009ff0a7230 */ /* 0x100fe40000004100 */
[----:B------:R-:W-:Y:S01]  /*afa0*/  FFMA.FTZ R115, R76, R97, -R115 ;  /* 0x000000614c737223 */ /* 0x000fe20000010873 */
[-C--:B------:R-:W-:Y:S01]  /*afb0*/  FMUL.FTZ R116, R8, R85.reuse ;  /* 0x0000005508747220 */ /* 0x080fe20000410000 */
[----:B------:R-:W-:Y:S02]  /*afc0*/  HADD2.F32 R9, -RZ, R9.H1_H1 ;  /* 0x30000009ff097230 */ /* 0x000fe40000004100 */
[----:B------:R-:W-:Y:S01]  /*afd0*/  FFMA.FTZ R114, R11, R85, -R114 ;  /* 0x000000550b727223 */ /* 0x000fe20000010872 */
[----:B------:R-:W-:-:S02]  /*afe0*/  HADD2.F32 R76, -RZ, R117.H0_H0 ;  /* 0x20000075ff4c7230 */ /* 0x000fc40000004100 */
[----:B------:R-:W-:Y:S01]  /*aff0*/  FFMA.FTZ R77, R11, R102, R116 ;  /* 0x000000660b4d7223 */ /* 0x000fe20000010074 */
[----:B------:R-:W-:Y:S02]  /*b000*/  HADD2.F32 R8, -RZ, R119.H0_H0 ;  /* 0x20000077ff087230 */ /* 0x000fe40000004100 */
[C---:B------:R-:W-:Y:S01]  /*b010*/  FMUL.FTZ R85, R75.reuse, R112 ;  /* 0x000000704b557220 */ /* 0x040fe20000410000 */
[-C--:B------:R-:W-:Y:S01]  /*b020*/  FMUL.FTZ R97, R75, R111.reuse ;  /* 0x0000006f4b617220 */ /* 0x080fe20000410000 */
[C---:B------:R-:W-:Y:S01]  /*b030*/  FMUL.FTZ R11, R9.reuse, R76 ;  /* 0x0000004c090b7220 */ /* 0x040fe20000410000 */
[----:B------:R-:W-:Y:S01]  /*b040*/  FMUL.FTZ R75, R9, R8 ;  /* 0x00000008094b7220 */ /* 0x000fe20000410000 */
[C---:B------:R-:W-:Y:S01]  /*b050*/  FFMA.FTZ R85, R74.reuse, R111, -R85 ;  /* 0x0000006f4a557223 */ /* 0x040fe20000010855 */
[----:B------:R-:W-:Y:S01]  /*b060*/  FFMA.FTZ R74, R74, R112, R97 ;  /* 0x000000704a4a7223 */ /* 0x000fe20000010061 */
[C---:B------:R-:W-:Y:S01]  /*b070*/  FFMA.FTZ R9, R10.reuse, R8, -R11 ;  /* 0x000000080a097223 */ /* 0x040fe2000001080b */
[----:B------:R-:W-:Y:S01]  /*b080*/  FFMA.FTZ R76, R10, R76, R75 ;  /* 0x0000004c0a4c7223 */ /* 0x000fe2000001004b */
[----:B------:R-:W-:-:S02]  /*b090*/  F2FP.F16.F32.PACK_AB R11, R118, R115 ;  /* 0x00000073760b723e */ /* 0x000fc400000000ff */
[----:B------:R-:W-:Y:S02]  /*b0a0*/  F2FP.F16.F32.PACK_AB R10, R74, R85 ;  /* 0x000000554a0a723e */ /* 0x000fe400000000ff */
[----:B------:R-:W-:Y:S02]  /*b0b0*/  F2FP.F16.F32.PACK_AB R8, R77, R114 ;  /* 0x000000724d08723e */ /* 0x000fe400000000ff */
[----:B------:R-:W-:-:S05]  /*b0c0*/  F2FP.F16.F32.PACK_AB R9, R76, R9 ;  /* 0x000000094c09723e */ /* 0x000fca00000000ff */
[----:B------:R1:W-:Y:S02]  /*b0d0*/  STS.128 [R120], R8 ;  /* 0x0000000878007388 */ /* 0x0003e40000000c00 */
.L_x_1878:
[----:B------:R-:W-:Y:S05]  /*b0e0*/  BSYNC B2 ;  /* 0x0000000000027941 */ /* 0x000fea0003800000 */
.L_x_1877:
[----:B------:R-:W-:Y:S04]  /*b0f0*/  BSSY B2, `(.L_x_1879) ;  /* 0x000002c000027945 */ /* 0x000fe80003800000 */
[----:B------:R-:W-:Y:S05]  /*b100*/  @P1 BRA `(.L_x_1880) ;  /* 0x0000000000a81947 */ /* 0x000fea0003800000 */
[----:B-1---5:R-:W1:Y:S01]  /*b110*/  LDS.128 R8, [R120+0x4000] ;  /* 0x0040000078087984 */ /* 0x022e620000000c00 */
[----:B------:R-:W-:Y:S01]  /*b120*/  SHF.R.U32.HI R75, RZ, 0x10, R73 ;  /* 0x00000010ff4b7819 */ /* 0x000fe20000011649 */
[----:B------:R-:W-:Y:S01]  /*b130*/  HADD2.F32 R74, -RZ, R109.H0_H0 ;  /* 0x2000006dff4a7230 */ /* 0x000fe20000004100 */
[----:B------:R-:W-:Y:S01]  /*b140*/  SHF.R.U32.HI R77, RZ, 0x10, R71 ;  /* 0x00000010ff4d7819 */ /* 0x000fe20000011647 */
        /* <DEDUP_REMOVED lines=37> */
[----:B------:R2:W-:Y:S02]  /*b3a0*/  STS.128 [R120+0x4000], R8 ;  /* 0x0040000878007388 */ /* 0x0005e40000000c00 */
.L_x_1880:
[----:B------:R-:W-:Y:S05]  /*b3b0*/  BSYNC B2 ;  /* 0x0000000000027941 */ /* 0x000fea0003800000 */
.L_x_1879:
[----:B------:R-:W-:Y:S04]  /*b3c0*/  BSSY B2, `(.L_x_1881) ;  /* 0x000002c000027945 */ /* 0x000fe80003800000 */
[----:B------:R-:W-:Y:S05]  /*b3d0*/  @P2 BRA `(.L_x_1882) ;  /* 0x0000000000a82947 */ /* 0x000fea0003800000 */
[----:B-12--5:R-:W1:Y:S01]  /*b3e0*/  LDS.128 R8, [R120+0x8000] ;  /* 0x0080000078087984 */ /* 0x026e620000000c00 */
        /* <DEDUP_REMOVED lines=41> */
.L_x_1882:
[----:B------:R-:W-:Y:S05]  /*b680*/  BSYNC B2 ;  /* 0x0000000000027941 */ /* 0x000fea0003800000 */
.L_x_1881:
[----:B------:R-:W-:Y:S05]  /*b690*/  @P3 BRA `(.L_x_1876) ;  /* 0x0000000000a83947 */ /* 0x000fea0003800000 */
[----:B-123-5:R-:W1:Y:S01]  /*b6a0*/  LDS.128 R8, [R120+0xc000] ;  /* 0x00c0000078087984 */ /* 0x02ee620000000c00 */
[----:B------:R-:W-:Y:S01]  /*b6b0*/  SHF.R.U32.HI R67, RZ, 0x10, R63 ;  /* 0x00000010ff437819 */ /* 0x000fe2000001163f */
[----:B------:R-:W-:Y:S01]  /*b6c0*/  HADD2.F32 R66, -RZ, R105.H1_H1 ;  /* 0x30000069ff427230 */ /* 0x000fe20000004100 */
[----:B------:R-:W-:Y:S01]  /*b6d0*/  SHF.R.U32.HI R69, RZ, 0x10, R61 ;  /* 0x00000010ff457819 */ /* 0x000fe2000001163d */
[--C-:B------:R-:W-:Y:S01]  /*b6e0*/  HADD2.F32 R68, -RZ, R104.reuse.H1_H1 ;  /* 0x30000068ff447230 */ /* 0x100fe20000004100 */
[----:B------:R-:W-:Y:S01]  /*b6f0*/  SHF.R.U64 R75, R62, 0x10, R63 ;  /* 0x000000103e4b7819 */ /* 0x000fe2000000123f */
[----:B------:R-:W-:Y:S01]  /*b700*/  HADD2.F32 R67, -RZ, R67.H0_H0 ;  /* 0x20000043ff437230 */ /* 0x000fe20000004100 */
[----:B------:R-:W-:Y:S01]  /*b710*/  SHF.R.U64 R73, R60, 0x10, R61 ;  /* 0x000000103c497819 */ /* 0x000fe2000000123d */
[----:B------:R-:W-:Y:S02]  /*b720*/  HADD2.F32 R69, -RZ, R69.H0_H0 ;  /* 0x20000045ff457230 */ /* 0x000fe40000004100 */
[----:B------:R-:W-:-:S02]  /*b730*/  HADD2.F32 R104, -RZ, R104.H0_H0 ;  /* 0x20000068ff687230 */ /* 0x000fc40000004100 */
[----:B------:R-:W-:Y:S02]  /*b740*/  HADD2.F32 R105, -RZ, R105.H0_H0 ;  /* 0x20000069ff697230 */ /* 0x000fe40000004100 */
        /* <DEDUP_REMOVED lines=31> */
.L_x_1876:
[----:B------:R-:W-:Y:S05]  /*b940*/  BSYNC B1 ;  /* 0x0000000000017941 */ /* 0x000fea0003800000 */
.L_x_1875:
[----:B-1234-:R-:W-:Y:S01]  /*b950*/  VIADD R8, R218, 0x20 ;  /* 0x00000020da087836 */ /* 0x01efe20000000000 */
[----:B------:R-:W-:Y:S04]  /*b960*/  BSSY B1, `(.L_x_1883) ;  /* 0x00000bb000017945 */ /* 0x000fe80003800000 */
[----:B------:R-:W-:-:S13]  /*b970*/  ISETP.GE.AND P0, PT, R8, R3, PT ;  /* 0x000000030800720c */ /* 0x000fda0003f06270 */
        /* <DEDUP_REMOVED lines=9> */
[----:B-----5:R-:W1:Y:S01]  /*ba10*/  LDS.128 R8, [R72+0x1000] ;  /* 0x0010000048087984 */ /* 0x020e620000000c00 */
[----:B------:R-:W-:Y:S01]  /*ba20*/  SHF.R.U32.HI R63, RZ, 0x10, R59 ;  /* 0x00000010ff3f7819 */ /* 0x000fe2000001163b */
[----:B------:R-:W-:Y:S01]  /*ba30*/  HADD2.F32 R62, -RZ, R101.H0_H0 ;  /* 0x20000065ff3e7230 */ /* 0x000fe20000004100 */
[--C-:B------:R-:W-:Y:S01]  /*ba40*/  SHF.R.U64 R69, R64, 0x10, R65.reuse ;  /* 0x0000001040457819 */ /* 0x100fe20000001241 */
[----:B------:R-:W-:Y:S01]  /*ba50*/  HADD2.F32 R64, -RZ, R103.H0_H0 ;  /* 0x20000067ff407230 */ /* 0x000fe20000004100 */
[----:B------:R-:W-:Y:S01]  /*ba60*/  SHF.R.U32.HI R65, RZ, 0x10, R65 ;  /* 0x00000010ff417819 */ /* 0x000fe20000011641 */
[----:B------:R-:W-:Y:S01]  /*ba70*/  HADD2.F32 R63, -RZ, R63.H0_H0 ;  /* 0x2000003fff3f7230 */ /* 0x000fe20000004100 */
[----:B------:R-:W-:Y:S01]  /*ba80*/  SHF.R.U64 R71, R58, 0x10, R59 ;  /* 0x000000103a477819 */ /* 0x000fe2000000123b */
[----:B------:R-:W-:Y:S02]  /*ba90*/  HADD2.F32 R103, -RZ, R103.H1_H1 ;  /* 0x30000067ff677230 */ /* 0x000fe40000004100 */
[----:B------:R-:W-:-:S02]  /*baa0*/  HADD2.F32 R65, -RZ, R65.H0_H0 ;  /* 0x20000041ff417230 */ /* 0x000fc40000004100 */
        /* <DEDUP_REMOVED lines=22> */
[-C--:B------:R-:W-:Y:S01]  /*bc10*/  FMUL.FTZ R59, R9, R8.reuse ;  /* 0x00000008093b7220 */ /* 0x080fe20000410000 */
        /* <DEDUP_REMOVED lines=9> */
.L_x_1886:
[----:B------:R-:W-:Y:S05]  /*bcb0*/  BSYNC B2 ;  /* 0x0000000000027941 */ /* 0x000fea0003800000 */
.L_x_1885:
        /* <DEDUP_REMOVED lines=32> */
[----:B------:R-:W-:Y:S01]  /*bec0*/  FMUL.FTZ R61, R55, R98 ;  /* 0x00000062373d7220 */ /* 0x000fe20000410000 */
        /* <DEDUP_REMOVED lines=11> */
.L_x_1888:
[----:B------:R-:W-:Y:S05]  /*bf80*/  BSYNC B2 ;  /* 0x0000000000027941 */ /* 0x000fea0003800000 */
.L_x_1887:
[----:B------:R-:W-:Y:S04]  /*bf90*/  BSSY B2, `(.L_x_1889) ;  /* 0x000002c000027945 */ /* 0x000fe80003800000 */
[----:B------:R-:W-:Y:S05]  /*bfa0*/  @P2 BRA `(.L_x_1890) ;  /* 0x0000000000a82947 */ /* 0x000fea0003800000 */
[----:B-12--5:R-:W1:Y:S01]  /*bfb0*/  LDS.128 R8, [R72+0x9000] ;  /* 0x0090000048087984 */ /* 0x026e620000000c00 */
[----:B------:R-:W-:Y:S01]  /*bfc0*/  SHF.R.U32.HI R55, RZ, 0x10, R53 ;  /* 0x00000010ff377819 */ /* 0x000fe20000011635 */
[----:B------:R-:W-:Y:S01]  /*bfd0*/  HADD2.F32 R54, -RZ, R94.H1_H1 ;  /* 0x3000005eff367230 */ /* 0x000fe20000004100 */
[----:B------:R-:W-:Y:S01]  /*bfe0*/  SHF.R.U32.HI R57, RZ, 0x10, R51 ;  /* 0x00000010ff397819 */ /* 0x000fe20000011633 */
[----:B------:R-:W-:Y:S01]  /*bff0*/  HADD2.F32 R56, -RZ, R95.H1_H1 ;  /* 0x3000005fff387230 */ /* 0x000fe20000004100 */
        /* <DEDUP_REMOVED lines=24> */
[CC--:B------:R-:W-:Y:S01]  /*c180*/  FMUL.FTZ R55, R51.reuse, R95.reuse ;  /* 0x0000005f33377220 */ /* 0x0c0fe20000410000 */
        /* <DEDUP_REMOVED lines=12> */
.L_x_1890:
[----:B------:R-:W-:Y:S05]  /*c250*/  BSYNC B2 ;  /* 0x0000000000027941 */ /* 0x000fea0003800000 */
.L_x_1889:
[----:B------:R-:W-:Y:S05]  /*c260*/  @P3 BRA `(.L_x_1884) ;  /* 0x0000000000a83947 */ /* 0x000fea0003800000 */
[----:B-123-5:R-:W1:Y:S01]  /*c270*/  LDS.128 R8, [R72+0xd000] ;  /* 0x00d0000048087984 */ /* 0x02ee620000000c00 */
        /* <DEDUP_REMOVED lines=41> */
.L_x_1884:
[----:B------:R-:W-:Y:S05]  /*c510*/  BSYNC B1 ;  /* 0x0000000000017941 */ /* 0x000fea0003800000 */
.L_x_1883:
        /* <DEDUP_REMOVED lines=15> */
[----:B------:R-:W-:Y:S01]  /*c610*/  SHF.R.U32.HI R49, RZ, 0x10, R43 ;  /* 0x00000010ff317819 */ /* 0x000fe2000001162b */
[----:B------:R-:W-:Y:S01]  /*c620*/  HADD2.F32 R48, -RZ, R99.H0_H0 ;  /* 0x20000063ff307230 */ /* 0x000fe20000004100 */
        /* <DEDUP_REMOVED lines=37> */
.L_x_1894:
[----:B------:R-:W-:Y:S05]  /*c880*/  BSYNC B2 ;  /* 0x0000000000027941 */ /* 0x000fea0003800000 */
.L_x_1893:
[----:B------:R-:W-:Y:S04]  /*c890*/  BSSY B2, `(.L_x_1895) ;  /* 0x000002c000027945 */ /* 0x000fe80003800000 */
[----:B------:R-:W-:Y:S05]  /*c8a0*/  @P1 BRA `(.L_x_1896) ;  /* 0x0000000000a81947 */ /* 0x000fea0003800000 */
[----:B-1---5:R-:W1:Y:S01]  /*c8b0*/  LDS.128 R8, [R56+0x6000] ;  /* 0x0060000038087984 */ /* 0x022e620000000c00 */
        /* <DEDUP_REMOVED lines=41> */
.L_x_1896:
[----:B------:R-:W-:Y:S05]  /*cb50*/  BSYNC B2 ;  /* 0x0000000000027941 */ /* 0x000fea0003800000 */
.L_x_1895:
        /* <DEDUP_REMOVED lines=44> */
.L_x_1898:
[----:B------:R-:W-:Y:S05]  /*ce20*/  BSYNC B2 ;  /* 0x0000000000027941 */ /* 0x000fea0003800000 */
.L_x_1897:
[----:B------:R-:W-:Y:S05]  /*ce30*/  @P3 BRA `(.L_x_1892) ;  /* 0x0000000000a83947 */ /* 0x000fea0003800000 */
[----:B-123-5:R-:W1:Y:S01]  /*ce40*/  LDS.128 R8, [R56+0xe000] ;  /* 0x00e0000038087984 */ /* 0x02ee620000000c00 */
[----:B------:R-:W-:Y:S01]  /*ce50*/  SHF.R.U32.HI R35, RZ, 0x10, R27 ;  /* 0x00000010ff237819 */ /* 0x000fe2000001161b */
[----:B------:R-:W-:Y:S01]  /*ce60*/  HADD2.F32 R34, -RZ, R87.H0_H0 ;  /* 0x20000057ff227230 */ /* 0x000fe20000004100 */
[--C-:B------:R-:W-:Y:S01]  /*ce70*/  SHF.R.U32.HI R37, RZ, 0x10, R29.reuse ;  /* 0x00000010ff257819 */ /* 0x100fe2000001161d */
        /* <DEDUP_REMOVED lines=38> */
.L_x_1892:
[----:B------:R-:W-:Y:S05]  /*d0e0*/  BSYNC B1 ;  /* 0x0000000000017941 */ /* 0x000fea0003800000 */
.L_x_1891:
[----:B-1234-:R-:W-:-:S05]  /*d0f0*/  VIADD R8, R218, 0x60 ;  /* 0x00000060da087836 */ /* 0x01efca0000000000 */
        /* <DEDUP_REMOVED lines=11> */
[----:B------:R-:W-:Y:S01]  /*d1b0*/  SHF.R.U64 R36, R32, 0x10, R33 ;  /* 0x0000001020247819 */ /* 0x000fe20000001221 */
[--C-:B------:R-:W-:Y:S01]  /*d1c0*/  HADD2.F32 R29, -RZ, R84.reuse.H0_H0 ;  /* 0x20000054ff1d7230 */ /* 0x100fe20000004100 */
[----:B------:R-:W-:Y:S01]  /*d1d0*/  SHF.R.U32.HI R32, RZ, 0x10, R31 ;  /* 0x00000010ff207819 */ /* 0x000fe2000001161f */
[----:B------:R-:W-:Y:S01]  /*d1e0*/  HADD2.F32 R84, -RZ, R84.H1_H1 ;  /* 0x30000054ff547230 */ /* 0x000fe20000004100 */
[----:B------:R-:W-:Y:S02]  /*d1f0*/  SHF.R.U32.HI R33, RZ, 0x10, R33 ;  /* 0x00000010ff217819 */ /* 0x000fe40000011621 */
[----:B------:R-:W-:Y:S01]  /*d200*/  SHF.R.U64 R35, R30, 0x10, R31 ;  /* 0x000000101e237819 */ /* 0x000fe2000000121f */
[----:B------:R-:W-:Y:S02]  /*d210*/  HADD2.F32 R32, -RZ, R32.H0_H0 ;  /* 0x20000020ff207230 */ /* 0x000fe40000004100 */
[----:B------:R-:W-:-:S02]  /*d220*/  HADD2.F32 R30, -RZ, R33.H0_H0 ;  /* 0x20000021ff1e7230 */ /* 0x000fc40000004100 */
[--C-:B------:R-:W-:Y:S02]  /*d230*/  HADD2.F32 R31, -RZ, R83.reuse.H0_H0 ;  /* 0x20000053ff1f7230 */ /* 0x100fe40000004100 */
[----:B------:R-:W-:Y:S02]  /*d240*/  HADD2.F32 R83, -RZ, R83.H1_H1 ;  /* 0x30000053ff537230 */ /* 0x000fe40000004100 */
[--C-:B-1----:R-:W-:Y:S02]  /*d250*/  HADD2.F32 R28, -RZ, R11.reuse.H1_H1 ;  /* 0x3000000bff1c7230 */ /* 0x102fe40000004100 */
[--C-:B------:R-:W-:Y:S02]  /*d260*/  HADD2.F32 R3, -RZ, R8.reuse.H0_H0 ;  /* 0x20000008ff037230 */ /* 0x100fe40000004100 */
[----:B------:R-:W-:Y:S02]  /*d270*/  HADD2.F32 R27, -RZ, R11.H0_H0 ;  /* 0x2000000bff1b7230 */ /* 0x000fe40000004100 */
[----:B------:R-:W-:Y:S01]  /*d280*/  FMUL.FTZ R34, R28, R32 ;  /* 0x000000201c227220 */ /* 0x000fe20000410000 */
[----:B------:R-:W-:-:S02]  /*d290*/  HADD2.F32 R8, -RZ, R8.H1_H1 ;  /* 0x30000008ff087230 */ /* 0x000fc40000004100 */
[-C--:B------:R-:W-:Y:S01]  /*d2a0*/  FMUL.FTZ R33, R28, R30.reuse ;  /* 0x0000001e1c217220 */ /* 0x080fe20000410000 */
[--C-:B------:R-:W-:Y:S02]  /*d2b0*/  HADD2.F32 R11, -RZ, R10.reuse.H0_H0 ;  /* 0x2000000aff0b7230 */ /* 0x100fe40000004100 */
[C---:B------:R-:W-:Y:S01]  /*d2c0*/  FFMA.FTZ R34, R27.reuse, R30, -R34 ;  /* 0x0000001e1b227223 */ /* 0x040fe20000010822 */
[----:B------:R-:W-:Y:S02]  /*d2d0*/  HADD2.F32 R26, -RZ, R10.H1_H1 ;  /* 0x3000000aff1a7230 */ /* 0x000fe40000004100 */
[C---:B------:R-:W-:Y:S01]  /*d2e0*/  FMUL.FTZ R28, R8.reuse, R31 ;  /* 0x0000001f081c7220 */ /* 0x040fe20000410000 */
[--C-:B------:R-:W-:Y:S02]  /*d2f0*/  HADD2.F32 R10, -RZ, R9.reuse.H0_H0 ;  /* 0x20000009ff0a7230 */ /* 0x100fe40000004100 */
[----:B------:R-:W-:Y:S01]  /*d300*/  FFMA.FTZ R33, R27, R32, R33 ;  /* 0x000000201b217223 */ /* 0x000fe20000010021 */
[----:B------:R-:W-:Y:S01]  /*d310*/  FMUL.FTZ R30, R8, R29 ;  /* 0x0000001d081e7220 */ /* 0x000fe20000410000 */
[----:B------:R-:W-:-:S02]  /*d320*/  HADD2.F32 R9, -RZ, R9.H1_H1 ;  /* 0x30000009ff097230 */ /* 0x000fc40000004100 */
[C---:B------:R-:W-:Y:S01]  /*d330*/  FFMA.FTZ R28, R3.reuse, R29, -R28 ;  /* 0x0000001d031c7223 */ /* 0x040fe2000001081c */
[----:B------:R-:W-:Y:S02]  /*d340*/  HADD2.F32 R27, -RZ, R35.H0_H0 ;  /* 0x20000023ff1b7230 */ /* 0x000fe40000004100 */
        /* <DEDUP_REMOVED lines=15> */
.L_x_1901:
[----:B------:R-:W-:Y:S05]  /*d440*/  BSYNC B1 ;  /* 0x0000000000017941 */ /* 0x000fea0003800000 */
.L_x_1900:
[----:B------:R-:W-:Y:S04]  /*d450*/  BSSY B1, `(.L_x_1902) ;  /* 0x000002c000017945 */ /* 0x000fe80003800000 */
[----:B------:R-:W-:Y:S05]  /*d460*/  @P1 BRA `(.L_x_1903) ;  /* 0x0000000000a81947 */ /* 0x000fea0003800000 */
[----:B-1---5:R-:W1:Y:S01]  /*d470*/  LDS.128 R8, [R37+0x7000] ;  /* 0x0070000025087984 */ /* 0x022e620000000c00 */
[----:B------:R-:W-:Y:S01]  /*d480*/  SHF.R.U32.HI R28, RZ, 0x10, R21 ;  /* 0x00000010ff1c7819 */ /* 0x000fe20000011615 */
[--C-:B------:R-:W-:Y:S01]  /*d490*/  HADD2.F32 R27, -RZ, R81.reuse.H0_H0 ;  /* 0x20000051ff1b7230 */ /* 0x100fe20000004100 */
[--C-:B------:R-:W-:Y:S01]  /*d4a0*/  SHF.R.U32.HI R26, RZ, 0x10, R25.reuse ;  /* 0x00000010ff1a7819 */ /* 0x100fe20000011619 */
[----:B------:R-:W-:Y:S01]  /*d4b0*/  HADD2.F32 R81, -RZ, R81.H1_H1 ;  /* 0x30000051ff517230 */ /* 0x000fe20000004100 */
[----:B------:R-:W-:Y:S01]  /*d4c0*/  SHF.R.U64 R32, R24, 0x10, R25 ;  /* 0x0000001018207819 */ /* 0x000fe20000001219 */
[----:B------:R-:W-:Y:S01]  /*d4d0*/  HADD2.F32 R28, -RZ, R28.H0_H0 ;  /* 0x2000001cff1c7230 */ /* 0x000fe20000004100 */
[----:B------:R-:W-:Y:S01]  /*d4e0*/  SHF.R.U64 R31, R20, 0x10, R21 ;  /* 0x00000010141f7819 */ /* 0x000fe20000001215 */
[----:B------:R-:W-:Y:S02]  /*d4f0*/  HADD2.F32 R26, -RZ, R26.H0_H0 ;  /* 0x2000001aff1a7230 */ /* 0x000fe40000004100 */
[----:B------:R-:W-:-:S02]  /*d500*/  HADD2.F32 R25, -RZ, R82.H0_H0 ;  /* 0x20000052ff197230 */ /* 0x000fc40000004100 */
[----:B------:R-:W-:Y:S02]  /*d510*/  HADD2.F32 R82, -RZ, R82.H1_H1 ;  /* 0x30000052ff527230 */ /* 0x000fe40000004100 */
[--C-:B-1----:R-:W-:Y:S02]  /*d520*/  HADD2.F32 R24, -RZ, R11.reuse.H1_H1 ;  /* 0x3000000bff187230 */ /* 0x102fe40000004100 */
[--C-:B------:R-:W-:Y:S02]  /*d530*/  HADD2.F32 R3, -RZ, R8.reuse.H0_H0 ;  /* 0x20000008ff037230 */ /* 0x100fe40000004100 */
[----:B------:R-:W-:Y:S02]  /*d540*/  HADD2.F32 R21, -RZ, R11.H0_H0 ;  /* 0x2000000bff157230 */ /* 0x000fe40000004100 */
[C---:B------:R-:W-:Y:S01]  /*d550*/  FMUL.FTZ R30, R24.reuse, R28 ;  /* 0x0000001c181e7220 */ /* 0x040fe20000410000 */
[----:B------:R-:W-:Y:S02]  /*d560*/  HADD2.F32 R8, -RZ, R8.H1_H1 ;  /* 0x30000008ff087230 */ /* 0x000fe40000004100 */
[----:B------:R-:W-:Y:S01]  /*d570*/  FMUL.FTZ R29, R24, R26 ;  /* 0x0000001a181d7220 */ /* 0x000fe20000410000 */
[----:B------:R-:W-:-:S02]  /*d580*/  HADD2.F32 R11, -RZ, R10.H0_H0 ;  /* 0x2000000aff0b7230 */ /* 0x000fc40000004100 */
[C---:B------:R-:W-:Y:S01]  /*d590*/  FFMA.FTZ R30, R21.reuse, R26, -R30 ;  /* 0x0000001a151e7223 */ /* 0x040fe2000001081e */
[----:B------:R-:W-:Y:S02]  /*d5a0*/  HADD2.F32 R20, -RZ, R10.H1_H1 ;  /* 0x3000000aff147230 */ /* 0x000fe40000004100 */
[C---:B------:R-:W-:Y:S01]  /*d5b0*/  FMUL.FTZ R24, R8.reuse, R27 ;  /* 0x0000001b08187220 */ /* 0x040fe20000410000 */
[--C-:B------:R-:W-:Y:S02]  /*d5c0*/  HADD2.F32 R10, -RZ, R9.reuse.H0_H0 ;  /* 0x20000009ff0a7230 */ /* 0x100fe40000004100 */
[----:B------:R-:W-:Y:S01]  /*d5d0*/  FFMA.FTZ R29, R21, R28, R29 ;  /* 0x0000001c151d7223 */ /* 0x000fe2000001001d */
        /* <DEDUP_REMOVED lines=19> */
.L_x_1903:
[----:B------:R-:W-:Y:S05]  /*d710*/  BSYNC B1 ;  /* 0x0000000000017941 */ /* 0x000fea0003800000 */
.L_x_1902:
[----:B------:R-:W-:Y:S04]  /*d720*/  BSSY B1, `(.L_x_1904) ;  /* 0x000002c000017945 */ /* 0x000fe80003800000 */
[----:B------:R-:W-:Y:S05]  /*d730*/  @P2 BRA `(.L_x_1905) ;  /* 0x0000000000a82947 */ /* 0x000fea0003800000 */
[----:B-12--5:R-:W1:Y:S01]  /*d740*/  LDS.128 R8, [R37+0xb000] ;  /* 0x00b0000025087984 */ /* 0x026e620000000c00 */
        /* <DEDUP_REMOVED lines=41> */
.L_x_1905:
[----:B------:R-:W-:Y:S05]  /*d9e0*/  BSYNC B1 ;  /* 0x0000000000017941 */ /* 0x000fea0003800000 */
.L_x_1904:
[----:B------:R-:W-:Y:S05]  /*d9f0*/  @P3 BRA `(.L_x_1899) ;  /* 0x0000004800f43947 */ /* 0x000fea0003800000 */
[----:B-123-5:R-:W1:Y:S01]  /*da00*/  LDS.128 R8, [R37+0xf000] ;  /* 0x00f0000025087984 */ /* 0x02ee620000000c00 */
[----:B------:R-:W-:Y:S01]  /*da10*/  SHF.R.U32.HI R14, RZ, 0x10, R5 ;  /* 0x00000010ff0e7819 */ /* 0x000fe20000011605 */
[----:B------:R-:W-:Y:S01]  /*da20*/  HADD2.F32 R13, -RZ, R0.H1_H1 ;  /* 0x30000000ff0d7230 */ /* 0x000fe20000004100 */
[--C-:B------:R-:W-:Y:S02]  /*da30*/  SHF.R.U32.HI R12, RZ, 0x10, R7.reuse ;  /* 0x00000010ff0c7819 */ /* 0x100fe40000011607 */
[----:B------:R-:W-:Y:S01]  /*da40*/  SHF.R.U64 R24, R6, 0x10, R7 ;  /* 0x0000001006187819 */ /* 0x000fe20000001207 */
[----:B------:R-:W-:Y:S01]  /*da50*/  HADD2.F32 R14, -RZ, R14.H0_H0 ;  /* 0x2000000eff0e7230 */ /* 0x000fe20000004100 */
[----:B------:R-:W-:Y:S01]  /*da60*/  SHF.R.U64 R21, R4, 0x10, R5 ;  /* 0x0000001004157819 */ /* 0x000fe20000001205 */
[----:B------:R-:W-:Y:S02]  /*da70*/  HADD2.F32 R12, -RZ, R12.H0_H0 ;  /* 0x2000000cff0c7230 */ /* 0x000fe40000004100 */
[----:B------:R-:W-:-:S02]  /*da80*/  HADD2.F32 R7, -RZ, R78.H0_H0 ;  /* 0x2000004eff077230 */ /* 0x000fc40000004100 */
[----:B------:R-:W-:Y:S02]  /*da90*/  HADD2.F32 R78, -RZ, R78.H1_H1 ;  /* 0x3000004eff4e7230 */ /* 0x000fe40000004100 */
[--C-:B-1----:R-:W-:Y:S02]  /*daa0*/  HADD2.F32 R3, -RZ, R8.reuse.H0_H0 ;  /* 0x20000008ff037230 */ /* 0x102fe40000004100 */
[--C-:B------:R-:W-:Y:S02]  /*dab0*/  HADD2.F32 R6, -RZ, R11.reuse.H0_H0 ;  /* 0x2000000bff067230 */ /* 0x100fe40000004100 */
[----:B------:R-:W-:Y:S02]  /*dac0*/  HADD2.F32 R8, -RZ, R8.H1_H1 ;  /* 0x30000008ff087230 */ /* 0x000fe40000004100 */
[----:B------:R-:W-:Y:S02]  /*dad0*/  HADD2.F32 R11, -RZ, R11.H1_H1 ;  /* 0x3000000bff0b7230 */ /* 0x000fe40000004100 */
[----:B------:R-:W-:-:S02]  /*dae0*/  HADD2.F32 R5, -RZ, R10.H0_H0 ;  /* 0x2000000aff057230 */ /* 0x000fc40000004100 */
[C---:B------:R-:W-:Y:S01]  /*daf0*/  FMUL.FTZ R20, R8.reuse, R13 ;  /* 0x0000000d08147220 */ /* 0x040fe20000410000 */
[-C--:B------:R-:W-:Y:S01]  /*db00*/  FMUL.FTZ R8, R8, R7.reuse ;  /* 0x0000000708087220 */ /* 0x080fe20000410000 */
[C---:B------:R-:W-:Y:S01]  /*db10*/  FMUL.FTZ R15, R11.reuse, R14 ;  /* 0x0000000e0b0f7220 */ /* 0x040fe20000410000 */
[-C--:B------:R-:W-:Y:S01]  /*db20*/  FMUL.FTZ R11, R11, R12.reuse ;  /* 0x0000000c0b0b7220 */ /* 0x080fe20000410000 */
[----:B------:R-:W-:Y:S01]  /*db30*/  FFMA.FTZ R20, R3, R7, -R20 ;  /* 0x0000000703147223 */ /* 0x000fe20000010814 */
[----:B------:R-:W-:Y:S02]  /*db40*/  HADD2.F32 R10, -RZ, R10.H1_H1 ;  /* 0x3000000aff0a7230 */ /* 0x000fe40000004100 */
[C---:B------:R-:W-:Y:S01]  /*db50*/  FFMA.FTZ R15, R6.reuse, R12, -R15 ;  /* 0x0000000c060f7223 */ /* 0x040fe2000001080f */
[----:B------:R-:W-:Y:S02]  /*db60*/  HADD2.F32 R7, -RZ, R0.H0_H0 ;  /* 0x20000000ff077230 */ /* 0x000fe40000004100 */
[----:B------:R-:W-:Y:S01]  /*db70*/  FFMA.FTZ R14, R6, R14, R11 ;  /* 0x0000000e060e7223 */ /* 0x000fe2000001000b */
[----:B------:R-:W-:-:S02]  /*db80*/  HADD2.F32 R4, -RZ, R9.H0_H0 ;  /* 0x20000009ff047230 */ /* 0x000fc40000004100 */
[----:B------:R-:W-:Y:S01]  /*db90*/  FFMA.FTZ R3, R3, R13, R8 ;  /* 0x0000000d03037223 */ /* 0x000fe20000010008 */
[----:B------:R-:W-:Y:S02]  /*dba0*/  HADD2.F32 R9, -RZ, R9.H1_H1 ;  /* 0x30000009ff097230 */ /* 0x000fe40000004100 */
[CC--:B------:R-:W-:Y:S01]  /*dbb0*/  FMUL.FTZ R8, R10.reuse, R7.reuse ;  /* 0x000000070a087220 */ /* 0x0c0fe20000410000 */
[----:B------:R-:W-:Y:S02]  /*dbc0*/  HADD2.F32 R6, -RZ, R21.H0_H0 ;  /* 0x20000015ff067230 */ /* 0x000fe40000004100 */
[-C--:B------:R-:W-:Y:S01]  /*dbd0*/  FMUL.FTZ R10, R10, R78.reuse ;  /* 0x0000004e0a0a7220 */ /* 0x080fe20000410000 */
[----:B------:R-:W-:Y:S02]  /*dbe0*/  HADD2.F32 R0, -RZ, R24.H0_H0 ;  /* 0x20000018ff007230 */ /* 0x000fe40000004100 */
[----:B------:R-:W-:Y:S01]  /*dbf0*/  FFMA.FTZ R8, R5, R78, -R8 ;  /* 0x0000004e05087223 */ /* 0x000fe20000010808 */
[----:B------:R-:W-:Y:S01]  /*dc00*/  FMUL.FTZ R11, R9, R6 ;  /* 0x00000006090b7220 */ /* 0x000fe20000410000 */
[----:B------:R-:W-:Y:S01]  /*dc10*/  FFMA.FTZ R13, R5, R7, R10 ;  /* 0x00000007050d7223 */ /* 0x000fe2000001000a */
[-C--:B------:R-:W-:Y:S01]  /*dc20*/  FMUL.FTZ R9, R9, R0.reuse ;  /* 0x0000000009097220 */ /* 0x080fe20000410000 */
[----:B------:R-:W-:Y:S01]  /*dc30*/  F2FP.F16.F32.PACK_AB R7, R14, R15 ;  /* 0x0000000f0e07723e */ /* 0x000fe200000000ff */
[----:B------:R-:W-:-:S02]  /*dc40*/  FFMA.FTZ R5, R4, R0, -R11 ;  /* 0x0000000004057223 */ /* 0x000fc4000001080b */
[----:B------:R-:W-:Y:S01]  /*dc50*/  FFMA.FTZ R0, R4, R6, R9 ;  /* 0x0000000604007223 */ /* 0x000fe20000010009 */
[----:B------:R-:W-:Y:S02]  /*dc60*/  F2FP.F16.F32.PACK_AB R6, R13, R8 ;  /* 0x000000080d06723e */ /* 0x000fe400000000ff */
[----:B------:R-:W-:Y:S02]  /*dc70*/  F2FP.F16.F32.PACK_AB R4, R3, R20 ;  /* 0x000000140304723e */ /* 0x000fe400000000ff */
[----:B------:R-:W-:-:S05]  /*dc80*/  F2FP.F16.F32.PACK_AB R5, R0, R5 ;  /* 0x000000050005723e */ /* 0x000fca00000000ff */
[----:B------:R4:W-:Y:S01]  /*dc90*/  STS.128 [R37+0xf000], R4 ;  /* 0x00f0000425007388 */ /* 0x0009e20000000c00 */
[----:B------:R-:W-:Y:S05]  /*dca0*/  BRA `(.L_x_1899) ;  /* 0x0000004800487947 */ /* 0x000fea0003800000 */
.L_x_1860:
[----:B------:R-:W0:Y:S01]  /*dcb0*/  LDC R91, c[0x0][0x448] ;  /* 0x00011200ff5b7b82 */ /* 0x000e220000000800 */
[----:B------:R-:W-:Y:S01]  /*dcc0*/  ULDC.64 UR4, c[0x0][0x3f8] ;  /* 0x0000fe0000047ab9 */ /* 0x000fe20000000a00 */
[----:B------:R-:W-:Y:S01]  /*dcd0*/  ULDC.64 UR6, c[0x0][0x408] ;  /* 0x0001020000067ab9 */ /* 0x000fe20000000a00 */
[----:B------:R-:W-:Y:S01]  /*dce0*/  MOV R25, R27 ;  /* 0x0000001b00197202 */ /* 0x000fe20000000f00 */
[----:B------:R-:W-:Y:S01]  /*dcf0*/  IMAD.MOV.U32 R101, RZ, RZ, R29 ;  /* 0x000000ffff657224 */ /* 0x000fe200078e001d */
[----:B0-----:R-:W-:-:S13]  /*dd00*/  ISETP.NE.AND P0, PT, R91, 0x1, PT ;  /* 0x000000015b00780c */ /* 0x001fda0003f05270 */
[----:B------:R-:W0:Y:S08]  /*dd10*/  @P0 LDC R0, c[0x0][0x44c] ;  /* 0x00011300ff000b82 */ /* 0x000e300000000800 */
[----:B------:R-:W1:Y:S01]  /*dd20*/  @P0 LDC R5, c[0x0][0x450] ;  /* 0x00011400ff050b82 */ /* 0x000e620000000800 */
[----:B0-----:R-:W-:-:S05]  /*dd30*/  @P0 IMAD.HI.U32 R0, R3, R0, RZ ;  /* 0x0000000003000227 */ /* 0x001fca00078e00ff */
[----:B-1----:R-:W-:-:S04]  /*dd40*/  @P0 SHF.R.U32.HI R3, RZ, R5, R0 ;  /* 0x00000005ff030219 */ /* 0x002fc80000011600 */
        /* <DEDUP_REMOVED lines=21> */
.L_x_2263:
        /* <DEDUP_REMOVED lines=12> */
[----:B------:R-:W3:Y:S01]  /*df60*/  LDL R8, [R1+0x44] ;  /* 0x0000440001087983 */ /* 0x000ee20000100800 */
[----:B------:R-:W-:Y:S01]  /*df70*/  ULDC UR4, c[0x0][0x3f4] ;  /* 0x0000fd0000047ab9 */ /* 0x000fe20000000800 */
[----:B--2---:R-:W-:Y:S01]  /*df80*/  IMAD.MOV.U32 R12, RZ, RZ, R4 ;  /* 0x000000ffff0c7224 */ /* 0x004fe200078e0004 */
[----:B------:R-:W-:Y:S01]  /*df90*/  ISETP.GE.AND P2, PT, R18, UR4, PT ;  /* 0x0000000412007c0c */ /* 0x000fe2000bf46270 */
[----:B-1----:R-:W-:Y:S01]  /*dfa0*/  IMAD.MOV.U32 R13, RZ, RZ, R5 ;  /* 0x000000ffff0d7224 */ /* 0x002fe200078e0005 */
[----:B------:R-:W-:Y:S02]  /*dfb0*/  ISETP.GE.AND P3, PT, R226, UR4, PT ;  /* 0x00000004e2007c0c */ /* 0x000fe4000bf66270 */
[----:B------:R-:W-:Y:S02]  /*dfc0*/  CS2R R56, SRZ ;  /* 0x0000000000387805 */ /* 0x000fe4000001ff00 */
[----:B------:R-:W-:Y:S02]  /*dfd0*/  CS2R R58, SRZ ;  /* 0x00000000003a7805 */ /* 0x000fe4000001ff00 */
[----:B------:R-:W-:Y:S01]  /*dfe0*/  CS2R R64, SRZ ;  /* 0x0000000000407805 */ /* 0x000fe2000001ff00 */
[----:B------:R-:W-:-:S04]  /*dff0*/  ULDC.64 UR6, c[0x0][0x208] ;  /* 0x0000820000067ab9 */ /* 0x000fc80000000a00 */
[C---:B------:R-:W-:Y:S02]  /*e000*/  @!P2 SHF.L.U32 R15, R18.reuse, 0x1, RZ ;  /* 0x00000001120fa819 */ /* 0x040fe400000006ff */
[----:B------:R-:W-:Y:S02]  /*e010*/  @!P2 SHF.L.U64.HI R20, R18, 0x1, R19 ;  /* 0x000000011214a819 */ /* 0x000fe40000010213 */
[----:B------:R-:W-:Y:S02]  /*e020*/  @!P2 IADD3 R4, P0, R4, R15, RZ ;  /* 0x0000000f0404a210 */ /* 0x000fe40007f1e0ff */
[----:B------:R-:W-:Y:S02]  /*e030*/  CS2R R66, SRZ ;  /* 0x0000000000427805 */ /* 0x000fe4000001ff00 */
[----:B------:R-:W-:Y:S02]  /*e040*/  CS2R R60, SRZ ;  /* 0x00000000003c7805 */ /* 0x000fe4000001ff00 */
[----:B------:R-:W-:-:S02]  /*e050*/  CS2R R62, SRZ ;  /* 0x00000000003e7805 */ /* 0x000fc4000001ff00 */
[----:B------:R-:W-:Y:S02]  /*e060*/  CS2R R68, SRZ ;  /* 0x0000000000447805 */ /* 0x000fe4000001ff00 */
[----:B------:R-:W-:Y:S01]  /*e070*/  CS2R R70, SRZ ;  /* 0x0000000000467805 */ /* 0x000fe2000001ff00 */
[----:B------:R-:W-:-:S05]  /*e080*/  @!P2 IMAD.X R5, R5, 0x1, R20, P0 ;  /* 0x000000010505a824 */ /* 0x000fca00000e0614 */
[----:B------:R1:W5:Y:S01]  /*e090*/  @!P2 LD.E.128 R60, desc[UR6][R4.64] ;  /* 0x00000006043ca980 */ /* 0x000362000c101d00 */
[----:B---3--:R-:W-:Y:S01]  /*e0a0*/  @!P3 IMAD.SHL.U32 R11, R8, 0x8, RZ ;  /* 0x00000008080bb824 */ /* 0x008fe200078e00ff */
[----:B----4-:R-:W-:Y:S01]  /*e0b0*/  @!P2 IADD3 R8, P1, R14, R15, RZ ;  /* 0x0000000f0e08a210 */ /* 0x010fe20007f3e0ff */
[----:B------:R-:W-:Y:S02]  /*e0c0*/  IMAD.MOV.U32 R15, RZ, RZ, R9 ;  /* 0x000000ffff0f7224 */ /* 0x000fe400078e0009 */
[----:B------:R-:W-:-:S04]  /*e0d0*/  @!P3 IMAD.WIDE R12, R11, 0x2, R12 ;  /* 0x000000020b0cb825 */ /* 0x000fc800078e020c */
[----:B------:R-:W-:Y:S01]  /*e0e0*/  @!P3 IMAD.WIDE R14, R11, 0x2, R14 ;  /* 0x000000020b0eb825 */ /* 0x000fe200078e020e */
[----:B------:R1:W5:Y:S03]  /*e0f0*/  @!P3 LD.E.128 R56, desc[UR6][R12.64] ;  /* 0x000000060c38b980 */ /* 0x000366000c101d00 */
[----:B------:R-:W-:Y:S01]  /*e100*/  @!P2 IMAD.X R9, R9, 0x1, R20, P1 ;  /* 0x000000010909a824 */ /* 0x000fe200008e0614 */
[----:B------:R1:W5:Y:S04]  /*e110*/  @!P3 LD.E.128 R64, desc[UR6][R14.64] ;  /* 0x000000060e40b980 */ /* 0x000368000c101d00 */
[----:B------:R1:W5:Y:S02]  /*e120*/  @!P2 LD.E.128 R68, desc[UR6][R8.64] ;  /* 0x000000060844a980 */ /* 0x000364000c101d00 */
.L_x_1908:
[----:B------:R-:W-:Y:S05]  /*e130*/  BSYNC B1 ;  /* 0x0000000000017941 */ /* 0x000fea0003800000 */
.L_x_1907:
[----:B-12--5:R-:W-:Y:S01]  /*e140*/  IMAD.MOV.U32 R4, RZ, RZ, R68 ;  /* 0x000000ffff047224 */ /* 0x026fe200078e0044 */
[----:B------:R-:W-:Y:S01]  /*e150*/  MOV R5, R69 ;  /* 0x0000004500057202 */ /* 0x000fe20000000f00 */
[----:B------:R-:W-:Y:S01]  /*e160*/  IMAD.MOV.U32 R8, RZ, RZ, R70 ;  /* 0x000000ffff087224 */ /* 0x000fe200078e0046 */
[----:B------:R-:W-:Y:S01]  /*e170*/  UMOV UR4, 0xffffffff ;  /* 0xffffffff00047882 */ /* 0x000fe20000000000 */
[----:B---3--:R-:W-:Y:S01]  /*e180*/  IMAD.MOV.U32 R9, RZ, RZ, R71 ;  /* 0x000000ffff097224 */ /* 0x008fe200078e0047 */
        /* <DEDUP_REMOVED lines=8> */
[----:B------:R-:W-:Y:S02]  /*e210*/  MOV R9, R67 ;  /* 0x0000004300097202 */ /* 0x000fe40000000f00 */
[----:B------:R-:W-:Y:S01]  /*e220*/  PRMT R105, R4, 0x5410, R5 ;  /* 0x0000541004697816 */ /* 0x000fe20000000005 */
[----:B------:R-:W-:Y:S01]  /*e230*/  IMAD.MOV.U32 R4, RZ, RZ, R60 ;  /* 0x000000ffff047224 */ /* 0x000fe200078e003c */
[----:B------:R-:W-:Y:S01]  /*e240*/  PRMT R107, R8, 0x5410, R9 ;  /* 0x00005410086b7816 */ /* 0x000fe20000000009 */
[----:B------:R-:W-:Y:S02]  /*e250*/  IMAD.MOV.U32 R8, RZ, RZ, R62 ;  /* 0x000000ffff087224 */ /* 0x000fe400078e003e */
        /* <DEDUP_REMOVED lines=10> */
[----:B------:R-:W-:Y:S02]  /*e300*/  PRMT R108, R4, 0x5410, R5 ;  /* 0x00005410046c7816 */ /* 0x000fe40000000005 */
[----:B------:R-:W-:Y:S01]  /*e310*/  PRMT R109, R8, 0x5410, R9 ;  /* 0x00005410086d7816 */ /* 0x000fe20000000009 */
[----:B------:R-:W-:Y:S06]  /*e320*/  BRA.DIV UR4, `(.L_x_1909) ;  /* 0x000001ca04707947 */ /* 0x000fec000b800000 */
[----:B------:R1:W2:Y:S04]  /*e330*/  SHFL.IDX PT, R5, R6, 0x1, 0x181f ;  /* 0x00381f0006057f89 */ /* 0x0002a800000e0000 */
[----:B------:R1:W3:Y:S04]  /*e340*/  SHFL.IDX PT, R4, R3, 0x1, 0x181f ;  /* 0x00381f0003047f89 */ /* 0x0002e800000e0000 */
[----:B------:R1:W0:Y:S04]  /*e350*/  SHFL.IDX PT, R9, R7, 0x1, 0x181f ;  /* 0x00381f0007097f89 */ /* 0x00022800000e0000 */
[----:B----4-:R1:W4:Y:S02]  /*e360*/  SHFL.IDX PT, R14, R0, 0x1, 0x181f ;  /* 0x00381f00000e7f89 */ /* 0x01032400000e0000 */
.L_x_2269:
        /* <DEDUP_REMOVED lines=9> */
[----:B------:R-:W-:-:S05]  /*e400*/  CS2R R42, SRZ ;  /* 0x00000000002a7805 */ /* 0x000fca000001ff00 */
[----:B------:R-:W-:Y:S05]  /*e410*/  @P0 BRA `(.L_x_1911) ;  /* 0x0000000000740947 */ /* 0x000fea0003800000 */
[----:B------:R-:W4:Y:S01]  /*e420*/  LDL R15, [R1+0x44] ;  /* 0x00004400010f7983 */ /* 0x000f220000100800 */
[----:B------:R-:W-:Y:S01]  /*e430*/  ULDC UR4, c[0x0][0x3f4] ;  /* 0x0000fd0000047ab9 */ /* 0x000fe20000000800 */
[----:B---3--:R-:W-:Y:S01]  /*e440*/  IMAD.MOV.U32 R12, RZ, RZ, R4 ;  /* 0x000000ffff0c7224 */ /* 0x008fe200078e0004 */
[----:B------:R-:W-:Y:S01]  /*e450*/  ISETP.GE.AND P2, PT, R18, UR4, PT ;  /* 0x0000000412007c0c */ /* 0x000fe2000bf46270 */
[----:B--2---:R-:W-:Y:S01]  /*e460*/  IMAD.MOV.U32 R13, RZ, RZ, R5 ;  /* 0x000000ffff0d7224 */ /* 0x004fe200078e0005 */
[----:B------:R-:W-:Y:S02]  /*e470*/  ISETP.GE.AND P3, PT, R226, UR4, PT ;  /* 0x00000004e2007c0c */ /* 0x000fe4000bf66270 */
[----:B------:R-:W-:Y:S02]  /*e480*/  CS2R R40, SRZ ;  /* 0x0000000000287805 */ /* 0x000fe4000001ff00 */
[----:B------:R-:W-:Y:S02]  /*e490*/  CS2R R42, SRZ ;  /* 0x00000000002a7805 */ /* 0x000fe4000001ff00 */
[----:B------:R-:W-:Y:S01]  /*e4a0*/  CS2R R48, SRZ ;  /* 0x0000000000307805 */ /* 0x000fe2000001ff00 */
[----:B------:R-:W-:-:S04]  /*e4b0*/  ULDC.64 UR6, c[0x0][0x208] ;  /* 0x0000820000067ab9 */ /* 0x000fc80000000a00 */
[C---:B------:R-:W-:Y:S02]  /*e4c0*/  @!P2 SHF.L.U32 R11, R18.reuse, 0x1, RZ ;  /* 0x00000001120ba819 */ /* 0x040fe400000006ff */
[----:B------:R-:W-:Y:S02]  /*e4d0*/  @!P2 SHF.L.U64.HI R20, R18, 0x1, R19 ;  /* 0x000000011214a819 */ /* 0x000fe40000010213 */
[-C--:B------:R-:W-:Y:S02]  /*e4e0*/  @!P2 IADD3 R4, P0, R4, R11.reuse, RZ ;  /* 0x0000000b0404a210 */ /* 0x080fe40007f1e0ff */
[----:B----4-:R-:W-:Y:S02]  /*e4f0*/  @!P2 IADD3 R8, P1, R14, R11, RZ ;  /* 0x0000000b0e08a210 */ /* 0x010fe40007f3e0ff */
[----:B------:R-:W-:Y:S02]  /*e500*/  CS2R R50, SRZ ;  /* 0x0000000000327805 */ /* 0x000fe4000001ff00 */
[----:B------:R-:W-:-:S02]  /*e510*/  CS2R R44, SRZ ;  /* 0x00000000002c7805 */ /* 0x000fc4000001ff00 */
[----:B------:R-:W-:Y:S02]  /*e520*/  CS2R R46, SRZ ;  /* 0x00000000002e7805 */ /* 0x000fe4000001ff00 */
[----:B------:R-:W-:Y:S02]  /*e530*/  CS2R R52, SRZ ;  /* 0x0000000000347805 */ /* 0x000fe4000001ff00 */
[----:B------:R-:W-:Y:S01]  /*e540*/  CS2R R54, SRZ ;  /* 0x0000000000367805 */ /* 0x000fe2000001ff00 */
[----:B------:R-:W-:-:S05]  /*e550*/  @!P2 IMAD.X R5, R5, 0x1, R20, P0 ;  /* 0x000000010505a824 */ /* 0x000fca00000e0614 */
[----:B------:R2:W5:Y:S01]  /*e560*/  @!P2 LD.E.128 R44, desc[UR6][R4.64] ;  /* 0x00000006042ca980 */ /* 0x000562000c101d00 */
[----:B------:R-:W-:Y:S02]  /*e570*/  @!P3 IMAD.SHL.U32 R21, R15, 0x8, RZ ;  /* 0x000000080f15b824 */ /* 0x000fe400078e00ff */
[----:B0-----:R-:W-:Y:S02]  /*e580*/  IMAD.MOV.U32 R15, RZ, RZ, R9 ;  /* 0x000000ffff0f7224 */ /* 0x001fe400078e0009 */
[----:B------:R-:W-:-:S04]  /*e590*/  @!P3 IMAD.WIDE R12, R21, 0x2, R12 ;  /* 0x00000002150cb825 */ /* 0x000fc800078e020c */
[----:B------:R-:W-:Y:S01]  /*e5a0*/  @!P3 IMAD.WIDE R14, R21, 0x2, R14 ;  /* 0x00000002150eb825 */ /* 0x000fe200078e020e */
[----:B------:R2:W5:Y:S03]  /*e5b0*/  @!P3 LD.E.128 R40, desc[UR6][R12.64] ;  /* 0x000000060c28b980 */ /* 0x000566000c101d00 */
[----:B------:R-:W-:Y:S01]  /*e5c0*/  @!P2 IMAD.X R9, R9, 0x1, R20, P1 ;  /* 0x000000010909a824 */ /* 0x000fe200008e0614 */
[----:B------:R2:W5:Y:S04]  /*e5d0*/  @!P3 LD.E.128 R48, desc[UR6][R14.64] ;  /* 0x000000060e30b980 */ /* 0x000568000c101d00 */
[----:B------:R2:W5:Y:S02]  /*e5e0*/  @!P2 LD.E.128 R52, desc[UR6][R8.64] ;  /* 0x000000060834a980 */ /* 0x000564000c101d00 */
.L_x_1911:
[----:B------:R-:W-:Y:S05]  /*e5f0*/  BSYNC B1 ;  /* 0x0000000000017941 */ /* 0x000fea0003800000 */
.L_x_1910:
[----:B--23-5:R-:W-:Y:S01]  /*e600*/  IMAD.MOV.U32 R4, RZ, RZ, R52 ;  /* 0x000000ffff047224 */ /* 0x02cfe200078e0034 */
[----:B------:R-:W-:Y:S01]  /*e610*/  MOV R5, R53 ;  /* 0x0000003500057202 */ /* 0x000fe20000000f00 */
[----:B------:R-:W-:Y:S01]  /*e620*/  IMAD.MOV.U32 R8, RZ, RZ, R54 ;  /* 0x000000ffff087224 */ /* 0x000fe200078e0036 */
[----:B------:R-:W-:Y:S01]  /*e630*/  UMOV UR4, 0xffffffff ;  /* 0xffffffff00047882 */ /* 0x000fe20000000000 */
[----:B0-----:R-:W-:Y:S01]  /*e640*/  IMAD.MOV.U32 R9, RZ, RZ, R55 ;  /* 0x000000ffff097224 */ /* 0x001fe200078e0037 */
        /* <DEDUP_REMOVED lines=25> */
.L_x_2275:
        /* <DEDUP_REMOVED lines=19> */
[----:B------:R-:W-:Y:S01]  /*e910*/  CS2R R26, SRZ ;  /* 0x00000000001a7805 */ /* 0x000fe2000001ff00 */
[----:B------:R-:W-:-:S06]  /*e920*/  ULDC.64 UR6, c[0x0][0x208] ;  /* 0x0000820000067ab9 */ /* 0x000fcc0000000a00 */
[C---:B------:R-:W-:Y:S02]  /*e930*/  @!P2 SHF.L.U32 R11, R18.reuse, 0x1, RZ ;  /* 0x00000001120ba819 */ /* 0x040fe400000006ff */
[----:B------:R-:W-:Y:S02]  /*e940*/  @!P2 SHF.L.U64.HI R28, R18, 0x1, R19 ;  /* 0x00000001121ca819 */ /* 0x000fe40000010213 */
[-C--:B------:R-:W-:Y:S02]  /*e950*/  @!P2 IADD3 R4, P0, R4, R11.reuse, RZ ;  /* 0x0000000b0404a210 */ /* 0x080fe40007f1e0ff */
[----:B0-----:R-:W-:Y:S02]  /*e960*/  @!P2 IADD3 R8, P1, R14, R11, RZ ;  /* 0x0000000b0e08a210 */ /* 0x001fe40007f3e0ff */
[----:B------:R-:W-:Y:S02]  /*e970*/  CS2R R32, SRZ ;  /* 0x0000000000207805 */ /* 0x000fe4000001ff00 */
[----:B------:R-:W-:Y:S01]  /*e980*/  CS2R R34, SRZ ;  /* 0x0000000000227805 */ /* 0x000fe2000001ff00 */
[----:B------:R-:W-:Y:S01]  /*e990*/  @!P2 IMAD.X R5, R5, 0x1, R28, P0 ;  /* 0x000000010505a824 */ /* 0x000fe200000e061c */
[----:B------:R-:W-:-:S02]  /*e9a0*/  CS2R R30, SRZ ;  /* 0x00000000001e7805 */ /* 0x000fc4000001ff00 */
[----:B------:R-:W-:Y:S02]  /*e9b0*/  CS2R R36, SRZ ;  /* 0x0000000000247805 */ /* 0x000fe4000001ff00 */
[----:B------:R-:W-:Y:S01]  /*e9c0*/  CS2R R38, SRZ ;  /* 0x0000000000267805 */ /* 0x000fe2000001ff00 */
[----:B----4-:R-:W-:Y:S02]  /*e9d0*/  @!P3 IMAD.SHL.U32 R29, R15, 0x8, RZ ;  /* 0x000000080f1db824 */ /* 0x010fe400078e00ff */
[----:B------:R-:W-:Y:S02]  /*e9e0*/  IMAD.MOV.U32 R15, RZ, RZ, R9 ;  /* 0x000000ffff0f7224 */ /* 0x000fe400078e0009 */
[----:B------:R-:W-:-:S04]  /*e9f0*/  @!P3 IMAD.WIDE R20, R29, 0x2, R12 ;  /* 0x000000021d14b825 */ /* 0x000fc800078e020c */
[----:B------:R-:W-:Y:S01]  /*ea00*/  @!P3 IMAD.WIDE R12, R29, 0x2, R14 ;  /* 0x000000021d0cb825 */ /* 0x000fe200078e020e */
[----:B------:R0:W5:Y:S03]  /*ea10*/  @!P3 LD.E.128 R24, desc[UR6][R20.64] ;  /* 0x000000061418b980 */ /* 0x000166000c101d00 */
[----:B------:R-:W-:Y:S01]  /*ea20*/  @!P2 IMAD.X R9, R9, 0x1, R28, P1 ;  /* 0x000000010909a824 */ /* 0x000fe200008e061c */
[----:B------:R-:W-:Y:S01]  /*ea30*/  CS2R R28, SRZ ;  /* 0x00000000001c7805 */ /* 0x000fe2000001ff00 */
[----:B------:R0:W5:Y:S04]  /*ea40*/  @!P3 LD.E.128 R32, desc[UR6][R12.64] ;  /* 0x000000060c20b980 */ /* 0x000168000c101d00 */
[----:B------:R0:W5:Y:S04]  /*ea50*/  @!P2 LD.E.128 R36, desc[UR6][R8.64] ;  /* 0x000000060824a980 */ /* 0x000168000c101d00 */
[----:B------:R0:W5:Y:S02]  /*ea60*/  @!P2 LD.E.128 R28, desc[UR6][R4.64] ;  /* 0x00000006041ca980 */ /* 0x000164000c101d00 */
.L_x_1914:
[----:B------:R-:W-:Y:S05]  /*ea70*/  BSYNC B1 ;  /* 0x0000000000017941 */ /* 0x000fea0003800000 */
.L_x_1913:
        /* <DEDUP_REMOVED lines=24> */
[----:B------:R-:W-:-:S04]  /*ec00*/  CS2R R4, SRZ ;  /* 0x0000000000047805 */ /* 0x000fc8000001ff00 */
[----:B------:R-:W-:Y:S01]  /*ec10*/  PRMT R88, R8, 0x5410, R9 ;  /* 0x0000541008587816 */ /* 0x000fe20000000009 */
[----:B------:R-:W-:Y:S06]  /*ec20*/  BRA.DIV UR4, `(.L_x_1915) ;  /* 0x000001c604107947 */ /* 0x000fec000b800000 */
[----:B------:R0:W2:Y:S04]  /*ec30*/  SHFL.IDX PT, R21, R6, 0x3, 0x181f ;  /* 0x00781f0006157f89 */ /* 0x0000a800000e0000 */
[----:B------:R0:W3:Y:S04]  /*ec40*/  SHFL.IDX PT, R20, R3, 0x3, 0x181f ;  /* 0x00781f0003147f89 */ /* 0x0000e800000e0000 */
[----:B------:R0:W0:Y:S04]  /*ec50*/  SHFL.IDX PT, R77, R7, 0x3, 0x181f ;  /* 0x00781f00074d7f89 */ /* 0x00002800000e0000 */
[----:B------:R0:W0:Y:S02]  /*ec60*/  SHFL.IDX PT, R76, R0, 0x3, 0x181f ;  /* 0x00781f00004c7f89 */ /* 0x00002400000e0000 */
.L_x_2281:
[----:B01----:R-:W4:Y:S01]  /*ec70*/  LDL R3, [R1+0x54] ;  /* 0x0000540001037983 */ /* 0x003f220000100800 */
        /* <DEDUP_REMOVED lines=15> */
[----:B------:R-:W4:Y:S01]  /*ed70*/  LDL R3, [R1+0x44] ;  /* 0x0000440001037983 */ /* 0x000f220000100800 */
[----:B------:R-:W-:Y:S01]  /*ed80*/  ULDC UR4, c[0x0][0x3f4] ;  /* 0x0000fd0000047ab9 */ /* 0x000fe20000000800 */
[----:B--2---:R-:W-:Y:S01]  /*ed90*/  MOV R5, R21 ;  /* 0x0000001500057202 */ /* 0x004fe20000000f00 */
[----:B---3--:R-:W-:Y:S01]  /*eda0*/  IMAD.MOV.U32 R4, RZ, RZ, R20 ;  /* 0x000000ffff047224 */ /* 0x008fe200078e0014 */
[----:B------:R-:W-:Y:S02]  /*edb0*/  ISETP.GE.AND P2, PT, R18, UR4, PT ;  /* 0x0000000412007c0c */ /* 0x000fe4000bf46270 */
[----:B------:R-:W-:Y:S02]  /*edc0*/  CS2R R72, SRZ ;  /* 0x0000000000487805 */ /* 0x000fe4000001ff00 */
[----:B------:R-:W-:Y:S02]  /*edd0*/  ISETP.GE.AND P3, PT, R226, UR4, PT ;  /* 0x00000004e2007c0c */ /* 0x000fe4000bf66270 */
[----:B------:R-:W-:-:S02]  /*ede0*/  CS2R R74, SRZ ;  /* 0x00000000004a7805 */ /* 0x000fc4000001ff00 */
[----:B------:R-:W-:Y:S01]  /*edf0*/  CS2R R8, SRZ ;  /* 0x0000000000087805 */ /* 0x000fe2000001ff00 */
[----:B------:R-:W-:-:S04]  /*ee00*/  ULDC.64 UR6, c[0x0][0x208] ;  /* 0x0000820000067ab9 */ /* 0x000fc80000000a00 */
[C---:B------:R-:W-:Y:S01]  /*ee10*/  @!P2 IMAD.SHL.U32 R79, R18.reuse, 0x2, RZ ;  /* 0x00000002124fa824 */ /* 0x040fe200078e00ff */
[----:B------:R-:W-:-:S04]  /*ee20*/  @!P2 SHF.L.U64.HI R0, R18, 0x1, R19 ;  /* 0x000000011200a819 */ /* 0x000fc80000010213 */
[-C--:B------:R-:W-:Y:S02]  /*ee30*/  @!P2 IADD3 R20, P0, R20, R79.reuse, RZ ;  /* 0x0000004f1414a210 */ /* 0x080fe40007f1e0ff */
[----:B------:R-:W-:Y:S02]  /*ee40*/  @!P2 IADD3 R78, P1, R76, R79, RZ ;  /* 0x0000004f4c4ea210 */ /* 0x000fe40007f3e0ff */
[----:B------:R-:W-:Y:S02]  /*ee50*/  CS2R R10, SRZ ;  /* 0x00000000000a7805 */ /* 0x000fe4000001ff00 */
[----:B------:R-:W-:Y:S02]  /*ee60*/  CS2R R12, SRZ ;  /* 0x00000000000c7805 */ /* 0x000fe4000001ff00 */
[----:B------:R-:W-:Y:S02]  /*ee70*/  CS2R R14, SRZ ;  /* 0x00000000000e7805 */ /* 0x000fe4000001ff00 */
[----:B------:R-:W-:Y:S01]  /*ee80*/  CS2R R6, SRZ ;  /* 0x0000000000067805 */ /* 0x000fe2000001ff00 */
[----:B------:R-:W-:-:S02]  /*ee90*/  @!P2 IMAD.X R21, R21, 0x1, R0, P0 ;  /* 0x000000011515a824 */ /* 0x000fc400000e0600 */
[----:B------:R-:W-:-:S03]  /*eea0*/  @!P2 IMAD.X R79, R77, 0x1, R0, P1 ;  /* 0x000000014d4fa824 */ /* 0x000fc600008e0600 */
[----:B------:R0:W5:Y:S01]  /*eeb0*/  @!P2 LD.E.128 R12, desc[UR6][R20.64] ;  /* 0x00000006140ca980 */ /* 0x000162000c101d00 */
[----:B----4-:R-:W-:-:S04]  /*eec0*/  @!P3 IMAD.SHL.U32 R81, R3, 0x8, RZ ;  /* 0x000000080351b824 */ /* 0x010fc800078e00ff */
[----:B------:R-:W-:Y:S01]  /*eed0*/  @!P3 IMAD.WIDE R82, R81, 0x2, R4 ;  /* 0x000000025152b825 */ /* 0x000fe200078e0204 */
[----:B------:R-:W-:-:S03]  /*eee0*/  CS2R R4, SRZ ;  /* 0x0000000000047805 */ /* 0x000fc6000001ff00 */
[----:B------:R-:W-:Y:S01]  /*eef0*/  @!P3 IMAD.WIDE R80, R81, 0x2, R76 ;  /* 0x000000025150b825 */ /* 0x000fe200078e024c */
[----:B------:R0:W5:Y:S04]  /*ef00*/  @!P3 LD.E.128 R72, desc[UR6][R82.64] ;  /* 0x000000065248b980 */ /* 0x000168000c101d00 */
[----:B------:R0:W5:Y:S04]  /*ef10*/  @!P3 LD.E.128 R8, desc[UR6][R80.64] ;  /* 0x000000065008b980 */ /* 0x000168000c101d00 */
[----:B------:R0:W5:Y:S02]  /*ef20*/  @!P2 LD.E.128 R4, desc[UR6][R78.64] ;  /* 0x000000064e04a980 */ /* 0x000164000c101d00 */
.L_x_1917:
[----:B------:R-:W-:Y:S05]  /*ef30*/  BSYNC B1 ;  /* 0x0000000000017941 */ /* 0x000fea0003800000 */
.L_x_1916:
[----:B0-----:R-:W4:Y:S01]  /*ef40*/  LDL R78, [R1+0x14] ;  /* 0x00001400014e7983 */ /* 0x001f220000100800 */
[----:B------:R-:W0:Y:S01]  /*ef50*/  SYNCS.PHASECHK.TRANS64.TRYWAIT P0, [R16+URZ+0x30800], R113 ;  /* 0x03080071100075a7 */ /* 0x000e22000800017f */
[----:B-----5:R-:W-:Y:S01]  /*ef60*/  IMAD.MOV.U32 R0, RZ, RZ, R4 ;  /* 0x000000ffff007224 */ /* 0x020fe200078e0004 */
[----:B------:R-:W-:Y:S01]  /*ef70*/  MOV R3, R5 ;  /* 0x0000000500037202 */ /* 0x000fe20000000f00 */
[----:B---3--:R-:W-:Y:S01]  /*ef80*/  IMAD.MOV.U32 R20, RZ, RZ, R6 ;  /* 0x000000ffff147224 */ /* 0x008fe200078e0006 */
[----:B------:R-:W-:Y:S01]  /*ef90*/  BSSY B1, `(.L_x_1918) ;  /* 0x000001a000017945 */ /* 0x000fe20003800000 */
[----:B--2---:R-:W-:Y:S01]  /*efa0*/  IMAD.MOV.U32 R21, RZ, RZ, R10 ;  /* 0x000000ffff157224 */ /* 0x004fe200078e000a */
[----:B------:R-:W-:Y:S01]  /*efb0*/  PRMT R89, R0, 0x5410, R3 ;  /* 0x0000541000597816 */ /* 0x000fe20000000003 */
[----:B------:R-:W-:Y:S01]  /*efc0*/  IMAD.MOV.U32 R0, RZ, RZ, R7 ;  /* 0x000000ffff007224 */ /* 0x000fe200078e0007 */
[----:B------:R-:W-:Y:S01]  /*efd0*/  PRMT R90, R20, 0x7610, R90 ;  /* 0x00007610145a7816 */ /* 0x000fe2000000005a */
[----:B------:R-:W-:-:S02]  /*efe0*/  IMAD.MOV.U32 R3, RZ, RZ, R8 ;  /* 0x000000ffff037224 */ /* 0x000fc400078e0008 */
[----:B------:R-:W-:Y:S01]  /*eff0*/  IMAD.MOV.U32 R20, RZ, RZ, R9 ;  /* 0x000000ffff147224 */ /* 0x000fe200078e0009 */
[----:B------:R-:W-:Y:S01]  /*f000*/  PRMT R90, R90, 0x5410, R0 ;  /* 0x000054105a5a7816 */ /* 0x000fe20000000000 */
[----:B------:R-:W-:Y:S02]  /*f010*/  IMAD.MOV.U32 R76, RZ, RZ, R12 ;  /* 0x000000ffff4c7224 */ /* 0x000fe400078e000c */
[----:B------:R-:W-:Y:S01]  /*f020*/  IMAD.MOV.U32 R77, RZ, RZ, R13 ;  /* 0x000000ffff4d7224 */ /* 0x000fe200078e000d */
[--C-:B------:R-:W-:Y:S02]  /*f030*/  PRMT R0, R3, 0x5410, R20.reuse ;  /* 0x0000541003007816 */ /* 0x100fe40000000014 */
[----:B------:R-:W-:Y:S02]  /*f040*/  PRMT R20, R21, 0x7610, R20 ;  /* 0x0000761015147816 */ /* 0x000fe40000000014 */
[----:B------:R-:W-:-:S04]  /*f050*/  MOV R21, R11 ;  /* 0x0000000b00157202 */ /* 0x000fc80000000f00 */
[----:B------:R-:W-:Y:S01]  /*f060*/  PRMT R20, R20, 0x5410, R21 ;  /* 0x0000541014147816 */ /* 0x000fe20000000015 */
[----:B------:R-:W-:Y:S01]  /*f070*/  IMAD.MOV.U32 R21, RZ, RZ, R14 ;  /* 0x000000ffff157224 */ /* 0x000fe200078e000e */
[----:B----4-:R-:W-:Y:S02]  /*f080*/  VIADDMNMX R3, R91, -R78, 0x80, PT ;  /* 0x000000805b037446 */ /* 0x010fe4000380094e */
[----:B------:R-:W-:Y:S01]  /*f090*/  PRMT R91, R76, 0x5410, R77 ;  /* 0x000054104c5b7816 */ /* 0x000fe2000000004d */
[----:B------:R-:W-:Y:S01]  /*f0a0*/  IMAD.MOV.U32 R76, RZ, RZ, R15 ;  /* 0x000000ffff4c7224 */ /* 0x000fe200078e000f */
[----:B------:R-:W-:Y:S01]  /*f0b0*/  MOV R78, R73 ;  /* 0x00000049004e7202 */ /* 0x000fe20000000f00 */
[----:B------:R-:W-:Y:S01]  /*f0c0*/  IMAD.MOV.U32 R77, RZ, RZ, R72 ;  /* 0x000000ffff4d7224 */ /* 0x000fe200078e0048 */
[----:B------:R-:W-:Y:S02]  /*f0d0*/  ISETP.GE.AND P1, PT, R218, R3, PT ;  /* 0x00000003da00720c */ /* 0x000fe40003f26270 */
[----:B------:R-:W-:Y:S01]  /*f0e0*/  PRMT R92, R21, 0x5410, R76 ;  /* 0x00005410155c7816 */ /* 0x000fe2000000004c */
[----:B------:R-:W-:Y:S01]  /*f0f0*/  IMAD.MOV.U32 R76, RZ, RZ, R74 ;  /* 0x000000ffff4c7224 */ /* 0x000fe200078e004a */
[----:B------:R-:W-:Y:S01]  /*f100*/  PRMT R21, R77, 0x5410, R78 ;  /* 0x000054104d157816 */ /* 0x000fe2000000004e */
[----:B------:R-:W-:Y:S01]  /*f110*/  IMAD.MOV.U32 R77, RZ, RZ, R75 ;  /* 0x000000ffff4d7224 */ /* 0x000fe200078e004b */
[----:B0-----:R-:W-:Y:S07]  /*f120*/  @!P0 BRA `(.L_x_1919) ;  /* 0x000001c000448947 */ /* 0x001fee0003800000 */
.L_x_2282:
[----:B------:R-:W-:Y:S05]  /*f130*/  BSYNC B1 ;  /* 0x0000000000017941 */ /* 0x000fea0003800000 */
.L_x_1918:
[----:B------:R-:W-:Y:S01]  /*f140*/  BSSY B1, `(.L_x_1920) ;  /* 0x00000d1000017945 */ /* 0x000fe20003800000 */
[----:B------:R-:W-:-:S03]  /*f150*/  PRMT R84, R76, 0x5410, R77 ;  /* 0x000054104c547816 */ /* 0x000fc6000000004d */
[----:B------:R-:W-:Y:S05]  /*f160*/  @P1 BRA `(.L_x_1921) ;  /* 0x0000000c00381947 */ /* 0x000fea0003800000 */
[----:B------:R1:W5:Y:S01]  /*f170*/  LDL R129, [R1+0x28] ;  /* 0x0000280001817983 */ /* 0x0003620000100800 */
[----:B0-----:R-:W0:Y:S01]  /*f180*/  LDC R113, c[0x0][0x3f4] ;  /* 0x0000fd00ff717b82 */ /* 0x001e220000000800 */
[C---:B------:R-:W-:Y:S01]  /*f190*/  IMAD.SHL.U32 R130, R218.reuse, 0x40, RZ ;  /* 0x00000040da827824 */ /* 0x040fe200078e00ff */
[----:B------:R-:W-:Y:S01]  /*f1a0*/  BSSY B2, `(.L_x_1922) ;  /* 0x0000068000027945 */ /* 0x000fe20003800000 */
[----:B------:R-:W-:-:S03]  /*f1b0*/  IMAD.SHL.U32 R131, R218, 0x40, RZ ;  /* 0x00000040da837824 */ /* 0x000fc600078e00ff */
[----:B------:R-:W-:-:S04]  /*f1c0*/  LOP3.LUT R130, R130, 0x1c0, RZ, 0xc0, !PT ;  /* 0x000001c082827812 */ /* 0x000fc800078ec0ff */
[----:B------:R-:W-:Y:S02]  /*f1d0*/  SHF.R.U32.HI R130, RZ, 0x3, R130 ;  /* 0x00000003ff827819 */ /* 0x000fe40000011682 */
[-C--:B0-----:R-:W-:Y:S02]  /*f1e0*/  ISETP.GE.AND P0, PT, R18, R113.reuse, PT ;  /* 0x000000711200720c */ /* 0x081fe40003f06270 */
[----:B------:R-:W-:-:S11]  /*f1f0*/  ISETP.GE.AND P1, PT, R226, R113, PT ;  /* 0x00000071e200720c */ /* 0x000fd60003f26270 */
[----:B-1----:R-:W-:Y:S05]  /*f200*/  @P0 BRA `(.L_x_1923) ;  /* 0x0000000400840947 */ /* 0x002fea0003800000 */
[----:B------:R-:W2:Y:S04]  /*f210*/  LDL R78, [R1+0x40] ;  /* 0x00004000014e7983 */ /* 0x000ea80000100800 */
[----:B------:R-:W3:Y:S01]  /*f220*/  LDL R132, [R1+0x30] ;  /* 0x0000300001847983 */ /* 0x000ee20000100800 */
[----:B------:R-:W-:Y:S01]  /*f230*/  SHF.R.U32.HI R126, RZ, 0x10, R69 ;  /* 0x00000010ff7e7819 */ /* 0x000fe20000011645 */
[--C-:B------:R-:W-:Y:S01]  /*f240*/  HADD2.F32 R125, -RZ, R114.reuse.H1_H1 ;  /* 0x30000072ff7d7230 */ /* 0x100fe20000004100 */
[--C-:B------:R-:W-:Y:S01]  /*f250*/  SHF.R.U32.HI R123, RZ, 0x10, R61.reuse ;  /* 0x00000010ff7b7819 */ /* 0x100fe2000001163d */
[----:B------:R-:W-:Y:S01]  /*f260*/  HADD2.F32 R122, -RZ, R114.H0_H0 ;  /* 0x20000072ff7a7230 */ /* 0x000fe20000004100 */
[----:B------:R-:W-:Y:S01]  /*f270*/  SHF.R.U64 R60, R60, 0x10, R61 ;  /* 0x000000103c3c7819 */ /* 0x000fe2000000123d */
[----:B------:R-:W-:Y:S01]  /*f280*/  HADD2.F32 R126, -RZ, R126.H0_H0 ;  /* 0x2000007eff7e7230 */ /* 0x000fe20000004100 */
[----:B------:R-:W-:Y:S01]  /*f290*/  SHF.R.U64 R61, R68, 0x10, R69 ;  /* 0x00000010443d7819 */ /* 0x000fe20000001245 */
[----:B------:R-:W-:Y:S01]  /*f2a0*/  HADD2.F32 R123, -RZ, R123.H0_H0 ;  /* 0x2000007bff7b7230 */ /* 0x000fe20000004100 */
[--C-:B------:R-:W-:Y:S01]  /*f2b0*/  SHF.R.U64 R62, R62, 0x10, R63.reuse ;  /* 0x000000103e3e7819 */ /* 0x100fe2000000123f */
[----:B------:R-:W-:Y:S01]  /*f2c0*/  HADD2.F32 R124, -RZ, R112.H1_H1 ;  /* 0x30000070ff7c7230 */ /* 0x000fe20000004100 */
[----:B------:R-:W-:-:S02]  /*f2d0*/  SHF.R.U32.HI R68, RZ, 0x10, R63 ;  /* 0x00000010ff447819 */ /* 0x000fc4000001163f */
[--C-:B------:R-:W-:Y:S02]  /*f2e0*/  SHF.R.U64 R63, R70, 0x10, R71.reuse ;  /* 0x00000010463f7819 */ /* 0x100fe40000001247 */
[----:B------:R-:W-:Y:S01]  /*f2f0*/  SHF.R.U32.HI R70, RZ, 0x10, R71 ;  /* 0x00000010ff467819 */ /* 0x000fe20000011647 */
[----:B------:R-:W-:-:S04]  /*f300*/  HADD2.F32 R68, -RZ, R68.H0_H0 ;  /* 0x20000044ff447230 */ /* 0x000fc80000004100 */
[----:B------:R-:W-:Y:S01]  /*f310*/  HADD2.F32 R70, -RZ, R70.H0_H0 ;  /* 0x20000046ff467230 */ /* 0x000fe20000004100 */
[----:B--2---:R-:W-:-:S04]  /*f320*/  LEA.HI R76, R113, R78, RZ, 0x1d ;  /* 0x0000004e714c7211 */ /* 0x004fc800078fe8ff */
[----:B------:R-:W-:Y:S01]  /*f330*/  SHF.R.S32.HI R79, RZ, 0x1f, R76 ;  /* 0x0000001fff4f7819 */ /* 0x000fe2000001144c */
[----:B------:R-:W-:-:S03]  /*f340*/  IMAD.SHL.U32 R77, R76, 0x8, RZ ;  /* 0x000000084c4d7824 */ /* 0x000fc600078e00ff */
[----:B------:R-:W-:Y:S02]  /*f350*/  LEA.HI R79, R79, R76, RZ, 0x3 ;  /* 0x0000004c4f4f7211 */ /* 0x000fe400078f18ff */
[----:B------:R-:W-:Y:S02]  /*f360*/  LOP3.LUT R77, R77, 0x38, RZ, 0xc0, !PT ;  /* 0x000000384d4d7812 */ /* 0x000fe400078ec0ff */
[----:B------:R-:W-:Y:S02]  /*f370*/  SHF.L.U32 R79, R79, 0xa, RZ ;  /* 0x0000000a4f4f7819 */ /* 0x000fe400000006ff */
[----:B------:R-:W-:Y:S02]  /*f380*/  LOP3.LUT R77, R77, 0x1c0, R131, 0xf8, !PT ;  /* 0x000001c04d4d7812 */ /* 0x000fe400078ef883 */
[----:B------:R-:W-:Y:S02]  /*f390*/  LOP3.LUT R80, R79, 0x7fffe000, RZ, 0xc0, !PT ;  /* 0x7fffe0004f507812 */ /* 0x000fe400078ec0ff */
[----:B------:R-:W-:-:S02]  /*f3a0*/  LOP3.LUT R81, R77, R130, RZ, 0x3c, !PT ;  /* 0x000000824d517212 */ /* 0x000fc400078e3cff */
[----:B---3--:R-:W0:Y:S02]  /*f3b0*/  LDS.128 R76, [R132] ;  /* 0x00000000844c7984 */ /* 0x008e240000000c00 */
[----:B-----5:R-:W-:-:S05]  /*f3c0*/  IADD3 R81, R81, R80, R129 ;  /* 0x0000005051517210 */ /* 0x020fca0007ffe081 */
[----:B------:R-:W-:-:S05]  /*f3d0*/  IMAD R115, R81, 0x2, R16 ;  /* 0x0000000251737824 */ /* 0x000fca00078e0210 */
[----:B------:R-:W1:Y:S01]  /*f3e0*/  LDS.128 R80, [R115+0x10400] ;  /* 0x0104000073507984 */ /* 0x000e620000000c00 */
[--C-:B0-----:R-:W-:Y:S02]  /*f3f0*/  HADD2.F32 R116, -RZ, R77.reuse.H0_H0 ;  /* 0x2000004dff747230 */ /* 0x101fe40000004100 */
[----:B------:R-:W-:Y:S02]  /*f400*/  HADD2.F32 R117, -RZ, R77.H1_H1 ;  /* 0x3000004dff757230 */ /* 0x000fe40000004100 */
[----:B------:R-:W-:Y:S02]  /*f410*/  HADD2.F32 R118, -RZ, R76.H0_H0 ;  /* 0x2000004cff767230 */ /* 0x000fe40000004100 */
[----:B------:R-:W-:Y:S02]  /*f420*/  HADD2.F32 R69, -RZ, R78.H0_H0 ;  /* 0x2000004eff457230 */ /* 0x000fe40000004100 */
[--C-:B------:R-:W-:Y:S02]  /*f430*/  HADD2.F32 R71, -RZ, R79.reuse.H0_H0 ;  /* 0x2000004fff477230 */ /* 0x100fe40000004100 */
[----:B------:R-:W-:-:S02]  /*f440*/  HADD2.F32 R79, -RZ, R79.H1_H1 ;  /* 0x3000004fff4f7230 */ /* 0x000fc40000004100 */
[--C-:B-1----:R-:W-:Y:S02]  /*f450*/  HADD2.F32 R77, -RZ, R81.reuse.H0_H0 ;  /* 0x20000051ff4d7230 */ /* 0x102fe40000004100 */
[----:B------:R-:W-:Y:S02]  /*f460*/  HADD2.F32 R120, -RZ, R81.H1_H1 ;  /* 0x30000051ff787230 */ /* 0x000fe40000004100 */
[----:B------:R-:W-:Y:S02]  /*f470*/  HADD2.F32 R119, -RZ, R80.H0_H0 ;  /* 0x20000050ff777230 */ /* 0x000fe40000004100 */
[CC--:B------:R-:W-:Y:S01]  /*f480*/  FMUL.FTZ R81, R77.reuse, R125.reuse ;  /* 0x0000007d4d517220 */ /* 0x0c0fe20000410000 */
[----:B------:R-:W-:Y:S01]  /*f490*/  FMUL.FTZ R127, R77, R122 ;  /* 0x0000007a4d7f7220 */ /* 0x000fe20000410000 */
[----:B------:R-:W-:Y:S01]  /*f4a0*/  FMUL.FTZ R128, R120, R126 ;  /* 0x0000007e78807220 */ /* 0x000fe20000410000 */
[----:B------:R-:W-:Y:S02]  /*f4b0*/  HADD2.F32 R121, -RZ, R82.H0_H0 ;  /* 0x20000052ff797230 */ /* 0x000fe40000004100 */
[C---:B------:R-:W-:Y:S01]  /*f4c0*/  FFMA.FTZ R77, R116.reuse, R122, -R81 ;  /* 0x0000007a744d7223 */ /* 0x040fe20000010851 */
[----:B------:R-:W-:Y:S01]  /*f4d0*/  FFMA.FTZ R81, R116, R125, R127 ;  /* 0x0000007d74517223 */ /* 0x000fe2000001007f */
[----:B------:R-:W-:-:S02]  /*f4e0*/  HADD2.F32 R122, -RZ, R112.H0_H0 ;  /* 0x20000070ff7a7230 */ /* 0x000fc40000004100 */
[-C--:B------:R-:W-:Y:S01]  /*f4f0*/  FMUL.FTZ R116, R120, R123.reuse ;  /* 0x0000007b78747220 */ /* 0x080fe20000410000 */
[----:B------:R-:W-:Y:S01]  /*f500*/  FFMA.FTZ R112, R117, R123, -R128 ;  /* 0x0000007b75707223 */ /* 0x000fe20000010880 */
[----:B------:R-:W-:Y:S01]  /*f510*/  FMUL.FTZ R123, R119, R124 ;  /* 0x0000007c777b7220 */ /* 0x000fe20000410000 */
[----:B------:R-:W-:Y:S02]  /*f520*/  HADD2.F32 R128, -RZ, R111.H1_H1 ;  /* 0x3000006fff807230 */ /* 0x000fe40000004100 */
[----:B------:R-:W-:Y:S01]  /*f530*/  FFMA.FTZ R116, R117, R126, R116 ;  /* 0x0000007e75747223 */ /* 0x000fe20000010074 */
[-C--:B------:R-:W-:Y:S01]  /*f540*/  FMUL.FTZ R119, R119, R122.reuse ;  /* 0x0000007a77777220 */ /* 0x080fe20000410000 */
[----:B------:R-:W-:Y:S01]  /*f550*/  FFMA.FTZ R117, R118, R122, -R123 ;  /* 0x0000007a76757223 */ /* 0x000fe2000001087b */
[----:B------:R-:W-:Y:S02]  /*f560*/  HADD2.F32 R120, -RZ, R110.H1_H1 ;  /* 0x3000006eff787230 */ /* 0x000fe40000004100 */
[----:B------:R-:W-:Y:S01]  /*f570*/  FMUL.FTZ R122, R121, R128 ;  /* 0x00000080797a7220 */ /* 0x000fe20000410000 */
[----:B------:R-:W-:-:S02]  /*f580*/  HADD2.F32 R114, -RZ, R83.H0_H0 ;  /* 0x20000053ff727230 */ /* 0x000fc40000004100 */
[----:B------:R-:W-:Y:S01]  /*f590*/  FFMA.FTZ R118, R118, R124, R119 ;  /* 0x0000007c76767223 */ /* 0x000fe20000010077 */
[----:B------:R-:W-:Y:S02]  /*f5a0*/  HADD2.F32 R111, -RZ, R111.H0_H0 ;  /* 0x2000006fff6f7230 */ /* 0x000fe40000004100 */
[-C--:B------:R-:W-:Y:S01]  /*f5b0*/  FMUL.FTZ R124, R121, R120.reuse ;  /* 0x00000078797c7220 */ /* 0x080fe20000410000 */
[----:B------:R-:W-:Y:S02]  /*f5c0*/  HADD2.F32 R110, -RZ, R110.H0_H0 ;  /* 0x2000006eff6e7230 */ /* 0x000fe40000004100 */
[C---:B------:R-:W-:Y:S01]  /*f5d0*/  FFMA.FTZ R122, R69.reuse, R120, -R122 ;  /* 0x00000078457a7223 */ /* 0x040fe2000001087a */
[----:B------:R-:W-:Y:S02]  /*f5e0*/  HADD2.F32 R83, -RZ, R83.H1_H1 ;  /* 0x30000053ff537230 */ /* 0x000fe40000004100 */
[C---:B------:R-:W-:Y:S01]  /*f5f0*/  FMUL.FTZ R119, R114.reuse, R111 ;  /* 0x0000006f72777220 */ /* 0x040fe20000410000 */
[----:B------:R-:W-:Y:S01]  /*f600*/  FFMA.FTZ R124, R69, R128, R124 ;  /* 0x00000080457c7223 */ /* 0x000fe2000001007c */
[----:B------:R-:W-:Y:S01]  /*f610*/  FMUL.FTZ R120, R114, R110 ;  /* 0x0000006e72787220 */ /* 0x000fe20000410000 */
[----:B------:R-:W-:-:S02]  /*f620*/  HADD2.F32 R80, -RZ, R80.H1_H1 ;  /* 0x30000050ff507230 */ /* 0x000fc40000004100 */
[C---:B------:R-:W-:Y:S01]  /*f630*/  FFMA.FTZ R119, R71.reuse, R110, R119 ;  /* 0x0000006e47777223 */ /* 0x040fe20000010077 */
[----:B------:R-:W-:Y:S02]  /*f640*/  HADD2.F32 R82, -RZ, R82.H1_H1 ;  /* 0x30000052ff527230 */ /* 0x000fe40000004100 */
[----:B------:R-:W-:Y:S01]  /*f650*/  FFMA.FTZ R120, R71, R111, -R120 ;  /* 0x0000006f47787223 */ /* 0x000fe20000010878 */
[C---:B------:R-:W-:Y:S01]  /*f660*/  FMUL.FTZ R114, R83.reuse, R70 ;  /* 0x0000004653727220 */ /* 0x040fe20000410000 */
[-C--:B------:R-:W-:Y:S01]  /*f670*/  FMUL.FTZ R110, R83, R68.reuse ;  /* 0x00000044536e7220 */ /* 0x080fe20000410000 */
[----:B------:R-:W-:Y:S02]  /*f680*/  HADD2.F32 R69, -RZ, R61.H0_H0 ;  /* 0x2000003dff457230 */ /* 0x000fe40000004100 */
[----:B------:R-:W-:Y:S02]  /*f690*/  HADD2.F32 R71, -RZ, R63.H0_H0 ;  /* 0x2000003fff477230 */ /* 0x000fe40000004100 */
[----:B------:R-:W-:Y:S01]  /*f6a0*/  FFMA.FTZ R121, R79, R68, -R114 ;  /* 0x000000444f797223 */ /* 0x000fe20000010872 */
[----:B------:R-:W-:-:S02]  /*f6b0*/  HADD2.F32 R61, -RZ, R60.H0_H0 ;  /* 0x2000003cff3d7230 */ /* 0x000fc40000004100 */
[----:B------:R-:W-:Y:S01]  /*f6c0*/  FFMA.FTZ R110, R79, R70, R110 ;  /* 0x000000464f6e7223 */ /* 0x000fe2000001006e */
[----:B------:R-:W-:Y:S02]  /*f6d0*/  HADD2.F32 R63, -RZ, R62.H0_H0 ;  /* 0x2000003eff3f7230 */ /* 0x000fe40000004100 */
[----:B------:R-:W-:Y:S01]  /*f6e0*/  FMUL.FTZ R79, R80, R69 ;  /* 0x00000045504f7220 */ /* 0x000fe20000410000 */
[----:B------:R-:W-:Y:S02]  /*f6f0*/  HADD2.F32 R76, -RZ, R76.H1_H1 ;  /* 0x3000004cff4c7230 */ /* 0x000fe40000004100 */
        /* <DEDUP_REMOVED lines=18> */
.L_x_1923:
[----:B------:R-:W-:Y:S05]  /*f820*/  BSYNC B2 ;  /* 0x0000000000027941 */ /* 0x000fea0003800000 */
.L_x_1922:
[----:B------:R-:W-:Y:S05]  /*f830*/  @P1 BRA `(.L_x_1921) ;  /* 0x0000000400841947 */ /* 0x000fea0003800000 */
[----:B0-----:R-:W2:Y:S04]  /*f840*/  LDL R60, [R1+0x44] ;  /* 0x00004400013c7983 */ /* 0x001ea80000100800 */
[----:B------:R-:W3:Y:S01]  /*f850*/  LDL R115, [R1+0x84] ;  /* 0x0000840001737983 */ /* 0x000ee20000100800 */
[--C-:B------:R-:W-:Y:S01]  /*f860*/  SHF.R.U64 R56, R56, 0x10, R57.reuse ;  /* 0x0000001038387819 */ /* 0x100fe20000001239 */
[----:B------:R-:W-:Y:S01]  /*f870*/  HADD2.F32 R110, -RZ, R105.H1_H1 ;  /* 0x30000069ff6e7230 */ /* 0x000fe20000004100 */
[----:B------:R-:W-:Y:S01]  /*f880*/  SHF.R.U32.HI R81, RZ, 0x10, R57 ;  /* 0x00000010ff517819 */ /* 0x000fe20000011639 */
[--C-:B------:R-:W-:Y:S01]  /*f890*/  HADD2.F32 R82, -RZ, R108.reuse.H1_H1 ;  /* 0x3000006cff527230 */ /* 0x100fe20000004100 */
[----:B------:R-:W-:Y:S01]  /*f8a0*/  SHF.R.U64 R57, R58, 0x10, R59 ;  /* 0x000000103a397819 */ /* 0x000fe2000000123b */
[----:B------:R-:W-:Y:S01]  /*f8b0*/  HADD2.F32 R108, -RZ, R108.H0_H0 ;  /* 0x2000006cff6c7230 */ /* 0x000fe20000004100 */
[--C-:B------:R-:W-:Y:S01]  /*f8c0*/  SHF.R.U64 R64, R64, 0x10, R65.reuse ;  /* 0x0000001040407819 */ /* 0x100fe20000001241 */
[----:B------:R-:W-:Y:S01]  /*f8d0*/  HADD2.F32 R81, -RZ, R81.H0_H0 ;  /* 0x20000051ff517230 */ /* 0x000fe20000004100 */
[----:B------:R-:W-:Y:S01]  /*f8e0*/  SHF.R.U32.HI R83, RZ, 0x10, R65 ;  /* 0x00000010ff537819 */ /* 0x000fe20000011641 */
[----:B------:R-:W-:Y:S01]  /*f8f0*/  HADD2.F32 R57, -RZ, R57.H0_H0 ;  /* 0x20000039ff397230 */ /* 0x000fe20000004100 */
[----:B------:R-:W-:-:S02]  /*f900*/  SHF.R.U64 R58, R66, 0x10, R67 ;  /* 0x00000010423a7819 */ /* 0x000fc40000001243 */
[----:B------:R-:W-:Y:S01]  /*f910*/  SHF.R.U32.HI R111, RZ, 0x10, R67 ;  /* 0x00000010ff6f7819 */ /* 0x000fe20000011643 */
[----:B------:R-:W-:Y:S01]  /*f920*/  HADD2.F32 R83, -RZ, R83.H0_H0 ;  /* 0x20000053ff537230 */ /* 0x000fe20000004100 */
[----:B--2---:R-:W-:-:S04]  /*f930*/  LEA.HI R113, R113, R60, RZ, 0x1d ;  /* 0x0000003c71717211 */ /* 0x004fc800078fe8ff */
[----:B------:R-:W-:Y:S01]  /*f940*/  SHF.R.S32.HI R62, RZ, 0x1f, R113 ;  /* 0x0000001fff3e7819 */ /* 0x000fe20000011471 */
[----:B------:R-:W-:-:S03]  /*f950*/  IMAD.SHL.U32 R60, R113, 0x8, RZ ;  /* 0x00000008713c7824 */ /* 0x000fc600078e00ff */
[----:B------:R-:W-:Y:S02]  /*f960*/  LEA.HI R62, R62, R113, RZ, 0x3 ;  /* 0x000000713e3e7211 */ /* 0x000fe400078f18ff */
[----:B------:R-:W-:Y:S02]  /*f970*/  LOP3.LUT R60, R60, 0x38, RZ, 0xc0, !PT ;  /* 0x000000383c3c7812 */ /* 0x000fe400078ec0ff */
[----:B------:R-:W-:Y:S01]  /*f980*/  SHF.R.U32.HI R113, RZ, 0x10, R59 ;  /* 0x00000010ff717819 */ /* 0x000fe2000001163b */
[----:B------:R-:W-:Y:S01]  /*f990*/  IMAD.SHL.U32 R62, R62, 0x400, RZ ;  /* 0x000004003e3e7824 */ /* 0x000fe200078e00ff */
[----:B------:R-:W-:-:S04]  /*f9a0*/  LOP3.LUT R60, R60, 0x1c0, R131, 0xf8, !PT ;  /* 0x000001c03c3c7812 */ /* 0x000fc800078ef883 */
[----:B------:R-:W-:Y:S02]  /*f9b0*/  LOP3.LUT R69, R60, R130, RZ, 0x3c, !PT ;  /* 0x000000823c457212 */ /* 0x000fe400078e3cff */
[----:B------:R-:W-:Y:S02]  /*f9c0*/  LOP3.LUT R68, R62, 0x7fffe000, RZ, 0xc0, !PT ;  /* 0x7fffe0003e447812 */ /* 0x000fe400078ec0ff */
        /* <DEDUP_REMOVED lines=16> */
[----:B------:R-:W-:Y:S01]  /*fad0*/  FFMA.FTZ R61, R65, R82, -R112 ;  /* 0x00000052413d7223 */ /* 0x000fe20000010870 */
[----:B------:R-:W-:-:S02]  /*fae0*/  HADD2.F32 R82, -RZ, R105.H0_H0 ;  /* 0x20000069ff527230 */ /* 0x000fc40000004100 */
[----:B------:R-:W-:Y:S01]  /*faf0*/  FFMA.FTZ R114, R65, R110, R114 ;  /* 0x0000006e41727223 */ /* 0x000fe20000010072 */
[C---:B------:R-:W-:Y:S01]  /*fb00*/  FMUL.FTZ R105, R78.reuse, R83 ;  /* 0x000000534e697220 */ /* 0x040fe20000410000 */
[-C--:B------:R-:W-:Y:S01]  /*fb10*/  FMUL.FTZ R65, R78, R81.reuse ;  /* 0x000000514e417220 */ /* 0x080fe20000410000 */
[----:B------:R-:W-:Y:S02]  /*fb20*/  HADD2.F32 R78, -RZ, R107.H0_H0 ;  /* 0x2000006bff4e7230 */ /* 0x000fe40000004100 */
[C---:B------:R-:W-:Y:S01]  /*fb30*/  FMUL.FTZ R110, R69.reuse, R82 ;  /* 0x00000052456e7220 */ /* 0x040fe20000410000 */
[----:B------:R-:W-:Y:S01]  /*fb40*/  FMUL.FTZ R69, R69, R108 ;  /* 0x0000006c45457220 */ /* 0x000fe20000410000 */
[C---:B------:R-:W-:Y:S01]  /*fb50*/  FFMA.FTZ R112, R66.reuse, R81, -R105 ;  /* 0x0000005142707223 */ /* 0x040fe20000010869 */
[----:B------:R-:W-:Y:S01]  /*fb60*/  FFMA.FTZ R83, R66, R83, R65 ;  /* 0x0000005342537223 */ /* 0x000fe20000010041 */
[----:B------:R-:W-:Y:S02]  /*fb70*/  HADD2.F32 R66, -RZ, R109.H0_H0 ;  /* 0x2000006dff427230 */ /* 0x000fe40000004100 */
[----:B------:R-:W-:Y:S01]  /*fb80*/  FFMA.FTZ R69, R59, R82, R69 ;  /* 0x000000523b457223 */ /* 0x000fe20000010045 */
[----:B------:R-:W-:Y:S01]  /*fb90*/  FMUL.FTZ R82, R79, R78 ;  /* 0x0000004e4f527220 */ /* 0x000fe20000410000 */
[----:B------:R-:W-:Y:S01]  /*fba0*/  FFMA.FTZ R110, R59, R108, -R110 ;  /* 0x0000006c3b6e7223 */ /* 0x000fe2000001086e */
[----:B------:R-:W-:-:S02]  /*fbb0*/  HADD2.F32 R80, -RZ, R71.H0_H0 ;  /* 0x20000047ff507230 */ /* 0x000fc40000004100 */
[-C--:B------:R-:W-:Y:S01]  /*fbc0*/  FMUL.FTZ R108, R79, R66.reuse ;  /* 0x000000424f6c7220 */ /* 0x080fe20000410000 */
[----:B------:R-:W-:Y:S02]  /*fbd0*/  HADD2.F32 R107, -RZ, R107.H1_H1 ;  /* 0x3000006bff6b7230 */ /* 0x000fe40000004100 */
[C---:B------:R-:W-:Y:S01]  /*fbe0*/  FFMA.FTZ R79, R67.reuse, R66, -R82 ;  /* 0x00000042434f7223 */ /* 0x040fe20000010852 */
[----:B------:R-:W-:Y:S02]  /*fbf0*/  HADD2.F32 R71, -RZ, R71.H1_H1 ;  /* 0x30000047ff477230 */ /* 0x000fe40000004100 */
[----:B------:R-:W-:Y:S01]  /*fc00*/  FFMA.FTZ R108, R67, R78, R108 ;  /* 0x0000004e436c7223 */ /* 0x000fe2000001006c */
[----:B------:R-:W-:Y:S02]  /*fc10*/  HADD2.F32 R109, -RZ, R109.H1_H1 ;  /* 0x3000006dff6d7230 */ /* 0x000fe40000004100 */
[----:B------:R-:W-:Y:S01]  /*fc20*/  FMUL.FTZ R116, R80, R107 ;  /* 0x0000006b50747220 */ /* 0x000fe20000410000 */
[----:B------:R-:W-:-:S02]  /*fc30*/  HADD2.F32 R82, -RZ, R111.H0_H0 ;  /* 0x2000006fff527230 */ /* 0x000fc40000004100 */
[----:B------:R-:W-:Y:S02]  /*fc40*/  HADD2.F32 R66, -RZ, R113.H0_H0 ;  /* 0x20000071ff427230 */ /* 0x000fe40000004100 */
[-C--:B------:R-:W-:Y:S01]  /*fc50*/  FMUL.FTZ R80, R80, R109.reuse ;  /* 0x0000006d50507220 */ /* 0x080fe20000410000 */
[----:B------:R-:W-:Y:S02]  /*fc60*/  HADD2.F32 R68, -RZ, R68.H1_H1 ;  /* 0x30000044ff447230 */ /* 0x000fe40000004100 */
[C---:B------:R-:W-:Y:S01]  /*fc70*/  FMUL.FTZ R78, R71.reuse, R82 ;  /* 0x00000052474e7220 */ /* 0x040fe20000410000 */
[----:B------:R-:W-:Y:S02]  /*fc80*/  HADD2.F32 R70, -RZ, R70.H1_H1 ;  /* 0x30000046ff467230 */ /* 0x000fe40000004100 */
[----:B------:R-:W-:Y:S01]  /*fc90*/  FMUL.FTZ R118, R71, R66 ;  /* 0x0000004247767220 */ /* 0x000fe20000410000 */
[----:B------:R-:W-:Y:S02]  /*fca0*/  HADD2.F32 R65, -RZ, R64.H0_H0 ;  /* 0x20000040ff417230 */ /* 0x000fe40000004100 */
[----:B------:R-:W-:Y:S01]  /*fcb0*/  FFMA.FTZ R116, R77, R109, -R116 ;  /* 0x0000006d4d747223 */ /* 0x000fe20000010874 */
[----:B------:R-:W-:-:S02]  /*fcc0*/  HADD2.F32 R67, -RZ, R58.H0_H0 ;  /* 0x2000003aff437230 */ /* 0x000fc40000004100 */
[----:B------:R-:W-:Y:S01]  /*fcd0*/  FFMA.FTZ R80, R77, R107, R80 ;  /* 0x0000006b4d507223 */ /* 0x000fe20000010050 */
[----:B------:R-:W-:Y:S02]  /*fce0*/  HADD2.F32 R59, -RZ, R56.H0_H0 ;  /* 0x20000038ff3b7230 */ /* 0x000fe40000004100 */
[C---:B------:R-:W-:Y:S01]  /*fcf0*/  FFMA.FTZ R81, R63.reuse, R66, -R78 ;  /* 0x000000423f517223 */ /* 0x040fe2000001084e */
[----:B------:R-:W-:Y:S02]  /*fd00*/  HADD2.F32 R60, -RZ, R60.H1_H1 ;  /* 0x3000003cff3c7230 */ /* 0x000fe40000004100 */
[----:B------:R-:W-:Y:S01]  /*fd10*/  FFMA.FTZ R105, R63, R82, R118 ;  /* 0x000000523f697223 */ /* 0x000fe20000010076 */
[----:B------:R-:W-:Y:S02]  /*fd20*/  HADD2.F32 R62, -RZ, R62.H1_H1 ;  /* 0x3000003eff3e7230 */ /* 0x000fe40000004100 */
[----:B------:R-:W-:Y:S01]  /*fd30*/  FMUL.FTZ R63, R68, R65 ;  /* 0x00000041443f7220 */ /* 0x000fe20000410000 */
        /* <DEDUP_REMOVED lines=17> */
.L_x_1921:
[----:B------:R-:W-:Y:S05]  /*fe50*/  BSYNC B1 ;  /* 0x0000000000017941 */ /* 0x000fea0003800000 */
.L_x_1920:
[----:B-1----:R-:W-:Y:S01]  /*fe60*/  VIADD R56, R218, 0x20 ;  /* 0x00000020da387836 */ /* 0x002fe20000000000 */
[----:B------:R-:W-:Y:S04]  /*fe70*/  BSSY B1, `(.L_x_1924) ;  /* 0x00000d2000017945 */ /* 0x000fe80003800000 */
[----:B------:R-:W-:-:S13]  /*fe80*/  ISETP.GE.AND P0, PT, R56, R3, PT ;  /* 0x000000033800720c */ /* 0x000fda0003f06270 */
[----:B------:R-:W-:Y:S05]  /*fe90*/  @P0 BRA `(.L_x_1925) ;  /* 0x0000000c003c0947 */ /* 0x000fea0003800000 */
[----:B------:R1:W5:Y:S01]  /*fea0*/  LDL R105, [R1+0x24] ;  /* 0x0000240001697983 */ /* 0x0003620000100800 */
[----:B------:R-:W2:Y:S01]  /*feb0*/  LDC R65, c[0x0][0x3f4] ;  /* 0x0000fd00ff417b82 */ /* 0x000ea20000000800 */
[C---:B------:R-:W-:Y:S01]  /*fec0*/  IADD3 R107, R218.reuse, 0x20, RZ ;  /* 0x00000020da6b7810 */ /* 0x040fe20007ffe0ff */
[----:B------:R-:W-:Y:S01]  /*fed0*/  VIADD R108, R218, 0x20 ;  /* 0x00000020da6c7836 */ /* 0x000fe20000000000 */
[----:B------:R-:W-:Y:S03]  /*fee0*/  BSSY B2, `(.L_x_1926) ;  /* 0x0000069000027945 */ /* 0x000fe60003800000 */
        /* <DEDUP_REMOVED lines=8> */
[----:B------:R-:W2:Y:S04]  /*ff70*/  LDL R56, [R1+0x40] ;  /* 0x0000400001387983 */ /* 0x000ea80000100800 */
[----:B------:R-:W3:Y:S01]  /*ff80*/  LDL R109, [R1+0x80] ;  /* 0x00008000016d7983 */ /* 0x000ee20000100800 */
[--C-:B------:R-:W-:Y:S01]  /*ff90*/  SHF.R.U64 R79, R52, 0x10, R53.reuse ;  /* 0x00000010344f7819 */ /* 0x100fe20000001235 */
[----:B------:R-:W-:Y:S01]  /*ffa0*/  HADD2.F32 R66, -RZ, R103.H1_H1 ;  /* 0x30000067ff427230 */ /* 0x000fe20000004100 */
[----:B0-----:R-:W-:Y:S01]  /*ffb0*/  SHF.R.U32.HI R70, RZ, 0x10, R53 ;  /* 0x00000010ff467819 */ /* 0x001fe20000011635 */
[--C-:B------:R-:W-:Y:S01]  /*ffc0*/  HADD2.F32 R68, -RZ, R101.reuse.H1_H1 ;  /* 0x30000065ff447230 */ /* 0x100fe20000004100 */
[--C-:B------:R-:W-:Y:S01]  /*ffd0*/  SHF.R.U64 R83, R44, 0x10, R45.reuse ;  /* 0x000000102c537819 */ /* 0x100fe2000000122d */
[----:B------:R-:W-:Y:S01]  /*ffe0*/  HADD2.F32 R101, -RZ, R101.H0_H0 ;  /* 0x20000065ff657230 */ /* 0x000fe20000004100 */
[----:B------:R-:W-:Y:S01]  /*fff0*/  SHF.R.U32.HI R67, RZ, 0x10, R45 ;  /* 0x00000010ff437819 */ /* 0x000fe2000001162d */
[----:B------:R-:W-:Y:S01]  /*10000*/  HADD2.F32 R103, -RZ, R103.H0_H0 ;  /* 0x20000067ff677230 */ /* 0x000fe20000004100 */
[--C-:B------:R-:W-:Y:S01]  /*10010*/  SHF.R.U64 R77, R54, 0x10, R55.reuse ;  /* 0x00000010364d7819 */ /* 0x100fe20000001237 */
[----:B------:R-:W-:Y:S01]  /*10020*/  HADD2.F32 R70, -RZ, R70.H0_H0 ;  /* 0x20000046ff467230 */ /* 0x000fe20000004100 */
[----:B------:R-:W-:-:S02]  /*10030*/  SHF.R.U32.HI R71, RZ, 0x10, R55 ;  /* 0x00000010ff477819 */ /* 0x000fc40000011637 */
[--C-:B------:R-:W-:Y:S02]  /*10040*/  SHF.R.U32.HI R81, RZ, 0x10, R47.reuse ;  /* 0x00000010ff517819 */ /* 0x100fe4000001162f */
[----:B------:R-:W-:Y:S02]  /*10050*/  SHF.R.U64 R82, R46, 0x10, R47 ;  /* 0x000000102e527819 */ /* 0x000fe4000000122f */
[----:B--2---:R-:W-:-:S04]  /*10060*/  LEA.HI R56, R65, R56, RZ, 0x1d ;  /* 0x0000003841387211 */ /* 0x004fc800078fe8ff */
[----:B------:R-:W-:Y:S01]  /*10070*/  SHF.R.S32.HI R59, RZ, 0x1f, R56 ;  /* 0x0000001fff3b7819 */ /* 0x000fe20000011438 */
[----:B------:R-:W-:-:S03]  /*10080*/  IMAD.SHL.U32 R57, R56, 0x8, RZ ;  /* 0x0000000838397824 */ /* 0x000fc600078e00ff */
[----:B------:R-:W-:Y:S02]  /*10090*/  LEA.HI R59, R59, R56, RZ, 0x3 ;  /* 0x000000383b3b7211 */ /* 0x000fe400078f18ff */
[----:B------:R-:W-:-:S03]  /*100a0*/  LOP3.LUT R56, R108, 0x38, R57, 0xf8, !PT ;  /* 0x000000386c387812 */ /* 0x000fc600078ef839 */
[----:B------:R-:W-:Y:S01]  /*100b0*/  IMAD.SHL.U32 R59, R59, 0x400, RZ ;  /* 0x000004003b3b7824 */ /* 0x000fe200078e00ff */
[----:B------:R-:W-:-:S04]  /*100c0*/  LOP3.LUT R60, R56, R107, RZ, 0x3c, !PT ;  /* 0x0000006b383c7212 */ /* 0x000fc800078e3cff */
[----:B------:R-:W-:Y:S02]  /*100d0*/  LOP3.LUT R61, R59, 0x7fffe000, RZ, 0xc0, !PT ;  /* 0x7fffe0003b3d7812 */ /* 0x000fe400078ec0ff */
[----:B---3--:R-:W0:Y:S02]  /*100e0*/  LDS.128 R56, [R109] ;  /* 0x000000006d387984 */ /* 0x008e240000000c00 */
[----:B-----5:R-:W-:-:S04]  /*100f0*/  IADD3 R61, R60, R61, R105 ;  /* 0x0000003d3c3d7210 */ /* 0x020fc80007ffe069 */
[----:B------:R-:W-:-:S05]  /*10100*/  LEA R64, R61, R16, 0x1 ;  /* 0x000000103d407211 */ /* 0x000fca00078e08ff */
[----:B------:R-:W1:Y:S01]  /*10110*/  LDS.128 R60, [R64+0x10400] ;  /* 0x01040000403c7984 */ /* 0x000e620000000c00 */
[--C-:B0-----:R-:W-:Y:S02]  /*10120*/  HADD2.F32 R45, -RZ, R57.reuse.H0_H0 ;  /* 0x20000039ff2d7230 */ /* 0x101fe40000004100 */
[----:B------:R-:W-:Y:S02]  /*10130*/  HADD2.F32 R44, -RZ, R56.H0_H0 ;  /* 0x20000038ff2c7230 */ /* 0x000fe40000004100 */
[----:B------:R-:W-:Y:S02]  /*10140*/  HADD2.F32 R57, -RZ, R57.H1_H1 ;  /* 0x30000039ff397230 */ /* 0x000fe40000004100 */
[----:B------:R-:W-:Y:S02]  /*10150*/  HADD2.F32 R46, -RZ, R58.H0_H0 ;  /* 0x2000003aff2e7230 */ /* 0x000fe40000004100 */
[--C-:B------:R-:W-:Y:S02]  /*10160*/  HADD2.F32 R47, -RZ, R59.reuse.H0_H0 ;  /* 0x2000003bff2f7230 */ /* 0x100fe40000004100 */
[----:B------:R-:W-:-:S02]  /*10170*/  HADD2.F32 R59, -RZ, R59.H1_H1 ;  /* 0x3000003bff3b7230 */ /* 0x000fc40000004100 */
[--C-:B-1----:R-:W-:Y:S02]  /*10180*/  HADD2.F32 R53, -RZ, R61.reuse.H0_H0 ;  /* 0x2000003dff357230 */ /* 0x102fe40000004100 */
[----:B------:R-:W-:Y:S02]  /*10190*/  HADD2.F32 R52, -RZ, R60.H0_H0 ;  /* 0x2000003cff347230 */ /* 0x000fe40000004100 */
[----:B------:R-:W-:Y:S02]  /*101a0*/  HADD2.F32 R61, -RZ, R61.H1_H1 ;  /* 0x3000003dff3d7230 */ /* 0x000fe40000004100 */
[C---:B------:R-:W-:Y:S01]  /*101b0*/  FMUL.FTZ R76, R53.reuse, R68 ;  /* 0x00000044354c7220 */ /* 0x040fe20000410000 */
[-C--:B------:R-:W-:Y:S01]  /*101c0*/  FMUL.FTZ R78, R53, R66.reuse ;  /* 0x00000042354e7220 */ /* 0x080fe20000410000 */
[----:B------:R-:W-:Y:S02]  /*101d0*/  HADD2.F32 R53, -RZ, R102.H0_H0 ;  /* 0x20000066ff357230 */ /* 0x000fe40000004100 */
[C---:B------:R-:W-:Y:S01]  /*101e0*/  FFMA.FTZ R76, R45.reuse, R66, -R76 ;  /* 0x000000422d4c7223 */ /* 0x040fe2000001084c */
[----:B------:R-:W-:Y:S01]  /*101f0*/  FFMA.FTZ R78, R45, R68, R78 ;  /* 0x000000442d4e7223 */ /* 0x000fe2000001004e */
[----:B------:R-:W-:Y:S01]  /*10200*/  FMUL.FTZ R45, R52, R101 ;  /* 0x00000065342d7220 */ /* 0x000fe20000410000 */
[----:B------:R-:W-:-:S02]  /*10210*/  HADD2.F32 R66, -RZ, R67.H0_H0 ;  /* 0x20000043ff427230 */ /* 0x000fc40000004100 */
[-C--:B------:R-:W-:Y:S01]  /*10220*/  FMUL.FTZ R52, R52, R103.reuse ;  /* 0x0000006734347220 */ /* 0x080fe20000410000 */
[----:B------:R-:W-:Y:S02]  /*10230*/  HADD2.F32 R55, -RZ, R63.H0_H0 ;  /* 0x2000003fff377230 */ /* 0x000fe40000004100 */
[----:B------:R-:W-:Y:S01]  /*10240*/  FFMA.FTZ R103, R44, R103, -R45 ;  /* 0x000000672c677223 */ /* 0x000fe2000001082d */
[C---:B------:R-:W-:Y:S01]  /*10250*/  FMUL.FTZ R80, R61.reuse, R70 ;  /* 0x000000463d507220 */ /* 0x040fe20000410000 */
[----:B------:R-:W-:Y:S02]  /*10260*/  HADD2.F32 R45, -RZ, R104.H0_H0 ;  /* 0x20000068ff2d7230 */ /* 0x000fe40000004100 */
[-C--:B------:R-:W-:Y:S01]  /*10270*/  FMUL.FTZ R68, R61, R66.reuse ;  /* 0x000000423d447220 */ /* 0x080fe20000410000 */
[----:B------:R-:W-:Y:S02]  /*10280*/  HADD2.F32 R102, -RZ, R102.H1_H1 ;  /* 0x30000066ff667230 */ /* 0x000fe40000004100 */
[----:B------:R-:W-:Y:S01]  /*10290*/  FFMA.FTZ R61, R57, R66, -R80 ;  /* 0x00000042393d7223 */ /* 0x000fe20000010850 */
[----:B------:R-:W-:-:S02]  /*102a0*/  HADD2.F32 R54, -RZ, R62.H0_H0 ;  /* 0x2000003eff367230 */ /* 0x000fc40000004100 */
[----:B------:R-:W-:Y:S01]  /*102b0*/  FFMA.FTZ R67, R57, R70, R68 ;  /* 0x0000004639437223 */ /* 0x000fe20000010044 */
[----:B------:R-:W-:Y:S02]  /*102c0*/  HADD2.F32 R104, -RZ, R104.H1_H1 ;  /* 0x30000068ff687230 */ /* 0x000fe40000004100 */
[----:B------:R-:W-:Y:S01]  /*102d0*/  FFMA.FTZ R101, R44, R101, R52 ;  /* 0x000000652c657223 */ /* 0x000fe20000010034 */
[C---:B------:R-:W-:Y:S01]  /*102e0*/  FMUL.FTZ R66, R55.reuse, R102 ;  /* 0x0000006637427220 */ /* 0x040fe20000410000 */
[----:B------:R-:W-:Y:S02]  /*102f0*/  HADD2.F32 R63, -RZ, R63.H1_H1 ;  /* 0x3000003fff3f7230 */ /* 0x000fe40000004100 */
[C---:B------:R-:W-:Y:S01]  /*10300*/  FMUL.FTZ R57, R54.reuse, R53 ;  /* 0x0000003536397220 */ /* 0x040fe20000410000 */
[----:B------:R-:W-:Y:S01]  /*10310*/  FMUL.FTZ R69, R54, R45 ;  /* 0x0000002d36457220 */ /* 0x000fe20000410000 */
[----:B------:R-:W-:Y:S02]  /*10320*/  HADD2.F32 R52, -RZ, R71.H0_H0 ;  /* 0x20000047ff347230 */ /* 0x000fe40000004100 */
[----:B------:R-:W-:Y:S01]  /*10330*/  FMUL.FTZ R55, R55, R104 ;  /* 0x0000006837377220 */ /* 0x000fe20000410000 */
[----:B------:R-:W-:-:S02]  /*10340*/  HADD2.F32 R44, -RZ, R81.H0_H0 ;  /* 0x20000051ff2c7230 */ /* 0x000fc40000004100 */
[C---:B------:R-:W-:Y:S01]  /*10350*/  FFMA.FTZ R54, R46.reuse, R45, -R57 ;  /* 0x0000002d2e367223 */ /* 0x040fe20000010839 */
[----:B------:R-:W-:Y:S01]  /*10360*/  FFMA.FTZ R69, R46, R53, R69 ;  /* 0x000000352e457223 */ /* 0x000fe20000010045 */
[----:B------:R-:W-:Y:S01]  /*10370*/  FFMA.FTZ R102, R47, R102, R55 ;  /* 0x000000662f667223 */ /* 0x000fe20000010037 */
[----:B------:R-:W-:Y:S02]  /*10380*/  HADD2.F32 R60, -RZ, R60.H1_H1 ;  /* 0x3000003cff3c7230 */ /* 0x000fe40000004100 */
[----:B------:R-:W-:Y:S01]  /*10390*/  FMUL.FTZ R46, R63, R52 ;  /* 0x000000343f2e7220 */ /* 0x000fe20000410000 */
[----:B------:R-:W-:Y:S02]  /*103a0*/  HADD2.F32 R62, -RZ, R62.H1_H1 ;  /* 0x3000003eff3e7230 */ /* 0x000fe40000004100 */
[----:B------:R-:W-:Y:S01]  /*103b0*/  FFMA.FTZ R66, R47, R104, -R66 ;  /* 0x000000682f427223 */ /* 0x000fe20000010842 */
[----:B------:R-:W-:Y:S01]  /*103c0*/  FMUL.FTZ R68, R63, R44 ;  /* 0x0000002c3f447220 */ /* 0x000fe20000410000 */
[----:B------:R-:W-:-:S02]  /*103d0*/  HADD2.F32 R53, -RZ, R79.H0_H0 ;  /* 0x2000004fff357230 */ /* 0x000fc40000004100 */
[C---:B------:R-:W-:Y:S01]  /*103e0*/  FFMA.FTZ R63, R59.reuse, R44, -R46 ;  /* 0x0000002c3b3f7223 */ /* 0x040fe2000001082e */
[----:B------:R-:W-:Y:S02]  /*103f0*/  HADD2.F32 R55, -RZ, R77.H0_H0 ;  /* 0x2000004dff377230 */ /* 0x000fe40000004100 */
[----:B------:R-:W-:Y:S01]  /*10400*/  FFMA.FTZ R71, R59, R52, R68 ;  /* 0x000000343b477223 */ /* 0x000fe20000010044 */
[----:B------:R-:W-:Y:S02]  /*10410*/  HADD2.F32 R45, -RZ, R83.H0_H0 ;  /* 0x20000053ff2d7230 */ /* 0x000fe40000004100 */
[----:B------:R-:W-:Y:S01]  /*10420*/  FMUL.FTZ R57, R60, R53 ;  /* 0x000000353c397220 */ /* 0x000fe20000410000 */
[----:B------:R-:W-:Y:S02]  /*10430*/  HADD2.F32 R47, -RZ, R82.H0_H0 ;  /* 0x20000052ff2f7230 */ /* 0x000fe40000004100 */
[----:B------:R-:W-:Y:S01]  /*10440*/  FMUL.FTZ R59, R62, R55 ;  /* 0x000000373e3b7220 */ /* 0x000fe20000410000 */
[----:B------:R-:W-:-:S02]  /*10450*/  HADD2.F32 R56, -RZ, R56.H1_H1 ;  /* 0x30000038ff387230 */ /* 0x000fc40000004100 */
[----:B------:R-:W-:Y:S01]  /*10460*/  FMUL.FTZ R60, R60, R45 ;  /* 0x0000002d3c3c7220 */ /* 0x000fe20000410000 */
[----:B------:R-:W-:Y:S02]  /*10470*/  HADD2.F32 R58, -RZ, R58.H1_H1 ;  /* 0x3000003aff3a7230 */ /* 0x000fe40000004100 */
[----:B------:R-:W-:Y:S01]  /*10480*/  FMUL.FTZ R62, R62, R47 ;  /* 0x0000002f3e3e7220 */ /* 0x000fe20000410000 */
        /* <DEDUP_REMOVED lines=14> */
.L_x_1927:
[----:B------:R-:W-:Y:S05]  /*10570*/  BSYNC B2 ;  /* 0x0000000000027941 */ /* 0x000fea0003800000 */
.L_x_1926:
[----:B------:R-:W-:Y:S05]  /*10580*/  @P1 BRA `(.L_x_1925) ;  /* 0x0000000400801947 */ /* 0x000fea0003800000 */
[----:B-1----:R-:W2:Y:S04]  /*10590*/  LDL R44, [R1+0x44] ;  /* 0x00004400012c7983 */ /* 0x002ea80000100800 */
[----:B0-----:R-:W3:Y:S01]  /*105a0*/  LDL R71, [R1+0x7c] ;  /* 0x00007c0001477983 */ /* 0x001ee20000100800 */
[----:B------:R-:W-:Y:S01]  /*105b0*/  SHF.R.U32.HI R62, RZ, 0x10, R49 ;  /* 0x00000010ff3e7819 */ /* 0x000fe20000011631 */
[----:B------:R-:W-:Y:S01]  /*105c0*/  HADD2.F32 R58, -RZ, R95.H1_H1 ;  /* 0x3000005fff3a7230 */ /* 0x000fe20000004100 */
[--C-:B------:R-:W-:Y:S01]  /*105d0*/  SHF.R.U64 R70, R40, 0x10, R41.reuse ;  /* 0x0000001028467819 */ /* 0x100fe20000001229 */
[--C-:B------:R-:W-:Y:S01]  /*105e0*/  HADD2.F32 R60, -RZ, R93.reuse.H1_H1 ;  /* 0x3000005dff3c7230 */ /* 0x100fe20000004100 */
[----:B------:R-:W-:Y:S01]  /*105f0*/  SHF.R.U32.HI R57, RZ, 0x10, R41 ;  /* 0x00000010ff397819 */ /* 0x000fe20000011629 */
[----:B------:R-:W-:Y:S01]  /*10600*/  HADD2.F32 R93, -RZ, R93.H0_H0 ;  /* 0x2000005dff5d7230 */ /* 0x000fe20000004100 */
[--C-:B------:R-:W-:Y:S01]  /*10610*/  SHF.R.U64 R63, R50, 0x10, R51.reuse ;  /* 0x00000010323f7819 */ /* 0x100fe20000001233 */
[----:B------:R-:W-:Y:S01]  /*10620*/  HADD2.F32 R95, -RZ, R95.H0_H0 ;  /* 0x2000005fff5f7230 */ /* 0x000fe20000004100 */
[----:B------:R-:W-:Y:S01]  /*10630*/  SHF.R.U32.HI R61, RZ, 0x10, R51 ;  /* 0x00000010ff3d7819 */ /* 0x000fe20000011633 */
[----:B------:R-:W-:Y:S01]  /*10640*/  HADD2.F32 R62, -RZ, R62.H0_H0 ;  /* 0x2000003eff3e7230 */ /* 0x000fe20000004100 */
[----:B------:R-:W-:-:S02]  /*10650*/  SHF.R.U32.HI R67, RZ, 0x10, R43 ;  /* 0x00000010ff437819 */ /* 0x000fc4000001162b */
[----:B------:R-:W-:Y:S02]  /*10660*/  SHF.R.U64 R69, R42, 0x10, R43 ;  /* 0x000000102a457819 */ /* 0x000fe4000000122b */
[----:B--2---:R-:W-:-:S04]  /*10670*/  LEA.HI R65, R65, R44, RZ, 0x1d ;  /* 0x0000002c41417211 */ /* 0x004fc800078fe8ff */
[----:B------:R-:W-:Y:S01]  /*10680*/  SHF.R.S32.HI R46, RZ, 0x1f, R65 ;  /* 0x0000001fff2e7819 */ /* 0x000fe20000011441 */
[----:B------:R-:W-:-:S03]  /*10690*/  IMAD.SHL.U32 R44, R65, 0x8, RZ ;  /* 0x00000008412c7824 */ /* 0x000fc600078e00ff */
[----:B------:R-:W-:Y:S02]  /*106a0*/  LEA.HI R46, R46, R65, RZ, 0x3 ;  /* 0x000000412e2e7211 */ /* 0x000fe400078f18ff */
[----:B------:R-:W-:Y:S02]  /*106b0*/  LOP3.LUT R44, R108, 0x38, R44, 0xf8, !PT ;  /* 0x000000386c2c7812 */ /* 0x000fe400078ef82c */
[----:B------:R-:W-:Y:S01]  /*106c0*/  SHF.R.U64 R65, R48, 0x10, R49 ;  /* 0x0000001030417819 */ /* 0x000fe20000001231 */
[----:B------:R-:W-:Y:S01]  /*106d0*/  IMAD.SHL.U32 R46, R46, 0x400, RZ ;  /* 0x000004002e2e7824 */ /* 0x000fe200078e00ff */
[----:B------:R-:W-:-:S04]  /*106e0*/  LOP3.LUT R52, R44, R107, RZ, 0x3c, !PT ;  /* 0x0000006b2c347212 */ /* 0x000fc800078e3cff */
[----:B------:R-:W-:Y:S02]  /*106f0*/  LOP3.LUT R53, R46, 0x7fffe000, RZ, 0xc0, !PT ;  /* 0x7fffe0002e357812 */ /* 0x000fe400078ec0ff */
[----:B---3--:R-:W0:Y:S02]  /*10700*/  LDS.128 R44, [R71] ;  /* 0x00000000472c7984 */ /* 0x008e240000000c00 */
[----:B-----5:R-:W-:-:S05]  /*10710*/  IADD3 R53, R52, R53, R105 ;  /* 0x0000003534357210 */ /* 0x020fca0007ffe069 */
[----:B------:R-:W-:-:S05]  /*10720*/  IMAD R56, R53, 0x2, R16 ;  /* 0x0000000235387824 */ /* 0x000fca00078e0210 */
        /* <DEDUP_REMOVED lines=15> */
[----:B------:R-:W-:-:S02]  /*10820*/  HADD2.F32 R58, -RZ, R57.H0_H0 ;  /* 0x20000039ff3a7230 */ /* 0x000fc40000004100 */
[C---:B------:R-:W-:Y:S01]  /*10830*/  FMUL.FTZ R41, R48.reuse, R93 ;  /* 0x0000005d30297220 */ /* 0x040fe20000410000 */
[-C--:B------:R-:W-:Y:S01]  /*10840*/  FMUL.FTZ R48, R48, R95.reuse ;  /* 0x0000005f30307220 */ /* 0x080fe20000410000 */
[----:B------:R-:W-:Y:S02]  /*10850*/  HADD2.F32 R50, -RZ, R54.H0_H0 ;  /* 0x20000036ff327230 */ /* 0x000fe40000004100 */
[C---:B------:R-:W-:Y:S01]  /*10860*/  FMUL.FTZ R68, R53.reuse, R62 ;  /* 0x0000003e35447220 */ /* 0x040fe20000410000 */
[----:B------:R-:W-:Y:S01]  /*10870*/  FFMA.FTZ R95, R40, R95, -R41 ;  /* 0x0000005f285f7223 */ /* 0x000fe20000010829 */
[----:B------:R-:W-:Y:S02]  /*10880*/  HADD2.F32 R51, -RZ, R55.H0_H0 ;  /* 0x20000037ff337230 */ /* 0x000fe40000004100 */
[-C--:B------:R-:W-:Y:S01]  /*10890*/  FMUL.FTZ R60, R53, R58.reuse ;  /* 0x0000003a353c7220 */ /* 0x080fe20000410000 */
[----:B------:R-:W-:Y:S02]  /*108a0*/  HADD2.F32 R41, -RZ, R96.H0_H0 ;  /* 0x20000060ff297230 */ /* 0x000fe40000004100 */
[----:B------:R-:W-:Y:S01]  /*108b0*/  FFMA.FTZ R53, R45, R58, -R68 ;  /* 0x0000003a2d357223 */ /* 0x000fe20000010844 */
[----:B------:R-:W-:-:S02]  /*108c0*/  HADD2.F32 R94, -RZ, R94.H1_H1 ;  /* 0x3000005eff5e7230 */ /* 0x000fc40000004100 */
[----:B------:R-:W-:Y:S01]  /*108d0*/  FFMA.FTZ R57, R45, R62, R60 ;  /* 0x0000003e2d397223 */ /* 0x000fe2000001003c */
[----:B------:R-:W-:Y:S02]  /*108e0*/  HADD2.F32 R96, -RZ, R96.H1_H1 ;  /* 0x30000060ff607230 */ /* 0x000fe40000004100 */
[----:B------:R-:W-:Y:S01]  /*108f0*/  FFMA.FTZ R93, R40, R93, R48 ;  /* 0x0000005d285d7223 */ /* 0x000fe20000010030 */
[----:B------:R-:W-:Y:S02]  /*10900*/  HADD2.F32 R55, -RZ, R55.H1_H1 ;  /* 0x30000037ff377230 */ /* 0x000fe40000004100 */
[C---:B------:R-:W-:Y:S01]  /*10910*/  FMUL.FTZ R45, R50.reuse, R49 ;  /* 0x00000031322d7220 */ /* 0x040fe20000410000 */
[----:B------:R-:W-:Y:S01]  /*10920*/  FMUL.FTZ R59, R50, R41 ;  /* 0x00000029323b7220 */ /* 0x000fe20000410000 */
[----:B------:R-:W-:Y:S02]  /*10930*/  HADD2.F32 R48, -RZ, R61.H0_H0 ;  /* 0x2000003dff307230 */ /* 0x000fe40000004100 */
[----:B------:R-:W-:Y:S01]  /*10940*/  FMUL.FTZ R58, R51, R94 ;  /* 0x0000005e333a7220 */ /* 0x000fe20000410000 */
[----:B------:R-:W-:-:S02]  /*10950*/  HADD2.F32 R40, -RZ, R67.H0_H0 ;  /* 0x20000043ff287230 */ /* 0x000fc40000004100 */
[----:B------:R-:W-:Y:S01]  /*10960*/  FMUL.FTZ R51, R51, R96 ;  /* 0x0000006033337220 */ /* 0x000fe20000410000 */
[C---:B------:R-:W-:Y:S01]  /*10970*/  FFMA.FTZ R50, R42.reuse, R41, -R45 ;  /* 0x000000292a327223 */ /* 0x040fe2000001082d */
[----:B------:R-:W-:Y:S01]  /*10980*/  FFMA.FTZ R59, R42, R49, R59 ;  /* 0x000000312a3b7223 */ /* 0x000fe2000001003b */
[----:B------:R-:W-:Y:S02]  /*10990*/  HADD2.F32 R52, -RZ, R52.H1_H1 ;  /* 0x30000034ff347230 */ /* 0x000fe40000004100 */
[----:B------:R-:W-:Y:S01]  /*109a0*/  FMUL.FTZ R42, R55, R48 ;  /* 0x00000030372a7220 */ /* 0x000fe20000410000 */
[----:B------:R-:W-:Y:S02]  /*109b0*/  HADD2.F32 R54, -RZ, R54.H1_H1 ;  /* 0x30000036ff367230 */ /* 0x000fe40000004100 */
[C---:B------:R-:W-:Y:S01]  /*109c0*/  FFMA.FTZ R58, R43.reuse, R96, -R58 ;  /* 0x000000602b3a7223 */ /* 0x040fe2000001083a */
[----:B------:R-:W-:Y:S01]  /*109d0*/  FFMA.FTZ R94, R43, R94, R51 ;  /* 0x0000005e2b5e7223 */ /* 0x000fe20000010033 */
        /* <DEDUP_REMOVED lines=27> */
.L_x_1925:
[----:B------:R-:W-:Y:S05]  /*10b90*/  BSYNC B1 ;  /* 0x0000000000017941 */ /* 0x000fea0003800000 */
.L_x_1924:
[----:B--2---:R-:W-:Y:S01]  /*10ba0*/  VIADD R40, R218, 0x40 ;  /* 0x00000040da287836 */ /* 0x004fe20000000000 */
[----:B------:R-:W-:Y:S04]  /*10bb0*/  BSSY B1, `(.L_x_1928) ;  /* 0x00000cf000017945 */ /* 0x000fe80003800000 */
[----:B------:R-:W-:-:S13]  /*10bc0*/  ISETP.GE.AND P0, PT, R40, R3, PT ;  /* 0x000000032800720c */ /* 0x000fda0003f06270 */
[----:B------:R-:W-:Y:S05]  /*10bd0*/  @P0 BRA `(.L_x_1929) ;  /* 0x0000000c00300947 */ /* 0x000fea0003800000 */
[----:B-1----:R1:W5:Y:S01]  /*10be0*/  LDL R64, [R1+0x64] ;  /* 0x0000640001407983 */ /* 0x0023620000100800 */
[----:B0-----:R-:W0:Y:S01]  /*10bf0*/  LDC R63, c[0x0][0x3f4] ;  /* 0x0000fd00ff3f7b82 */ /* 0x001e220000000800 */
[----:B------:R-:W-:Y:S01]  /*10c00*/  VIADD R66, R218, 0x40 ;  /* 0x00000040da427836 */ /* 0x000fe20000000000 */
[----:B------:R-:W-:Y:S04]  /*10c10*/  BSSY B2, `(.L_x_1930) ;  /* 0x0000067000027945 */ /* 0x000fe80003800000 */
[----:B------:R-:W-:-:S04]  /*10c20*/  SHF.L.U32 R66, R66, 0x6, RZ ;  /* 0x0000000642427819 */ /* 0x000fc800000006ff */
[----:B------:R-:W-:-:S04]  /*10c30*/  LOP3.LUT R66, R66, 0x1c0, RZ, 0xc0, !PT ;  /* 0x000001c042427812 */ /* 0x000fc800078ec0ff */
[----:B------:R-:W-:Y:S02]  /*10c40*/  SHF.R.U32.HI R65, RZ, 0x3, R66 ;  /* 0x00000003ff417819 */ /* 0x000fe40000011642 */
[-C--:B0-----:R-:W-:Y:S02]  /*10c50*/  ISETP.GE.AND P0, PT, R18, R63.reuse, PT ;  /* 0x0000003f1200720c */ /* 0x081fe40003f06270 */
[----:B------:R-:W-:-:S11]  /*10c60*/  ISETP.GE.AND P1, PT, R226, R63, PT ;  /* 0x0000003fe200720c */ /* 0x000fd60003f26270 */
[----:B-1----:R-:W-:Y:S05]  /*10c70*/  @P0 BRA `(.L_x_1931) ;  /* 0x0000000400800947 */ /* 0x002fea0003800000 */
[----:B------:R-:W2:Y:S04]  /*10c80*/  LDL R40, [R1+0x40] ;  /* 0x0000400001287983 */ /* 0x000ea80000100800 */
[----:B------:R-:W3:Y:S01]  /*10c90*/  LDL R67, [R1+0x78] ;  /* 0x0000780001437983 */ /* 0x000ee20000100800 */
[--C-:B------:R-:W-:Y:S01]  /*10ca0*/  SHF.R.U64 R57, R36, 0x10, R37.reuse ;  /* 0x0000001024397819 */ /* 0x100fe20000001225 */
[----:B------:R-:W-:Y:S01]  /*10cb0*/  HADD2.F32 R50, -RZ, R99.H1_H1 ;  /* 0x30000063ff327230 */ /* 0x000fe20000004100 */
[----:B------:R-:W-:Y:S01]  /*10cc0*/  SHF.R.U32.HI R54, RZ, 0x10, R37 ;  /* 0x00000010ff367819 */ /* 0x000fe20000011625 */
        /* <DEDUP_REMOVED lines=91> */
.L_x_1931:
[----:B------:R-:W-:Y:S05]  /*11280*/  BSYNC B2 ;  /* 0x0000000000027941 */ /* 0x000fea0003800000 */
.L_x_1930:
[----:B------:R-:W-:Y:S05]  /*11290*/  @P1 BRA `(.L_x_1929) ;  /* 0x0000000400801947 */ /* 0x000fea0003800000 */
[----:B0-----:R-:W2:Y:S04]  /*112a0*/  LDL R28, [R1+0x44] ;  /* 0x00004400011c7983 */ /* 0x001ea80000100800 */
[----:B------:R-:W3:Y:S01]  /*112b0*/  LDL R56, [R1+0x74] ;  /* 0x0000740001387983 */ /* 0x000ee20000100800 */
        /* <DEDUP_REMOVED lines=8> */
[----:B------:R-:W-:-:S02]  /*11340*/  SHF.R.U64 R49, R34, 0x10, R35 ;  /* 0x0000001022317819 */ /* 0x000fc40000001223 */
[----:B------:R-:W-:Y:S02]  /*11350*/  SHF.R.U32.HI R47, RZ, 0x10, R35 ;  /* 0x00000010ff2f7819 */ /* 0x000fe40000011623 */
        /* <DEDUP_REMOVED lines=25> */
[----:B------:R-:W-:Y:S02]  /*114f0*/  HADD2.F32 R33, -RZ, R86.H1_H1 ;  /* 0x30000056ff217230 */ /* 0x000fe40000004100 */
[----:B------:R-:W-:Y:S01]  /*11500*/  FFMA.FTZ R48, R25, R42, -R48 ;  /* 0x0000002a19307223 */ /* 0x000fe20000010830 */
[----:B------:R-:W-:-:S02]  /*11510*/  HADD2.F32 R42, -RZ, R41.H0_H0 ;  /* 0x20000029ff2a7230 */ /* 0x000fc40000004100 */
[----:B------:R-:W-:Y:S01]  /*11520*/  FFMA.FTZ R50, R25, R44, R50 ;  /* 0x0000002c19327223 */ /* 0x000fe20000010032 */
[C---:B------:R-:W-:Y:S01]  /*11530*/  FMUL.FTZ R25, R32.reuse, R33 ;  /* 0x0000002120197220 */ /* 0x040fe20000410000 */
[-C--:B------:R-:W-:Y:S01]  /*11540*/  FMUL.FTZ R32, R32, R87.reuse ;  /* 0x0000005720207220 */ /* 0x080fe20000410000 */
[C---:B------:R-:W-:Y:S01]  /*11550*/  FMUL.FTZ R52, R37.reuse, R46 ;  /* 0x0000002e25347220 */ /* 0x040fe20000410000 */
[-C--:B------:R-:W-:Y:S01]  /*11560*/  FMUL.FTZ R44, R37, R42.reuse ;  /* 0x0000002a252c7220 */ /* 0x080fe20000410000 */
[C---:B------:R-:W-:Y:S01]  /*11570*/  FFMA.FTZ R87, R24.reuse, R87, -R25 ;  /* 0x0000005718577223 */ /* 0x040fe20000010819 */
[----:B------:R-:W-:Y:S02]  /*11580*/  HADD2.F32 R34, -RZ, R38.H0_H0 ;  /* 0x20000026ff227230 */ /* 0x000fe40000004100 */
[----:B------:R-:W-:Y:S01]  /*11590*/  FFMA.FTZ R41, R24, R33, R32 ;  /* 0x0000002118297223 */ /* 0x000fe20000010020 */
[----:B------:R-:W-:Y:S02]  /*115a0*/  HADD2.F32 R37, -RZ, R85.H1_H1 ;  /* 0x30000055ff257230 */ /* 0x000fe40000004100 */
[----:B------:R-:W-:Y:S01]  /*115b0*/  FFMA.FTZ R43, R29, R42, -R52 ;  /* 0x0000002a1d2b7223 */ /* 0x000fe20000010834 */
[----:B------:R-:W-:-:S02]  /*115c0*/  HADD2.F32 R25, -RZ, R88.H0_H0 ;  /* 0x20000058ff197230 */ /* 0x000fc40000004100 */
[----:B------:R-:W-:Y:S01]  /*115d0*/  FFMA.FTZ R45, R29, R46, R44 ;  /* 0x0000002e1d2d7223 */ /* 0x000fe2000001002c */
[----:B------:R-:W-:Y:S02]  /*115e0*/  HADD2.F32 R35, -RZ, R39.H0_H0 ;  /* 0x20000027ff237230 */ /* 0x000fe40000004100 */
[C---:B------:R-:W-:Y:S01]  /*115f0*/  FMUL.FTZ R29, R34.reuse, R37 ;  /* 0x00000025221d7220 */ /* 0x040fe20000410000 */
[----:B------:R-:W-:Y:S02]  /*11600*/  HADD2.F32 R32, -RZ, R85.H0_H0 ;  /* 0x20000055ff207230 */ /* 0x000fe40000004100 */
[-C--:B------:R-:W-:Y:S01]  /*11610*/  FMUL.FTZ R33, R34, R25.reuse ;  /* 0x0000001922217220 */ /* 0x080fe20000410000 */
[----:B------:R-:W-:Y:S02]  /*11620*/  HADD2.F32 R88, -RZ, R88.H1_H1 ;  /* 0x30000058ff587230 */ /* 0x000fe40000004100 */
[----:B------:R-:W-:Y:S01]  /*11630*/  FFMA.FTZ R42, R26, R25, -R29 ;  /* 0x000000191a2a7223 */ /* 0x000fe2000001081d */
[----:B------:R-:W-:-:S02]  /*11640*/  HADD2.F32 R39, -RZ, R39.H1_H1 ;  /* 0x30000027ff277230 */ /* 0x000fc40000004100 */
[C---:B------:R-:W-:Y:S01]  /*11650*/  FMUL.FTZ R44, R35.reuse, R32 ;  /* 0x00000020232c7220 */ /* 0x040fe20000410000 */
[----:B------:R-:W-:Y:S02]  /*11660*/  HADD2.F32 R34, -RZ, R47.H0_H0 ;  /* 0x2000002fff227230 */ /* 0x000fe40000004100 */
[----:B------:R-:W-:Y:S01]  /*11670*/  FMUL.FTZ R35, R35, R88 ;  /* 0x0000005823237220 */ /* 0x000fe20000410000 */
[----:B------:R-:W-:Y:S02]  /*11680*/  HADD2.F32 R24, -RZ, R53.H0_H0 ;  /* 0x20000035ff187230 */ /* 0x000fe40000004100 */
[----:B------:R-:W-:Y:S01]  /*11690*/  FFMA.FTZ R37, R26, R37, R33 ;  /* 0x000000251a257223 */ /* 0x000fe20000010021 */
[----:B------:R-:W-:Y:S02]  /*116a0*/  HADD2.F32 R36, -RZ, R36.H1_H1 ;  /* 0x30000024ff247230 */ /* 0x000fe40000004100 */
[----:B------:R-:W-:Y:S01]  /*116b0*/  FMUL.FTZ R26, R39, R34 ;  /* 0x00000022271a7220 */ /* 0x000fe20000410000 */
[----:B------:R-:W-:-:S02]  /*116c0*/  HADD2.F32 R38, -RZ, R38.H1_H1 ;  /* 0x30000026ff267230 */ /* 0x000fc40000004100 */
[C---:B------:R-:W-:Y:S01]  /*116d0*/  FFMA.FTZ R44, R27.reuse, R88, -R44 ;  /* 0x000000581b2c7223 */ /* 0x040fe2000001082c */
[----:B------:R-:W-:Y:S01]  /*116e0*/  FFMA.FTZ R32, R27, R32, R35 ;  /* 0x000000201b207223 */ /* 0x000fe20000010023 */
[-C--:B------:R-:W-:Y:S01]  /*116f0*/  FMUL.FTZ R46, R39, R24.reuse ;  /* 0x00000018272e7220 */ /* 0x080fe20000410000 */
[----:B------:R-:W-:Y:S02]  /*11700*/  HADD2.F32 R29, -RZ, R51.H0_H0 ;  /* 0x20000033ff1d7230 */ /* 0x000fe40000004100 */
[C---:B------:R-:W-:Y:S01]  /*11710*/  FFMA.FTZ R39, R31.reuse, R24, -R26 ;  /* 0x000000181f277223 */ /* 0x040fe2000001081a */
[----:B------:R-:W-:Y:S02]  /*11720*/  HADD2.F32 R33, -RZ, R49.H0_H0 ;  /* 0x20000031ff217230 */ /* 0x000fe40000004100 */
[----:B------:R-:W-:Y:S01]  /*11730*/  FFMA.FTZ R47, R31, R34, R46 ;  /* 0x000000221f2f7223 */ /* 0x000fe2000001002e */
[----:B------:R-:W-:Y:S02]  /*11740*/  HADD2.F32 R25, -RZ, R55.H0_H0 ;  /* 0x20000037ff197230 */ /* 0x000fe40000004100 */
[----:B------:R-:W-:Y:S01]  /*11750*/  FMUL.FTZ R31, R36, R29 ;  /* 0x0000001d241f7220 */ /* 0x000fe20000410000 */
[----:B------:R-:W-:-:S02]  /*11760*/  HADD2.F32 R27, -RZ, R54.H0_H0 ;  /* 0x20000036ff1b7230 */ /* 0x000fc40000004100 */
[----:B------:R-:W-:Y:S01]  /*11770*/  FMUL.FTZ R35, R38, R33 ;  /* 0x0000002126237220 */ /* 0x000fe20000410000 */
[----:B------:R-:W-:Y:S02]  /*11780*/  HADD2.F32 R28, -RZ, R28.H1_H1 ;  /* 0x3000001cff1c7230 */ /* 0x000fe40000004100 */
[----:B------:R-:W-:Y:S01]  /*11790*/  FMUL.FTZ R36, R36, R25 ;  /* 0x0000001924247220 */ /* 0x000fe20000410000 */
[----:B------:R-:W-:Y:S02]  /*117a0*/  HADD2.F32 R30, -RZ, R30.H1_H1 ;  /* 0x3000001eff1e7230 */ /* 0x000fe40000004100 */
        /* <DEDUP_REMOVED lines=15> */
.L_x_1929:
[----:B------:R-:W-:Y:S05]  /*118a0*/  BSYNC B1 ;  /* 0x0000000000017941 */ /* 0x000fea0003800000 */
.L_x_1928:
[----:B--2---:R-:W-:-:S05]  /*118b0*/  VIADD R24, R218, 0x60 ;  /* 0x00000060da187836 */ /* 0x004fca0000000000 */
[----:B------:R-:W-:-:S13]  /*118c0*/  ISETP.GE.AND P0, PT, R24, R3, PT ;  /* 0x000000031800720c */ /* 0x000fda0003f06270 */
[----:B------:R-:W-:Y:S05]  /*118d0*/  @P0 BRA `(.L_x_1899) ;  /* 0x0000000c003c0947 */ /* 0x000fea0003800000 */
[----:B-1----:R1:W5:Y:S01]  /*118e0*/  LDL R46, [R1+0x60] ;  /* 0x00006000012e7983 */ /* 0x0023620000100800 */
[----:B------:R-:W2:Y:S01]  /*118f0*/  LDC R47, c[0x0][0x3f4] ;  /* 0x0000fd00ff2f7b82 */ /* 0x000ea20000000800 */
[C---:B0-----:R-:W-:Y:S01]  /*11900*/  VIADD R48, R218.reuse, 0x60 ;  /* 0x00000060da307836 */ /* 0x041fe20000000000 */
[----:B------:R-:W-:Y:S01]  /*11910*/  BSSY B1, `(.L_x_1932) ;  /* 0x000006a000017945 */ /* 0x000fe20003800000 */
[----:B------:R-:W-:Y:S02]  /*11920*/  VIADD R49, R218, 0x60 ;  /* 0x00000060da317836 */ /* 0x000fe40000000000 */
        /* <DEDUP_REMOVED lines=18> */
[----:B------:R-:W-:-:S02]  /*11a50*/  SHF.R.U64 R44, R14, 0x10, R15 ;  /* 0x000000100e2c7819 */ /* 0x000fc4000000120f */
[----:B------:R-:W-:Y:S01]  /*11a60*/  SHF.R.U32.HI R43, RZ, 0x10, R15 ;  /* 0x00000010ff2b7819 */ /* 0x000fe2000001160f */
[----:B------:R-:W-:Y:S01]  /*11a70*/  HADD2.F32 R36, -RZ, R36.H0_H0 ;  /* 0x20000024ff247230 */ /* 0x000fe20000004100 */
[--C-:B------:R-:W-:Y:S02]  /*11a80*/  SHF.R.U32.HI R37, RZ, 0x10, R7.reuse ;  /* 0x00000010ff257819 */ /* 0x100fe40000011607 */
[----:B------:R-:W-:Y:S02]  /*11a90*/  SHF.R.U64 R39, R6, 0x10, R7 ;  /* 0x0000001006277819 */ /* 0x000fe40000001207 */
[----:B--2---:R-:W-:-:S04]  /*11aa0*/  LEA.HI R3, R47, R24, RZ, 0x1d ;  /* 0x000000182f037211 */ /* 0x004fc800078fe8ff */
[----:B------:R-:W-:Y:S02]  /*11ab0*/  SHF.R.S32.HI R26, RZ, 0x1f, R3 ;  /* 0x0000001fff1a7819 */ /* 0x000fe40000011403 */
[----:B------:R-:W-:Y:S02]  /*11ac0*/  SHF.L.U32 R24, R3, 0x3, RZ ;  /* 0x0000000303187819 */ /* 0x000fe400000006ff */
        /* <DEDUP_REMOVED lines=78> */
.L_x_1933:
[----:B------:R-:W-:Y:S05]  /*11fb0*/  BSYNC B1 ;  /* 0x0000000000017941 */ /* 0x000fea0003800000 */
.L_x_1932:
[----:B------:R-:W-:Y:S05]  /*11fc0*/  @P1 BRA `(.L_x_1899) ;  /* 0x0000000400801947 */ /* 0x000fea0003800000 */
[----:B0-----:R-:W2:Y:S04]  /*11fd0*/  LDL R3, [R1+0x44] ;  /* 0x0000440001037983 */ /* 0x001ea80000100800 */
[----:B------:R-:W3:Y:S01]  /*11fe0*/  LDL R41, [R1+0x6c] ;  /* 0x00006c0001297983 */ /* 0x000ee20000100800 */
[--C-:B------:R-:W-:Y:S01]  /*11ff0*/  SHF.R.U64 R40, R72, 0x10, R73.reuse ;  /* 0x0000001048287819 */ /* 0x100fe20000001249 */
[--C-:B------:R-:W-:Y:S01]  /*12000*/  HADD2.F32 R29, -RZ, R21.reuse.H1_H1 ;  /* 0x30000015ff1d7230 */ /* 0x100fe20000004100 */
[----:B------:R-:W-:Y:S01]  /*12010*/  SHF.R.U32.HI R72, RZ, 0x10, R73 ;  /* 0x00000010ff487819 */ /* 0x000fe20000011649 */
[--C-:B------:R-:W-:Y:S01]  /*12020*/  HADD2.F32 R31, -RZ, R0.reuse.H1_H1 ;  /* 0x30000000ff1f7230 */ /* 0x100fe20000004100 */
[--C-:B------:R-:W-:Y:S01]  /*12030*/  SHF.R.U32.HI R30, RZ, 0x10, R9.reuse ;  /* 0x00000010ff1e7819 */ /* 0x100fe20000011609 */
[----:B------:R-:W-:Y:S01]  /*12040*/  HADD2.F32 R28, -RZ, R0.H0_H0 ;  /* 0x20000000ff1c7230 */ /* 0x000fe20000004100 */
[----:B------:R-:W-:Y:S01]  /*12050*/  SHF.R.U64 R38, R8, 0x10, R9 ;  /* 0x0000001008267819 */ /* 0x000fe20000001209 */
[----:B------:R-:W-:Y:S01]  /*12060*/  HADD2.F32 R0, -RZ, R21.H0_H0 ;  /* 0x20000015ff007230 */ /* 0x000fe20000004100 */
[--C-:B------:R-:W-:Y:S01]  /*12070*/  SHF.R.U64 R39, R74, 0x10, R75.reuse ;  /* 0x000000104a277819 */ /* 0x100fe2000000124b */
[----:B------:R-:W-:Y:S01]  /*12080*/  HADD2.F32 R30, -RZ, R30.H0_H0 ;  /* 0x2000001eff1e7230 */ /* 0x000fe20000004100 */
[----:B------:R-:W-:Y:S01]  /*12090*/  SHF.R.U32.HI R74, RZ, 0x10, R75 ;  /* 0x00000010ff4a7819 */ /* 0x000fe2000001164b */
[--C-:B------:R-:W-:Y:S01]  /*120a0*/  HADD2.F32 R21, -RZ, R20.reuse.H0_H0 ;  /* 0x20000014ff157230 */ /* 0x100fe20000004100 */
[--C-:B------:R-:W-:Y:S01]  /*120b0*/  SHF.R.U32.HI R36, RZ, 0x10, R11.reuse ;  /* 0x00000010ff247819 */ /* 0x100fe2000001160b */
[----:B------:R-:W-:Y:S01]  /*120c0*/  HADD2.F32 R20, -RZ, R20.H1_H1 ;  /* 0x30000014ff147230 */ /* 0x000fe20000004100 */
[----:B------:R-:W-:-:S02]  /*120d0*/  SHF.R.U64 R37, R10, 0x10, R11 ;  /* 0x000000100a257819 */ /* 0x000fc4000000120b */
        /* <DEDUP_REMOVED lines=27> */
[----:B------:R-:W-:Y:S01]  /*12290*/  FMUL.FTZ R8, R13, R28 ;  /* 0x0000001c0d087220 */ /* 0x000fe20000410000 */
[-C--:B------:R-:W-:Y:S01]  /*122a0*/  FMUL.FTZ R34, R25, R24.reuse ;  /* 0x0000001819227220 */ /* 0x080fe20000410000 */
[----:B------:R-:W-:Y:S01]  /*122b0*/  FFMA.FTZ R32, R9, R24, -R32 ;  /* 0x0000001809207223 */ /* 0x000fe20000010820 */
[----:B------:R-:W-:-:S02]  /*122c0*/  HADD2.F32 R26, -RZ, R14.H0_H0 ;  /* 0x2000000eff1a7230 */ /* 0x000fc40000004100 */
[----:B------:R-:W-:Y:S01]  /*122d0*/  FMUL.FTZ R13, R13, R0 ;  /* 0x000000000d0d7220 */ /* 0x000fe20000410000 */
[----:B------:R-:W-:Y:S01]  /*122e0*/  FFMA.FTZ R34, R9, R30, R34 ;  /* 0x0000001e09227223 */ /* 0x000fe20000010022 */
[--C-:B------:R-:W-:Y:S02]  /*122f0*/  HADD2.F32 R9, -RZ, R84.reuse.H0_H0 ;  /* 0x20000054ff097230 */ /* 0x100fe40000004100 */
[C---:B------:R-:W-:Y:S01]  /*12300*/  FFMA.FTZ R24, R5.reuse, R0, -R8 ;  /* 0x0000000005187223 */ /* 0x040fe20000010808 */
[--C-:B------:R-:W-:Y:S02]  /*12310*/  HADD2.F32 R27, -RZ, R15.reuse.H0_H0 ;  /* 0x2000000fff1b7230 */ /* 0x100fe40000004100 */
[----:B------:R-:W-:Y:S01]  /*12320*/  FFMA.FTZ R28, R5, R28, R13 ;  /* 0x0000001c051c7223 */ /* 0x000fe2000001000d */
[----:B------:R-:W-:Y:S02]  /*12330*/  HADD2.F32 R84, -RZ, R84.H1_H1 ;  /* 0x30000054ff547230 */ /* 0x000fe40000004100 */
[C---:B------:R-:W-:Y:S01]  /*12340*/  FMUL.FTZ R5, R26.reuse, R21 ;  /* 0x000000151a057220 */ /* 0x040fe20000410000 */
[----:B------:R-:W-:Y:S01]  /*12350*/  FMUL.FTZ R13, R26, R9 ;  /* 0x000000091a0d7220 */ /* 0x000fe20000410000 */
[----:B------:R-:W-:Y:S01]  /*12360*/  FMUL.FTZ R26, R27, R20 ;  /* 0x000000141b1a7220 */ /* 0x000fe20000410000 */
[----:B------:R-:W-:-:S02]  /*12370*/  HADD2.F32 R15, -RZ, R15.H1_H1 ;  /* 0x3000000fff0f7230 */ /* 0x000fc40000004100 */
[-C--:B------:R-:W-:Y:S01]  /*12380*/  FMUL.FTZ R27, R27, R84.reuse ;  /* 0x000000541b1b7220 */ /* 0x080fe20000410000 */
[----:B------:R-:W-:Y:S02]  /*12390*/  HADD2.F32 R8, -RZ, R36.H0_H0 ;  /* 0x20000024ff087230 */ /* 0x000fe40000004100 */
[C---:B------:R-:W-:Y:S01]  /*123a0*/  FFMA.FTZ R25, R10.reuse, R9, -R5 ;  /* 0x000000090a197223 */ /* 0x040fe20000010805 */
[----:B------:R-:W-:Y:S02]  /*123b0*/  HADD2.F32 R0, -RZ, R74.H0_H0 ;  /* 0x2000004aff007230 */ /* 0x000fe40000004100 */
[----:B------:R-:W-:Y:S01]  /*123c0*/  FFMA.FTZ R10, R10, R21, R13 ;  /* 0x000000150a0a7223 */ /* 0x000fe2000001000d */
[C---:B------:R-:W-:Y:S01]  /*123d0*/  FFMA.FTZ R26, R11.reuse, R84, -R26 ;  /* 0x000000540b1a7223 */ /* 0x040fe2000001081a */
[----:B------:R-:W-:Y:S01]  /*123e0*/  FFMA.FTZ R20, R11, R20, R27 ;  /* 0x000000140b147223 */ /* 0x000fe2000001001b */
[----:B------:R-:W-:Y:S02]  /*123f0*/  HADD2.F32 R12, -RZ, R12.H1_H1 ;  /* 0x3000000cff0c7230 */ /* 0x000fe40000004100 */
[----:B------:R-:W-:Y:S01]  /*12400*/  FMUL.FTZ R30, R15, R8 ;  /* 0x000000080f1e7220 */ /* 0x000fe20000410000 */
[----:B------:R-:W-:-:S02]  /*12410*/  HADD2.F32 R14, -RZ, R14.H1_H1 ;  /* 0x3000000eff0e7230 */ /* 0x000fc40000004100 */
        /* <DEDUP_REMOVED lines=27> */
.L_x_1899:
[----:B------:R-:W-:Y:S05]  /*125d0*/  BSYNC B0 ;  /* 0x0000000000007941 */ /* 0x000fea0003800000 */
.L_x_1859:
        /* <DEDUP_REMOVED lines=8> */
.L_x_1856:
[----:B------:R-:W2:Y:S02]  /*12660*/  LDL R0, [R1+0x20] ;  /* 0x0000200001007983 */ /* 0x000ea40000100800 */
[----:B--2---:R-:W-:-:S13]  /*12670*/  R2UR UR4, R0 ;  /* 0x00000000000472ca */ /* 0x004fda00000e0000 */
[----:B------:R-:W-:-:S04]  /*12680*/  MOV R0, UR4 ;  /* 0x0000000400007c02 */ /* 0x000fc80008000f00 */
[----:B------:R-:W-:-:S13]  /*12690*/  ISETP.NE.AND P0, PT, R0, 0x3, PT ;  /* 0x000000030000780c */ /* 0x000fda0003f05270 */
[----:B------:R-:W-:Y:S05]  /*126a0*/  @!P0 BRA `(.L_x_1934) ;  /* 0x0000000000048947 */ /* 0x000fea0003800000 */
[----:B------:R-:W-:Y:S01]  /*126b0*/  BPT.TRAP 0x1 ;  /* 0x000000040000795c */ /* 0x000fe20000300000 */
.L_x_1934:
[----:B----4-:R-:W-:Y:S01]  /*126c0*/  IMAD R5, R22, 0x8, R16 ;  /* 0x0000000816057824 */ /* 0x010fe200078e0210 */
[----:B------:R-:W-:-:S04]  /*126d0*/  SHF.L.U32 R0, R219, 0x1f, RZ ;  /* 0x0000001fdb007819 */ /* 0x000fc800000006ff */
[----:B------:R2:W4:Y:S01]  /*126e0*/  SYNCS.PHASECHK.TRANS64.TRYWAIT P2, [R5+URZ+0x30830], R0 ;  /* 0x03083000050075a7 */ /* 0x000522000804017f */
[----:B------:R-:W-:Y:S05]  /*126f0*/  @!P0 BRA `(.L_x_1935) ;  /* 0x0000000000048947 */ /* 0x000fea0003800000 */
[----:B------:R-:W-:Y:S01]  /*12700*/  BPT.TRAP 0x1 ;  /* 0x000000040000795c */ /* 0x000fe20000300000 */
.L_x_1935:
[----:B01----:R-:W0:Y:S02]  /*12710*/  S2R R3, SR_TID.X ;  /* 0x0000000000037919 */ /* 0x003e240000002100 */
[----:B0-----:R-:W-:-:S04]  /*12720*/  LOP3.LUT R3, R3, 0x7f, RZ, 0xc0, !PT ;  /* 0x0000007f03037812 */ /* 0x001fc800078ec0ff */
[----:B------:R-:W-:Y:S01]  /*12730*/  ISETP.NE.AND P1, PT, R3, RZ, PT ;  /* 0x000000ff0300720c */ /* 0x000fe20003f25270 */
[----:B----4-:R-:W-:-:S12]  /*12740*/  @P2 BRA `(.L_x_1936) ;  /* 0x0000000000082947 */ /* 0x010fd80003800000 */
[----:B------:R-:W0:Y:S02]  /*12750*/  SYNCS.PHASECHK.TRANS64.TRYWAIT P2, [R5+URZ+0x30830], R0 ;  /* 0x03083000050075a7 */ /* 0x000e24000804017f */
[----:B0-----:R-:W-:Y:S05]  /*12760*/  @!P2 BRA `(.L_x_1937) ;  /* 0x0000018800c8a947 */ /* 0x001fea0003800000 */
.L_x_1936:
[----:B------:R-:W-:Y:S05]  /*12770*/  WARPSYNC.ALL ;  /* 0x0000000000007948 */ /* 0x000fea0003800000 */
[----:B0-2---:R-:W-:Y:S01]  /*12780*/  VIADD R0, R16, 0x20400 ;  /* 0x0002040010007836 */ /* 0x005fe20000000000 */
[----:B------:R-:W-:Y:S01]  /*12790*/  LOP3.LUT R6, R2, 0x10000, RZ, 0xfc, !PT ;  /* 0x0001000002067812 */ /* 0x000fe200078efcff */
[----:B------:R-:W-:Y:S02]  /*127a0*/  IMAD.MOV.U32 R7, RZ, RZ, 0x40000040 ;  /* 0x40000040ff077424 */ /* 0x000fe400078e00ff */
[----:B------:R-:W-:Y:S01]  /*127b0*/  IMAD.MOV.U32 R3, RZ, RZ, 0x40000040 ;  /* 0x40000040ff037424 */ /* 0x000fe200078e00ff */
[----:B------:R-:W-:Y:S01]  /*127c0*/  SHF.R.U32.HI R0, RZ, 0x4, R0 ;  /* 0x00000004ff007819 */ /* 0x000fe20000011600 */
[----:B---3-5:R-:W-:Y:S01]  /*127d0*/  WARPGROUP.ARRIVE ;  /* 0x00000000000079c5 */ /* 0x028fe20000000000 */
[----:B------:R-:W-:-:S02]  /*127e0*/  IMAD.MOV.U32 R225, RZ, RZ, 0x40000040 ;  /* 0x40000040ffe17424 */ /* 0x000fc400078e00ff */
[----:B------:R-:W-:Y:S01]  /*127f0*/  IMAD.MOV.U32 R9, RZ, RZ, 0x40000040 ;  /* 0x40000040ff097424 */ /* 0x000fe200078e00ff */
[----:B------:R-:W-:Y:S02]  /*12800*/  LOP3.LUT R0, R0, 0x3fff, RZ, 0xc0, !PT ;  /* 0x00003fff00007812 */ /* 0x000fe400078ec0ff */
[----:B------:R-:W-:Y:S01]  /*12810*/  MOV R223, 0x40000040 ;  /* 0x4000004000df7802 */ /* 0x000fe20000000f00 */
[----:B------:R-:W-:Y:S01]  /*12820*/  IMAD.MOV.U32 R217, RZ, RZ, 0x40000040 ;  /* 0x40000040ffd97424 */ /* 0x000fe200078e00ff */
[----:B------:R-:W-:Y:S01]  /*12830*/  LOP3.LUT R4, R0, 0x10000, RZ, 0xfc, !PT ;  /* 0x0001000000047812 */ /* 0x000fe200078efcff */
[----:B------:R-:W-:Y:S01]  /*12840*/  IMAD.MOV.U32 R215, RZ, RZ, 0x40000040 ;  /* 0x40000040ffd77424 */ /* 0x000fe200078e00ff */
[C---:B------:R-:W-:Y:S01]  /*12850*/  R2UR UR4, R6.reuse ;  /* 0x00000000060472ca */ /* 0x040fe200000e0000 */
[----:B------:R-:W-:Y:S01]  /*12860*/  VIADD R222, R6, 0x4 ;  /* 0x0000000406de7836 */ /* 0x000fe20000000000 */
[----:B------:R-:W-:Y:S01]  /*12870*/  R2UR UR5, R7 ;  /* 0x00000000070572ca */ /* 0x000fe200000e0000 */
[----:B------:R-:W-:Y:S01]  /*12880*/  IMAD R2, R22, 0x800, R4 ;  /* 0x0000080016027824 */ /* 0x000fe200078e0204 */
[----:B------:R-:W-:Y:S01]  /*12890*/  R2UR UR7, R3 ;  /* 0x00000000030772ca */ /* 0x000fe200000e0000 */
[C---:B------:R-:W-:Y:S01]  /*128a0*/  VIADD R216, R6.reuse, 0x6 ;  /* 0x0000000606d87836 */ /* 0x040fe20000000000 */
[C---:B------:R-:W-:Y:S01]  /*128b0*/  IADD3 R224, R6.reuse, 0x2, RZ ;  /* 0x0000000206e07810 */ /* 0x040fe20007ffe0ff */
[----:B------:R-:W-:Y:S01]  /*128c0*/  VIADD R212, R6, 0x402 ;  /* 0x0000040206d47836 */ /* 0x000fe20000000000 */
[----:B------:R-:W-:-:S02]  /*128d0*/  R2UR UR6, R2 ;  /* 0x00000000020672ca */ /* 0x000fc400000e0000 */
[----:B------:R-:W-:Y:S01]  /*128e0*/  MOV R213, 0x40000040 ;  /* 0x4000004000d57802 */ /* 0x000fe20000000f00 */
[C---:B------:R-:W-:Y:S01]  /*128f0*/  VIADD R210, R6.reuse, 0x404 ;  /* 0x0000040406d27836 */ /* 0x040fe20000000000 */
[C---:B------:R-:W-:Y:S01]  /*12900*/  IADD3 R214, R6.reuse, 0x400, RZ ;  /* 0x0000040006d67810 */ /* 0x040fe20007ffe0ff */
[----:B------:R-:W-:Y:S01]  /*12910*/  IMAD.MOV.U32 R211, RZ, RZ, 0x40000040 ;  /* 0x40000040ffd37424 */ /* 0x000fe200078e00ff */
[C---:B------:R-:W-:Y:S01]  /*12920*/  IADD3 R208, R6.reuse, 0x406, RZ ;  /* 0x0000040606d07810 */ /* 0x040fe20007ffe0ff */
[----:B------:R-:W-:Y:S01]  /*12930*/  IMAD.MOV.U32 R209, RZ, RZ, 0x40000040 ;  /* 0x40000040ffd17424 */ /* 0x000fe200078e00ff */
[----:B------:R-:W-:Y:S01]  /*12940*/  MOV R207, 0x40000040 ;  /* 0x4000004000cf7802 */ /* 0x000fe20000000f00 */
[C---:B------:R-:W-:Y:S02]  /*12950*/  VIADD R206, R6.reuse, 0x800 ;  /* 0x0000080006ce7836 */ /* 0x040fe40000000000 */
[----:B------:R-:W-:Y:S01]  /*12960*/  IMAD.MOV.U32 R205, RZ, RZ, 0x40000040 ;  /* 0x40000040ffcd7424 */ /* 0x000fe200078e00ff */
[----:B------:R-:W-:Y:S01]  /*12970*/  IADD3 R202, R6, 0x804, RZ ;  /* 0x0000080406ca7810 */ /* 0x000fe20007ffe0ff */
[----:B------:R-:W-:Y:S01]  /*12980*/  HGMMA.64x64x16.F32 R24, gdesc[UR4], RZ, !UPT, gsb0 ;  /* 0x00e00000041879f0 */ /* 0x000fe2000c0008ff */
[----:B------:R-:W-:Y:S01]  /*12990*/  VIADD R8, R2, 0x2 ;  /* 0x0000000202087836 */ /* 0x000fe20000000000 */
[----:B------:R-:W-:Y:S01]  /*129a0*/  R2UR UR4, R224 ;  /* 0x00000000e00472ca */ /* 0x000fe200000e0000 */
[----:B------:R-:W-:Y:S01]  /*129b0*/  VIADD R204, R6, 0x802 ;  /* 0x0000080206cc7836 */ /* 0x000fe20000000000 */
[----:B------:R-:W-:Y:S01]  /*129c0*/  R2UR UR5, R225 ;  /* 0x00000000e10572ca */ /* 0x000fe200000e0000 */
[----:B------:R-:W-:Y:S01]  /*129d0*/  IMAD.MOV.U32 R203, RZ, RZ, 0x40000040 ;  /* 0x40000040ffcb7424 */ /* 0x000fe200078e00ff */
[----:B------:R-:W-:Y:S01]  /*129e0*/  R2UR UR6, R8 ;  /* 0x00000000080672ca */ /* 0x000fe200000e0000 */
[----:B------:R-:W-:Y:S01]  /*129f0*/  VIADD R20, R6, 0x806 ;  /* 0x0000080606147836 */ /* 0x000fe20000000000 */
[----:B------:R-:W-:-:S02]  /*12a00*/  R2UR UR7, R9 ;  /* 0x00000000090772ca */ /* 0x000fc400000e0000 */
[----:B------:R-:W-:Y:S01]  /*12a10*/  MOV R21, 0x40000040 ;  /* 0x4000004000157802 */ /* 0x000fe20000000f00 */
[C---:B------:R-:W-:Y:S01]  /*12a20*/  VIADD R14, R6.reuse, 0xc00 ;  /* 0x00000c00060e7836 */ /* 0x040fe20000000000 */
[----:B------:R0:W-:Y:S01]  /*12a30*/  STL [R1], R4 ;  /* 0x0000000401007387 */ /* 0x0001e20000100800 */
[----:B------:R-:W-:Y:S01]  /*12a40*/  IMAD.MOV.U32 R15, RZ, RZ, 0x40000040 ;  /* 0x40000040ff0f7424 */ /* 0x000fe200078e00ff */
[C---:B------:R-:W-:Y:S01]  /*12a50*/  IADD3 R12, R6.reuse, 0xc02, RZ ;  /* 0x00000c02060c7810 */ /* 0x040fe20007ffe0ff */
[----:B------:R-:W-:Y:S01]  /*12a60*/  IMAD.MOV.U32 R13, RZ, RZ, 0x40000040 ;  /* 0x40000040ff0d7424 */ /* 0x000fe200078e00ff */
[----:B------:R-:W2:Y:S01]  /*12a70*/  LDL R79, [R1+0x14] ;  /* 0x00001400014f7983 */ /* 0x000ea20000100800 */
[----:B------:R-:W-:Y:S01]  /*12a80*/  VIADD R10, R6, 0xc04 ;  /* 0x00000c04060a7836 */ /* 0x000fe20000000000 */
[----:B------:R-:W-:Y:S01]  /*12a90*/  MOV R11, 0x40000040 ;  /* 0x40000040000b7802 */ /* 0x000fe20000000f00 */
[----:B------:R-:W1:Y:S08]  /*12aa0*/  LDC R0, c[0x0][0x448] ;  /* 0x00011200ff007b82 */ /* 0x000e700000000800 */
[----:B------:R-:W3:Y:S01]  /*12ab0*/  LDC.64 R56, c[0x0][0x9e0] ;  /* 0x00027800ff387b82 */ /* 0x000ee20000000a00 */
[----:B------:R-:W-:-:S02]  /*12ac0*/  WARPGROUP.DEPBAR.LE gsb0, 0x0 ;  /* 0x00008000000079c5 */ /* 0x000fc40000010000 */
[----:B------:R-:W-:Y:S01]  /*12ad0*/  WARPGROUP.ARRIVE ;  /* 0x00000000000079c5 */ /* 0x000fe20000000000 */
[----:B------:R-:W-:Y:S01]  /*12ae0*/  VIADD R8, R2, 0x4 ;  /* 0x0000000402087836 */ /* 0x000fe20000000000 */
[----:B0-----:R-:W2:Y:S04]  /*12af0*/  LDL R4, [R1+0x34] ;  /* 0x0000340001047983 */ /* 0x001ea80000100800 */
[----:B------:R-:W-:Y:S01]  /*12b00*/  HGMMA.64x64x16.F32 R24, gdesc[UR4], R24, gsb0 ;  /* 0x00e00000041879f0 */ /* 0x000fe20008000818 */
[----:B------:R-:W-:Y:S01]  /*12b10*/  IMAD.MOV.U32 R9, RZ, RZ, 0x40000040 ;  /* 0x40000040ff097424 */ /* 0x000fe200078e00ff */
[----:B------:R-:W-:Y:S02]  /*12b20*/  R2UR UR4, R222 ;  /* 0x00000000de0472ca */ /* 0x000fe400000e0000 */
[----:B------:R-:W-:-:S02]  /*12b30*/  R2UR UR5, R223 ;  /* 0x00000000df0572ca */ /* 0x000fc400000e0000 */
[----:B------:R-:W-:Y:S02]  /*12b40*/  R2UR UR6, R8 ;  /* 0x00000000080672ca */ /* 0x000fe400000e0000 */
[----:B------:R-:W-:Y:S01]  /*12b50*/  R2UR UR7, R9 ;  /* 0x00000000090772ca */ /* 0x000fe200000e0000 */
[----:B------:R-:W-:Y:S02]  /*12b60*/  WARPGROUP.DEPBAR.LE gsb0, 0x0 ;  /* 0x00008000000079c5 */ /* 0x000fe40000010000 */
[----:B------:R-:W-:-:S10]  /*12b70*/  WARPGROUP.ARRIVE ;  /* 0x00000000000079c5 */ /* 0x000fd40000000000 */
[----:B------:R-:W-:Y:S01]  /*12b80*/  HGMMA.64x64x16.F32 R24, gdesc[UR4], R24, gsb0 ;  /* 0x00e00000041879f0 */ /* 0x000fe20008000818 */
[----:B------:R-:W-:Y:S02]  /*12b90*/  VIADD R8, R2, 0x6 ;  /* 0x0000000602087836 */ /* 0x000fe40000000000 */
[----:B------:R-:W-:Y:S01]  /*12ba0*/  IMAD.MOV.U32 R9, RZ, RZ, 0x40000040 ;  /* 0x40000040ff097424 */ /* 0x000fe200078e00ff */
[----:B------:R-:W-:Y:S02]  /*12bb0*/  R2UR UR4, R216 ;  /* 0x00000000d80472ca */ /* 0x000fe400000e0000 */
[----:B------:R-:W-:Y:S02]  /*12bc0*/  R2UR UR5, R217 ;  /* 0x00000000d90572ca */ /* 0x000fe400000e0000 */
[----:B------:R-:W-:Y:S02]  /*12bd0*/  R2UR UR6, R8 ;  /* 0x00000000080672ca */ /* 0x000fe400000e0000 */
[----:B------:R-:W-:Y:S01]  /*12be0*/  R2UR UR7, R9 ;  /* 0x00000000090772ca */ /* 0x000fe200000e0000 */
[----:B------:R-:W-:-:S02]  /*12bf0*/  WARPGROUP.DEPBAR.LE gsb0, 0x0 ;  /* 0x00008000000079c5 */ /* 0x000fc40000010000 */
        /* <DEDUP_REMOVED lines=102> */
[----:B------:R-:W-:Y:S02]  /*13260*/  VIADD R8, R6, 0xc06 ;  /* 0x00000c0606087836 */ /* 0x000fe40000000000 */
[----:B------:R-:W-:Y:S02]  /*13270*/  IMAD.MOV.U32 R3, RZ, RZ, 0x40000040 ;  /* 0x40000040ff037424 */ /* 0x000fe400078e00ff */
[----:B------:R-:W-:Y:S01]  /*13280*/  IMAD.MOV.U32 R9, RZ, RZ, 0x40000040 ;  /* 0x40000040ff097424 */ /* 0x000fe200078e00ff */
[----:B------:R-:W-:Y:S02]  /*13290*/  R2UR UR6, R2 ;  /* 0x00000000020672ca */ /* 0x000fe400000e0000 */
[----:B------:R-:W-:-:S02]  /*132a0*/  R2UR UR7, R3 ;  /* 0x00000000030772ca */ /* 0x000fc400000e0000 */
[----:B------:R-:W-:Y:S02]  /*132b0*/  R2UR UR4, R8 ;  /* 0x00000000080472ca */ /* 0x000fe400000e0000 */
[----:B------:R-:W-:Y:S02]  /*132c0*/  R2UR UR5, R9 ;  /* 0x00000000090572ca */ /* 0x000fe400000e0000 */
[----:B-1----:R-:W-:-:S13]  /*132d0*/  ISETP.NE.AND P2, PT, R0, 0x1, PT ;  /* 0x000000010000780c */ /* 0x002fda0003f45270 */
[----:B------:R-:W0:Y:S08]  /*132e0*/  @P2 LDC R3, c[0x0][0x44c] ;  /* 0x00011300ff032b82 */ /* 0x000e300000000800 */
[----:B------:R-:W1:Y:S01]  /*132f0*/  @P2 LDC R59, c[0x0][0x450] ;  /* 0x00011400ff3b2b82 */ /* 0x000e620000000800 */
[----:B------:R-:W-:Y:S02]  /*13300*/  WARPGROUP.DEPBAR.LE gsb0, 0x0 ;  /* 0x00008000000079c5 */ /* 0x000fe40000010000 */
[----:B------:R-:W-:-:S06]  /*13310*/  WARPGROUP.ARRIVE ;  /* 0x00000000000079c5 */ /* 0x000fcc0000000000 */
[----:B------:R-:W-:Y:S01]  /*13320*/  HGMMA.64x64x16.F32 R24, gdesc[UR4], R24, gsb0 ;  /* 0x00e00000041879f0 */ /* 0x000fe20008000818 */
[----:B--2---:R-:W-:Y:S01]  /*13330*/  IADD3 R0, R4, R79, RZ ;  /* 0x0000004f04007210 */ /* 0x004fe20007ffe0ff */
[----:B------:R-:W-:-:S04]  /*13340*/  ULDC UR4, c[0x0][0x9dc] ;  /* 0x0002770000047ab9 */ /* 0x000fc80000000800 */
[----:B0-----:R-:W-:-:S04]  /*13350*/  @P2 IMAD.HI.U32 R2, R0, R3, RZ ;  /* 0x0000000300022227 */ /* 0x001fc800078e00ff */
[----:B------:R-:W-:Y:S01]  /*13360*/  IMAD.MOV.U32 R3, RZ, RZ, R0 ;  /* 0x000000ffff037224 */ /* 0x000fe200078e0000 */
[----:B-1----:R-:W-:Y:S01]  /*13370*/  @P2 SHF.R.U32.HI R3, RZ, R59, R2 ;  /* 0x0000003bff032219 */ /* 0x002fe20000011602 */
[----:B------:R-:W-:-:S04]  /*13380*/  IMAD.MOV.U32 R2, RZ, RZ, -0x40 ;  /* 0xffffffc0ff027424 */ /* 0x000fc800078e00ff */
[----:B------:R-:W0:Y:S01]  /*13390*/  SHFL.IDX PT, R58, R3, RZ, 0x1c1f ;  /* 0x001c1fff033a7589 */ /* 0x000e2200000e0000 */
[----:B------:R-:W-:Y:S02]  /*133a0*/  IMAD R66, R23, R2, 0x40 ;  /* 0x0000004017427424 */ /* 0x000fe400078e0202 */
[----:B------:R-:W-:Y:S02]  /*133b0*/  @!P1 VIADD R0, R5, 0x30840 ;  /* 0x0003084005009836 */ /* 0x000fe40000000000 */
[----:B------:R-:W-:Y:S01]  /*133c0*/  VIADD R2, R66, 0x1 ;  /* 0x0000000142027836 */ /* 0x000fe20000000000 */
[----:B---3--:R-:W-:Y:S01]  /*133d0*/  ISETP.GE.AND P3, PT, R57, 0x1, PT ;  /* 0x000000013900780c */ /* 0x008fe20003f66270 */
[----:B------:R-:W-:Y:S01]  /*133e0*/  IMAD.U32 R232, RZ, RZ, UR4 ;  /* 0x00000004ffe87e24 */ /* 0x000fe2000f8e00ff */
[----:B------:R-:W-:Y:S01]  /*133f0*/  @!P1 PRMT R0, RZ, 0x654, R0 ;  /* 0x00000654ff009816 */ /* 0x000fe20000000000 */
[----:B------:R-:W-:-:S03]  /*13400*/  IMAD R2, R229, -0x2, R2 ;  /* 0xfffffffee5027824 */ /* 0x000fc600078e0202 */
[----:B------:R-:W-:Y:S02]  /*13410*/  LOP3.LUT R4, RZ, R232, RZ, 0x33, !PT ;  /* 0x000000e8ff047212 */ /* 0x000fe400078e33ff */
[----:B------:R-:W-:-:S05]  /*13420*/  IADD3 R5, -R220, R2, R221 ;  /* 0x00000002dc057210 */ /* 0x000fca0007ffe1dd */
[C---:B------:R-:W-:Y:S02]  /*13430*/  IMAD.IADD R63, R5.reuse, 0x1, R56 ;  /* 0x00000001053f7824 */ /* 0x040fe400078e0238 */
[----:B------:R-:W-:Y:S01]  /*13440*/  IMAD.IADD R65, R5, 0x1, R4 ;  /* 0x0000000105417824 */ /* 0x000fe200078e0204 */
[----:B------:R-:W-:-:S03]  /*13450*/  LEA R61, R23, 0xffffffc0, 0x6 ;  /* 0xffffffc0173d7811 */ /* 0x000fc600078e30ff */
[----:B0-----:R-:W-:Y:S01]  /*13460*/  IMAD.IADD R5, R65, 0x1, R58 ;  /* 0x0000000141057824 */ /* 0x001fe200078e023a */
[----:B------:R-:W-:Y:S02]  /*13470*/  WARPGROUP.DEPBAR.LE gsb0, 0x0 ;  /* 0x00008000000079c5 */ /* 0x000fe40000010000 */
[----:B------:R0:W-:Y:S02]  /*13480*/  @!P1 SYNCS.ARRIVE.TRANS64.RED.A1T0 RZ, [R0+URZ], RZ ;  /* 0x000000ff00ff99a7 */ /* 0x0001e4000810043f */
[----:B0-----:R-:W-:-:S05]  /*13490*/  IADD3 R0, R221, R66, RZ ;  /* 0x00000042dd007210 */ /* 0x001fca0007ffe0ff */
[----:B------:R-:W-:-:S05]  /*134a0*/  IMAD R74, R229, -0x2, R0 ;  /* 0xfffffffee54a7824 */ /* 0x000fca00078e0200 */
[----:B------:R-:W-:Y:S01]  /*134b0*/  VIADDMNMX R0, R58, R63, R74, PT ;  /* 0x0000003f3a007246 */ /* 0x000fe2000380014a */
[----:B------:R-:W-:Y:S06]  /*134c0*/  @!P3 BRA `(.L_x_1938) ;  /* 0x000000000050b947 */ /* 0x000fec0003800000 */
[----:B------:R-:W-:Y:S01]  /*134d0*/  IADD3 R2, -R220, R221, R58 ;  /* 0x000000dddc027210 */ /* 0x000fe20007ffe13a */
[----:B------:R-:W-:Y:S03]  /*134e0*/  BSSY B0, `(.L_x_1939) ;  /* 0x000000e000007945 */ /* 0x000fe60003800000 */
        /* <DEDUP_REMOVED lines=9> */
.L_x_1940:
[----:B------:R-:W-:-:S13]  /*13580*/  ISETP.NE.AND P4, PT, R57, 0x1, PT ;  /* 0x000000013900780c */ /* 0x000fda0003f85270 */
[----:B------:R-:W0:Y:S02]  /*13590*/  @P4 LDC.64 R58, c[0x0][0x9e8] ;  /* 0x00027a00ff3a4b82 */ /* 0x000e240000000a00 */
[----:B0-----:R-:W-:-:S05]  /*135a0*/  @P4 IMAD.HI.U32 R4, R2, R58, RZ ;  /* 0x0000003a02044227 */ /* 0x001fca00078e00ff */
[----:B------:R-:W-:-:S07]  /*135b0*/  @P4 SHF.R.U32.HI R2, RZ, R59, R4 ;  /* 0x0000003bff024219 */ /* 0x000fce0000011604 */
.L_x_1941:
[----:B------:R-:W-:Y:S05]  /*135c0*/  BSYNC B0 ;  /* 0x0000000000007941 */ /* 0x000fea0003800000 */
.L_x_1939:
[----:B------:R-:W-:-:S04]  /*135d0*/  IMAD R2, R2, R57, -R61 ;  /* 0x0000003902027224 */ /* 0x000fc800078e0a3d */
[----:B------:R-:W-:-:S05]  /*135e0*/  IMAD R2, R229, -0x2, R2 ;  /* 0xfffffffee5027824 */ /* 0x000fca00078e0202 */
[----:B------:R-:W-:Y:S02]  /*135f0*/  VIMNMX R5, R5, R2, !PT ;  /* 0x0000000205057248 */ /* 0x000fe40007fe0100 */
[----:B------:R-:W-:-:S07]  /*13600*/  VIADDMNMX R0, R2, R57, R0, PT ;  /* 0x0000003902007246 */ /* 0x000fce0003800100 */
.L_x_1938:
[C---:B------:R-:W-:Y:S02]  /*13610*/  ISETP.GE.AND P4, PT, R66.reuse, 0x2, PT ;  /* 0x000000024200780c */ /* 0x040fe40003f86270 */
[----:B------:R-:W-:Y:S02]  /*13620*/  ISETP.GE.AND P6, PT, R66, 0x9, PT ;  /* 0x000000094200780c */ /* 0x000fe40003fc6270 */
[----:B------:R-:W-:Y:S02]  /*13630*/  ISETP.GT.AND P5, PT, R5, 0x1, !P4 ;  /* 0x000000010500780c */ /* 0x000fe400067a4270 */
[----:B------:R-:W-:Y:S02]  /*13640*/  P2R R59, PR, RZ, 0x40 ;  /* 0x00000040ff3b7803 */ /* 0x000fe40000000000 */
[----:B------:R-:W-:-:S04]  /*13650*/  ISETP.LT.OR P5, PT, R0, 0x2, P5 ;  /* 0x000000020000780c */ /* 0x000fc80002fa1670 */
[----:B------:R-:W-:Y:S02]  /*13660*/  FSEL R80, R25, -INF , !P5 ;  /* 0xff80000019507808 */ /* 0x000fe40006800000 */
[----:B------:R-:W-:Y:S02]  /*13670*/  ISETP.GT.AND P5, PT, R5, 0x8, !P6 ;  /* 0x000000080500780c */ /* 0x000fe400077a4270 */
[----:B------:R-:W-:Y:S02]  /*13680*/  ISETP.GE.AND P6, PT, R66, 0xa, PT ;  /* 0x0000000a4200780c */ /* 0x000fe40003fc6270 */
[----:B------:R-:W-:Y:S02]  /*13690*/  ISETP.LT.OR P5, PT, R0, 0x9, P5 ;  /* 0x000000090000780c */ /* 0x000fe40002fa1670 */
[----:B------:R-:W-:Y:S02]  /*136a0*/  P2R R67, PR, RZ, 0x40 ;  /* 0x00000040ff437803 */ /* 0x000fe40000000000 */
[----:B------:R-:W-:-:S02]  /*136b0*/  FSEL R82, R28, -INF , !P5 ;  /* 0xff8000001c527808 */ /* 0x000fc40006800000 */
[----:B------:R-:W-:Y:S02]  /*136c0*/  ISETP.GT.AND P5, PT, R5, 0x9, !P6 ;  /* 0x000000090500780c */ /* 0x000fe400077a4270 */
[----:B------:R-:W-:Y:S02]  /*136d0*/  ISETP.GE.AND P6, PT, R66, 0x11, PT ;  /* 0x000000114200780c */ /* 0x000fe40003fc6270 */
[----:B------:R-:W-:Y:S02]  /*136e0*/  ISETP.LT.OR P5, PT, R0, 0xa, P5 ;  /* 0x0000000a0000780c */ /* 0x000fe40002fa1670 */
[----:B------:R-:W-:Y:S02]  /*136f0*/  P2R R69, PR, RZ, 0x40 ;  /* 0x00000040ff457803 */ /* 0x000fe40000000000 */
[----:B------:R-:W-:Y:S02]  /*13700*/  FSEL R64, R29, -INF , !P5 ;  /* 0xff8000001d407808 */ /* 0x000fe40006800000 */
[----:B------:R-:W-:-:S02]  /*13710*/  ISETP.GT.AND P5, PT, R5, 0x10, !P6 ;  /* 0x000000100500780c */ /* 0x000fc400077a4270 */
[----:B------:R-:W-:Y:S02]  /*13720*/  ISETP.GE.AND P6, PT, R66, 0x12, PT ;  /* 0x000000124200780c */ /* 0x000fe40003fc6270 */
[----:B------:R-:W-:Y:S02]  /*13730*/  ISETP.LT.OR P5, PT, R0, 0x11, P5 ;  /* 0x000000110000780c */ /* 0x000fe40002fa1670 */
[----:B------:R-:W-:Y:S02]  /*13740*/  P2R R70, PR, RZ, 0x40 ;  /* 0x00000040ff467803 */ /* 0x000fe40000000000 */
[----:B------:R-:W-:Y:S02]  /*13750*/  FSEL R62, R32, -INF , !P5 ;  /* 0xff800000203e7808 */ /* 0x000fe40006800000 */
[----:B------:R-:W-:Y:S02]  /*13760*/  ISETP.GT.AND P5, PT, R5, 0x11, !P6 ;  /* 0x000000110500780c */ /* 0x000fe400077a4270 */
[----:B------:R-:W-:-:S02]  /*13770*/  ISETP.GE.AND P6, PT, R66, 0x19, PT ;  /* 0x000000194200780c */ /* 0x000fc40003fc6270 */
[----:B------:R-:W-:Y:S02]  /*13780*/  ISETP.LT.OR P5, PT, R0, 0x12, P5 ;  /* 0x000000120000780c */ /* 0x000fe40002fa1670 */
[----:B------:R-:W-:Y:S02]  /*13790*/  P2R R71, PR, RZ, 0x40 ;  /* 0x00000040ff477803 */ /* 0x000fe40000000000 */
[----:B------:R-:W-:Y:S02]  /*137a0*/  FSEL R60, R33, -INF , !P5 ;  /* 0xff800000213c7808 */ /* 0x000fe40006800000 */
[----:B------:R-:W-:Y:S02]  /*137b0*/  ISETP.GT.AND P5, PT, R5, 0x18, !P6 ;  /* 0x000000180500780c */ /* 0x000fe400077a4270 */
[----:B------:R-:W-:Y:S02]  /*137c0*/  ISETP.GE.AND P6, PT, R66, 0x1a, PT ;  /* 0x0000001a4200780c */ /* 0x000fe40003fc6270 */
[----:B------:R-:W-:-:S02]  /*137d0*/  ISETP.LT.OR P5, PT, R0, 0x19, P5 ;  /* 0x000000190000780c */ /* 0x000fc40002fa1670 */
[----:B------:R-:W-:Y:S02]  /*137e0*/  P2R R72, PR, RZ, 0x40 ;  /* 0x00000040ff487803 */ /* 0x000fe40000000000 */
[----:B------:R-:W-:Y:S02]  /*137f0*/  FSEL R58, R36, -INF , !P5 ;  /* 0xff800000243a7808 */ /* 0x000fe40006800000 */
[----:B------:R-:W-:Y:S02]  /*13800*/  ISETP.GT.AND P5, PT, R5, 0x19, !P6 ;  /* 0x000000190500780c */ /* 0x000fe400077a4270 */
[----:B------:R-:W-:Y:S02]  /*13810*/  ISETP.GE.AND P6, PT, R66, 0x21, PT ;  /* 0x000000214200780c */ /* 0x000fe40003fc6270 */
[----:B------:R-:W-:-:S04]  /*13820*/  ISETP.LT.OR P5, PT, R0, 0x1a, P5 ;  /* 0x0000001a0000780c */ /* 0x000fc80002fa1670 */
        /* <DEDUP_REMOVED lines=41> */
[----:B------:R-:W-:-:S04]  /*13ac0*/  ISETP.GT.AND P6, PT, R5, 0x39, !P6 ;  /* 0x000000390500780c */ /* 0x000fc800077c4270 */
[----:B------:R-:W-:Y:S02]  /*13ad0*/  ISETP.LT.OR P6, PT, R0, 0x3a, P6 ;  /* 0x0000003a0000780c */ /* 0x000fe400037c1670 */
[----:B------:R-:W0:Y:S02]  /*13ae0*/  SHFL.IDX PT, R0, R3, 0x1, 0x1c1f ;  /* 0x003c1f0003007f89 */ /* 0x000e2400000e0000 */
[----:B------:R-:W-:Y:S02]  /*13af0*/  FSEL R24, R53, -INF , !P6 ;  /* 0xff80000035187808 */ /* 0x000fe40007000000 */
[----:B0-----:R-:W-:Y:S01]  /*13b00*/  VIADDMNMX R74, R0, R63, R74, PT ;  /* 0x0000003f004a7246 */ /* 0x001fe2000380014a */
[----:B------:R-:W-:Y:S01]  /*13b10*/  IMAD.IADD R25, R65, 0x1, R0 ;  /* 0x0000000141197824 */ /* 0x000fe200078e0200 */
        /* <DEDUP_REMOVED lines=12> */
.L_x_1944:
[----:B------:R-:W-:-:S13]  /*13be0*/  ISETP.NE.AND P6, PT, R57, 0x1, PT ;  /* 0x000000013900780c */ /* 0x000fda0003fc5270 */
[----:B------:R-:W0:Y:S02]  /*13bf0*/  @P6 LDC.64 R32, c[0x0][0x9e8] ;  /* 0x00027a00ff206b82 */ /* 0x000e240000000a00 */
[----:B0-----:R-:W-:-:S05]  /*13c00*/  @P6 IMAD.HI.U32 R32, R0, R32, RZ ;  /* 0x0000002000206227 */ /* 0x001fca00078e00ff */
[----:B------:R-:W-:-:S07]  /*13c10*/  @P6 SHF.R.U32.HI R0, RZ, R33, R32 ;  /* 0x00000021ff006219 */ /* 0x000fce0000011620 */
.L_x_1945:
[----:B------:R-:W-:Y:S05]  /*13c20*/  BSYNC B0 ;  /* 0x0000000000007941 */ /* 0x000fea0003800000 */
.L_x_1943:
[----:B------:R-:W-:-:S04]  /*13c30*/  IMAD R0, R0, R57, -R61 ;  /* 0x0000003900007224 */ /* 0x000fc800078e0a3d */
[----:B------:R-:W-:-:S05]  /*13c40*/  IMAD R0, R229, -0x2, R0 ;  /* 0xfffffffee5007824 */ /* 0x000fca00078e0200 */
[----:B------:R-:W-:Y:S02]  /*13c50*/  VIMNMX R25, R25, R0, !PT ;  /* 0x0000000019197248 */ /* 0x000fe40007fe0100 */
[----:B------:R-:W-:-:S07]  /*13c60*/  VIADDMNMX R74, R0, R57, R74, PT ;  /* 0x00000039004a7246 */ /* 0x000fce000380014a */
.L_x_1942:
[----:B------:R-:W-:Y:S01]  /*13c70*/  ISETP.GT.AND P4, PT, R25, 0x1, !P4 ;  /* 0x000000011900780c */ /* 0x000fe20006784270 */
[----:B------:R-:W-:Y:S01]  /*13c80*/  ULDC UR4, c[0x0][0x988] ;  /* 0x0002620000047ab9 */ /* 0x000fe20000000800 */
[----:B------:R-:W-:Y:S01]  /*13c90*/  ISETP.NE.AND P6, PT, R59, RZ, PT ;  /* 0x000000ff3b00720c */ /* 0x000fe20003fc5270 */
[----:B------:R-:W-:Y:S01]  /*13ca0*/  VIADD R23, R23, 0xfffffffe ;  /* 0xfffffffe17177836 */ /* 0x000fe20000000000 */
[----:B------:R-:W-:Y:S02]  /*13cb0*/  ISETP.LT.OR P4, PT, R74, 0x2, P4 ;  /* 0x000000024a00780c */ /* 0x000fe40002781670 */
[----:B------:R-:W-:Y:S02]  /*13cc0*/  FMNMX.FTZ R3, R78, R80, !PT ;  /* 0x000000504e037209 */ /* 0x000fe40007810000 */
[----:B------:R-:W-:Y:S02]  /*13cd0*/  FSEL R32, R27, -INF , !P4 ;  /* 0xff8000001b207808 */ /* 0x000fe40006000000 */
        /* <DEDUP_REMOVED lines=20> */
[----:B------:R-:W-:Y:S02]  /*13e20*/  FMNMX.FTZ R3, R44, R3, !PT ;  /* 0x000000032c037209 */ /* 0x000fe40007810000 */
[----:B------:R-:W-:Y:S02]  /*13e30*/  ISETP.GT.AND P4, PT, R25, 0x11, !P4 ;  /* 0x000000111900780c */ /* 0x000fe40006784270 */
[----:B------:R-:W-:Y:S02]  /*13e40*/  FMNMX.FTZ R3, R4, R3, !PT ;  /* 0x0000000304037209 */ /* 0x000fe40007810000 */
[----:B------:R-:W-:Y:S02]  /*13e50*/  ISETP.LT.OR P4, PT, R74, 0x12, P4 ;  /* 0x000000124a00780c */ /* 0x000fe40002781670 */
[----:B------:R-:W-:-:S02]  /*13e60*/  FMNMX.FTZ R3, R48, R3, !PT ;  /* 0x0000000330037209 */ /* 0x000fc40007810000 */
[----:B------:R-:W-:Y:S02]  /*13e70*/  FSEL R70, R35, -INF , !P4 ;  /* 0xff80000023467808 */ /* 0x000fe40006000000 */
[----:B------:R-:W-:Y:S02]  /*13e80*/  ISETP.NE.AND P4, PT, R71, RZ, PT ;  /* 0x000000ff4700720c */ /* 0x000fe40003f85270 */
[----:B------:R-:W-:Y:S02]  /*13e90*/  FMNMX.FTZ R3, R2, R3, !PT ;  /* 0x0000000302037209 */ /* 0x000fe40007810000 */
[----:B------:R-:W-:Y:S02]  /*13ea0*/  ISETP.GT.AND P4, PT, R25, 0x18, !P4 ;  /* 0x000000181900780c */ /* 0x000fe40006784270 */
[----:B------:R-:W-:Y:S02]  /*13eb0*/  FMNMX.FTZ R3, R52, R3, !PT ;  /* 0x0000000334037209 */ /* 0x000fe40007810000 */
[----:B------:R-:W-:-:S02]  /*13ec0*/  ISETP.LT.OR P4, PT, R74, 0x19, P4 ;  /* 0x000000194a00780c */ /* 0x000fc40002781670 */
[----:B------:R-:W-:Y:S02]  /*13ed0*/  ISETP.NE.AND P6, PT, R29, RZ, PT ;  /* 0x000000ff1d00720c */ /* 0x000fe40003fc5270 */
[----:B------:R-:W-:Y:S02]  /*13ee0*/  FSEL R38, R38, -INF , !P4 ;  /* 0xff80000026267808 */ /* 0x000fe40006000000 */
[----:B------:R-:W-:Y:S02]  /*13ef0*/  ISETP.NE.AND P4, PT, R72, RZ, PT ;  /* 0x000000ff4800720c */ /* 0x000fe40003f85270 */
[----:B------:R-:W-:Y:S01]  /*13f00*/  FMNMX.FTZ R29, R24, R3, !PT ;  /* 0x00000003181d7209 */ /* 0x000fe20007810000 */
[----:B------:R-:W-:Y:S01]  /*13f10*/  IMAD.U32 R3, RZ, RZ, UR4 ;  /* 0x00000004ff037e24 */ /* 0x000fe2000f8e00ff */
[C---:B------:R-:W-:Y:S02]  /*13f20*/  ISETP.GT.AND P4, PT, R25.reuse, 0x19, !P4 ;  /* 0x000000191900780c */ /* 0x040fe40006784270 */
[----:B------:R-:W-:Y:S01]  /*13f30*/  ISETP.GT.AND P5, PT, R25, 0x38, !P5 ;  /* 0x000000381900780c */ /* 0x000fe20006fa4270 */
[----:B------:R-:W0:Y:S01]  /*13f40*/  SHFL.BFLY PT, R76, R29, 0x2, 0x1f ;  /* 0x0c401f001d4c7f89 */ /* 0x000e2200000e0000 */
[----:B------:R-:W-:-:S02]  /*13f50*/  ISETP.LT.OR P4, PT, R74, 0x1a, P4 ;  /* 0x0000001a4a00780c */ /* 0x000fc40002781670 */
[----:B------:R-:W-:Y:S02]  /*13f60*/  ISETP.LT.OR P5, PT, R74, 0x39, P5 ;  /* 0x000000394a00780c */ /* 0x000fe40002fa1670 */
[----:B------:R-:W-:Y:S02]  /*13f70*/  FSEL R72, R39, -INF , !P4 ;  /* 0xff80000027487808 */ /* 0x000fe40006000000 */
[----:B------:R-:W-:Y:S02]  /*13f80*/  ISETP.NE.AND P4, PT, R37, RZ, PT ;  /* 0x000000ff2500720c */ /* 0x000fe40003f85270 */
[----:B------:R-:W-:Y:S02]  /*13f90*/  FSEL R54, R54, -INF , !P5 ;  /* 0xff80000036367808 */ /* 0x000fe40006800000 */
[----:B------:R-:W-:-:S04]  /*13fa0*/  ISETP.GT.AND P4, PT, R25, 0x20, !P4 ;  /* 0x000000201900780c */ /* 0x000fc80006784270 */
[----:B------:R-:W-:-:S04]  /*13fb0*/  ISETP.LT.OR P4, PT, R74, 0x21, P4 ;  /* 0x000000214a00780c */ /* 0x000fc80002781670 */
[----:B------:R-:W-:Y:S02]  /*13fc0*/  FSEL R42, R42, -INF , !P4 ;  /* 0xff8000002a2a7808 */ /* 0x000fe40006000000 */
[----:B------:R-:W-:Y:S02]  /*13fd0*/  ISETP.NE.AND P4, PT, R73, RZ, PT ;  /* 0x000000ff4900720c */ /* 0x000fe40003f85270 */
[----:B0-----:R-:W-:Y:S02]  /*13fe0*/  FMNMX.FTZ R76, R29, R76, !PT ;  /* 0x0000004c1d4c7209 */ /* 0x001fe40007810000 */
[----:B------:R-:W-:-:S03]  /*13ff0*/  ISETP.GT.AND P4, PT, R25, 0x21, !P4 ;  /* 0x000000211900780c */ /* 0x000fc60006784270 */
[----:B------:R-:W0:Y:S01]  /*14000*/  SHFL.BFLY PT, R5, R76, 0x1, 0x1f ;  /* 0x0c201f004c057f89 */ /* 0x000e2200000e0000 */
[----:B------:R-:W-:-:S04]  /*14010*/  ISETP.LT.OR P4, PT, R74, 0x22, P4 ;  /* 0x000000224a00780c */ /* 0x000fc80002781670 */
[----:B------:R-:W-:Y:S02]  /*14020*/  FSEL R30, R43, -INF , !P4 ;  /* 0xff8000002b1e7808 */ /* 0x000fe40006000000 */
[----:B------:R-:W-:-:S04]  /*14030*/  ISETP.NE.AND P4, PT, R41, RZ, PT ;  /* 0x000000ff2900720c */ /* 0x000fc80003f85270 */
[----:B------:R-:W-:-:S04]  /*14040*/  ISETP.GT.AND P4, PT, R25, 0x28, !P4 ;  /* 0x000000281900780c */ /* 0x000fc80006784270 */
[----:B------:R-:W-:-:S04]  /*14050*/  ISETP.LT.OR P4, PT, R74, 0x29, P4 ;  /* 0x000000294a00780c */ /* 0x000fc80002781670 */
[----:B------:R-:W-:Y:S02]  /*14060*/  FSEL R46, R46, -INF , !P4 ;  /* 0xff8000002e2e7808 */ /* 0x000fe40006000000 */
[----:B------:R-:W-:Y:S02]  /*14070*/  ISETP.NE.AND P4, PT, R75, RZ, PT ;  /* 0x000000ff4b00720c */ /* 0x000fe40003f85270 */
[----:B0-----:R-:W-:Y:S02]  /*14080*/  FMNMX.FTZ R5, R76, R5, !PT ;  /* 0x000000054c057209 */ /* 0x001fe40007810000 */
[----:B------:R-:W-:-:S03]  /*14090*/  ISETP.GT.AND P4, PT, R25, 0x29, !P4 ;  /* 0x000000291900780c */ /* 0x000fc60006784270 */
[----:B------:R-:W-:Y:S01]  /*140a0*/  FMUL.FTZ R27, R5, R3 ;  /* 0x00000003051b7220 */ /* 0x000fe20000410000 */
[----:B------:R-:W-:-:S04]  /*140b0*/  ISETP.LT.OR P4, PT, R74, 0x2a, P4 ;  /* 0x0000002a4a00780c */ /* 0x000fc80002781670 */
[----:B------:R-:W-:Y:S02]  /*140c0*/  FSEL R0, R47, -INF , !P4 ;  /* 0xff8000002f007808 */ /* 0x000fe40006000000 */
[----:B------:R-:W-:Y:S02]  /*140d0*/  ISETP.NE.AND P4, PT, R45, RZ, PT ;  /* 0x000000ff2d00720c */ /* 0x000fe40003f85270 */
[----:B------:R-:W-:Y:S02]  /*140e0*/  MOV R47, R79 ;  /* 0x0000004f002f7202 */ /* 0x000fe40000000f00 */
[----:B------:R-:W-:-:S04]  /*140f0*/  ISETP.GT.AND P4, PT, R25, 0x30, !P4 ;  /* 0x000000301900780c */ /* 0x000fc80006784270 */
[----:B------:R-:W-:-:S04]  /*14100*/  ISETP.LT.OR P4, PT, R74, 0x31, P4 ;  /* 0x000000314a00780c */ /* 0x000fc80002781670 */
[----:B------:R-:W-:Y:S02]  /*14110*/  FSEL R50, R50, -INF , !P4 ;  /* 0xff80000032327808 */ /* 0x000fe40006000000 */
[----:B------:R-:W-:Y:S02]  /*14120*/  ISETP.GT.AND P4, PT, R25, RZ, !P6 ;  /* 0x000000ff1900720c */ /* 0x000fe40007784270 */
[----:B------:R-:W-:Y:S02]  /*14130*/  ISETP.NE.AND P6, PT, R49, RZ, PT ;  /* 0x000000ff3100720c */ /* 0x000fe40003fc5270 */
[----:B------:R-:W-:Y:S01]  /*14140*/  ISETP.LT.OR P4, PT, R74, 0x1, P4 ;  /* 0x000000014a00780c */ /* 0x000fe20002781670 */
[----:B------:R-:W0:Y:S01]  /*14150*/  @P2 LDC R49, c[0x0][0x450] ;  /* 0x00011400ff312b82 */ /* 0x000e220000000800 */
[----:B------:R-:W-:Y:S02]  /*14160*/  ISETP.GT.AND P6, PT, R25, 0x39, !P6 ;  /* 0x000000391900780c */ /* 0x000fe400077c4270 */
[----:B------:R-:W-:-:S02]  /*14170*/  FSEL R26, R26, -INF , !P4 ;  /* 0xff8000001a1a7808 */ /* 0x000fc40006000000 */
[----:B------:R-:W-:Y:S02]  /*14180*/  FSETP.NEU.FTZ.AND P4, PT, R5, -INF , PT ;  /* 0xff8000000500780b */ /* 0x000fe40003f9d000 */
[----:B------:R-:W-:Y:S02]  /*14190*/  ISETP.LT.OR P6, PT, R74, 0x3a, P6 ;  /* 0x0000003a4a00780c */ /* 0x000fe400037c1670 */
[----:B------:R-:W-:Y:S02]  /*141a0*/  FSEL R31, R27, RZ, P4 ;  /* 0x000000ff1b1f7208 */ /* 0x000fe40002000000 */
[----:B------:R-:W-:Y:S02]  /*141b0*/  FMNMX.FTZ R27, R26, R32, !PT ;  /* 0x000000201a1b7209 */ /* 0x000fe40007810000 */
[----:B------:R-:W-:Y:S01]  /*141c0*/  ISETP.NE.AND P4, PT, R77, RZ, PT ;  /* 0x000000ff4d00720c */ /* 0x000fe20003f85270 */
[--C-:B------:R-:W-:Y:S01]  /*141d0*/  FFMA.FTZ R35, R64, R3, -R31.reuse ;  /* 0x0000000340237223 */ /* 0x100fe2000001081f */
[----:B------:R-:W-:Y:S01]  /*141e0*/  FMNMX.FTZ R27, R66, R27, !PT ;  /* 0x0000001b421b7209 */ /* 0x000fe20007810000 */
[-CC-:B------:R-:W-:Y:S01]  /*141f0*/  FFMA.FTZ R29, R78, R3.reuse, -R31.reuse ;  /* 0x000000034e1d7223 */ /* 0x180fe2000001081f */
[----:B------:R-:W-:Y:S01]  /*14200*/  ISETP.GT.AND P4, PT, R25, 0x31, !P4 ;  /* 0x000000311900780c */ /* 0x000fe20006784270 */
[--C-:B------:R-:W-:Y:S01]  /*14210*/  FFMA.FTZ R25, R80, R3, -R31.reuse ;  /* 0x0000000350197223 */ /* 0x100fe2000001081f */
[----:B------:R-:W-:Y:S01]  /*14220*/  FMNMX.FTZ R27, R68, R27, !PT ;  /* 0x0000001b441b7209 */ /* 0x000fe20007810000 */
[----:B------:R1:W-:Y:S01]  /*14230*/  MUFU.EX2 R198, R35 ;  /* 0x0000002300c67308 */ /* 0x0003e20000000800 */
[----:B------:R-:W-:Y:S01]  /*14240*/  ISETP.LT.OR P4, PT, R74, 0x32, P4 ;  /* 0x000000324a00780c */ /* 0x000fe20002781670 */
[--C-:B------:R-:W-:Y:S01]  /*14250*/  FFMA.FTZ R33, R82, R3, -R31.reuse ;  /* 0x0000000352217223 */ /* 0x100fe2000001081f */
[----:B------:R-:W-:Y:S01]  /*14260*/  FMNMX.FTZ R27, R34, R27, !PT ;  /* 0x0000001b221b7209 */ /* 0x000fe20007810000 */
[-CC-:B------:R-:W-:Y:S01]  /*14270*/  FFMA.FTZ R62, R62, R3.reuse, -R31.reuse ;  /* 0x000000033e3e7223 */ /* 0x180fe2000001081f */
[----:B------:R-:W-:Y:S01]  /*14280*/  FSEL R76, R51, -INF , !P4 ;  /* 0xff800000334c7808 */ /* 0x000fe20006000000 */
[--C-:B------:R-:W-:Y:S01]  /*14290*/  FFMA.FTZ R60, R60, R3, -R31.reuse ;  /* 0x000000033c3c7223 */ /* 0x100fe2000001081f */
[----:B------:R-:W-:Y:S01]  /*142a0*/  FMNMX.FTZ R27, R70, R27, !PT ;  /* 0x0000001b461b7209 */ /* 0x000fe20007810000 */
[----:B------:R-:W-:Y:S01]  /*142b0*/  MUFU.EX2 R196, R25 ;  /* 0x0000001900c47308 */ /* 0x000fe20000000800 */
[----:B------:R-:W-:Y:S01]  /*142c0*/  FSEL R74, R55, -INF , !P6 ;  /* 0xff800000374a7808 */ /* 0x000fe20007000000 */
[--C-:B-1----:R-:W-:Y:S01]  /*142d0*/  FFMA.FTZ R35, R4, R3, -R31.reuse ;  /* 0x0000000304237223 */ /* 0x102fe2000001081f */
[----:B------:R-:W-:Y:S01]  /*142e0*/  FMNMX.FTZ R27, R38, R27, !PT ;  /* 0x0000001b261b7209 */ /* 0x000fe20007810000 */
[-CC-:B------:R-:W-:Y:S01]  /*142f0*/  FFMA.FTZ R58, R58, R3.reuse, -R31.reuse ;  /* 0x000000033a3a7223 */ /* 0x180fe2000001081f */
[-CC-:B------:R-:W-:Y:S01]  /*14300*/  FFMA.FTZ R36, R36, R3.reuse, -R31.reuse ;  /* 0x0000000324247223 */ /* 0x180fe2000001081f */
[--C-:B------:R-:W-:Y:S01]  /*14310*/  FFMA.FTZ R40, R40, R3, -R31.reuse ;  /* 0x0000000328287223 */ /* 0x100fe2000001081f */
[----:B------:R-:W-:Y:S01]  /*14320*/  FMNMX.FTZ R27, R72, R27, !PT ;  /* 0x0000001b481b7209 */ /* 0x000fe20007810000 */
[-CC-:B------:R-:W-:Y:S01]  /*14330*/  FFMA.FTZ R28, R28, R3.reuse, -R31.reuse ;  /* 0x000000031c1c7223 */ /* 0x180fe2000001081f */
[-CC-:B------:R-:W-:Y:S01]  /*14340*/  FFMA.FTZ R44, R44, R3.reuse, -R31.reuse ;  /* 0x000000032c2c7223 */ /* 0x180fe2000001081f */
[--C-:B------:R-:W-:Y:S01]  /*14350*/  FFMA.FTZ R48, R48, R3, -R31.reuse ;  /* 0x0000000330307223 */ /* 0x100fe2000001081f */
[----:B------:R-:W-:Y:S01]  /*14360*/  FMNMX.FTZ R27, R42, R27, !PT ;  /* 0x0000001b2a1b7209 */ /* 0x000fe20007810000 */
[-CC-:B------:R-:W-:Y:S01]  /*14370*/  FFMA.FTZ R2, R2, R3.reuse, -R31.reuse ;  /* 0x0000000302027223 */ /* 0x180fe2000001081f */
[-CC-:B------:R-:W-:Y:S01]  /*14380*/  FFMA.FTZ R52, R52, R3.reuse, -R31.reuse ;  /* 0x0000000334347223 */ /* 0x180fe2000001081f */
[----:B------:R-:W-:Y:S01]  /*14390*/  FFMA.FTZ R24, R24, R3, -R31 ;  /* 0x0000000318187223 */ /* 0x000fe2000001081f */
[----:B------:R-:W-:Y:S01]  /*143a0*/  FMNMX.FTZ R27, R30, R27, !PT ;  /* 0x0000001b1e1b7209 */ /* 0x000fe20007810000 */
[----:B------:R-:W1:Y:S03]  /*143b0*/  MUFU.EX2 R29, R29 ;  /* 0x0000001d001d7308 */ /* 0x000e660000000800 */
[----:B------:R-:W-:-:S04]  /*143c0*/  FMNMX.FTZ R27, R46, R27, !PT ;  /* 0x0000001b2e1b7209 */ /* 0x000fc80007810000 */
[----:B------:R-:W-:Y:S01]  /*143d0*/  FMNMX.FTZ R27, R0, R27, !PT ;  /* 0x0000001b001b7209 */ /* 0x000fe20007810000 */
[----:B------:R-:W-:Y:S03]  /*143e0*/  MUFU.EX2 R33, R33 ;  /* 0x0000002100217308 */ /* 0x000fe60000000800 */
[----:B------:R-:W-:-:S04]  /*143f0*/  FMNMX.FTZ R27, R50, R27, !PT ;  /* 0x0000001b321b7209 */ /* 0x000fc80007810000 */
[----:B------:R-:W-:Y:S01]  /*14400*/  FMNMX.FTZ R27, R76, R27, !PT ;  /* 0x0000001b4c1b7209 */ /* 0x000fe20007810000 */
[----:B------:R-:W-:Y:S03]  /*14410*/  MUFU.EX2 R62, R62 ;  /* 0x0000003e003e7308 */ /* 0x000fe60000000800 */
[----:B------:R-:W-:-:S04]  /*14420*/  FMNMX.FTZ R27, R54, R27, !PT ;  /* 0x0000001b361b7209 */ /* 0x000fc80007810000 */
[----:B------:R-:W-:Y:S01]  /*14430*/  FMNMX.FTZ R27, R74, R27, !PT ;  /* 0x0000001b4a1b7209 */ /* 0x000fe20007810000 */
[----:B------:R-:W2:Y:S04]  /*14440*/  MUFU.EX2 R37, R60 ;  /* 0x0000003c00257308 */ /* 0x000ea80000000800 */
[----:B------:R-:W3:Y:S04]  /*14450*/  SHFL.BFLY PT, R64, R27, 0x2, 0x1f ;  /* 0x0c401f001b407f89 */ /* 0x000ee800000e0000 */
[----:B------:R1:W-:Y:S08]  /*14460*/  MUFU.EX2 R41, R2 ;  /* 0x0000000200297308 */ /* 0x0003f00000000800 */
[----:B------:R-:W-:Y:S01]  /*14470*/  MUFU.EX2 R58, R58 ;  /* 0x0000003a003a7308 */ /* 0x000fe20000000800 */
[----:B-1----:R-:W-:Y:S01]  /*14480*/  FADD.FTZ R2, R29, R196 ;  /* 0x000000c41d027221 */ /* 0x002fe20000010000 */
[----:B------:R-:W-:-:S02]  /*14490*/  F2FP.F16.F32.PACK_AB R196, R196, R29 ;  /* 0x0000001dc4c4723e */ /* 0x000fc400000000ff */
[----:B--2---:R-:W-:Y:S01]  /*144a0*/  F2FP.F16.F32.PACK_AB R192, R37, R62 ;  /* 0x0000003e25c0723e */ /* 0x004fe200000000ff */
[----:B------:R-:W-:-:S03]  /*144b0*/  FADD.FTZ R43, R33, R2 ;  /* 0x00000002212b7221 */ /* 0x000fc60000010000 */
[----:B------:R-:W1:Y:S01]  /*144c0*/  MUFU.EX2 R39, R36 ;  /* 0x0000002400277308 */ /* 0x000e620000000800 */
[C---:B------:R-:W-:Y:S01]  /*144d0*/  FADD.FTZ R45, R198.reuse, R43 ;  /* 0x0000002bc62d7221 */ /* 0x040fe20000010000 */
[----:B------:R-:W-:Y:S02]  /*144e0*/  F2FP.F16.F32.PACK_AB R198, R198, R33 ;  /* 0x00000021c6c6723e */ /* 0x000fe400000000ff */
[----:B---3--:R-:W-:-:S04]  /*144f0*/  FMNMX.FTZ R64, R27, R64, !PT ;  /* 0x000000401b407209 */ /* 0x008fc80007810000 */
[----:B------:R-:W-:Y:S01]  /*14500*/  MUFU.EX2 R40, R40 ;  /* 0x0000002800287308 */ /* 0x000fe20000000800 */
[----:B------:R-:W2:Y:S07]  /*14510*/  SHFL.BFLY PT, R25, R64, 0x1, 0x1f ;  /* 0x0c201f0040197f89 */ /* 0x000eae00000e0000 */
[----:B------:R3:W4:Y:S01]  /*14520*/  MUFU.EX2 R27, R28 ;  /* 0x0000001c001b7308 */ /* 0x0007220000000800 */
[----:B-1----:R-:W-:-:S07]  /*14530*/  F2FP.F16.F32.PACK_AB R194, R39, R58 ;  /* 0x0000003a27c2723e */ /* 0x002fce00000000ff */
[----:B------:R-:W-:Y:S01]  /*14540*/  MUFU.EX2 R44, R44 ;  /* 0x0000002c002c7308 */ /* 0x000fe20000000800 */
[----:B---3--:R-:W1:Y:S07]  /*14550*/  @P2 LDC R28, c[0x0][0x44c] ;  /* 0x00011300ff1c2b82 */ /* 0x008e6e0000000800 */
[----:B------:R-:W3:Y:S01]  /*14560*/  MUFU.EX2 R35, R35 ;  /* 0x0000002300237308 */ /* 0x000ee20000000800 */
[----:B--2---:R-:W-:Y:S02]  /*14570*/  FMNMX.FTZ R4, R64, R25, !PT ;  /* 0x0000001940047209 */ /* 0x004fe40007810000 */
[----:B----4-:R-:W-:-:S02]  /*14580*/  F2FP.F16.F32.PACK_AB R188, R27, R40 ;  /* 0x000000281bbc723e */ /* 0x010fc400000000ff */
[C---:B------:R-:W-:Y:S01]  /*14590*/  FSETP.NEU.FTZ.AND P4, PT, R4.reuse, -INF , PT ;  /* 0xff8000000400780b */ /* 0x040fe20003f9d000 */
[----:B------:R-:W-:Y:S02]  /*145a0*/  FMUL.FTZ R25, R4, R3 ;  /* 0x0000000304197220 */ /* 0x000fe40000410000 */
[----:B------:R-:W2:Y:S03]  /*145b0*/  MUFU.EX2 R48, R48 ;  /* 0x0000003000307308 */ /* 0x000ea60000000800 */
[----:B------:R-:W-:-:S05]  /*145c0*/  FSEL R31, R25, RZ, P4 ;  /* 0x000000ff191f7208 */ /* 0x000fca0002000000 */
[-CC-:B------:R-:W-:Y:S01]  /*145d0*/  FFMA.FTZ R26, R26, R3.reuse, -R31.reuse ;  /* 0x000000031a1a7223 */ /* 0x180fe2000001081f */
[-CC-:B------:R-:W-:Y:S01]  /*145e0*/  FFMA.FTZ R32, R32, R3.reuse, -R31.reuse ;  /* 0x0000000320207223 */ /* 0x180fe2000001081f */
[-CC-:B------:R-:W-:Y:S01]  /*145f0*/  FFMA.FTZ R66, R66, R3.reuse, -R31.reuse ;  /* 0x0000000342427223 */ /* 0x180fe2000001081f */
[-CC-:B------:R-:W-:Y:S01]  /*14600*/  FFMA.FTZ R68, R68, R3.reuse, -R31.reuse ;  /* 0x0000000344447223 */ /* 0x180fe2000001081f */
[-CC-:B------:R-:W-:Y:S01]  /*14610*/  FFMA.FTZ R34, R34, R3.reuse, -R31.reuse ;  /* 0x0000000322227223 */ /* 0x180fe2000001081f */
[----:B------:R-:W-:Y:S01]  /*14620*/  MUFU.EX2 R197, R32 ;  /* 0x0000002000c57308 */ /* 0x000fe20000000800 */
[-CC-:B------:R-:W-:Y:S01]  /*14630*/  FFMA.FTZ R70, R70, R3.reuse, -R31.reuse ;  /* 0x0000000346467223 */ /* 0x180fe2000001081f */
[-CC-:B------:R-:W-:Y:S01]  /*14640*/  FFMA.FTZ R38, R38, R3.reuse, -R31.reuse ;  /* 0x0000000326267223 */ /* 0x180fe2000001081f */
[-CC-:B------:R-:W-:Y:S01]  /*14650*/  FFMA.FTZ R72, R72, R3.reuse, -R31.reuse ;  /* 0x0000000348487223 */ /* 0x180fe2000001081f */
[-CC-:B------:R-:W-:Y:S01]  /*14660*/  FFMA.FTZ R42, R42, R3.reuse, -R31.reuse ;  /* 0x000000032a2a7223 */ /* 0x180fe2000001081f */
[-CC-:B------:R-:W-:Y:S01]  /*14670*/  FFMA.FTZ R30, R30, R3.reuse, -R31.reuse ;  /* 0x000000031e1e7223 */ /* 0x180fe2000001081f */
[-CC-:B------:R-:W-:Y:S01]  /*14680*/  FFMA.FTZ R46, R46, R3.reuse, -R31.reuse ;  /* 0x000000032e2e7223 */ /* 0x180fe2000001081f */
[-CC-:B------:R-:W-:Y:S01]  /*14690*/  FFMA.FTZ R0, R0, R3.reuse, -R31.reuse ;  /* 0x0000000300007223 */ /* 0x180fe2000001081f */
[----:B------:R-:W4:Y:S01]  /*146a0*/  MUFU.EX2 R26, R26 ;  /* 0x0000001a001a7308 */ /* 0x000f220000000800 */
[-CC-:B------:R-:W-:Y:S01]  /*146b0*/  FFMA.FTZ R50, R50, R3.reuse, -R31.reuse ;  /* 0x0000000332327223 */ /* 0x180fe2000001081f */
[-CC-:B------:R-:W-:Y:S01]  /*146c0*/  FFMA.FTZ R76, R76, R3.reuse, -R31.reuse ;  /* 0x000000034c4c7223 */ /* 0x180fe2000001081f */
[-CC-:B------:R-:W-:Y:S01]  /*146d0*/  FFMA.FTZ R54, R54, R3.reuse, -R31.reuse ;  /* 0x0000000336367223 */ /* 0x180fe2000001081f */
[----:B------:R-:W-:Y:S01]  /*146e0*/  FFMA.FTZ R31, R74, R3, -R31 ;  /* 0x000000034a1f7223 */ /* 0x000fe2000001081f */
[----:B-1----:R-:W-:Y:S01]  /*146f0*/  @P2 IMAD.HI.U32 R28, R79, R28, RZ ;  /* 0x0000001c4f1c2227 */ /* 0x002fe200078e00ff */
[----:B---3--:R-:W-:-:S02]  /*14700*/  F2FP.F16.F32.PACK_AB R190, R35, R44 ;  /* 0x0000002c23be723e */ /* 0x008fc400000000ff */
[----:B------:R-:W1:Y:S01]  /*14710*/  MUFU.EX2 R66, R66 ;  /* 0x0000004200427308 */ /* 0x000e620000000800 */
[----:B--2---:R-:W-:Y:S02]  /*14720*/  F2FP.F16.F32.PACK_AB R184, R41, R48 ;  /* 0x0000003029b8723e */ /* 0x004fe400000000ff */
[----:B0-----:R-:W-:-:S05]  /*14730*/  @P2 SHF.R.U32.HI R47, RZ, R49, R28 ;  /* 0x00000031ff2f2219 */ /* 0x001fca000001161c */
[----:B------:R-:W0:Y:S01]  /*14740*/  MUFU.EX2 R199, R68 ;  /* 0x0000004400c77308 */ /* 0x000e220000000800 */
[----:B----4-:R-:W-:Y:S01]  /*14750*/  FADD.FTZ R43, R26, R197 ;  /* 0x000000c51a2b7221 */ /* 0x010fe20000010000 */
[----:B------:R-:W-:-:S06]  /*14760*/  F2FP.F16.F32.PACK_AB R197, R197, R26 ;  /* 0x0000001ac5c5723e */ /* 0x000fcc00000000ff */
[----:B------:R-:W2:Y:S01]  /*14770*/  MUFU.EX2 R34, R34 ;  /* 0x0000002200227308 */ /* 0x000ea20000000800 */
[----:B-1----:R-:W-:-:S07]  /*14780*/  FADD.FTZ R2, R66, R43 ;  /* 0x0000002b42027221 */ /* 0x002fce0000010000 */
[----:B------:R-:W1:Y:S01]  /*14790*/  MUFU.EX2 R193, R70 ;  /* 0x0000004600c17308 */ /* 0x000e620000000800 */
[C---:B0-----:R-:W-:Y:S01]  /*147a0*/  FADD.FTZ R43, R199.reuse, R2 ;  /* 0x00000002c72b7221 */ /* 0x041fe20000010000 */
[----:B------:R-:W-:-:S06]  /*147b0*/  F2FP.F16.F32.PACK_AB R199, R199, R66 ;  /* 0x00000042c7c7723e */ /* 0x000fcc00000000ff */
[----:B------:R0:W-:Y:S01]  /*147c0*/  MUFU.EX2 R25, R24 ;  /* 0x0000001800197308 */ /* 0x0001e20000000800 */
[----:B--2---:R-:W-:-:S07]  /*147d0*/  FADD.FTZ R2, R34, R43 ;  /* 0x0000002b22027221 */ /* 0x004fce0000010000 */
[----:B------:R-:W2:Y:S01]  /*147e0*/  MUFU.EX2 R38, R38 ;  /* 0x0000002600267308 */ /* 0x000ea20000000800 */
[----:B0-----:R-:W-:Y:S01]  /*147f0*/  FADD.FTZ R24, R62, R45 ;  /* 0x0000002d3e187221 */ /* 0x001fe20000010000 */
[C---:B-1----:R-:W-:Y:S01]  /*14800*/  FADD.FTZ R43, R193.reuse, R2 ;  /* 0x00000002c12b7221 */ /* 0x042fe20000010000 */
[----:B------:R-:W-:Y:S02]  /*14810*/  F2FP.F16.F32.PACK_AB R193, R193, R34 ;  /* 0x00000022c1c1723e */ /* 0x000fe400000000ff */
[----:B------:R-:W-:-:S03]  /*14820*/  FADD.FTZ R45, R37, R24 ;  /* 0x00000018252d7221 */ /* 0x000fc60000010000 */
[----:B------:R-:W0:Y:S01]  /*14830*/  MUFU.EX2 R195, R72 ;  /* 0x0000004800c37308 */ /* 0x000e220000000800 */
[----:B------:R-:W-:-:S04]  /*14840*/  FADD.FTZ R24, R58, R45 ;  /* 0x0000002d3a187221 */ /* 0x000fc80000010000 */
[----:B------:R-:W-:-:S03]  /*14850*/  FADD.FTZ R45, R39, R24 ;  /* 0x00000018272d7221 */ /* 0x000fc60000010000 */
[----:B------:R-:W1:Y:S01]  /*14860*/  MUFU.EX2 R42, R42 ;  /* 0x0000002a002a7308 */ /* 0x000e620000000800 */
[----:B------:R-:W-:-:S04]  /*14870*/  FADD.FTZ R2, R40, R45 ;  /* 0x0000002d28027221 */ /* 0x000fc80000010000 */
[----:B------:R-:W-:-:S03]  /*14880*/  FADD.FTZ R45, R27, R2 ;  /* 0x000000021b2d7221 */ /* 0x000fc60000010000 */
[----:B------:R-:W3:Y:S01]  /*14890*/  MUFU.EX2 R189, R30 ;  /* 0x0000001e00bd7308 */ /* 0x000ee20000000800 */
[----:B------:R-:W-:Y:S01]  /*148a0*/  FADD.FTZ R2, R44, R45 ;  /* 0x0000002d2c027221 */ /* 0x000fe20000010000 */
[----:B------:R-:W-:-:S04]  /*148b0*/  IMAD.IADD R45, R106, 0x1, R47 ;  /* 0x000000016a2d7824 */ /* 0x000fc800078e022f */
[----:B------:R-:W-:Y:S02]  /*148c0*/  IMAD.IADD R56, R45, 0x1, R56 ;  /* 0x000000012d387824 */ /* 0x000fe400078e0238 */
[----:B------:R-:W4:Y:S08]  /*148d0*/  MUFU.EX2 R46, R46 ;  /* 0x0000002e002e7308 */ /* 0x000f300000000800 */
[----:B------:R2:W-:Y:S08]  /*148e0*/  MUFU.EX2 R191, R0 ;  /* 0x0000000000bf7308 */ /* 0x0005f00000000800 */
[----:B------:R-:W5:Y:S01]  /*148f0*/  MUFU.EX2 R52, R52 ;  /* 0x0000003400347308 */ /* 0x000f620000000800 */
[----:B--2---:R-:W-:-:S04]  /*14900*/  FADD.FTZ R0, R38, R43 ;  /* 0x0000002b26007221 */ /* 0x004fc80000010000 */
[C---:B0-----:R-:W-:Y:S01]  /*14910*/  FADD.FTZ R43, R195.reuse, R0 ;  /* 0x00000000c32b7221 */ /* 0x041fe20000010000 */
[----:B------:R-:W-:Y:S02]  /*14920*/  F2FP.F16.F32.PACK_AB R195, R195, R38 ;  /* 0x00000026c3c3723e */ /* 0x000fe400000000ff */
[----:B------:R-:W0:Y:S01]  /*14930*/  MUFU.EX2 R50, R50 ;  /* 0x0000003200327308 */ /* 0x000e220000000800 */
[----:B-1----:R-:W-:Y:S01]  /*14940*/  FADD.FTZ R0, R42, R43 ;  /* 0x0000002b2a007221 */ /* 0x002fe20000010000 */
[----:B------:R-:W-:-:S03]  /*14950*/  FADD.FTZ R43, R35, R2 ;  /* 0x00000002232b7221 */ /* 0x000fc60000010000 */
[C---:B---3--:R-:W-:Y:S01]  /*14960*/  FADD.FTZ R29, R189.reuse, R0 ;  /* 0x00000000bd1d7221 */ /* 0x048fe20000010000 */
[----:B------:R-:W-:Y:S01]  /*14970*/  FADD.FTZ R2, R48, R43 ;  /* 0x0000002b30027221 */ /* 0x000fe20000010000 */
[----:B------:R-:W-:Y:S01]  /*14980*/  F2FP.F16.F32.PACK_AB R189, R189, R42 ;  /* 0x0000002abdbd723e */ /* 0x000fe200000000ff */
[----:B------:R-:W1:Y:S01]  /*14990*/  MUFU.EX2 R185, R76 ;  /* 0x0000004c00b97308 */ /* 0x000e620000000800 */
[----:B----4-:R-:W-:Y:S01]  /*149a0*/  FADD.FTZ R0, R46, R29 ;  /* 0x0000001d2e007221 */ /* 0x010fe20000010000 */
[----:B------:R-:W-:Y:S01]  /*149b0*/  FADD.FTZ R29, R41, R2 ;  /* 0x00000002291d7221 */ /* 0x000fe20000010000 */
[----:B-----5:R-:W-:Y:S02]  /*149c0*/  F2FP.F16.F32.PACK_AB R186, R25, R52 ;  /* 0x0000003419ba723e */ /* 0x020fe400000000ff */
[C---:B------:R-:W-:Y:S01]  /*149d0*/  FADD.FTZ R27, R191.reuse, R0 ;  /* 0x00000000bf1b7221 */ /* 0x040fe20000010000 */
[----:B------:R-:W-:Y:S01]  /*149e0*/  FADD.FTZ R228, R52, R29 ;  /* 0x0000001d34e47221 */ /* 0x000fe20000010000 */
[----:B------:R-:W-:Y:S01]  /*149f0*/  F2FP.F16.F32.PACK_AB R191, R191, R46 ;  /* 0x0000002ebfbf723e */ /* 0x000fe200000000ff */
[----:B------:R-:W2:Y:S01]  /*14a00*/  MUFU.EX2 R54, R54 ;  /* 0x0000003600367308 */ /* 0x000ea20000000800 */
[----:B0-----:R-:W-:Y:S01]  /*14a10*/  FADD.FTZ R0, R50, R27 ;  /* 0x0000001b32007221 */ /* 0x001fe20000010000 */
[----:B------:R-:W-:-:S06]  /*14a20*/  FADD.FTZ R228, R25, R228 ;  /* 0x000000e419e47221 */ /* 0x000fcc0000010000 */
[----:B------:R-:W0:Y:S01]  /*14a30*/  MUFU.EX2 R31, R31 ;  /* 0x0000001f001f7308 */ /* 0x000e220000000800 */
[C---:B-1----:R-:W-:Y:S01]  /*14a40*/  FADD.FTZ R25, R185.reuse, R0 ;  /* 0x00000000b9197221 */ /* 0x042fe20000010000 */
[----:B------:R-:W-:-:S03]  /*14a50*/  F2FP.F16.F32.PACK_AB R185, R185, R50 ;  /* 0x00000032b9b9723e */ /* 0x000fc600000000ff */
[----:B--2---:R-:W-:-:S04]  /*14a60*/  FADD.FTZ R0, R54, R25 ;  /* 0x0000001936007221 */ /* 0x004fc80000010000 */
[C---:B0-----:R-:W-:Y:S01]  /*14a70*/  FADD.FTZ R227, R31.reuse, R0 ;  /* 0x000000001fe37221 */ /* 0x041fe20000010000 */
[----:B------:R-:W-:Y:S01]  /*14a80*/  F2FP.F16.F32.PACK_AB R187, R31, R54 ;  /* 0x000000361fbb723e */ /* 0x000fe200000000ff */
        /* <DEDUP_REMOVED lines=12> */
.L_x_1948:
[----:B------:R-:W-:-:S13]  /*14b50*/  ISETP.NE.AND P4, PT, R57, 0x1, PT ;  /* 0x000000013900780c */ /* 0x000fda0003f85270 */
[----:B------:R-:W0:Y:S02]  /*14b60*/  @P4 LDC.64 R24, c[0x0][0x9e8] ;  /* 0x00027a00ff184b82 */ /* 0x000e240000000a00 */
[----:B0-----:R-:W-:-:S05]  /*14b70*/  @P4 IMAD.HI.U32 R2, R0, R24, RZ ;  /* 0x0000001800024227 */ /* 0x001fca00078e00ff */
[----:B------:R-:W-:-:S07]  /*14b80*/  @P4 SHF.R.U32.HI R0, RZ, R25, R2 ;  /* 0x00000019ff004219 */ /* 0x000fce0000011602 */
.L_x_1949:
[----:B------:R-:W-:Y:S05]  /*14b90*/  BSYNC B0 ;  /* 0x0000000000007941 */ /* 0x000fea0003800000 */
.L_x_1947:
[----:B------:R-:W-:-:S05]  /*14ba0*/  IMAD R57, R0, R57, R57 ;  /* 0x0000003900397224 */ /* 0x000fca00078e0239 */
[----:B------:R-:W-:-:S07]  /*14bb0*/  VIMNMX R56, R56, R57, PT ;  /* 0x0000003938387248 */ /* 0x000fce0003fe0100 */
.L_x_1946:
[----:B------:R-:W2:Y:S01]  /*14bc0*/  LDL R24, [R1+0x38] ;  /* 0x0000380001187983 */ /* 0x000ea20000100800 */
[----:B------:R-:W-:Y:S01]  /*14bd0*/  SHF.R.S32.HI R25, RZ, 0x1f, R56 ;  /* 0x0000001fff197819 */ /* 0x000fe20000011438 */
[----:B------:R-:W-:Y:S01]  /*14be0*/  BSSY B0, `(.L_x_1950) ;  /* 0x00002ff000007945 */ /* 0x000fe20003800000 */
[----:B------:R-:W-:Y:S01]  /*14bf0*/  MOV R2, 0x3f800000 ;  /* 0x3f80000000027802 */ /* 0x000fe20000000f00 */
[----:B------:R-:W-:Y:S01]  /*14c00*/  IMAD.MOV.U32 R0, RZ, RZ, 0x3f800000 ;  /* 0x3f800000ff007424 */ /* 0x000fe200078e00ff */
[----:B------:R-:W-:Y:S02]  /*14c10*/  LEA.HI R25, R25, R56, RZ, 0x6 ;  /* 0x0000003819197211 */ /* 0x000fe400078f30ff */
[----:B------:R-:W-:Y:S02]  /*14c20*/  CS2R R150, SRZ ;  /* 0x0000000000967805 */ /* 0x000fe4000001ff00 */
[----:B------:R-:W-:Y:S02]  /*14c30*/  CS2R R148, SRZ ;  /* 0x0000000000947805 */ /* 0x000fe4000001ff00 */
[----:B------:R-:W-:-:S02]  /*14c40*/  CS2R R146, SRZ ;  /* 0x0000000000927805 */ /* 0x000fc4000001ff00 */
[----:B------:R-:W-:Y:S02]  /*14c50*/  SHF.R.S32.HI R25, RZ, 0x6, R25 ;  /* 0x00000006ff197819 */ /* 0x000fe40000011419 */
        /* <DEDUP_REMOVED lines=60> */
[----:B--2---:R-:W-:-:S04]  /*15020*/  VIMNMX R24, R24, R25, !PT ;  /* 0x0000001918187248 */ /* 0x004fc80007fe0100 */
[----:B------:R-:W-:Y:S01]  /*15030*/  ISETP.GE.AND P4, PT, R23, R24, PT ;  /* 0x000000181700720c */ /* 0x000fe20003f86270 */
[----:B------:R0:W-:Y:S02]  /*15040*/  STL [R1+0x1c], R24 ;  /* 0x00001c1801007387 */ /* 0x0001e40000100800 */
[----:B0-----:R-:W-:-:S10]  /*15050*/  CS2R R24, SRZ ;  /* 0x0000000000187805 */ /* 0x001fd4000001ff00 */
[----:B------:R-:W-:Y:S05]  /*15060*/  @!P4 BRA `(.L_x_1951) ;  /* 0x0000002800d8c947 */ /* 0x000fea0003800000 */
[----:B------:R-:W-:Y:S01]  /*15070*/  BSSY B1, `(.L_x_1952) ;  /* 0x00002b1000017945 */ /* 0x000fe20003800000 */
[----:B------:R-:W-:Y:S02]  /*15080*/  IMAD.MOV.U32 R2, RZ, RZ, 0x3f800000 ;  /* 0x3f800000ff027424 */ /* 0x000fe400078e00ff */
[----:B------:R-:W-:-:S07]  /*15090*/  IMAD.MOV.U32 R151, RZ, RZ, RZ ;  /* 0x000000ffff977224 */ /* 0x000fce00078e00ff */
.L_x_1971:
[----:B------:R-:W-:-:S05]  /*150a0*/  VIADD R231, R22, 0x1 ;  /* 0x0000000116e77836 */ /* 0x000fca0000000000 */
[----:B------:R-:W-:-:S04]  /*150b0*/  ISETP.NE.AND P4, PT, R231, 0x2, PT ;  /* 0x00000002e700780c */ /* 0x000fc80003f85270 */
[----:B------:R-:W-:Y:S02]  /*150c0*/  SEL R230, RZ, 0x1, P4 ;  /* 0x00000001ffe67807 */ /* 0x000fe40002000000 */
[----:B------:R-:W-:Y:S02]  /*150d0*/  SEL R231, R231, RZ, P4 ;  /* 0x000000ffe7e77207 */ /* 0x000fe40002000000 */
[----:B------:R-:W-:Y:S01]  /*150e0*/  LOP3.LUT R230, R219, R230, RZ, 0x3c, !PT ;  /* 0x000000e6dbe67212 */ /* 0x000fe200078e3cff */
[----:B------:R-:W-:Y:S06]  /*150f0*/  @!P0 BRA `(.L_x_1953) ;  /* 0x0000000000048947 */ /* 0x000fec0003800000 */
[----:B------:R-:W-:Y:S01]  /*15100*/  BPT.TRAP 0x1 ;  /* 0x000000040000795c */ /* 0x000fe20000300000 */
.L_x_1953:
[----:B------:R-:W-:Y:S01]  /*15110*/  IMAD R232, R231, 0x8, R16 ;  /* 0x00000008e7e87824 */ /* 0x000fe200078e0210 */
[----:B------:R-:W-:-:S04]  /*15120*/  SHF.L.U32 R152, R230, 0x1f, RZ ;  /* 0x0000001fe6987819 */ /* 0x000fc800000006ff */
[----:B------:R0:W1:Y:S01]  /*15130*/  SYNCS.PHASECHK.TRANS64.TRYWAIT P4, [R232+URZ+0x30830], R152 ;  /* 0x03083098e80075a7 */ /* 0x000062000808017f */
[----:B------:R-:W-:Y:S05]  /*15140*/  @!P0 BRA `(.L_x_1954) ;  /* 0x0000000000048947 */ /* 0x000fea0003800000 */
[----:B------:R-:W-:Y:S01]  /*15150*/  BPT.TRAP 0x1 ;  /* 0x000000040000795c */ /* 0x000fe20000300000 */
.L_x_1954:
[----:B------:R-:W2:Y:S01]  /*15160*/  LDL R3, [R1] ;  /* 0x0000000001037983 */ /* 0x000ea20000100800 */
[----:B------:R-:W-:Y:S01]  /*15170*/  BSSY B2, `(.L_x_1955) ;  /* 0x0000007000027945 */ /* 0x000fe20003800000 */
[----:B--2---:R-:W-:-:S05]  /*15180*/  LEA R158, R231, R3, 0xb ;  /* 0x00000003e79e7211 */ /* 0x004fca00078e58ff */
[C---:B------:R-:W-:Y:S02]  /*15190*/  VIADD R155, R158.reuse, 0x2 ;  /* 0x000000029e9b7836 */ /* 0x040fe40000000000 */
[----:B------:R-:W-:Y:S01]  /*151a0*/  VIADD R3, R158, 0x4 ;  /* 0x000000049e037836 */ /* 0x000fe20000000000 */
[----:B-1----:R-:W-:Y:S06]  /*151b0*/  @P4 BRA `(.L_x_1956) ;  /* 0x0000000000084947 */ /* 0x002fec0003800000 */
[----:B------:R-:W1:Y:S02]  /*151c0*/  SYNCS.PHASECHK.TRANS64.TRYWAIT P4, [R232+URZ+0x30830], R152 ;  /* 0x03083098e80075a7 */ /* 0x000e64000808017f */
[----:B-1----:R-:W-:Y:S05]  /*151d0*/  @!P4 BRA `(.L_x_1957) ;  /* 0x000001600040c947 */ /* 0x002fea0003800000 */
.L_x_1956:
[----:B------:R-:W-:Y:S05]  /*151e0*/  BSYNC B2 ;  /* 0x0000000000027941 */ /* 0x000fea0003800000 */
.L_x_1955:
[----:B01----:R-:W-:Y:S01]  /*151f0*/  IMAD.MOV.U32 R152, RZ, RZ, R158 ;  /* 0x000000ffff987224 */ /* 0x003fe200078e009e */
[----:B------:R-:W-:Y:S01]  /*15200*/  R2UR UR12, R214 ;  /* 0x00000000d60c72ca */ /* 0x000fe200000e0000 */
[----:B------:R-:W-:Y:S01]  /*15210*/  VIADD R154, R158, 0x6 ;  /* 0x000000069e9a7836 */ /* 0x000fe20000000000 */
[----:B------:R-:W-:Y:S01]  /*15220*/  R2UR UR13, R215 ;  /* 0x00000000d70d72ca */ /* 0x000fe200000e0000 */
[----:B------:R-:W-:Y:S01]  /*15230*/  IMAD.MOV.U32 R153, RZ, RZ, 0x40000040 ;  /* 0x40000040ff997424 */ /* 0x000fe200078e00ff */
[----:B------:R-:W-:Y:S01]  /*15240*/  R2UR UR6, R152 ;  /* 0x00000000980672ca */ /* 0x000fe200000e0000 */
[----:B------:R-:W-:Y:S01]  /*15250*/  VIADD R156, R158, 0x204 ;  /* 0x000002049e9c7836 */ /* 0x000fe20000000000 */
[----:B------:R-:W-:Y:S01]  /*15260*/  MOV R152, R155 ;  /* 0x0000009b00987202 */ /* 0x000fe20000000f00 */
[----:B------:R-:W-:Y:S01]  /*15270*/  IMAD.MOV.U32 R155, RZ, RZ, 0x40000040 ;  /* 0x40000040ff9b7424 */ /* 0x000fe200078e00ff */
[----:B------:R-:W-:Y:S01]  /*15280*/  R2UR UR10, R154 ;  /* 0x000000009a0a72ca */ /* 0x000fe200000e0000 */
[----:B------:R-:W-:Y:S01]  /*15290*/  VIADD R154, R158, 0x202 ;  /* 0x000002029e9a7836 */ /* 0x000fe20000000000 */
[----:B------:R-:W-:Y:S01]  /*152a0*/  R2UR UR4, R152 ;  /* 0x00000000980472ca */ /* 0x000fe200000e0000 */
[----:B------:R-:W-:Y:S01]  /*152b0*/  IMAD.MOV.U32 R152, RZ, RZ, R3 ;  /* 0x000000ffff987224 */ /* 0x000fe200078e0003 */
[----:B------:R-:W-:Y:S01]  /*152c0*/  R2UR UR11, R155 ;  /* 0x000000009b0b72ca */ /* 0x000fe200000e0000 */
[----:B------:R-:W-:Y:S01]  /*152d0*/  IMAD.MOV.U32 R157, RZ, RZ, 0x40000040 ;  /* 0x40000040ff9d7424 */ /* 0x000fe200078e00ff */
[----:B------:R-:W-:Y:S01]  /*152e0*/  R2UR UR5, R153 ;  /* 0x00000000990572ca */ /* 0x000fe200000e0000 */
[-C--:B------:R-:W-:Y:S01]  /*152f0*/  FMUL.FTZ R24, R24, R0.reuse ;  /* 0x0000000018187220 */ /* 0x080fe20000410000 */
[----:B------:R-:W-:Y:S01]  /*15300*/  R2UR UR8, R152 ;  /* 0x00000000980872ca */ /* 0x000fe200000e0000 */
[----:B------:R-:W-:Y:S01]  /*15310*/  VIADD R152, R158, 0x200 ;  /* 0x000002009e987836 */ /* 0x000fe20000000000 */
[----:B------:R-:W-:Y:S01]  /*15320*/  R2UR UR22, R156 ;  /* 0x000000009c1672ca */ /* 0x000fe200000e0000 */
[----:B------:R-:W-:Y:S01]  /*15330*/  VIADD R156, R158, 0x400 ;  /* 0x000004009e9c7836 */ /* 0x000fe20000000000 */
[----:B------:R-:W-:Y:S01]  /*15340*/  R2UR UR18, R154 ;  /* 0x000000009a1272ca */ /* 0x000fe200000e0000 */
[----:B------:R-:W-:Y:S01]  /*15350*/  VIADD R154, R158, 0x402 ;  /* 0x000004029e9a7836 */ /* 0x000fe20000000000 */
[----:B------:R-:W-:Y:S01]  /*15360*/  R2UR UR14, R152 ;  /* 0x00000000980e72ca */ /* 0x000fe200000e0000 */
[-C--:B------:R-:W-:Y:S01]  /*15370*/  FMUL.FTZ R25, R25, R0.reuse ;  /* 0x0000000019197220 */ /* 0x080fe20000410000 */
[----:B------:R-:W-:Y:S01]  /*15380*/  IADD3 R152, R158, 0x206, RZ ;  /* 0x000002069e987810 */ /* 0x000fe20007ffe0ff */
[-C--:B------:R-:W-:Y:S01]  /*15390*/  FMUL.FTZ R28, R28, R0.reuse ;  /* 0x000000001c1c7220 */ /* 0x080fe20000410000 */
[----:B------:R-:W-:Y:S01]  /*153a0*/  R2UR UR30, R156 ;  /* 0x000000009c1e72ca */ /* 0x000fe200000e0000 */
[----:B------:R-:W-:Y:S01]  /*153b0*/  VIADD R156, R158, 0x406 ;  /* 0x000004069e9c7836 */ /* 0x000fe20000000000 */
[----:B------:R-:W-:Y:S01]  /*153c0*/  R2UR UR26, R152 ;  /* 0x00000000981a72ca */ /* 0x000fe200000e0000 */
[----:B------:R-:W-:Y:S01]  /*153d0*/  VIADD R152, R158, 0x404 ;  /* 0x000004049e987836 */ /* 0x000fe20000000000 */
[----:B------:R-:W-:Y:S01]  /*153e0*/  MOV R236, UR11 ;  /* 0x0000000b00ec7c02 */ /* 0x000fe20008000f00 */
[----:B------:R-:W-:Y:S01]  /*153f0*/  UMOV UR11, UR5 ;  /* 0x00000005000b7c82 */ /* 0x000fe20008000000 */
[----:B------:R-:W-:Y:S01]  /*15400*/  MOV R3, UR10 ;  /* 0x0000000a00037c02 */ /* 0x000fe20008000f00 */
[----:B------:R-:W-:Y:S01]  /*15410*/  UMOV UR10, UR4 ;  /* 0x00000004000a7c82 */ /* 0x000fe20008000000 */
[----:B------:R-:W-:Y:S01]  /*15420*/  R2UR UR38, R152 ;  /* 0x00000000982672ca */ /* 0x000fe200000e0000 */
[-C--:B------:R-:W-:Y:S01]  /*15430*/  FMUL.FTZ R29, R29, R0.reuse ;  /* 0x000000001d1d7220 */ /* 0x080fe20000410000 */
[----:B------:R-:W-:Y:S01]  /*15440*/  IADD3 R152, R158, 0x600, RZ ;  /* 0x000006009e987810 */ /* 0x000fe20007ffe0ff */
[-C--:B------:R-:W-:Y:S01]  /*15450*/  FMUL.FTZ R32, R32, R0.reuse ;  /* 0x0000000020207220 */ /* 0x080fe20000410000 */
        /* <DEDUP_REMOVED lines=10> */
[----:B------:R-:W-:Y:S01]  /*15500*/  R2UR UR5, R7 ;  /* 0x00000000070572ca */ /* 0x000fe200000e0000 */
[-C--:B------:R-:W-:Y:S01]  /*15510*/  FMUL.FTZ R37, R37, R0.reuse ;  /* 0x0000000025257220 */ /* 0x080fe20000410000 */
[C---:B------:R-:W-:Y:S01]  /*15520*/  R2UR UR9, R153.reuse ;  /* 0x00000000990972ca */ /* 0x040fe200000e0000 */
[-C--:B------:R-:W-:Y:S01]  /*15530*/  FMUL.FTZ R40, R40, R0.reuse ;  /* 0x0000000028287220 */ /* 0x080fe20000410000 */
[----:B------:R-:W-:Y:S01]  /*15540*/  R2UR UR15, R153 ;  /* 0x00000000990f72ca */ /* 0x000fe200000e0000 */
        /* <DEDUP_REMOVED lines=29> */
[----:B------:R-:W-:Y:S01]  /*15720*/  WARPGROUP.ARRIVE ;  /* 0x00000000000079c5 */ /* 0x000fe20000000000 */
[----:B------:R-:W-:Y:S01]  /*15730*/  R2UR UR16, R212 ;  /* 0x00000000d41072ca */ /* 0x000fe200000e0000 */
[-C--:B------:R-:W-:Y:S01]  /*15740*/  FMUL.FTZ R72, R72, R0.reuse ;  /* 0x0000000048487220 */ /* 0x080fe20000410000 */
[----:B------:R-:W-:Y:S01]  /*15750*/  R2UR UR17, R213 ;  /* 0x00000000d51172ca */ /* 0x000fe200000e0000 */
[-C--:B------:R-:W-:Y:S01]  /*15760*/  FMUL.FTZ R73, R73, R0.reuse ;  /* 0x0000000049497220 */ /* 0x080fe20000410000 */
[----:B------:R-:W-:Y:S01]  /*15770*/  R2UR UR20, R210 ;  /* 0x00000000d21472ca */ /* 0x000fe200000e0000 */
[----:B------:R-:W-:Y:S01]  /*15780*/  HGMMA.64x64x16.F32 R152, gdesc[UR4], RZ, !UPT, gsb0 ;  /* 0x00e00000049879f0 */ /* 0x000fe2000c0008ff */
[----:B------:R-:W-:Y:S01]  /*15790*/  UMOV UR6, UR8 ;  /* 0x0000000800067c82 */ /* 0x000fe20008000000 */
[----:B------:R-:W-:Y:S01]  /*157a0*/  UMOV UR7, UR9 ;  /* 0x0000000900077c82 */ /* 0x000fe20008000000 */
        /* <DEDUP_REMOVED lines=177> */
.L_x_1958:
[----:B------:R-:W-:Y:S01]  /*162c0*/  SHF.L.U32 R2, R219, 0x1f, RZ ;  /* 0x0000001fdb027819 */ /* 0x000fe200000006ff */
[----:B------:R-:W-:-:S04]  /*162d0*/  IMAD R0, R22, 0x8, R16 ;  /* 0x0000000816007824 */ /* 0x000fc800078e0210 */
[----:B------:R0:W1:Y:S01]  /*162e0*/  SYNCS.PHASECHK.TRANS64.TRYWAIT P4, [R0+URZ+0x30850], R2 ;  /* 0x03085002000075a7 */ /* 0x000062000808017f */
[----:B------:R-:W-:Y:S05]  /*162f0*/  @!P0 BRA `(.L_x_1959) ;  /* 0x0000000000048947 */ /* 0x000fea0003800000 */
[----:B------:R-:W-:Y:S01]  /*16300*/  BPT.TRAP 0x1 ;  /* 0x000000040000795c */ /* 0x000fe20000300000 */
.L_x_1959:
[----:B------:R-:W-:Y:S04]  /*16310*/  BSSY B2, `(.L_x_1960) ;  /* 0x0000004000027945 */ /* 0x000fe80003800000 */
[----:B-1----:R-:W-:Y:S05]  /*16320*/  @P4 BRA `(.L_x_1961) ;  /* 0x0000000000084947 */ /* 0x002fea0003800000 */
[----:B------:R-:W1:Y:S02]  /*16330*/  SYNCS.PHASECHK.TRANS64.TRYWAIT P4, [R0+URZ+0x30850], R2 ;  /* 0x03085002000075a7 */ /* 0x000e64000808017f */
[----:B-1----:R-:W-:Y:S05]  /*16340*/  @!P4 BRA `(.L_x_1962) ;  /* 0x0000014c00f8c947 */ /* 0x002fea0003800000 */
.L_x_1961:
[----:B------:R-:W-:Y:S05]  /*16350*/  BSYNC B2 ;  /* 0x0000000000027941 */ /* 0x000fea0003800000 */
.L_x_1960:
[----:B01----:R-:W-:Y:S01]  /*16360*/  VIADD R2, R16, 0x400 ;  /* 0x0000040010027836 */ /* 0x003fe20000000000 */
[----:B------:R-:W2:Y:S01]  /*16370*/  LDL R219, [R1+0x34] ;  /* 0x0000340001db7983 */ /* 0x000ea20000100800 */
[----:B------:R-:W-:Y:S01]  /*16380*/  IMAD.MOV.U32 R3, RZ, RZ, 0x40000040 ;  /* 0x40000040ff037424 */ /* 0x000fe200078e00ff */
[----:B------:R-:W-:Y:S01]  /*16390*/  WARPGROUP.ARRIVE ;  /* 0x00000000000079c5 */ /* 0x000fe20000000000 */
[----:B------:R-:W-:Y:S01]  /*163a0*/  @!P1 VIADD R232, R232, 0x30840 ;  /* 0x00030840e8e89836 */ /* 0x000fe20000000000 */
[----:B------:R-:W-:Y:S01]  /*163b0*/  SHF.R.U32.HI R2, RZ, 0x4, R2 ;  /* 0x00000004ff027819 */ /* 0x000fe20000011602 */
[----:B------:R-:W-:-:S03]  /*163c0*/  ULDC UR4, c[0x0][0x9dc] ;  /* 0x0002770000047ab9 */ /* 0x000fc60000000800 */
[----:B------:R-:W-:-:S04]  /*163d0*/  LOP3.LUT R2, R2, 0x3fff, RZ, 0xc0, !PT ;  /* 0x00003fff02027812 */ /* 0x000fc800078ec0ff */
[----:B------:R-:W-:-:S04]  /*163e0*/  LOP3.LUT R2, R2, 0x2000000, RZ, 0xfc, !PT ;  /* 0x0200000002027812 */ /* 0x000fc800078efcff */
[----:B------:R-:W-:Y:S02]  /*163f0*/  LEA R2, R22, R2, 0xb ;  /* 0x0000000216027211 */ /* 0x000fe400078e58ff */
[----:B------:R-:W-:Y:S01]  /*16400*/  R2UR UR7, R3 ;  /* 0x00000000030772ca */ /* 0x000fe200000e0000 */
[----:B------:R-:W2:Y:S01]  /*16410*/  LDL R22, [R1+0x14] ;  /* 0x0000140001167983 */ /* 0x000ea20000100800 */
[----:B------:R-:W-:Y:S01]  /*16420*/  R2UR UR6, R2 ;  /* 0x00000000020672ca */ /* 0x000fe200000e0000 */
[----:B------:R-:W-:Y:S01]  /*16430*/  IMAD.MOV.U32 R3, RZ, RZ, 0x40000040 ;  /* 0x40000040ff037424 */ /* 0x000fe200078e00ff */
[----:B------:R-:W-:-:S11]  /*16440*/  @!P1 PRMT R232, RZ, 0x654, R232 ;  /* 0x00000654ffe89816 */ /* 0x000fd600000000e8 */
[----:B------:R-:W-:Y:S03]  /*16450*/  HGMMA.64x256x16.F32 R24, R196, gdesc[UR4].tnspB, R24, gsb0 ;  /* 0x43e00004c4187df0 */ /* 0x000fe60008000818 */
[----:B------:R-:W-:Y:S02]  /*16460*/  WARPGROUP.DEPBAR.LE gsb0, 0x0 ;  /* 0x00008000000079c5 */ /* 0x000fe40000010000 */
[----:B------:R-:W-:Y:S01]  /*16470*/  VIADD R196, R2, 0x80 ;  /* 0x0000008002c47836 */ /* 0x000fe20000000000 */
[----:B------:R-:W-:Y:S01]  /*16480*/  WARPGROUP.ARRIVE ;  /* 0x00000000000079c5 */ /* 0x000fe20000000000 */
[----:B------:R-:W-:-:S03]  /*16490*/  IMAD.MOV.U32 R197, RZ, RZ, 0x40000040 ;  /* 0x40000040ffc57424 */ /* 0x000fc600078e00ff */
[----:B------:R-:W-:Y:S02]  /*164a0*/  R2UR UR6, R196 ;  /* 0x00000000c40672ca */ /* 0x000fe400000e0000 */
[----:B------:R-:W-:-:S15]  /*164b0*/  R2UR UR7, R197 ;  /* 0x00000000c50772ca */ /* 0x000fde00000e0000 */
[----:B------:R-:W-:-:S01]  /*164c0*/  NOP ;  /* 0x0000000000007918 */ /* 0x000fc20000000000 */
[----:B------:R-:W-:Y:S03]  /*164d0*/  HGMMA.64x256x16.F32 R24, R192, gdesc[UR4].tnspB, R24, gsb0 ;  /* 0x43e00004c0187df0 */ /* 0x000fe60008000818 */
[----:B------:R-:W-:Y:S02]  /*164e0*/  WARPGROUP.DEPBAR.LE gsb0, 0x0 ;  /* 0x00008000000079c5 */ /* 0x000fe40000010000 */
[C---:B------:R-:W-:Y:S01]  /*164f0*/  VIADD R192, R2.reuse, 0x100 ;  /* 0x0000010002c07836 */ /* 0x040fe20000000000 */
[----:B------:R-:W-:Y:S01]  /*16500*/  WARPGROUP.ARRIVE ;  /* 0x00000000000079c5 */ /* 0x000fe20000000000 */
[----:B------:R-:W-:Y:S01]  /*16510*/  IMAD.MOV.U32 R193, RZ, RZ, 0x40000040 ;  /* 0x40000040ffc17424 */ /* 0x000fe200078e00ff */
[----:B------:R-:W-:Y:S02]  /*16520*/  IADD3 R2, R2, 0x180, RZ ;  /* 0x0000018002027810 */ /* 0x000fe40007ffe0ff */
[----:B------:R-:W-:-:S02]  /*16530*/  R2UR UR6, R192 ;  /* 0x00000000c00672ca */ /* 0x000fc400000e0000 */
[----:B------:R-:W-:-:S15]  /*16540*/  R2UR UR7, R193 ;  /* 0x00000000c10772ca */ /* 0x000fde00000e0000 */
[----:B------:R-:W-:-:S01]  /*16550*/  NOP ;  /* 0x0000000000007918 */ /* 0x000fc20000000000 */
[----:B------:R-:W-:Y:S01]  /*16560*/  HGMMA.64x256x16.F32 R24, R188, gdesc[UR4].tnspB, R24, gsb0 ;  /* 0x43e00004bc187df0 */ /* 0x000fe20008000818 */
[----:B------:R-:W-:Y:S02]  /*16570*/  R2UR UR6, R2 ;  /* 0x00000000020672ca */ /* 0x000fe400000e0000 */
[----:B------:R-:W-:Y:S01]  /*16580*/  R2UR UR7, R3 ;  /* 0x00000000030772ca */ /* 0x000fe200000e0000 */
[----:B------:R-:W0:Y:S08]  /*16590*/  @P2 LDC R2, c[0x0][0x450] ;  /* 0x00011400ff022b82 */ /* 0x000e300000000800 */
[----:B------:R-:W1:Y:S01]  /*165a0*/  @P2 LDC R3, c[0x0][0x44c] ;  /* 0x00011300ff032b82 */ /* 0x000e620000000800 */
[----:B------:R-:W-:-:S02]  /*165b0*/  WARPGROUP.DEPBAR.LE gsb0, 0x0 ;  /* 0x00008000000079c5 */ /* 0x000fc40000010000 */
[----:B------:R-:W-:-:S13]  /*165c0*/  WARPGROUP.ARRIVE ;  /* 0x00000000000079c5 */ /* 0x000fda0000000000 */
[----:B------:R-:W-:Y:S03]  /*165d0*/  HGMMA.64x256x16.F32 R24, R184, gdesc[UR4].tnspB, R24, gsb0 ;  /* 0x43e00004b8187df0 */ /* 0x000fe60008000818 */
[----:B------:R-:W-:Y:S02]  /*165e0*/  WARPGROUP.DEPBAR.LE gsb0, 0x0 ;  /* 0x00008000000079c5 */ /* 0x000fe40000010000 */
[----:B--2---:R-:W-:Y:S01]  /*165f0*/  IMAD.IADD R184, R219, 0x1, R22 ;  /* 0x00000001dbb87824 */ /* 0x004fe200078e0216 */
[----:B------:R2:W-:Y:S01]  /*16600*/  @!P1 SYNCS.ARRIVE.TRANS64.RED.A1T0 RZ, [R232+URZ], RZ ;  /* 0x000000ffe8ff99a7 */ /* 0x0005e2000810043f */
[----:B------:R-:W-:Y:S02]  /*16610*/  IMAD.SHL.U32 R22, R23, 0x40, RZ ;  /* 0x0000004017167824 */ /* 0x000fe400078e00ff */
[----:B-1----:R-:W-:-:S03]  /*16620*/  @P2 IMAD.HI.U32 R3, R184, R3, RZ ;  /* 0x00000003b8032227 */ /* 0x002fc600078e00ff */
[----:B------:R-:W-:Y:S02]  /*16630*/  IADD3 R187, -R22, 0x1, RZ ;  /* 0x0000000116bb7810 */ /* 0x000fe40007ffe1ff */
[----:B0-----:R-:W-:Y:S01]  /*16640*/  @P2 SHF.R.U32.HI R184, RZ, R2, R3 ;  /* 0x00000002ffb82219 */ /* 0x001fe20000011603 */
[----:B--2---:R-:W-:Y:S01]  /*16650*/  IMAD.U32 R232, RZ, RZ, UR4 ;  /* 0x00000004ffe87e24 */ /* 0x004fe2000f8e00ff */
[----:B------:R-:W-:Y:S01]  /*16660*/  ULDC UR4, c[0x0][0x9e0] ;  /* 0x0002780000047ab9 */ /* 0x000fe20000000800 */
[----:B------:R-:W-:Y:S02]  /*16670*/  IMAD R187, R229, -0x2, R187 ;  /* 0xfffffffee5bb7824 */ /* 0x000fe400078e02bb */
[----:B------:R-:W0:Y:S01]  /*16680*/  SHFL.IDX PT, R189, R184, RZ, 0x1c1f ;  /* 0x001c1fffb8bd7589 */ /* 0x000e2200000e0000 */
[----:B------:R-:W-:Y:S02]  /*16690*/  LOP3.LUT R188, RZ, R232, RZ, 0x33, !PT ;  /* 0x000000e8ffbc7212 */ /* 0x000fe400078e33ff */
[----:B------:R-:W-:-:S04]  /*166a0*/  IADD3 R187, -R220, R187, R221 ;  /* 0x000000bbdcbb7210 */ /* 0x000fc80007ffe1dd */
[----:B------:R-:W-:Y:S01]  /*166b0*/  IADD3 R188, R188, R187, RZ ;  /* 0x000000bbbcbc7210 */ /* 0x000fe20007ffe0ff */
[----:B------:R-:W-:-:S04]  /*166c0*/  VIADD R187, R187, UR4 ;  /* 0x00000004bbbb7c36 */ /* 0x000fc80008000000 */
[--C-:B0-----:R-:W-:Y:S02]  /*166d0*/  IMAD.IADD R186, R187, 0x1, R189.reuse ;  /* 0x00000001bbba7824 */ /* 0x101fe400078e02bd */
[----:B------:R-:W-:Y:S01]  /*166e0*/  IMAD.IADD R185, R188, 0x1, R189 ;  /* 0x00000001bcb97824 */ /* 0x000fe200078e02bd */
[----:B------:R-:W-:Y:S06]  /*166f0*/  @!P3 BRA `(.L_x_1963) ;  /* 0x000000000060b947 */ /* 0x000fec0003800000 */
[----:B------:R-:W-:Y:S01]  /*16700*/  IADD3 R189, -R220, R221, R189 ;  /* 0x000000dddcbd7210 */ /* 0x000fe20007ffe1bd */
[----:B------:R-:W-:Y:S03]  /*16710*/  BSSY B2, `(.L_x_1964) ;  /* 0x0000012000027945 */ /* 0x000fe60003800000 */
[----:B------:R-:W-:-:S13]  /*16720*/  ISETP.GT.AND P4, PT, R189, -0x1, PT ;  /* 0xffffffffbd00780c */ /* 0x000fda0003f84270 */
[----:B------:R-:W-:Y:S05]  /*16730*/  @P4 BRA `(.L_x_1965) ;  /* 0x0000000000244947 */ /* 0x000fea0003800000 */
[----:B------:R-:W-:Y:S01]  /*16740*/  ULDC UR4, c[0x0][0x9e4] ;  /* 0x0002790000047ab9 */ /* 0x000fe20000000800 */
[----:B------:R-:W-:Y:S01]  /*16750*/  LOP3.LUT R189, RZ, R189, RZ, 0x33, !PT ;  /* 0x000000bdffbd7212 */ /* 0x000fe200078e33ff */
[----:B------:R-:W-:-:S05]  /*16760*/  IMAD.U32 R190, RZ, RZ, UR4 ;  /* 0x00000004ffbe7e24 */ /* 0x000fca000f8e00ff */
[----:B------:R-:W-:-:S13]  /*16770*/  ISETP.NE.AND P4, PT, R190, 0x1, PT ;  /* 0x00000001be00780c */ /* 0x000fda0003f85270 */
[----:B------:R-:W0:Y:S02]  /*16780*/  @P4 LDC.64 R2, c[0x0][0x9e8] ;  /* 0x00027a00ff024b82 */ /* 0x000e240000000a00 */
[----:B0-----:R-:W-:-:S05]  /*16790*/  @P4 IMAD.HI.U32 R2, R189, R2, RZ ;  /* 0x00000002bd024227 */ /* 0x001fca00078e00ff */
[----:B------:R-:W-:-:S04]  /*167a0*/  @P4 SHF.R.U32.HI R189, RZ, R3, R2 ;  /* 0x00000003ffbd4219 */ /* 0x000fc80000011602 */
[----:B------:R-:W-:Y:S01]  /*167b0*/  LOP3.LUT R189, RZ, R189, RZ, 0x33, !PT ;  /* 0x000000bdffbd7212 */ /* 0x000fe200078e33ff */
[----:B------:R-:W-:Y:S06]  /*167c0*/  BRA `(.L_x_1966) ;  /* 0x0000000000187947 */ /* 0x000fec0003800000 */
.L_x_1965:
[----:B------:R-:W-:Y:S02]  /*167d0*/  ULDC UR4, c[0x0][0x9e4] ;  /* 0x0002790000047ab9 */ /* 0x000fe40000000800 */
[----:B------:R-:W-:-:S05]  /*167e0*/  IMAD.U32 R190, RZ, RZ, UR4 ;  /* 0x00000004ffbe7e24 */ /* 0x000fca000f8e00ff */
[----:B------:R-:W-:-:S13]  /*167f0*/  ISETP.NE.AND P4, PT, R190, 0x1, PT ;  /* 0x00000001be00780c */ /* 0x000fda0003f85270 */
[----:B------:R-:W0:Y:S02]  /*16800*/  @P4 LDC.64 R2, c[0x0][0x9e8] ;  /* 0x00027a00ff024b82 */ /* 0x000e240000000a00 */
[----:B0-----:R-:W-:-:S05]  /*16810*/  @P4 IMAD.HI.U32 R2, R189, R2, RZ ;  /* 0x00000002bd024227 */ /* 0x001fca00078e00ff */
[----:B------:R-:W-:-:S07]  /*16820*/  @P4 SHF.R.U32.HI R189, RZ, R3, R2 ;  /* 0x00000003ffbd4219 */ /* 0x000fce0000011602 */
.L_x_1966:
[----:B------:R-:W-:Y:S05]  /*16830*/  BSYNC B2 ;  /* 0x0000000000027941 */ /* 0x000fea0003800000 */
.L_x_1964:
[----:B------:R-:W-:-:S04]  /*16840*/  IMAD R189, R189, R190, -R22 ;  /* 0x000000bebdbd7224 */ /* 0x000fc800078e0a16 */
[----:B------:R-:W-:-:S05]  /*16850*/  IMAD R189, R229, -0x2, R189 ;  /* 0xfffffffee5bd7824 */ /* 0x000fca00078e02bd */
[----:B------:R-:W-:Y:S02]  /*16860*/  VIMNMX R185, R185, R189, !PT ;  /* 0x000000bdb9b97248 */ /* 0x000fe40007fe0100 */
[----:B------:R-:W-:-:S07]  /*16870*/  VIADDMNMX R186, R189, R190, R186, PT ;  /* 0x000000bebdba7246 */ /* 0x000fce00038001ba */
.L_x_1963:
        /* <DEDUP_REMOVED lines=13> */
[----:B0-----:R-:W-:Y:S01]  /*16950*/  IMAD.IADD R188, R188, 0x1, R184 ;  /* 0x00000001bcbc7824 */ /* 0x001fe200078e02b8 */
        /* <DEDUP_REMOVED lines=35> */
[----:B------:R-:W-:Y:S02]  /*16b90*/  IADD3 R187, R187, R184, RZ ;  /* 0x000000b8bbbb7210 */ /* 0x000fe40007ffe0ff */
[----:B------:R-:W-:Y:S02]  /*16ba0*/  FSEL R180, R180, -INF , !P6 ;  /* 0xff800000b4b47808 */ /* 0x000fe40007000000 */
[----:B------:R-:W-:Y:S01]  /*16bb0*/  FSEL R181, R181, -INF , !P5 ;  /* 0xff800000b5b57808 */ /* 0x000fe20006800000 */
        /* <DEDUP_REMOVED lines=14> */
.L_x_1969:
[----:B------:R-:W-:Y:S02]  /*16ca0*/  ULDC UR4, c[0x0][0x9e4] ;  /* 0x0002790000047ab9 */ /* 0x000fe40000000800 */
[----:B------:R-:W-:-:S05]  /*16cb0*/  IMAD.U32 R165, RZ, RZ, UR4 ;  /* 0x00000004ffa57e24 */ /* 0x000fca000f8e00ff */
[----:B------:R-:W-:-:S13]  /*16cc0*/  ISETP.NE.AND P5, PT, R165, 0x1, PT ;  /* 0x00000001a500780c */ /* 0x000fda0003fa5270 */
[----:B------:R-:W0:Y:S02]  /*16cd0*/  @P5 LDC.64 R2, c[0x0][0x9e8] ;  /* 0x00027a00ff025b82 */ /* 0x000e240000000a00 */
[----:B0-----:R-:W-:-:S05]  /*16ce0*/  @P5 IMAD.HI.U32 R2, R184, R2, RZ ;  /* 0x00000002b8025227 */ /* 0x001fca00078e00ff */
[----:B------:R-:W-:-:S07]  /*16cf0*/  @P5 SHF.R.U32.HI R184, RZ, R3, R2 ;  /* 0x00000003ffb85219 */ /* 0x000fce0000011602 */
.L_x_1970:
[----:B------:R-:W-:Y:S05]  /*16d00*/  BSYNC B2 ;  /* 0x0000000000027941 */ /* 0x000fea0003800000 */
.L_x_1968:
[----:B------:R-:W-:-:S04]  /*16d10*/  IMAD R22, R184, R165, -R22 ;  /* 0x000000a5b8167224 */ /* 0x000fc800078e0a16 */
[----:B------:R-:W-:-:S05]  /*16d20*/  IMAD R22, R229, -0x2, R22 ;  /* 0xfffffffee5167824 */ /* 0x000fca00078e0216 */
[----:B------:R-:W-:Y:S02]  /*16d30*/  VIMNMX R188, R188, R22, !PT ;  /* 0x00000016bcbc7248 */ /* 0x000fe40007fe0100 */
[----:B------:R-:W-:-:S07]  /*16d40*/  VIADDMNMX R187, R22, R165, R187, PT ;  /* 0x000000a516bb7246 */ /* 0x000fce00038001bb */
.L_x_1967:
[----:B------:R-:W-:Y:S01]  /*16d50*/  @!P1 VIADD R0, R0, 0x30860 ;  /* 0x0003086000009836 */ /* 0x000fe20000000000 */
[----:B------:R-:W2:Y:S01]  /*16d60*/  LDL R219, [R1+0x1c] ;  /* 0x00001c0001db7983 */ /* 0x000ea20000100800 */
[----:B------:R-:W-:Y:S02]  /*16d70*/  ULDC UR4, c[0x0][0x988] ;  /* 0x0002620000047ab9 */ /* 0x000fe40000000800 */
[----:B------:R-:W-:Y:S01]  /*16d80*/  IMAD.U32 R3, RZ, RZ, UR4 ;  /* 0x00000004ff037e24 */ /* 0x000fe2000f8e00ff */
[----:B------:R-:W-:-:S04]  /*16d90*/  @!P1 PRMT R0, RZ, 0x654, R0 ;  /* 0x00000654ff009816 */ /* 0x000fc80000000000 */
[----:B------:R0:W-:Y:S02]  /*16da0*/  @!P1 SYNCS.ARRIVE.TRANS64.RED.A1T0 RZ, [R0+URZ], RZ ;  /* 0x000000ff00ff99a7 */ /* 0x0001e4000810043f */
[----:B0-----:R-:W-:-:S04]  /*16db0*/  FMNMX.FTZ R0, R152, R5, !PT ;  /* 0x0000000598007209 */ /* 0x001fc80007810000 */
        /* <DEDUP_REMOVED lines=18> */
[----:B0-----:R-:W-:-:S04]  /*16ee0*/  FMNMX.FTZ R165, R2, R165, !PT ;  /* 0x000000a502a57209 */ /* 0x001fc80007810000 */
[C---:B------:R-:W-:Y:S01]  /*16ef0*/  FSETP.NEU.FTZ.AND P5, PT, R165.reuse, -INF , PT ;  /* 0xff800000a500780b */ /* 0x040fe20003fbd000 */
[----:B------:R-:W-:-:S03]  /*16f00*/  FMUL.FTZ R0, R165, R3 ;  /* 0x00000003a5007220 */ /* 0x000fc60000410000 */
[----:B------:R-:W-:Y:S02]  /*16f10*/  FSEL R2, R165, RZ, P5 ;  /* 0x000000ffa5027208 */ /* 0x000fe40002800000 */
[----:B------:R-:W-:Y:S02]  /*16f20*/  FSEL R0, R0, RZ, P5 ;  /* 0x000000ff00007208 */ /* 0x000fe40002800000 */
[----:B------:R-:W-:Y:S01]  /*16f30*/  ISETP.GT.AND P5, PT, R188, 0x1, P4 ;  /* 0x00000001bc00780c */ /* 0x000fe200027a4270 */
[----:B------:R-:W-:Y:S02]  /*16f40*/  FADD.FTZ R2, -R2, R5 ;  /* 0x0000000502027221 */ /* 0x000fe40000010100 */
[-CC-:B------:R-:W-:Y:S01]  /*16f50*/  FFMA.FTZ R152, R152, R3.reuse, -R0.reuse ;  /* 0x0000000398987223 */ /* 0x180fe20000010800 */
[----:B------:R-:W-:Y:S01]  /*16f60*/  ISETP.LT.OR P6, PT, R187, 0x2, P5 ;  /* 0x00000002bb00780c */ /* 0x000fe20002fc1670 */
[-CC-:B------:R-:W-:Y:S01]  /*16f70*/  FFMA.FTZ R153, R153, R3.reuse, -R0.reuse ;  /* 0x0000000399997223 */ /* 0x180fe20000010800 */
[----:B------:R-:W-:Y:S01]  /*16f80*/  ISETP.GT.AND P5, PT, R188, 0x8, P4 ;  /* 0x00000008bc00780c */ /* 0x000fe200027a4270 */
[-C--:B------:R-:W-:Y:S01]  /*16f90*/  FMUL.FTZ R2, R2, R3.reuse ;  /* 0x0000000302027220 */ /* 0x080fe20000410000 */
[----:B------:R-:W-:Y:S01]  /*16fa0*/  FSEL R155, R155, -INF , !P6 ;  /* 0xff8000009b9b7808 */ /* 0x000fe20007000000 */
[-CC-:B------:R-:W-:Y:S01]  /*16fb0*/  FFMA.FTZ R156, R156, R3.reuse, -R0.reuse ;  /* 0x000000039c9c7223 */ /* 0x180fe20000010800 */
[----:B------:R-:W-:Y:S01]  /*16fc0*/  ISETP.GT.AND P6, PT, R188, 0x9, P4 ;  /* 0x00000009bc00780c */ /* 0x000fe200027c4270 */
[-CC-:B------:R-:W-:Y:S01]  /*16fd0*/  FFMA.FTZ R157, R157, R3.reuse, -R0.reuse ;  /* 0x000000039d9d7223 */ /* 0x180fe20000010800 */
[C---:B------:R-:W-:Y:S01]  /*16fe0*/  ISETP.LT.OR P5, PT, R187.reuse, 0x9, P5 ;  /* 0x00000009bb00780c */ /* 0x040fe20002fa1670 */
[-CC-:B------:R-:W-:Y:S01]  /*16ff0*/  FFMA.FTZ R160, R160, R3.reuse, -R0.reuse ;  /* 0x00000003a0a07223 */ /* 0x180fe20000010800 */
[----:B------:R-:W-:Y:S01]  /*17000*/  ISETP.LT.OR P6, PT, R187, 0xa, P6 ;  /* 0x0000000abb00780c */ /* 0x000fe200037c1670 */
[-CC-:B------:R-:W-:Y:S01]  /*17010*/  FFMA.FTZ R161, R161, R3.reuse, -R0.reuse ;  /* 0x00000003a1a17223 */ /* 0x180fe20000010800 */
[----:B------:R-:W-:Y:S01]  /*17020*/  FSEL R158, R158, -INF , !P5 ;  /* 0xff8000009e9e7808 */ /* 0x000fe20006800000 */
[-CC-:B------:R-:W-:Y:S01]  /*17030*/  FFMA.FTZ R164, R164, R3.reuse, -R0.reuse ;  /* 0x00000003a4a47223 */ /* 0x180fe20000010800 */
[----:B------:R-:W-:Y:S01]  /*17040*/  FSEL R159, R159, -INF , !P6 ;  /* 0xff8000009f9f7808 */ /* 0x000fe20007000000 */
[-CC-:B------:R-:W-:Y:S01]  /*17050*/  FFMA.FTZ R189, R189, R3.reuse, -R0.reuse ;  /* 0x00000003bdbd7223 */ /* 0x180fe20000010800 */
[----:B------:R-:W-:Y:S01]  /*17060*/  ISETP.GT.AND P6, PT, R188, 0x11, P4 ;  /* 0x00000011bc00780c */ /* 0x000fe200027c4270 */
        /* <DEDUP_REMOVED lines=9> */
[----:B------:R-:W-:Y:S01]  /*17100*/  ISETP.GT.AND P6, PT, R188, 0x19, P4 ;  /* 0x00000019bc00780c */ /* 0x000fe200027c4270 */
[-CC-:B------:R-:W-:Y:S01]  /*17110*/  FFMA.FTZ R177, R177, R3.reuse, -R0.reuse ;  /* 0x00000003b1b17223 */ /* 0x180fe20000010800 */
[----:B------:R-:W-:Y:S01]  /*17120*/  FSEL R162, R162, -INF , !P5 ;  /* 0xff800000a2a27808 */ /* 0x000fe20006800000 */
[-CC-:B------:R-:W-:Y:S01]  /*17130*/  FFMA.FTZ R180, R180, R3.reuse, -R0.reuse ;  /* 0x00000003b4b47223 */ /* 0x180fe20000010800 */
[----:B------:R-:W-:Y:S01]  /*17140*/  ISETP.LT.OR P6, PT, R187, 0x1a, P6 ;  /* 0x0000001abb00780c */ /* 0x000fe200037c1670 */
[----:B------:R-:W-:Y:S01]  /*17150*/  FFMA.FTZ R181, R181, R3, -R0 ;  /* 0x00000003b5b57223 */ /* 0x000fe20000010800 */
[----:B------:R-:W-:Y:S01]  /*17160*/  ISETP.GT.AND P5, PT, R188, 0x18, P4 ;  /* 0x00000018bc00780c */ /* 0x000fe200027a4270 */
[----:B------:R-:W-:Y:S01]  /*17170*/  MUFU.EX2 R152, R152 ;  /* 0x0000009800987308 */ /* 0x000fe20000000800 */
[----:B------:R-:W-:-:S02]  /*17180*/  FSEL R167, R167, -INF , !P6 ;  /* 0xff800000a7a77808 */ /* 0x000fc40007000000 */
[----:B------:R-:W-:Y:S02]  /*17190*/  ISETP.GT.AND P6, PT, R188, 0x21, P4 ;  /* 0x00000021bc00780c */ /* 0x000fe400027c4270 */
[C---:B------:R-:W-:Y:S02]  /*171a0*/  ISETP.LT.OR P5, PT, R187.reuse, 0x19, P5 ;  /* 0x00000019bb00780c */ /* 0x040fe40002fa1670 */
[----:B------:R-:W-:Y:S01]  /*171b0*/  ISETP.LT.OR P6, PT, R187, 0x22, P6 ;  /* 0x00000022bb00780c */ /* 0x000fe200037c1670 */
[----:B------:R-:W0:Y:S01]  /*171c0*/  MUFU.EX2 R0, R2 ;  /* 0x0000000200007308 */ /* 0x000e220000000800 */
[----:B------:R-:W-:Y:S02]  /*171d0*/  FSEL R166, R166, -INF , !P5 ;  /* 0xff800000a6a67808 */ /* 0x000fe40006800000 */
[----:B------:R-:W-:Y:S02]  /*171e0*/  FSEL R171, R171, -INF , !P6 ;  /* 0xff800000abab7808 */ /* 0x000fe40007000000 */
[----:B------:R-:W-:-:S02]  /*171f0*/  ISETP.GT.AND P6, PT, R188, 0x29, P4 ;  /* 0x00000029bc00780c */ /* 0x000fc400027c4270 */
[C---:B------:R-:W-:Y:S01]  /*17200*/  ISETP.GT.AND P5, PT, R188.reuse, 0x20, P4 ;  /* 0x00000020bc00780c */ /* 0x040fe200027a4270 */
[----:B------:R-:W1:Y:S01]  /*17210*/  MUFU.EX2 R153, R153 ;  /* 0x0000009900997308 */ /* 0x000e620000000800 */
[C---:B------:R-:W-:Y:S02]  /*17220*/  ISETP.LT.OR P6, PT, R187.reuse, 0x2a, P6 ;  /* 0x0000002abb00780c */ /* 0x040fe400037c1670 */
[----:B------:R-:W-:Y:S02]  /*17230*/  ISETP.LT.OR P5, PT, R187, 0x21, P5 ;  /* 0x00000021bb00780c */ /* 0x000fe40002fa1670 */
[----:B------:R-:W-:Y:S02]  /*17240*/  FSEL R175, R175, -INF , !P6 ;  /* 0xff800000afaf7808 */ /* 0x000fe40007000000 */
[----:B------:R-:W-:Y:S01]  /*17250*/  ISETP.GT.AND P6, PT, R188, RZ, P4 ;  /* 0x000000ffbc00720c */ /* 0x000fe200027c4270 */
[----:B------:R-:W3:Y:S01]  /*17260*/  MUFU.EX2 R156, R156 ;  /* 0x0000009c009c7308 */ /* 0x000ee20000000800 */
[----:B------:R-:W-:Y:S01]  /*17270*/  FSEL R170, R170, -INF , !P5 ;  /* 0xff800000aaaa7808 */ /* 0x000fe20006800000 */
[----:B0-----:R-:W-:Y:S01]  /*17280*/  FFMA.FTZ R2, R0, R228, R152 ;  /* 0x000000e400027223 */ /* 0x001fe20000010098 */
[----:B------:R-:W-:-:S02]  /*17290*/  ISETP.LT.OR P6, PT, R187, 0x1, P6 ;  /* 0x00000001bb00780c */ /* 0x000fc400037c1670 */
[----:B------:R-:W-:Y:S02]  /*172a0*/  ISETP.GT.AND P5, PT, R188, 0x28, P4 ;  /* 0x00000028bc00780c */ /* 0x000fe400027a4270 */
[----:B------:R-:W-:Y:S01]  /*172b0*/  FSEL R154, R154, -INF , !P6 ;  /* 0xff8000009a9a7808 */ /* 0x000fe20007000000 */
[----:B------:R-:W0:Y:S01]  /*172c0*/  MUFU.EX2 R157, R157 ;  /* 0x0000009d009d7308 */ /* 0x000e220000000800 */
[----:B------:R-:W-:Y:S01]  /*172d0*/  ISETP.LT.OR P5, PT, R187, 0x29, P5 ;  /* 0x00000029bb00780c */ /* 0x000fe20002fa1670 */
[----:B-1----:R-:W-:Y:S01]  /*172e0*/  FADD.FTZ R2, R153, R2 ;  /* 0x0000000299027221 */ /* 0x002fe20000010000 */
[----:B------:R-:W-:Y:S02]  /*172f0*/  FMNMX.FTZ R5, R154, R4, !PT ;  /* 0x000000049a057209 */ /* 0x000fe40007810000 */
[----:B------:R-:W-:Y:S02]  /*17300*/  FSEL R174, R174, -INF , !P5 ;  /* 0xff800000aeae7808 */ /* 0x000fe40006800000 */
[----:B------:R-:W-:Y:S01]  /*17310*/  FMNMX.FTZ R5, R155, R5, !PT ;  /* 0x000000059b057209 */ /* 0x000fe20007810000 */
[----:B------:R-:W1:Y:S01]  /*17320*/  MUFU.EX2 R160, R160 ;  /* 0x000000a000a07308 */ /* 0x000e620000000800 */
[----:B------:R-:W-:Y:S01]  /*17330*/  ISETP.GT.AND P5, PT, R188, 0x30, P4 ;  /* 0x00000030bc00780c */ /* 0x000fe200027a4270 */
[----:B---3--:R-:W-:Y:S01]  /*17340*/  FADD.FTZ R2, R156, R2 ;  /* 0x000000029c027221 */ /* 0x008fe20000010000 */
[----:B------:R-:W-:-:S02]  /*17350*/  FMNMX.FTZ R5, R158, R5, !PT ;  /* 0x000000059e057209 */ /* 0x000fc40007810000 */
[----:B------:R-:W-:Y:S02]  /*17360*/  ISETP.LT.OR P5, PT, R187, 0x31, P5 ;  /* 0x00000031bb00780c */ /* 0x000fe40002fa1670 */
[----:B------:R-:W-:Y:S01]  /*17370*/  FMNMX.FTZ R5, R159, R5, !PT ;  /* 0x000000059f057209 */ /* 0x000fe20007810000 */
[----:B------:R-:W3:Y:S01]  /*17380*/  MUFU.EX2 R161, R161 ;  /* 0x000000a100a17308 */ /* 0x000ee20000000800 */
[----:B------:R-:W-:Y:S01]  /*17390*/  FSEL R178, R178, -INF , !P5 ;  /* 0xff800000b2b27808 */ /* 0x000fe20006800000 */
[----:B0-----:R-:W-:Y:S01]  /*173a0*/  FADD.FTZ R2, R157, R2 ;  /* 0x000000029d027221 */ /* 0x001fe20000010000 */
[----:B------:R-:W-:Y:S02]  /*173b0*/  FMNMX.FTZ R5, R162, R5, !PT ;  /* 0x00000005a2057209 */ /* 0x000fe40007810000 */
[C---:B------:R-:W-:Y:S02]  /*173c0*/  ISETP.GT.AND P5, PT, R188.reuse, 0x31, P4 ;  /* 0x00000031bc00780c */ /* 0x040fe400027a4270 */
[----:B------:R-:W-:Y:S01]  /*173d0*/  FMNMX.FTZ R5, R163, R5, !PT ;  /* 0x00000005a3057209 */ /* 0x000fe20007810000 */
[----:B------:R-:W-:Y:S01]  /*173e0*/  MUFU.EX2 R164, R164 ;  /* 0x000000a400a47308 */ /* 0x000fe20000000800 */
[----:B------:R-:W-:Y:S01]  /*173f0*/  ISETP.GT.AND P6, PT, R188, 0x38, P4 ;  /* 0x00000038bc00780c */ /* 0x000fe200027c4270 */
[----:B-1----:R-:W-:Y:S01]  /*17400*/  FADD.FTZ R2, R160, R2 ;  /* 0x00000002a0027221 */ /* 0x002fe20000010000 */
[----:B------:R-:W-:-:S02]  /*17410*/  FMNMX.FTZ R5, R166, R5, !PT ;  /* 0x00000005a6057209 */ /* 0x000fc40007810000 */
[----:B------:R-:W-:Y:S02]  /*17420*/  ISETP.LT.OR P5, PT, R187, 0x32, P5 ;  /* 0x00000032bb00780c */ /* 0x000fe40002fa1670 */
[----:B------:R-:W-:Y:S01]  /*17430*/  FMNMX.FTZ R5, R167, R5, !PT ;  /* 0x00000005a7057209 */ /* 0x000fe20007810000 */
[----:B------:R-:W0:Y:S01]  /*17440*/  MUFU.EX2 R189, R189 ;  /* 0x000000bd00bd7308 */ /* 0x000e220000000800 */
[----:B------:R-:W-:Y:S01]  /*17450*/  ISETP.GT.AND P4, PT, R188, 0x39, P4 ;  /* 0x00000039bc00780c */ /* 0x000fe20002784270 */
[----:B---3--:R-:W-:Y:S01]  /*17460*/  FADD.FTZ R2, R161, R2 ;  /* 0x00000002a1027221 */ /* 0x008fe20000010000 */
[----:B------:R-:W-:Y:S02]  /*17470*/  FMNMX.FTZ R5, R170, R5, !PT ;  /* 0x00000005aa057209 */ /* 0x000fe40007810000 */
[----:B------:R-:W-:Y:S02]  /*17480*/  ISETP.LT.OR P6, PT, R187, 0x39, P6 ;  /* 0x00000039bb00780c */ /* 0x000fe400037c1670 */
[----:B------:R-:W-:Y:S01]  /*17490*/  FMNMX.FTZ R5, R171, R5, !PT ;  /* 0x00000005ab057209 */ /* 0x000fe20007810000 */
[----:B------:R-:W-:Y:S01]  /*174a0*/  MUFU.EX2 R168, R168 ;  /* 0x000000a800a87308 */ /* 0x000fe20000000800 */
[----:B------:R-:W-:-:S02]  /*174b0*/  FSEL R179, R179, -INF , !P5 ;  /* 0xff800000b3b37808 */ /* 0x000fc40006800000 */
[----:B------:R-:W-:Y:S02]  /*174c0*/  FMNMX.FTZ R5, R174, R5, !PT ;  /* 0x00000005ae057209 */ /* 0x000fe40007810000 */
[----:B------:R-:W-:Y:S02]  /*174d0*/  ISETP.LT.OR P4, PT, R187, 0x3a, P4 ;  /* 0x0000003abb00780c */ /* 0x000fe40002781670 */
[----:B------:R-:W-:Y:S01]  /*174e0*/  FMNMX.FTZ R5, R175, R5, !PT ;  /* 0x00000005af057209 */ /* 0x000fe20007810000 */
[----:B------:R-:W1:Y:S01]  /*174f0*/  MUFU.EX2 R169, R169 ;  /* 0x000000a900a97308 */ /* 0x000e620000000800 */
[----:B------:R-:W-:Y:S02]  /*17500*/  FSEL R182, R182, -INF , !P6 ;  /* 0xff800000b6b67808 */ /* 0x000fe40007000000 */
[----:B------:R-:W-:Y:S02]  /*17510*/  FMNMX.FTZ R5, R178, R5, !PT ;  /* 0x00000005b2057209 */ /* 0x000fe40007810000 */
[----:B------:R-:W-:-:S02]  /*17520*/  FSEL R183, R183, -INF , !P4 ;  /* 0xff800000b7b77808 */ /* 0x000fc40006000000 */
[----:B------:R-:W-:Y:S01]  /*17530*/  FMNMX.FTZ R5, R179, R5, !PT ;  /* 0x00000005b3057209 */ /* 0x000fe20007810000 */
[----:B------:R-:W-:Y:S01]  /*17540*/  MUFU.EX2 R172, R172 ;  /* 0x000000ac00ac7308 */ /* 0x000fe20000000800 */
[----:B------:R-:W-:Y:S02]  /*17550*/  F2FP.F16.F32.PACK_AB R196, R153, R152 ;  /* 0x0000009899c4723e */ /* 0x000fe400000000ff */
[----:B------:R-:W-:Y:S02]  /*17560*/  FMNMX.FTZ R5, R182, R5, !PT ;  /* 0x00000005b6057209 */ /* 0x000fe40007810000 */
[----:B0-----:R-:W-:Y:S02]  /*17570*/  F2FP.F16.F32.PACK_AB R194, R189, R164 ;  /* 0x000000a4bdc2723e */ /* 0x001fe400000000ff */
[----:B------:R-:W-:Y:S01]  /*17580*/  FMNMX.FTZ R5, R183, R5, !PT ;  /* 0x00000005b7057209 */ /* 0x000fe20007810000 */
[----:B------:R-:W0:Y:S01]  /*17590*/  MUFU.EX2 R173, R173 ;  /* 0x000000ad00ad7308 */ /* 0x000e220000000800 */
[----:B------:R-:W-:-:S02]  /*175a0*/  F2FP.F16.F32.PACK_AB R198, R157, R156 ;  /* 0x0000009c9dc6723e */ /* 0x000fc400000000ff */
[----:B------:R-:W-:Y:S01]  /*175b0*/  F2FP.F16.F32.PACK_AB R192, R161, R160 ;  /* 0x000000a0a1c0723e */ /* 0x000fe200000000ff */
[----:B------:R-:W3:Y:S01]  /*175c0*/  SHFL.BFLY PT, R22, R5, 0x2, 0x1f ;  /* 0x0c401f0005167f89 */ /* 0x000ee200000e0000 */
[----:B-1----:R-:W-:-:S03]  /*175d0*/  F2FP.F16.F32.PACK_AB R188, R169, R168 ;  /* 0x000000a8a9bc723e */ /* 0x002fc600000000ff */
[----:B------:R-:W-:Y:S08]  /*175e0*/  MUFU.EX2 R176, R176 ;  /* 0x000000b000b07308 */ /* 0x000ff00000000800 */
[----:B------:R-:W1:Y:S01]  /*175f0*/  MUFU.EX2 R177, R177 ;  /* 0x000000b100b17308 */ /* 0x000e620000000800 */
[----:B0-----:R-:W-:-:S07]  /*17600*/  F2FP.F16.F32.PACK_AB R190, R173, R172 ;  /* 0x000000acadbe723e */ /* 0x001fce00000000ff */
[----:B------:R-:W-:Y:S01]  /*17610*/  MUFU.EX2 R180, R180 ;  /* 0x000000b400b47308 */ /* 0x000fe20000000800 */
[----:B---3--:R-:W-:-:S07]  /*17620*/  FMNMX.FTZ R5, R5, R22, !PT ;  /* 0x0000001605057209 */ /* 0x008fce0007810000 */
[----:B------:R-:W0:Y:S01]  /*17630*/  MUFU.EX2 R181, R181 ;  /* 0x000000b500b57308 */ /* 0x000e220000000800 */
[----:B------:R-:W3:Y:S01]  /*17640*/  SHFL.BFLY PT, R152, R5, 0x1, 0x1f ;  /* 0x0c201f0005987f89 */ /* 0x000ee200000e0000 */
[----:B-1----:R-:W-:Y:S02]  /*17650*/  F2FP.F16.F32.PACK_AB R184, R177, R176 ;  /* 0x000000b0b1b8723e */ /* 0x002fe400000000ff */
[----:B0-----:R-:W-:Y:S02]  /*17660*/  F2FP.F16.F32.PACK_AB R186, R181, R180 ;  /* 0x000000b4b5ba723e */ /* 0x001fe400000000ff */
[----:B---3--:R-:W-:-:S04]  /*17670*/  FMNMX.FTZ R152, R5, R152, !PT ;  /* 0x0000009805987209 */ /* 0x008fc80007810000 */
[C---:B------:R-:W-:Y:S01]  /*17680*/  FSETP.NEU.FTZ.AND P4, PT, R152.reuse, -INF , PT ;  /* 0xff8000009800780b */ /* 0x040fe20003f9d000 */
[----:B------:R-:W-:-:S03]  /*17690*/  FMUL.FTZ R5, R152, R3 ;  /* 0x0000000398057220 */ /* 0x000fc60000410000 */
[----:B------:R-:W-:Y:S02]  /*176a0*/  FSEL R22, R152, RZ, P4 ;  /* 0x000000ff98167208 */ /* 0x000fe40002000000 */
[----:B------:R-:W-:Y:S02]  /*176b0*/  FSEL R5, R5, RZ, P4 ;  /* 0x000000ff05057208 */ /* 0x000fe40002000000 */
[----:B--2---:R-:W-:Y:S01]  /*176c0*/  ISETP.GT.AND P4, PT, R23, R219, PT ;  /* 0x000000db1700720c */ /* 0x004fe20003f84270 */
[----:B------:R-:W-:Y:S01]  /*176d0*/  FADD.FTZ R22, -R22, R4 ;  /* 0x0000000416167221 */ /* 0x000fe20000010100 */
[----:B------:R-:W-:Y:S01]  /*176e0*/  FADD.FTZ R4, R164, R2 ;  /* 0x00000002a4047221 */ /* 0x000fe20000010000 */
[-CC-:B------:R-:W-:Y:S01]  /*176f0*/  FFMA.FTZ R154, R154, R3.reuse, -R5.reuse ;  /* 0x000000039a9a7223 */ /* 0x180fe20000010805 */
[-CC-:B------:R-:W-:Y:S01]  /*17700*/  FFMA.FTZ R155, R155, R3.reuse, -R5.reuse ;  /* 0x000000039b9b7223 */ /* 0x180fe20000010805 */
[-C--:B------:R-:W-:Y:S01]  /*17710*/  FMUL.FTZ R22, R22, R3.reuse ;  /* 0x0000000316167220 */ /* 0x080fe20000410000 */
        /* <DEDUP_REMOVED lines=11> */
[----:B------:R0:W1:Y:S01]  /*177d0*/  MUFU.EX2 R2, R22 ;  /* 0x0000001600027308 */ /* 0x0000620000000800 */
[-CC-:B------:R-:W-:Y:S01]  /*177e0*/  FFMA.FTZ R178, R178, R3.reuse, -R5.reuse ;  /* 0x00000003b2b27223 */ /* 0x180fe20000010805 */
[----:B------:R-:W-:Y:S01]  /*177f0*/  FADD.FTZ R4, R189, R4 ;  /* 0x00000004bd047221 */ /* 0x000fe20000010000 */
[-CC-:B------:R-:W-:Y:S01]  /*17800*/  FFMA.FTZ R179, R179, R3.reuse, -R5.reuse ;  /* 0x00000003b3b37223 */ /* 0x180fe20000010805 */
[-CC-:B------:R-:W-:Y:S01]  /*17810*/  FFMA.FTZ R182, R182, R3.reuse, -R5.reuse ;  /* 0x00000003b6b67223 */ /* 0x180fe20000010805 */
[----:B------:R-:W-:Y:S01]  /*17820*/  FFMA.FTZ R5, R183, R3, -R5 ;  /* 0x00000003b7057223 */ /* 0x000fe20000010805 */
[----:B------:R-:W-:Y:S01]  /*17830*/  FADD.FTZ R4, R168, R4 ;  /* 0x00000004a8047221 */ /* 0x000fe20000010000 */
[----:B------:R-:W-:Y:S01]  /*17840*/  IADD3 R23, R23, -0x1, RZ ;  /* 0xffffffff17177810 */ /* 0x000fe20007ffe0ff */
[----:B------:R-:W2:Y:S01]  /*17850*/  MUFU.EX2 R155, R155 ;  /* 0x0000009b009b7308 */ /* 0x000ea20000000800 */
[----:B------:R-:W-:-:S02]  /*17860*/  IMAD.MOV.U32 R219, RZ, RZ, R230 ;  /* 0x000000ffffdb7224 */ /* 0x000fc400078e00e6 */
[----:B------:R-:W-:Y:S01]  /*17870*/  FADD.FTZ R4, R169, R4 ;  /* 0x00000004a9047221 */ /* 0x000fe20000010000 */
[----:B0-----:R-:W-:-:S03]  /*17880*/  IMAD.MOV.U32 R22, RZ, RZ, R231 ;  /* 0x000000ffff167224 */ /* 0x001fc600078e00e7 */
[----:B------:R-:W-:Y:S01]  /*17890*/  FADD.FTZ R4, R172, R4 ;  /* 0x00000004ac047221 */ /* 0x000fe20000010000 */
[----:B------:R-:W0:Y:S01]  /*178a0*/  MUFU.EX2 R158, R158 ;  /* 0x0000009e009e7308 */ /* 0x000e220000000800 */
[----:B-1----:R-:W-:Y:S02]  /*178b0*/  FFMA.FTZ R227, R2, R227, R154 ;  /* 0x000000e302e37223 */ /* 0x002fe4000001009a */
[----:B------:R-:W-:-:S04]  /*178c0*/  FADD.FTZ R4, R173, R4 ;  /* 0x00000004ad047221 */ /* 0x000fc80000010000 */
[----:B------:R-:W-:Y:S01]  /*178d0*/  FADD.FTZ R4, R176, R4 ;  /* 0x00000004b0047221 */ /* 0x000fe20000010000 */
[----:B------:R-:W1:Y:S01]  /*178e0*/  MUFU.EX2 R159, R159 ;  /* 0x0000009f009f7308 */ /* 0x000e620000000800 */
[----:B--2---:R-:W-:Y:S02]  /*178f0*/  FADD.FTZ R227, R155, R227 ;  /* 0x000000e39be37221 */ /* 0x004fe40000010000 */
[----:B------:R-:W-:Y:S01]  /*17900*/  FADD.FTZ R4, R177, R4 ;  /* 0x00000004b1047221 */ /* 0x000fe20000010000 */
[----:B------:R-:W-:-:S03]  /*17910*/  F2FP.F16.F32.PACK_AB R197, R155, R154 ;  /* 0x0000009a9bc5723e */ /* 0x000fc600000000ff */
[----:B------:R-:W-:Y:S01]  /*17920*/  FADD.FTZ R4, R180, R4 ;  /* 0x00000004b4047221 */ /* 0x000fe20000010000 */
[----:B------:R-:W2:Y:S01]  /*17930*/  MUFU.EX2 R162, R162 ;  /* 0x000000a200a27308 */ /* 0x000ea20000000800 */
[----:B0-----:R-:W-:Y:S02]  /*17940*/  FADD.FTZ R227, R158, R227 ;  /* 0x000000e39ee37221 */ /* 0x001fe40000010000 */
[----:B------:R-:W-:Y:S01]  /*17950*/  FADD.FTZ R228, R181, R4 ;  /* 0x00000004b5e47221 */ /* 0x000fe20000010000 */
[----:B------:R-:W-:-:S04]  /*17960*/  IMAD.MOV.U32 R4, RZ, RZ, R152 ;  /* 0x000000ffff047224 */ /* 0x000fc800078e0098 */
[----:B------:R-:W0:Y:S01]  /*17970*/  MUFU.EX2 R163, R163 ;  /* 0x000000a300a37308 */ /* 0x000e220000000800 */
[C---:B-1----:R-:W-:Y:S01]  /*17980*/  FADD.FTZ R227, R159.reuse, R227 ;  /* 0x000000e39fe37221 */ /* 0x042fe20000010000 */
[----:B------:R-:W-:-:S06]  /*17990*/  F2FP.F16.F32.PACK_AB R199, R159, R158 ;  /* 0x0000009e9fc7723e */ /* 0x000fcc00000000ff */
        /* <DEDUP_REMOVED lines=24> */
[----:B------:R-:W-:-:S03]  /*17b20*/  F2FP.F16.F32.PACK_AB R185, R179, R178 ;  /* 0x000000b2b3b9723e */ /* 0x000fc600000000ff */
[----:B0-----:R-:W-:-:S04]  /*17b30*/  FADD.FTZ R227, R182, R227 ;  /* 0x000000e3b6e37221 */ /* 0x001fc80000010000 */
[C---:B-1----:R-:W-:Y:S01]  /*17b40*/  FADD.FTZ R227, R5.reuse, R227 ;  /* 0x000000e305e37221 */ /* 0x042fe20000010000 */
[----:B------:R-:W-:Y:S01]  /*17b50*/  F2FP.F16.F32.PACK_AB R187, R5, R182 ;  /* 0x000000b605bb723e */ /* 0x000fe200000000ff */
[----:B------:R-:W-:Y:S01]  /*17b60*/  IMAD.MOV.U32 R5, RZ, RZ, R165 ;  /* 0x000000ffff057224 */ /* 0x000fe200078e00a5 */
[----:B------:R-:W-:Y:S06]  /*17b70*/  @P4 BRA `(.L_x_1971) ;  /* 0xffffffd400484947 */ /* 0x000fec000383ffff */
[----:B------:R-:W-:Y:S05]  /*17b80*/  BSYNC B1 ;  /* 0x0000000000017941 */ /* 0x000fea0003800000 */
.L_x_1952:
[----:B------:R-:W-:Y:S01]  /*17b90*/  IMAD.MOV.U32 R4, RZ, RZ, R152 ;  /* 0x000000ffff047224 */ /* 0x000fe200078e0098 */
[----:B------:R-:W-:Y:S01]  /*17ba0*/  MOV R5, R165 ;  /* 0x000000a500057202 */ /* 0x000fe20000000f00 */
[----:B------:R-:W-:Y:S02]  /*17bb0*/  IMAD.MOV.U32 R22, RZ, RZ, R231 ;  /* 0x000000ffff167224 */ /* 0x000fe400078e00e7 */
[----:B------:R-:W-:-:S07]  /*17bc0*/  IMAD.MOV.U32 R219, RZ, RZ, R230 ;  /* 0x000000ffffdb7224 */ /* 0x000fce00078e00e6 */
.L_x_1951:
[----:B------:R-:W-:Y:S05]  /*17bd0*/  BSYNC B0 ;  /* 0x0000000000007941 */ /* 0x000fea0003800000 */
.L_x_1950:
[----:B------:R-:W2:Y:S01]  /*17be0*/  LDL R153, [R1+0x14] ;  /* 0x0000140001997983 */ /* 0x000ea20000100800 */
[----:B------:R-:W0:Y:S08]  /*17bf0*/  LDC R152, c[0x0][0x448] ;  /* 0x00011200ff987b82 */ /* 0x000e300000000800 */
[----:B------:R-:W1:Y:S01]  /*17c00*/  LDC R155, c[0x0][0x9e4] ;  /* 0x00027900ff9b7b82 */ /* 0x000e620000000800 */
[----:B0-----:R-:W-:-:S02]  /*17c10*/  ISETP.NE.AND P5, PT, R152, 0x1, PT ;  /* 0x000000019800780c */ /* 0x001fc40003fa5270 */
[----:B-1----:R-:W-:-:S11]  /*17c20*/  ISETP.GE.AND P6, PT, R155, 0x1, PT ;  /* 0x000000019b00780c */ /* 0x002fd60003fc6270 */
[----:B------:R-:W0:Y:S08]  /*17c30*/  @P5 LDC R154, c[0x0][0x44c] ;  /* 0x00011300ff9a5b82 */ /* 0x000e300000000800 */
[----:B------:R-:W1:Y:S01]  /*17c40*/  @P5 LDC R152, c[0x0][0x450] ;  /* 0x00011400ff985b82 */ /* 0x000e620000000800 */
[----:B--2---:R-:W-:-:S04]  /*17c50*/  VIADD R153, R153, 0x7f ;  /* 0x0000007f99997836 */ /* 0x004fc80000000000 */
[----:B0-----:R-:W-:-:S05]  /*17c60*/  @P5 IMAD.HI.U32 R154, R153, R154, RZ ;  /* 0x0000009a999a5227 */ /* 0x001fca00078e00ff */
[----:B-1----:R-:W-:Y:S02]  /*17c70*/  @P5 SHF.R.U32.HI R153, RZ, R152, R154 ;  /* 0x00000098ff995219 */ /* 0x002fe4000001169a */
[----:B------:R-:W-:-:S05]  /*17c80*/  IADD3 R152, R221, 0x1, -R220 ;  /* 0x00000001dd987810 */ /* 0x000fca0007ffe8dc */
[----:B------:R-:W-:-:S04]  /*17c90*/  IMAD.IADD R153, R152, 0x1, R153 ;  /* 0x0000000198997824 */ /* 0x000fc800078e0299 */
[----:B------:R-:W-:Y:S01]  /*17ca0*/  IMAD.IADD R232, R153, 0x1, -R232 ;  /* 0x0000000199e87824 */ /* 0x000fe200078e0ae8 */
[----:B------:R-:W-:Y:S06]  /*17cb0*/  @!P6 BRA `(.L_x_1972) ;  /* 0x000000000048e947 */ /* 0x000fec0003800000 */
[----:B------:R-:W-:Y:S01]  /*17cc0*/  MOV R154, R153 ;  /* 0x00000099009a7202 */ /* 0x000fe20000000f00 */
        /* <DEDUP_REMOVED lines=10> */
.L_x_1974:
[----:B------:R-:W-:-:S13]  /*17d70*/  ISETP.NE.AND P2, PT, R155, 0x1, PT ;  /* 0x000000019b00780c */ /* 0x000fda0003f45270 */
[----:B------:R-:W0:Y:S02]  /*17d80*/  @P2 LDC.64 R152, c[0x0][0x9e8] ;  /* 0x00027a00ff982b82 */ /* 0x000e240000000a00 */
[----:B0-----:R-:W-:-:S05]  /*17d90*/  @P2 IMAD.HI.U32 R152, R154, R152, RZ ;  /* 0x000000989a982227 */ /* 0x001fca00078e00ff */
[----:B------:R-:W-:-:S07]  /*17da0*/  @P2 SHF.R.U32.HI R154, RZ, R153, R152 ;  /* 0x00000099ff9a2219 */ /* 0x000fce0000011698 */
.L_x_1975:
[----:B------:R-:W-:Y:S05]  /*17db0*/  BSYNC B0 ;  /* 0x0000000000007941 */ /* 0x000fea0003800000 */
.L_x_1973:
[----:B------:R-:W-:-:S05]  /*17dc0*/  IMAD R154, R154, R155, RZ ;  /* 0x0000009b9a9a7224 */ /* 0x000fca00078e02ff */
[----:B------:R-:W-:-:S07]  /*17dd0*/  VIMNMX R232, R232, R154, !PT ;  /* 0x0000009ae8e87248 */ /* 0x000fce0007fe0100 */
.L_x_1972:
[----:B------:R-:W2:Y:S01]  /*17de0*/  LDL R153, [R1+0x38] ;  /* 0x0000380001997983 */ /* 0x000ea20000100800 */
[----:B------:R-:W-:Y:S01]  /*17df0*/  VIADD R232, R232, 0x3f ;  /* 0x0000003fe8e87836 */ /* 0x000fe20000000000 */
[----:B------:R-:W-:Y:S04]  /*17e00*/  BSSY B0, `(.L_x_1976) ;  /* 0x000020d000007945 */ /* 0x000fe80003800000 */
[----:B------:R-:W-:-:S04]  /*17e10*/  SHF.R.S32.HI R152, RZ, 0x1f, R232 ;  /* 0x0000001fff987819 */ /* 0x000fc800000114e8 */
[----:B------:R-:W-:-:S04]  /*17e20*/  LEA.HI R152, R152, R232, RZ, 0x6 ;  /* 0x000000e898987211 */ /* 0x000fc800078f30ff */
[----:B------:R-:W-:-:S04]  /*17e30*/  SHF.R.S32.HI R152, RZ, 0x6, R152 ;  /* 0x00000006ff987819 */ /* 0x000fc80000011498 */
[----:B--2---:R-:W-:-:S04]  /*17e40*/  VIMNMX R153, R153, R152, !PT ;  /* 0x0000009899997248 */ /* 0x004fc80007fe0100 */
[----:B------:R-:W-:Y:S01]  /*17e50*/  ISETP.GE.AND P2, PT, R23, R153, PT ;  /* 0x000000991700720c */ /* 0x000fe20003f46270 */
[----:B------:R0:W-:-:S12]  /*17e60*/  STL [R1+0x1c], R153 ;  /* 0x00001c9901007387 */ /* 0x0001d80000100800 */
[----:B0-----:R-:W-:Y:S05]  /*17e70*/  @!P2 BRA `(.L_x_1977) ;  /* 0x000000200014a947 */ /* 0x001fea0003800000 */
[----:B------:R-:W-:Y:S01]  /*17e80*/  BSSY B1, `(.L_x_1978) ;  /* 0x0000203000017945 */ /* 0x000fe20003800000 */
[----:B------:R-:W-:Y:S01]  /*17e90*/  IMAD.MOV.U32 R232, RZ, RZ, R23 ;  /* 0x000000ffffe87224 */ /* 0x000fe200078e0017 */
[----:B------:R-:W-:Y:S01]  /*17ea0*/  MOV R236, R22 ;  /* 0x0000001600ec7202 */ /* 0x000fe20000000f00 */
[----:B------:R-:W-:Y:S02]  /*17eb0*/  IMAD.MOV.U32 R231, RZ, RZ, R4 ;  /* 0x000000ffffe77224 */ /* 0x000fe400078e0004 */
[----:B------:R-:W-:Y:S02]  /*17ec0*/  IMAD.MOV.U32 R230, RZ, RZ, R5 ;  /* 0x000000ffffe67224 */ /* 0x000fe400078e0005 */
[----:B------:R-:W-:-:S07]  /*17ed0*/  IMAD.MOV.U32 R23, RZ, RZ, R219 ;  /* 0x000000ffff177224 */ /* 0x000fce00078e00db */
.L_x_1989:
[----:B------:R-:W-:-:S05]  /*17ee0*/  VIADD R22, R236, 0x1 ;  /* 0x00000001ec167836 */ /* 0x000fca0000000000 */
[----:B------:R-:W-:-:S04]  /*17ef0*/  ISETP.NE.AND P2, PT, R22, 0x2, PT ;  /* 0x000000021600780c */ /* 0x000fc80003f45270 */
[----:B------:R-:W-:Y:S02]  /*17f00*/  SEL R219, RZ, 0x1, P2 ;  /* 0x00000001ffdb7807 */ /* 0x000fe40001000000 */
[----:B------:R-:W-:Y:S02]  /*17f10*/  SEL R22, R22, RZ, P2 ;  /* 0x000000ff16167207 */ /* 0x000fe40001000000 */
[----:B------:R-:W-:Y:S01]  /*17f20*/  LOP3.LUT R219, R23, R219, RZ, 0x3c, !PT ;  /* 0x000000db17db7212 */ /* 0x000fe200078e3cff */
[----:B------:R-:W-:Y:S06]  /*17f30*/  @!P0 BRA `(.L_x_1979) ;  /* 0x0000000000048947 */ /* 0x000fec0003800000 */
[----:B------:R-:W-:Y:S01]  /*17f40*/  BPT.TRAP 0x1 ;  /* 0x000000040000795c */ /* 0x000fe20000300000 */
.L_x_1979:
[----:B------:R-:W-:Y:S01]  /*17f50*/  IMAD R4, R22, 0x8, R16 ;  /* 0x0000000816047824 */ /* 0x000fe200078e0210 */
[----:B------:R-:W-:-:S04]  /*17f60*/  SHF.L.U32 R5, R219, 0x1f, RZ ;  /* 0x0000001fdb057819 */ /* 0x000fc800000006ff */
[----:B------:R0:W1:Y:S01]  /*17f70*/  SYNCS.PHASECHK.TRANS64.TRYWAIT P2, [R4+URZ+0x30830], R5 ;  /* 0x03083005040075a7 */ /* 0x000062000804017f */
[----:B------:R-:W-:Y:S05]  /*17f80*/  @!P0 BRA `(.L_x_1980) ;  /* 0x0000000000048947 */ /* 0x000fea0003800000 */
[----:B------:R-:W-:Y:S01]  /*17f90*/  BPT.TRAP 0x1 ;  /* 0x000000040000795c */ /* 0x000fe20000300000 */
.L_x_1980:
[----:B------:R-:W2:Y:S01]  /*17fa0*/  LDL R3, [R1] ;  /* 0x0000000001037983 */ /* 0x000ea20000100800 */
[----:B------:R-:W-:Y:S01]  /*17fb0*/  BSSY B2, `(.L_x_1981) ;  /* 0x0000007000027945 */ /* 0x000fe20003800000 */
[----:B--2---:R-:W-:-:S04]  /*17fc0*/  IMAD R158, R22, 0x800, R3 ;  /* 0x00000800169e7824 */ /* 0x004fc800078e0203 */
[C---:B------:R-:W-:Y:S02]  /*17fd0*/  VIADD R152, R158.reuse, 0x2 ;  /* 0x000000029e987836 */ /* 0x040fe40000000000 */
[----:B------:R-:W-:Y:S01]  /*17fe0*/  VIADD R3, R158, 0x4 ;  /* 0x000000049e037836 */ /* 0x000fe20000000000 */
[----:B-1----:R-:W-:Y:S06]  /*17ff0*/  @P2 BRA `(.L_x_1982) ;  /* 0x0000000000082947 */ /* 0x002fec0003800000 */
[----:B------:R-:W1:Y:S02]  /*18000*/  SYNCS.PHASECHK.TRANS64.TRYWAIT P2, [R4+URZ+0x30830], R5 ;  /* 0x03083005040075a7 */ /* 0x000e64000804017f */
[----:B-1----:R-:W-:Y:S05]  /*18010*/  @!P2 BRA `(.L_x_1983) ;  /* 0x0000013000d8a947 */ /* 0x002fea0003800000 */
.L_x_1982:
[----:B------:R-:W-:Y:S05]  /*18020*/  BSYNC B2 ;  /* 0x0000000000027941 */ /* 0x000fea0003800000 */
.L_x_1981:
[----:B------:R-:W-:Y:S01]  /*18030*/  R2UR UR4, R152 ;  /* 0x00000000980472ca */ /* 0x000fe200000e0000 */
[----:B------:R-:W-:Y:S01]  /*18040*/  IMAD.MOV.U32 R152, RZ, RZ, R3 ;  /* 0x000000ffff987224 */ /* 0x000fe200078e0003 */
[----:B01----:R-:W-:Y:S01]  /*18050*/  MOV R4, R158 ;  /* 0x0000009e00047202 */ /* 0x003fe20000000f00 */
[----:B------:R-:W-:Y:S01]  /*18060*/  IMAD.MOV.U32 R5, RZ, RZ, 0x40000040 ;  /* 0x40000040ff057424 */ /* 0x000fe200078e00ff */
[----:B------:R-:W-:Y:S01]  /*18070*/  IADD3 R154, R158, 0x202, RZ ;  /* 0x000002029e9a7810 */ /* 0x000fe20007ffe0ff */
[----:B------:R-:W-:Y:S01]  /*18080*/  IMAD.MOV.U32 R153, RZ, RZ, 0x40000040 ;  /* 0x40000040ff997424 */ /* 0x000fe200078e00ff */
[----:B------:R-:W-:Y:S01]  /*18090*/  R2UR UR8, R152 ;  /* 0x00000000980872ca */ /* 0x000fe200000e0000 */
[----:B------:R-:W-:Y:S01]  /*180a0*/  VIADD R152, R158, 0x200 ;  /* 0x000002009e987836 */ /* 0x000fe20000000000 */
[----:B------:R-:W-:Y:S01]  /*180b0*/  R2UR UR6, R4 ;  /* 0x00000000040672ca */ /* 0x000fe200000e0000 */
[C---:B------:R-:W-:Y:S01]  /*180c0*/  VIADD R4, R158.reuse, 0x6 ;  /* 0x000000069e047836 */ /* 0x040fe20000000000 */
[----:B------:R-:W-:Y:S01]  /*180d0*/  R2UR UR11, R5 ;  /* 0x00000000050b72ca */ /* 0x000fe200000e0000 */
[----:B------:R-:W-:Y:S01]  /*180e0*/  VIADD R156, R158, 0x204 ;  /* 0x000002049e9c7836 */ /* 0x000fe20000000000 */
[----:B------:R-:W-:Y:S01]  /*180f0*/  R2UR UR14, R152 ;  /* 0x00000000980e72ca */ /* 0x000fe200000e0000 */
[----:B------:R-:W-:Y:S01]  /*18100*/  VIADD R152, R158, 0x206 ;  /* 0x000002069e987836 */ /* 0x000fe20000000000 */
[----:B------:R-:W-:Y:S01]  /*18110*/  R2UR UR10, R4 ;  /* 0x00000000040a72ca */ /* 0x000fe200000e0000 */
[----:B------:R-:W-:Y:S01]  /*18120*/  IMAD.MOV.U32 R155, RZ, RZ, 0x40000040 ;  /* 0x40000040ff9b7424 */ /* 0x000fe200078e00ff */
[----:B------:R-:W-:Y:S01]  /*18130*/  R2UR UR5, R153 ;  /* 0x00000000990572ca */ /* 0x000fe200000e0000 */
[----:B------:R-:W-:Y:S01]  /*18140*/  IMAD.MOV.U32 R157, RZ, RZ, 0x40000040 ;  /* 0x40000040ff9d7424 */ /* 0x000fe200078e00ff */
[----:B------:R-:W-:Y:S01]  /*18150*/  R2UR UR22, R156 ;  /* 0x000000009c1672ca */ /* 0x000fe200000e0000 */
[----:B------:R-:W-:Y:S01]  /*18160*/  VIADD R156, R158, 0x400 ;  /* 0x000004009e9c7836 */ /* 0x000fe20000000000 */
[----:B------:R-:W-:Y:S01]  /*18170*/  R2UR UR26, R152 ;  /* 0x00000000981a72ca */ /* 0x000fe200000e0000 */
[----:B------:R-:W-:Y:S01]  /*18180*/  VIADD R152, R158, 0x404 ;  /* 0x000004049e987836 */ /* 0x000fe20000000000 */
[----:B------:R-:W-:Y:S01]  /*18190*/  R2UR UR18, R154 ;  /* 0x000000009a1272ca */ /* 0x000fe200000e0000 */
[-C--:B------:R-:W-:Y:S01]  /*181a0*/  FMUL.FTZ R24, R24, R0.reuse ;  /* 0x0000000018187220 */ /* 0x080fe20000410000 */
[----:B------:R-:W-:Y:S01]  /*181b0*/  R2UR UR30, R156 ;  /* 0x000000009c1e72ca */ /* 0x000fe200000e0000 */
[----:B------:R-:W-:Y:S01]  /*181c0*/  VIADD R156, R158, 0x406 ;  /* 0x000004069e9c7836 */ /* 0x000fe20000000000 */
[----:B------:R-:W-:Y:S01]  /*181d0*/  R2UR UR38, R152 ;  /* 0x00000000982672ca */ /* 0x000fe200000e0000 */
[C---:B------:R-:W-:Y:S01]  /*181e0*/  VIADD R152, R158.reuse, 0x600 ;  /* 0x000006009e987836 */ /* 0x040fe20000000000 */
[----:B------:R-:W-:Y:S01]  /*181f0*/  IADD3 R154, R158, 0x402, RZ ;  /* 0x000004029e9a7810 */ /* 0x000fe20007ffe0ff */
[-C--:B------:R-:W-:Y:S01]  /*18200*/  FMUL.FTZ R25, R25, R0.reuse ;  /* 0x0000000019197220 */ /* 0x080fe20000410000 */
[----:B------:R-:W-:Y:S01]  /*18210*/  MOV R4, UR11 ;  /* 0x0000000b00047c02 */ /* 0x000fe20008000f00 */
[----:B------:R-:W-:Y:S01]  /*18220*/  UMOV UR11, UR5 ;  /* 0x00000005000b7c82 */ /* 0x000fe20008000000 */
[----:B------:R-:W-:Y:S01]  /*18230*/  MOV R3, UR10 ;  /* 0x0000000a00037c02 */ /* 0x000fe20008000f00 */
[----:B------:R-:W-:Y:S01]  /*18240*/  UMOV UR10, UR4 ;  /* 0x00000004000a7c82 */ /* 0x000fe20008000000 */
[----:B------:R-:W-:Y:S01]  /*18250*/  R2UR UR7, R5 ;  /* 0x00000000050772ca */ /* 0x000fe200000e0000 */
[-C--:B------:R-:W-:Y:S01]  /*18260*/  FMUL.FTZ R28, R28, R0.reuse ;  /* 0x000000001c1c7220 */ /* 0x080fe20000410000 */
        /* <DEDUP_REMOVED lines=8> */
[----:B------:R-:W-:Y:S01]  /*182f0*/  R2UR UR5, R7 ;  /* 0x00000000070572ca */ /* 0x000fe200000e0000 */
[-C--:B------:R-:W-:Y:S01]  /*18300*/  FMUL.FTZ R33, R33, R0.reuse ;  /* 0x0000000021217220 */ /* 0x080fe20000410000 */
[----:B------:R-:W-:Y:S01]  /*18310*/  IADD3 R152, R158, 0x606, RZ ;  /* 0x000006069e987810 */ /* 0x000fe20007ffe0ff */
        /* <DEDUP_REMOVED lines=222> */
.L_x_1984:
[----:B------:R-:W-:Y:S01]  /*19100*/  SHF.L.U32 R0, R23, 0x1f, RZ ;  /* 0x0000001f17007819 */ /* 0x000fe200000006ff */
[----:B------:R-:W-:-:S04]  /*19110*/  IMAD R23, R236, 0x8, R16 ;  /* 0x00000008ec177824 */ /* 0x000fc800078e0210 */
[----:B------:R0:W1:Y:S01]  /*19120*/  SYNCS.PHASECHK.TRANS64.TRYWAIT P2, [R23+URZ+0x30850], R0 ;  /* 0x03085000170075a7 */ /* 0x000062000804017f */
[----:B------:R-:W-:Y:S05]  /*19130*/  @!P0 BRA `(.L_x_1985) ;  /* 0x0000000000048947 */ /* 0x000fea0003800000 */
[----:B------:R-:W-:Y:S01]  /*19140*/  BPT.TRAP 0x1 ;  /* 0x000000040000795c */ /* 0x000fe20000300000 */
.L_x_1985:
[----:B------:R-:W-:Y:S04]  /*19150*/  BSSY B2, `(.L_x_1986) ;  /* 0x0000004000027945 */ /* 0x000fe80003800000 */
[----:B-1----:R-:W-:Y:S05]  /*19160*/  @P2 BRA `(.L_x_1987) ;  /* 0x0000000000082947 */ /* 0x002fea0003800000 */
[----:B------:R-:W1:Y:S02]  /*19170*/  SYNCS.PHASECHK.TRANS64.TRYWAIT P2, [R23+URZ+0x30850], R0 ;  /* 0x03085000170075a7 */ /* 0x000e64000804017f */
[----:B-1----:R-:W-:Y:S05]  /*19180*/  @!P2 BRA `(.L_x_1988) ;  /* 0x000001200090a947 */ /* 0x002fea0003800000 */
.L_x_1987:
[----:B------:R-:W-:Y:S05]  /*19190*/  BSYNC B2 ;  /* 0x0000000000027941 */ /* 0x000fea0003800000 */
.L_x_1986:
[----:B01----:R-:W-:Y:S01]  /*191a0*/  VIADD R0, R16, 0x400 ;  /* 0x0000040010007836 */ /* 0x003fe20000000000 */
[----:B------:R-:W-:Y:S01]  /*191b0*/  WARPGROUP.ARRIVE ;  /* 0x00000000000079c5 */ /* 0x000fe20000000000 */
[----:B------:R-:W-:Y:S01]  /*191c0*/  IMAD.MOV.U32 R3, RZ, RZ, 0x40000040 ;  /* 0x40000040ff037424 */ /* 0x000fe200078e00ff */
[----:B------:R-:W-:Y:S01]  /*191d0*/  MOV R5, 0x40000040 ;  /* 0x4000004000057802 */ /* 0x000fe20000000f00 */
[----:B------:R-:W-:Y:S01]  /*191e0*/  ULDC UR4, c[0x0][0x988] ;  /* 0x0002620000047ab9 */ /* 0x000fe20000000800 */
[----:B------:R-:W-:Y:S02]  /*191f0*/  SHF.R.U32.HI R0, RZ, 0x4, R0 ;  /* 0x00000004ff007819 */ /* 0x000fe40000011600 */
[----:B------:R-:W-:Y:S01]  /*19200*/  R2UR UR7, R3 ;  /* 0x00000000030772ca */ /* 0x000fe200000e0000 */
[----:B------:R-:W-:Y:S01]  /*19210*/  IMAD.MOV.U32 R3, RZ, RZ, 0x40000040 ;  /* 0x40000040ff037424 */ /* 0x000fe200078e00ff */
[----:B------:R-:W-:-:S04]  /*19220*/  LOP3.LUT R0, R0, 0x3fff, RZ, 0xc0, !PT ;  /* 0x00003fff00007812 */ /* 0x000fc800078ec0ff */
[----:B------:R-:W-:-:S05]  /*19230*/  LOP3.LUT R0, R0, 0x2000000, RZ, 0xfc, !PT ;  /* 0x0200000000007812 */ /* 0x000fca00078efcff */
[----:B------:R-:W-:Y:S01]  /*19240*/  IMAD R2, R236, 0x800, R0 ;  /* 0x00000800ec027824 */ /* 0x000fe200078e0200 */
[----:B------:R-:W-:-:S03]  /*19250*/  FMNMX.FTZ R0, R152, R230, !PT ;  /* 0x000000e698007209 */ /* 0x000fc60007810000 */
[C---:B------:R-:W-:Y:S01]  /*19260*/  VIADD R4, R2.reuse, 0x80 ;  /* 0x0000008002047836 */ /* 0x040fe20000000000 */
[----:B------:R-:W-:Y:S02]  /*19270*/  R2UR UR6, R2 ;  /* 0x00000000020672ca */ /* 0x000fe400000e0000 */
        /* <DEDUP_REMOVED lines=8> */
[----:B------:R-:W-:Y:S01]  /*19300*/  FMNMX.FTZ R0, R160, R0, !PT ;  /* 0x00000000a0007209 */ /* 0x000fe20007810000 */
[----:B------:R-:W-:-:S03]  /*19310*/  VIADD R2, R2, 0x180 ;  /* 0x0000018002027836 */ /* 0x000fc60000000000 */
        /* <DEDUP_REMOVED lines=16> */
[----:B------:R-:W0:Y:S02]  /*19420*/  SHFL.BFLY PT, R4, R0, 0x2, 0x1f ;  /* 0x0c401f0000047f89 */ /* 0x000e2400000e0000 */
[----:B0-----:R-:W-:Y:S02]  /*19430*/  FMNMX.FTZ R4, R0, R4, !PT ;  /* 0x0000000400047209 */ /* 0x001fe40007810000 */
[----:B------:R-:W-:-:S03]  /*19440*/  FMNMX.FTZ R0, R154, R231, !PT ;  /* 0x000000e79a007209 */ /* 0x000fc60007810000 */
[----:B------:R-:W0:Y:S01]  /*19450*/  SHFL.BFLY PT, R5, R4, 0x1, 0x1f ;  /* 0x0c201f0004057f89 */ /* 0x000e2200000e0000 */
[----:B------:R-:W-:-:S04]  /*19460*/  FMNMX.FTZ R0, R155, R0, !PT ;  /* 0x000000009b007209 */ /* 0x000fc80007810000 */
[----:B------:R-:W-:-:S04]  /*19470*/  FMNMX.FTZ R0, R158, R0, !PT ;  /* 0x000000009e007209 */ /* 0x000fc80007810000 */
[----:B------:R-:W-:-:S04]  /*19480*/  FMNMX.FTZ R0, R159, R0, !PT ;  /* 0x000000009f007209 */ /* 0x000fc80007810000 */
[----:B------:R-:W-:-:S04]  /*19490*/  FMNMX.FTZ R0, R162, R0, !PT ;  /* 0x00000000a2007209 */ /* 0x000fc80007810000 */
[----:B------:R-:W-:Y:S02]  /*194a0*/  FMNMX.FTZ R0, R163, R0, !PT ;  /* 0x00000000a3007209 */ /* 0x000fe40007810000 */
[----:B0-----:R-:W-:Y:S01]  /*194b0*/  FMNMX.FTZ R5, R4, R5, !PT ;  /* 0x0000000504057209 */ /* 0x001fe20007810000 */
[----:B------:R-:W-:Y:S02]  /*194c0*/  WARPGROUP.DEPBAR.LE gsb0, 0x0 ;  /* 0x00008000000079c5 */ /* 0x000fe40000010000 */
[----:B------:R-:W-:-:S06]  /*194d0*/  WARPGROUP.ARRIVE ;  /* 0x00000000000079c5 */ /* 0x000fcc0000000000 */
[----:B------:R-:W-:Y:S01]  /*194e0*/  HGMMA.64x256x16.F32 R24, R188, gdesc[UR4].tnspB, R24, gsb0 ;  /* 0x43e00004bc187df0 */ /* 0x000fe20008000818 */
[----:B------:R-:W-:Y:S01]  /*194f0*/  R2UR UR6, R2 ;  /* 0x00000000020672ca */ /* 0x000fe200000e0000 */
[----:B------:R-:W-:Y:S01]  /*19500*/  FADD.FTZ R2, -R5, R230 ;  /* 0x000000e605027221 */ /* 0x000fe20000010100 */
[----:B------:R-:W-:Y:S01]  /*19510*/  R2UR UR7, R3 ;  /* 0x00000000030772ca */ /* 0x000fe200000e0000 */
[----:B------:R-:W2:Y:S01]  /*19520*/  LDL R230, [R1+0x1c] ;  /* 0x00001c0001e67983 */ /* 0x000ea20000100800 */
[----:B------:R-:W-:-:S04]  /*19530*/  FMNMX.FTZ R0, R166, R0, !PT ;  /* 0x00000000a6007209 */ /* 0x000fc80007810000 */
[----:B------:R-:W-:-:S04]  /*19540*/  FMNMX.FTZ R4, R167, R0, !PT ;  /* 0x00000000a7047209 */ /* 0x000fc80007810000 */
[----:B------:R-:W-:-:S04]  /*19550*/  FMNMX.FTZ R4, R170, R4, !PT ;  /* 0x00000004aa047209 */ /* 0x000fc80007810000 */
[----:B------:R-:W-:-:S04]  /*19560*/  FMNMX.FTZ R4, R171, R4, !PT ;  /* 0x00000004ab047209 */ /* 0x000fc80007810000 */
[----:B------:R-:W-:-:S04]  /*19570*/  FMNMX.FTZ R4, R174, R4, !PT ;  /* 0x00000004ae047209 */ /* 0x000fc80007810000 */
[----:B------:R-:W-:Y:S01]  /*19580*/  FMNMX.FTZ R4, R175, R4, !PT ;  /* 0x00000004af047209 */ /* 0x000fe20007810000 */
[----:B------:R-:W-:-:S03]  /*19590*/  IMAD.U32 R3, RZ, RZ, UR4 ;  /* 0x00000004ff037e24 */ /* 0x000fc6000f8e00ff */
[----:B------:R-:W-:Y:S01]  /*195a0*/  FMNMX.FTZ R4, R178, R4, !PT ;  /* 0x00000004b2047209 */ /* 0x000fe20007810000 */
[----:B------:R-:W-:-:S03]  /*195b0*/  FMUL.FTZ R2, R2, R3 ;  /* 0x0000000302027220 */ /* 0x000fc60000410000 */
[----:B------:R-:W-:Y:S01]  /*195c0*/  FMNMX.FTZ R4, R179, R4, !PT ;  /* 0x00000004b3047209 */ /* 0x000fe20007810000 */
[----:B------:R0:W-:Y:S03]  /*195d0*/  MUFU.EX2 R0, R2 ;  /* 0x0000000200007308 */ /* 0x0001e60000000800 */
[----:B------:R-:W-:-:S04]  /*195e0*/  FMNMX.FTZ R4, R182, R4, !PT ;  /* 0x00000004b6047209 */ /* 0x000fc80007810000 */
[----:B------:R-:W-:Y:S01]  /*195f0*/  FMNMX.FTZ R4, R183, R4, !PT ;  /* 0x00000004b7047209 */ /* 0x000fe20007810000 */
[----:B0-----:R-:W-:-:S04]  /*19600*/  FMUL.FTZ R2, R5, R3 ;  /* 0x0000000305027220 */ /* 0x001fc80000410000 */
[----:B------:R-:W-:Y:S02]  /*19610*/  FFMA.FTZ R196, R153, R3, -R2 ;  /* 0x0000000399c47223 */ /* 0x000fe40000010802 */
[----:B------:R-:W0:Y:S02]  /*19620*/  SHFL.BFLY PT, R153, R4, 0x2, 0x1f ;  /* 0x0c401f0004997f89 */ /* 0x000e2400000e0000 */
[----:B0-----:R-:W-:Y:S01]  /*19630*/  FMNMX.FTZ R4, R4, R153, !PT ;  /* 0x0000009904047209 */ /* 0x001fe20007810000 */
[----:B------:R-:W-:Y:S02]  /*19640*/  WARPGROUP.DEPBAR.LE gsb0, 0x0 ;  /* 0x00008000000079c5 */ /* 0x000fe40000010000 */
[----:B------:R-:W-:-:S06]  /*19650*/  WARPGROUP.ARRIVE ;  /* 0x00000000000079c5 */ /* 0x000fcc0000000000 */
[----:B------:R-:W-:Y:S01]  /*19660*/  HGMMA.64x256x16.F32 R24, R184, gdesc[UR4].tnspB, R24, gsb0 ;  /* 0x43e00004b8187df0 */ /* 0x000fe20008000818 */
        /* <DEDUP_REMOVED lines=10> */
[----:B------:R-:W-:Y:S08]  /*19710*/  MUFU.EX2 R196, R196 ;  /* 0x000000c400c47308 */ /* 0x000ff00000000800 */
[----:B------:R-:W-:Y:S01]  /*19720*/  MUFU.EX2 R198, R198 ;  /* 0x000000c600c67308 */ /* 0x000fe20000000800 */
[----:B------:R-:W-:-:S07]  /*19730*/  @!P1 VIADD R23, R23, 0x30860 ;  /* 0x0003086017179836 */ /* 0x000fce0000000000 */
[----:B------:R-:W-:Y:S08]  /*19740*/  MUFU.EX2 R192, R192 ;  /* 0x000000c000c07308 */ /* 0x000ff00000000800 */
[----:B------:R-:W-:Y:S08]  /*19750*/  MUFU.EX2 R194, R194 ;  /* 0x000000c200c27308 */ /* 0x000ff00000000800 */
[----:B------:R-:W-:Y:S08]  /*19760*/  MUFU.EX2 R152, R152 ;  /* 0x0000009800987308 */ /* 0x000ff00000000800 */
[----:B------:R-:W-:Y:S08]  /*19770*/  MUFU.EX2 R188, R188 ;  /* 0x000000bc00bc7308 */ /* 0x000ff00000000800 */
[----:B------:R-:W-:Y:S08]  /*19780*/  MUFU.EX2 R153, R153 ;  /* 0x0000009900997308 */ /* 0x000ff00000000800 */
[----:B------:R-:W-:Y:S08]  /*19790*/  MUFU.EX2 R190, R190 ;  /* 0x000000be00be7308 */ /* 0x000ff00000000800 */
[----:B------:R-:W-:Y:S01]  /*197a0*/  MUFU.EX2 R156, R156 ;  /* 0x0000009c009c7308 */ /* 0x000fe20000000800 */
[C---:B--2---:R-:W-:Y:S01]  /*197b0*/  ISETP.GT.AND P2, PT, R232.reuse, R230, PT ;  /* 0x000000e6e800720c */ /* 0x044fe20003f44270 */
[----:B------:R-:W-:-:S02]  /*197c0*/  VIADD R232, R232, 0xffffffff ;  /* 0xffffffffe8e87836 */ /* 0x000fc40000000000 */
[----:B------:R-:W-:Y:S02]  /*197d0*/  IMAD.MOV.U32 R236, RZ, RZ, R22 ;  /* 0x000000ffffec7224 */ /* 0x000fe400078e0016 */
[----:B------:R-:W-:Y:S01]  /*197e0*/  IMAD.MOV.U32 R230, RZ, RZ, R5 ;  /* 0x000000ffffe67224 */ /* 0x000fe200078e0005 */
[----:B------:R-:W-:Y:S02]  /*197f0*/  WARPGROUP.DEPBAR.LE gsb0, 0x0 ;  /* 0x00008000000079c5 */ /* 0x000fe40000010000 */
[-CC-:B------:R-:W-:Y:S02]  /*19800*/  FFMA.FTZ R187, R160, R3.reuse, -R2.reuse ;  /* 0x00000003a0bb7223 */ /* 0x180fe40000010802 */
[----:B------:R-:W0:Y:S01]  /*19810*/  SHFL.BFLY PT, R160, R4, 0x1, 0x1f ;  /* 0x0c201f0004a07f89 */ /* 0x000e2200000e0000 */
[-CC-:B------:R-:W-:Y:S01]  /*19820*/  FFMA.FTZ R185, R157, R3.reuse, -R2.reuse ;  /* 0x000000039db97223 */ /* 0x180fe20000010802 */
[-CC-:B------:R-:W-:Y:S01]  /*19830*/  FFMA.FTZ R184, R176, R3.reuse, -R2.reuse ;  /* 0x00000003b0b87223 */ /* 0x180fe20000010802 */
[-CC-:B------:R-:W-:Y:S01]  /*19840*/  FFMA.FTZ R157, R177, R3.reuse, -R2.reuse ;  /* 0x00000003b19d7223 */ /* 0x180fe20000010802 */
[-CC-:B------:R-:W-:Y:S01]  /*19850*/  FFMA.FTZ R186, R180, R3.reuse, -R2.reuse ;  /* 0x00000003b4ba7223 */ /* 0x180fe20000010802 */
[----:B0-----:R-:W-:Y:S01]  /*19860*/  FMNMX.FTZ R4, R4, R160, !PT ;  /* 0x000000a004047209 */ /* 0x001fe20007810000 */
[----:B------:R-:W-:-:S04]  /*19870*/  FFMA.FTZ R160, R181, R3, -R2 ;  /* 0x00000003b5a07223 */ /* 0x000fc80000010802 */
[C---:B------:R-:W-:Y:S01]  /*19880*/  FADD.FTZ R2, -R4.reuse, R231 ;  /* 0x000000e704027221 */ /* 0x040fe20000010100 */
[----:B------:R-:W-:-:S03]  /*19890*/  FMUL.FTZ R161, R4, R3 ;  /* 0x0000000304a17220 */ /* 0x000fc60000410000 */
[-C--:B------:R-:W-:Y:S01]  /*198a0*/  FMUL.FTZ R2, R2, R3.reuse ;  /* 0x0000000302027220 */ /* 0x080fe20000410000 */
[-CC-:B------:R-:W-:Y:S01]  /*198b0*/  FFMA.FTZ R197, R154, R3.reuse, -R161.reuse ;  /* 0x000000039ac57223 */ /* 0x180fe200000108a1 */
[-CC-:B------:R-:W-:Y:S01]  /*198c0*/  FFMA.FTZ R154, R155, R3.reuse, -R161.reuse ;  /* 0x000000039b9a7223 */ /* 0x180fe200000108a1 */
[----:B------:R-:W-:-:S03]  /*198d0*/  FFMA.FTZ R199, R158, R3, -R161 ;  /* 0x000000039ec77223 */ /* 0x000fc600000108a1 */
[----:B------:R-:W-:Y:S01]  /*198e0*/  MUFU.EX2 R2, R2 ;  /* 0x0000000200027308 */ /* 0x000fe20000000800 */
[----:B------:R-:W-:Y:S01]  /*198f0*/  FFMA.FTZ R155, R159, R3, -R161 ;  /* 0x000000039f9b7223 */ /* 0x000fe200000108a1 */
[----:B------:R-:W-:-:S06]  /*19900*/  @!P1 LEA R158, R22, R16, 0x3 ;  /* 0x00000010169e9211 */ /* 0x000fcc00078e18ff */
[----:B------:R-:W0:Y:S01]  /*19910*/  MUFU.EX2 R197, R197 ;  /* 0x000000c500c57308 */ /* 0x000e220000000800 */
[----:B------:R-:W-:-:S07]  /*19920*/  FFMA.FTZ R193, R162, R3, -R161 ;  /* 0x00000003a2c17223 */ /* 0x000fce00000108a1 */
[----:B------:R-:W1:Y:S01]  /*19930*/  MUFU.EX2 R154, R154 ;  /* 0x0000009a009a7308 */ /* 0x000e620000000800 */
[----:B------:R-:W-:Y:S02]  /*19940*/  @!P1 VIADD R159, R158, 0x30840 ;  /* 0x000308409e9f9836 */ /* 0x000fe40000000000 */
[----:B------:R-:W-:-:S05]  /*19950*/  FFMA.FTZ R163, R163, R3, -R161 ;  /* 0x00000003a3a37223 */ /* 0x000fca00000108a1 */
[----:B------:R-:W2:Y:S01]  /*19960*/  MUFU.EX2 R199, R199 ;  /* 0x000000c700c77308 */ /* 0x000ea20000000800 */
[----:B------:R-:W-:Y:S01]  /*19970*/  @!P1 PRMT R159, RZ, 0x654, R159 ;  /* 0x00000654ff9f9816 */ /* 0x000fe2000000009f */
[----:B0-----:R-:W-:-:S06]  /*19980*/  FFMA.FTZ R227, R2, R227, R197 ;  /* 0x000000e302e37223 */ /* 0x001fcc00000100c5 */
[----:B------:R-:W-:Y:S01]  /*19990*/  MUFU.EX2 R185, R185 ;  /* 0x000000b900b97308 */ /* 0x000fe20000000800 */
[----:B------:R-:W-:Y:S01]  /*199a0*/  FFMA.FTZ R195, R166, R3, -R161 ;  /* 0x00000003a6c37223 */ /* 0x000fe200000108a1 */
[----:B------:R0:W-:Y:S06]  /*199b0*/  @!P1 SYNCS.ARRIVE.TRANS64.RED.A1T0 RZ, [R159+URZ], RZ ;  /* 0x000000ff9fff99a7 */ /* 0x0001ec000810043f */
[----:B------:R-:W3:Y:S01]  /*199c0*/  MUFU.EX2 R155, R155 ;  /* 0x0000009b009b7308 */ /* 0x000ee20000000800 */
[----:B-1----:R-:W-:Y:S01]  /*199d0*/  FADD.FTZ R227, R154, R227 ;  /* 0x000000e39ae37221 */ /* 0x002fe20000010000 */
[----:B0-----:R-:W-:-:S06]  /*199e0*/  @!P1 PRMT R159, RZ, 0x654, R23 ;  /* 0x00000654ff9f9816 */ /* 0x001fcc0000000017 */
[----:B------:R-:W-:Y:S01]  /*199f0*/  MUFU.EX2 R187, R187 ;  /* 0x000000bb00bb7308 */ /* 0x000fe20000000800 */
[----:B------:R-:W-:Y:S01]  /*19a00*/  FFMA.FTZ R167, R167, R3, -R161 ;  /* 0x00000003a7a77223 */ /* 0x000fe200000108a1 */
[----:B------:R0:W-:Y:S06]  /*19a10*/  @!P1 SYNCS.ARRIVE.TRANS64.RED.A1T0 RZ, [R159+URZ], RZ ;  /* 0x000000ff9fff99a7 */ /* 0x0001ec000810043f */
[----:B------:R-:W1:Y:S08]  /*19a20*/  MUFU.EX2 R193, R193 ;  /* 0x000000c100c17308 */ /* 0x000e700000000800 */
[----:B------:R4:W5:Y:S01]  /*19a30*/  MUFU.EX2 R158, R163 ;  /* 0x000000a3009e7308 */ /* 0x0009620000000800 */
[----:B--2---:R-:W-:Y:S01]  /*19a40*/  FADD.FTZ R227, R199, R227 ;  /* 0x000000e3c7e37221 */ /* 0x004fe20000010000 */
[----:B----4-:R-:W-:-:S06]  /*19a50*/  FFMA.FTZ R163, R0, R228, R189 ;  /* 0x000000e400a37223 */ /* 0x010fcc00000100bd */
[----:B------:R-:W2:Y:S01]  /*19a60*/  MUFU.EX2 R195, R195 ;  /* 0x000000c300c37308 */ /* 0x000ea20000000800 */
[----:B------:R-:W-:Y:S01]  /*19a70*/  FADD.FTZ R163, R196, R163 ;  /* 0x000000a3c4a37221 */ /* 0x000fe20000010000 */
[----:B0-----:R-:W-:-:S03]  /*19a80*/  FFMA.FTZ R159, R170, R3, -R161 ;  /* 0x00000003aa9f7223 */ /* 0x001fc600000108a1 */
[----:B------:R-:W-:-:S03]  /*19a90*/  FADD.FTZ R163, R198, R163 ;  /* 0x000000a3c6a37221 */ /* 0x000fc60000010000 */
[----:B------:R-:W0:Y:S01]  /*19aa0*/  MUFU.EX2 R23, R167 ;  /* 0x000000a700177308 */ /* 0x000e220000000800 */
[----:B---3--:R-:W-:Y:S01]  /*19ab0*/  FADD.FTZ R164, R155, R227 ;  /* 0x000000e39ba47221 */ /* 0x008fe20000010000 */
[-C--:B------:R-:W-:Y:S01]  /*19ac0*/  FFMA.FTZ R162, R171, R3.reuse, -R161 ;  /* 0x00000003aba27223 */ /* 0x080fe200000108a1 */
[----:B------:R-:W-:Y:S01]  /*19ad0*/  FADD.FTZ R163, R185, R163 ;  /* 0x000000a3b9a37221 */ /* 0x000fe20000010000 */
[-C--:B------:R-:W-:Y:S01]  /*19ae0*/  FFMA.FTZ R174, R174, R3.reuse, -R161 ;  /* 0x00000003aeae7223 */ /* 0x080fe200000108a1 */
[----:B-1----:R-:W-:Y:S02]  /*19af0*/  FADD.FTZ R164, R193, R164 ;  /* 0x000000a4c1a47221 */ /* 0x002fe40000010000 */
[----:B------:R-:W-:Y:S01]  /*19b00*/  FADD.FTZ R163, R187, R163 ;  /* 0x000000a3bba37221 */ /* 0x000fe20000010000 */
[----:B------:R-:W1:Y:S01]  /*19b10*/  MUFU.EX2 R159, R159 ;  /* 0x0000009f009f7308 */ /* 0x000e620000000800 */
[----:B-----5:R-:W-:Y:S01]  /*19b20*/  FADD.FTZ R164, R158, R164 ;  /* 0x000000a49ea47221 */ /* 0x020fe20000010000 */
[----:B------:R-:W-:Y:S01]  /*19b30*/  FFMA.FTZ R175, R175, R3, -R161 ;  /* 0x00000003afaf7223 */ /* 0x000fe200000108a1 */
[----:B------:R-:W-:-:S05]  /*19b40*/  FADD.FTZ R163, R192, R163 ;  /* 0x000000a3c0a37221 */ /* 0x000fca0000010000 */
[----:B------:R-:W3:Y:S01]  /*19b50*/  MUFU.EX2 R162, R162 ;  /* 0x000000a200a27308 */ /* 0x000ee20000000800 */
[----:B------:R-:W-:Y:S01]  /*19b60*/  FADD.FTZ R163, R194, R163 ;  /* 0x000000a3c2a37221 */ /* 0x000fe20000010000 */
[----:B--2---:R-:W-:Y:S01]  /*19b70*/  FADD.FTZ R164, R195, R164 ;  /* 0x000000a4c3a47221 */ /* 0x004fe20000010000 */
[----:B------:R-:W-:-:S05]  /*19b80*/  FFMA.FTZ R178, R178, R3, -R161 ;  /* 0x00000003b2b27223 */ /* 0x000fca00000108a1 */
[----:B------:R-:W2:Y:S01]  /*19b90*/  MUFU.EX2 R174, R174 ;  /* 0x000000ae00ae7308 */ /* 0x000ea20000000800 */
[----:B------:R-:W-:Y:S01]  /*19ba0*/  FADD.FTZ R163, R152, R163 ;  /* 0x000000a398a37221 */ /* 0x000fe20000010000 */
[----:B0-----:R-:W-:Y:S01]  /*19bb0*/  FADD.FTZ R164, R23, R164 ;  /* 0x000000a417a47221 */ /* 0x001fe20000010000 */
[----:B------:R-:W-:-:S05]  /*19bc0*/  FFMA.FTZ R179, R179, R3, -R161 ;  /* 0x00000003b3b37223 */ /* 0x000fca00000108a1 */
[----:B------:R-:W0:Y:S01]  /*19bd0*/  MUFU.EX2 R175, R175 ;  /* 0x000000af00af7308 */ /* 0x000e220000000800 */
[----:B------:R-:W-:Y:S01]  /*19be0*/  FADD.FTZ R163, R188, R163 ;  /* 0x000000a3bca37221 */ /* 0x000fe20000010000 */
[----:B-1----:R-:W-:Y:S01]  /*19bf0*/  FADD.FTZ R164, R159, R164 ;  /* 0x000000a49fa47221 */ /* 0x002fe20000010000 */
[----:B------:R-:W-:-:S05]  /*19c00*/  FFMA.FTZ R182, R182, R3, -R161 ;  /* 0x00000003b6b67223 */ /* 0x000fca00000108a1 */
[----:B------:R-:W1:Y:S01]  /*19c10*/  MUFU.EX2 R184, R184 ;  /* 0x000000b800b87308 */ /* 0x000e620000000800 */
[----:B------:R-:W-:Y:S01]  /*19c20*/  FADD.FTZ R163, R153, R163 ;  /* 0x000000a399a37221 */ /* 0x000fe20000010000 */
[----:B---3--:R-:W-:-:S06]  /*19c30*/  FADD.FTZ R164, R162, R164 ;  /* 0x000000a4a2a47221 */ /* 0x008fcc0000010000 */
[----:B------:R-:W3:Y:S01]  /*19c40*/  MUFU.EX2 R178, R178 ;  /* 0x000000b200b27308 */ /* 0x000ee20000000800 */
[----:B------:R-:W-:Y:S01]  /*19c50*/  FFMA.FTZ R161, R183, R3, -R161 ;  /* 0x00000003b7a17223 */ /* 0x000fe200000108a1 */
[----:B------:R-:W-:Y:S01]  /*19c60*/  FADD.FTZ R163, R190, R163 ;  /* 0x000000a3bea37221 */ /* 0x000fe20000010000 */
[----:B--2---:R-:W-:-:S05]  /*19c70*/  FADD.FTZ R164, R174, R164 ;  /* 0x000000a4aea47221 */ /* 0x004fca0000010000 */
[----:B------:R-:W2:Y:S08]  /*19c80*/  MUFU.EX2 R157, R157 ;  /* 0x0000009d009d7308 */ /* 0x000eb00000000800 */
[----:B------:R-:W4:Y:S01]  /*19c90*/  MUFU.EX2 R179, R179 ;  /* 0x000000b300b37308 */ /* 0x000f220000000800 */
[----:B------:R-:W-:Y:S01]  /*19ca0*/  FADD.FTZ R163, R156, R163 ;  /* 0x000000a39ca37221 */ /* 0x000fe20000010000 */
[----:B0-----:R-:W-:-:S06]  /*19cb0*/  FADD.FTZ R164, R175, R164 ;  /* 0x000000a4afa47221 */ /* 0x001fcc0000010000 */
[----:B------:R-:W0:Y:S08]  /*19cc0*/  MUFU.EX2 R186, R186 ;  /* 0x000000ba00ba7308 */ /* 0x000e300000000800 */
[----:B------:R-:W5:Y:S01]  /*19cd0*/  MUFU.EX2 R182, R182 ;  /* 0x000000b600b67308 */ /* 0x000f620000000800 */
[----:B-1----:R-:W-:Y:S01]  /*19ce0*/  FADD.FTZ R163, R184, R163 ;  /* 0x000000a3b8a37221 */ /* 0x002fe20000010000 */
[----:B---3--:R-:W-:-:S06]  /*19cf0*/  FADD.FTZ R164, R178, R164 ;  /* 0x000000a4b2a47221 */ /* 0x008fcc0000010000 */
[----:B------:R-:W1:Y:S08]  /*19d00*/  MUFU.EX2 R160, R160 ;  /* 0x000000a000a07308 */ /* 0x000e700000000800 */
[----:B------:R-:W3:Y:S01]  /*19d10*/  MUFU.EX2 R161, R161 ;  /* 0x000000a100a17308 */ /* 0x000ee20000000800 */
[----:B--2---:R-:W-:Y:S01]  /*19d20*/  FADD.FTZ R163, R157, R163 ;  /* 0x000000a39da37221 */ /* 0x004fe20000010000 */
[----:B----4-:R-:W-:-:S03]  /*19d30*/  FADD.FTZ R164, R179, R164 ;  /* 0x000000a4b3a47221 */ /* 0x010fc60000010000 */
[----:B0-----:R-:W-:Y:S01]  /*19d40*/  FADD.FTZ R163, R186, R163 ;  /* 0x000000a3baa37221 */ /* 0x001fe20000010000 */
[----:B-----5:R-:W-:Y:S01]  /*19d50*/  FADD.FTZ R164, R182, R164 ;  /* 0x000000a4b6a47221 */ /* 0x020fe20000010000 */
[----:B------:R-:W-:Y:S02]  /*19d60*/  F2FP.F16.F32.PACK_AB R196, R196, R189 ;  /* 0x000000bdc4c4723e */ /* 0x000fe400000000ff */
[----:B------:R-:W-:Y:S01]  /*19d70*/  F2FP.F16.F32.PACK_AB R198, R185, R198 ;  /* 0x000000c6b9c6723e */ /* 0x000fe200000000ff */
[----:B-1----:R-:W-:Y:S01]  /*19d80*/  FADD.FTZ R228, R160, R163 ;  /* 0x000000a3a0e47221 */ /* 0x002fe20000010000 */
[----:B------:R-:W-:Y:S02]  /*19d90*/  F2FP.F16.F32.PACK_AB R192, R192, R187 ;  /* 0x000000bbc0c0723e */ /* 0x000fe400000000ff */
[----:B------:R-:W-:Y:S01]  /*19da0*/  F2FP.F16.F32.PACK_AB R195, R23, R195 ;  /* 0x000000c317c3723e */ /* 0x000fe200000000ff */
[----:B------:R-:W-:Y:S01]  /*19db0*/  IMAD.MOV.U32 R23, RZ, RZ, R219 ;  /* 0x000000ffff177224 */ /* 0x000fe200078e00db */
[----:B------:R-:W-:-:S02]  /*19dc0*/  F2FP.F16.F32.PACK_AB R197, R154, R197 ;  /* 0x000000c59ac5723e */ /* 0x000fc400000000ff */
[----:B------:R-:W-:Y:S01]  /*19dd0*/  F2FP.F16.F32.PACK_AB R199, R155, R199 ;  /* 0x000000c79bc7723e */ /* 0x000fe200000000ff */
[----:B---3--:R-:W-:Y:S01]  /*19de0*/  FADD.FTZ R227, R161, R164 ;  /* 0x000000a4a1e37221 */ /* 0x008fe20000010000 */
        /* <DEDUP_REMOVED lines=10> */
[----:B------:R-:W-:Y:S01]  /*19e90*/  MOV R231, R4 ;  /* 0x0000000400e77202 */ /* 0x000fe20000000f00 */
[----:B------:R-:W-:Y:S06]  /*19ea0*/  @P2 BRA `(.L_x_1989) ;  /* 0xffffffe0000c2947 */ /* 0x000fec000383ffff */
[----:B------:R-:W-:Y:S05]  /*19eb0*/  BSYNC B1 ;  /* 0x0000000000017941 */ /* 0x000fea0003800000 */
.L_x_1978:
[----:B------:R-:W-:-:S07]  /*19ec0*/  IMAD.MOV.U32 R23, RZ, RZ, R232 ;  /* 0x000000ffff177224 */ /* 0x000fce00078e00e8 */
.L_x_1977:
[----:B------:R-:W-:Y:S05]  /*19ed0*/  BSYNC B0 ;  /* 0x0000000000007941 */ /* 0x000fea0003800000 */
.L_x_1976:
[----:B------:R-:W2:Y:S01]  /*19ee0*/  LDL R152, [R1+0x38] ;  /* 0x0000380001987983 */ /* 0x000ea20000100800 */
[----:B------:R-:W-:Y:S01]  /*19ef0*/  BSSY B0, `(.L_x_1990) ;  /* 0x00002b4000007945 */ /* 0x000fe20003800000 */
[----:B--2---:R-:W-:-:S13]  /*19f00*/  ISETP.GE.AND P2, PT, R23, R152, PT ;  /* 0x000000981700720c */ /* 0x004fda0003f46270 */
[----:B------:R-:W-:Y:S05]  /*19f10*/  @!P2 BRA `(.L_x_1991) ;  /* 0x0000002800c4a947 */ /* 0x000fea0003800000 */
[----:B------:R-:W-:Y:S01]  /*19f20*/  IMAD.MOV.U32 R230, RZ, RZ, R4 ;  /* 0x000000ffffe67224 */ /* 0x000fe200078e0004 */
[----:B------:R-:W-:Y:S01]  /*19f30*/  MOV R232, R22 ;  /* 0x0000001600e87202 */ /* 0x000fe20000000f00 */
[----:B------:R-:W-:Y:S02]  /*19f40*/  IMAD.MOV.U32 R231, RZ, RZ, R5 ;  /* 0x000000ffffe77224 */ /* 0x000fe400078e0005 */
[----:B------:R-:W-:-:S07]  /*19f50*/  IMAD.MOV.U32 R236, RZ, RZ, R219 ;  /* 0x000000ffffec7224 */ /* 0x000fce00078e00db */
.L_x_2010:
[----:B------:R-:W-:-:S05]  /*19f60*/  VIADD R22, R232, 0x1 ;  /* 0x00000001e8167836 */ /* 0x000fca0000000000 */
[----:B------:R-:W-:-:S04]  /*19f70*/  ISETP.NE.AND P2, PT, R22, 0x2, PT ;  /* 0x000000021600780c */ /* 0x000fc80003f45270 */
[----:B------:R-:W-:Y:S02]  /*19f80*/  SEL R219, RZ, 0x1, P2 ;  /* 0x00000001ffdb7807 */ /* 0x000fe40001000000 */
[----:B------:R-:W-:Y:S02]  /*19f90*/  SEL R22, R22, RZ, P2 ;  /* 0x000000ff16167207 */ /* 0x000fe40001000000 */
[----:B------:R-:W-:Y:S01]  /*19fa0*/  LOP3.LUT R219, R236, R219, RZ, 0x3c, !PT ;  /* 0x000000dbecdb7212 */ /* 0x000fe200078e3cff */
[----:B------:R-:W-:Y:S06]  /*19fb0*/  @!P0 BRA `(.L_x_1992) ;  /* 0x0000000000048947 */ /* 0x000fec0003800000 */
[----:B------:R-:W-:Y:S01]  /*19fc0*/  BPT.TRAP 0x1 ;  /* 0x000000040000795c */ /* 0x000fe20000300000 */
.L_x_1992:
[----:B------:R-:W-:Y:S01]  /*19fd0*/  IMAD R4, R22, 0x8, R16 ;  /* 0x0000000816047824 */ /* 0x000fe200078e0210 */
[----:B------:R-:W-:-:S04]  /*19fe0*/  SHF.L.U32 R5, R219, 0x1f, RZ ;  /* 0x0000001fdb057819 */ /* 0x000fc800000006ff */
[----:B------:R0:W1:Y:S01]  /*19ff0*/  SYNCS.PHASECHK.TRANS64.TRYWAIT P2, [R4+URZ+0x30830], R5 ;  /* 0x03083005040075a7 */ /* 0x000062000804017f */
[----:B------:R-:W-:Y:S05]  /*1a000*/  @!P0 BRA `(.L_x_1993) ;  /* 0x0000000000048947 */ /* 0x000fea0003800000 */
[----:B------:R-:W-:Y:S01]  /*1a010*/  BPT.TRAP 0x1 ;  /* 0x000000040000795c */ /* 0x000fe20000300000 */
.L_x_1993:
        /* <DEDUP_REMOVED lines=8> */
.L_x_1995:
[----:B------:R-:W-:Y:S05]  /*1a0a0*/  BSYNC B1 ;  /* 0x0000000000017941 */ /* 0x000fea0003800000 */
.L_x_1994:
        /* <DEDUP_REMOVED lines=269> */
.L_x_1997:
[----:B------:R-:W-:Y:S01]  /*1b180*/  SHF.L.U32 R2, R236, 0x1f, RZ ;  /* 0x0000001fec027819 */ /* 0x000fe200000006ff */
[----:B------:R-:W-:-:S04]  /*1b190*/  IMAD R0, R232, 0x8, R16 ;  /* 0x00000008e8007824 */ /* 0x000fc800078e0210 */
[----:B------:R0:W1:Y:S01]  /*1b1a0*/  SYNCS.PHASECHK.TRANS64.TRYWAIT P2, [R0+URZ+0x30850], R2 ;  /* 0x03085002000075a7 */ /* 0x000062000804017f */
[----:B------:R-:W-:Y:S05]  /*1b1b0*/  @!P0 BRA `(.L_x_1998) ;  /* 0x0000000000048947 */ /* 0x000fea0003800000 */
[----:B------:R-:W-:Y:S01]  /*1b1c0*/  BPT.TRAP 0x1 ;  /* 0x000000040000795c */ /* 0x000fe20000300000 */
.L_x_1998:
[----:B------:R-:W-:Y:S04]  /*1b1d0*/  BSSY B1, `(.L_x_1999) ;  /* 0x0000004000017945 */ /* 0x000fe80003800000 */
[----:B-1----:R-:W-:Y:S05]  /*1b1e0*/  @P2 BRA `(.L_x_2000) ;  /* 0x0000000000082947 */ /* 0x002fea0003800000 */
[----:B------:R-:W1:Y:S02]  /*1b1f0*/  SYNCS.PHASECHK.TRANS64.TRYWAIT P2, [R0+URZ+0x30850], R2 ;  /* 0x03085002000075a7 */ /* 0x000e64000804017f */
[----:B-1----:R-:W-:Y:S05]  /*1b200*/  @!P2 BRA `(.L_x_2001) ;  /* 0x000001000098a947 */ /* 0x002fea0003800000 */
.L_x_2000:
[----:B------:R-:W-:Y:S05]  /*1b210*/  BSYNC B1 ;  /* 0x0000000000017941 */ /* 0x000fea0003800000 */
.L_x_1999:
[----:B01----:R-:W-:Y:S02]  /*1b220*/  VIADD R2, R16, 0x400 ;  /* 0x0000040010027836 */ /* 0x003fe40000000000 */
[----:B------:R-:W-:Y:S01]  /*1b230*/  IMAD.MOV.U32 R3, RZ, RZ, 0x40000040 ;  /* 0x40000040ff037424 */ /* 0x000fe200078e00ff */
[----:B------:R-:W-:Y:S01]  /*1b240*/  WARPGROUP.ARRIVE ;  /* 0x00000000000079c5 */ /* 0x000fe20000000000 */
[----:B------:R-:W-:Y:S01]  /*1b250*/  MOV R5, 0x40000040 ;  /* 0x4000004000057802 */ /* 0x000fe20000000f00 */
[----:B------:R-:W-:Y:S01]  /*1b260*/  ULDC UR4, c[0x0][0x9dc] ;  /* 0x0002770000047ab9 */ /* 0x000fe20000000800 */
[----:B------:R-:W-:Y:S01]  /*1b270*/  SHF.R.U32.HI R2, RZ, 0x4, R2 ;  /* 0x00000004ff027819 */ /* 0x000fe20000011602 */
[----:B------:R-:W-:-:S03]  /*1b280*/  ULDC UR5, c[0x0][0x9e0] ;  /* 0x0002780000057ab9 */ /* 0x000fc60000000800 */
[----:B------:R-:W-:-:S04]  /*1b290*/  LOP3.LUT R2, R2, 0x3fff, RZ, 0xc0, !PT ;  /* 0x00003fff02027812 */ /* 0x000fc800078ec0ff */
[----:B------:R-:W-:-:S05]  /*1b2a0*/  LOP3.LUT R2, R2, 0x2000000, RZ, 0xfc, !PT ;  /* 0x0200000002027812 */ /* 0x000fca00078efcff */
[----:B------:R-:W-:Y:S01]  /*1b2b0*/  IMAD R2, R232, 0x800, R2 ;  /* 0x00000800e8027824 */ /* 0x000fe200078e0202 */
[----:B------:R-:W-:Y:S01]  /*1b2c0*/  R2UR UR7, R3 ;  /* 0x00000000030772ca */ /* 0x000fe200000e0000 */
[----:B------:R-:W2:Y:S03]  /*1b2d0*/  LDL R232, [R1+0x34] ;  /* 0x0000340001e87983 */ /* 0x000ea60000100800 */
[----:B------:R-:W-:-:S13]  /*1b2e0*/  R2UR UR6, R2 ;  /* 0x00000000020672ca */ /* 0x000fda00000e0000 */
[----:B------:R-:W-:Y:S01]  /*1b2f0*/  HGMMA.64x256x16.F32 R24, R196, gdesc[UR4].tnspB, R24, gsb0 ;  /* 0x43e00004c4187df0 */ /* 0x000fe20008000818 */
[----:B------:R-:W-:Y:S01]  /*1b300*/  VIADD R4, R2, 0x80 ;  /* 0x0000008002047836 */ /* 0x000fe20000000000 */
[----:B------:R-:W-:-:S04]  /*1b310*/  R2UR UR7, R5 ;  /* 0x00000000050772ca */ /* 0x000fc800000e0000 */
[----:B------:R-:W-:Y:S01]  /*1b320*/  R2UR UR6, R4 ;  /* 0x00000000040672ca */ /* 0x000fe200000e0000 */
[C---:B------:R-:W-:Y:S02]  /*1b330*/  VIADD R4, R2.reuse, 0x100 ;  /* 0x0000010002047836 */ /* 0x040fe40000000000 */
[----:B------:R-:W-:Y:S01]  /*1b340*/  IMAD.MOV.U32 R5, RZ, RZ, 0x40000040 ;  /* 0x40000040ff057424 */ /* 0x000fe200078e00ff */
[----:B------:R-:W-:Y:S02]  /*1b350*/  WARPGROUP.DEPBAR.LE gsb0, 0x0 ;  /* 0x00008000000079c5 */ /* 0x000fe40000010000 */
[----:B------:R-:W-:Y:S01]  /*1b360*/  WARPGROUP.ARRIVE ;  /* 0x00000000000079c5 */ /* 0x000fe20000000000 */
[----:B------:R-:W2:Y:S01]  /*1b370*/  LDL R199, [R1+0x14] ;  /* 0x0000140001c77983 */ /* 0x000ea20000100800 */
[----:B------:R-:W-:Y:S01]  /*1b380*/  VIADD R2, R2, 0x180 ;  /* 0x0000018002027836 */ /* 0x000fe20000000000 */
[----:B------:R-:W-:Y:S01]  /*1b390*/  ULOP3.LUT UR4, URZ, UR4, URZ, 0x33, !UPT ;  /* 0x000000043f047292 */ /* 0x000fe2000f8e333f */
[----:B------:R-:W-:-:S12]  /*1b3a0*/  IMAD.MOV.U32 R3, RZ, RZ, 0x40000040 ;  /* 0x40000040ff037424 */ /* 0x000fd800078e00ff */
[----:B------:R-:W-:Y:S01]  /*1b3b0*/  HGMMA.64x256x16.F32 R24, R192, gdesc[UR4].tnspB, R24, gsb0 ;  /* 0x43e00004c0187df0 */ /* 0x000fe20008000818 */
[----:B------:R-:W-:Y:S01]  /*1b3c0*/  R2UR UR6, R4 ;  /* 0x00000000040672ca */ /* 0x000fe200000e0000 */
[----:B------:R-:W-:Y:S01]  /*1b3d0*/  IMAD.SHL.U32 R4, R23, 0x40, RZ ;  /* 0x0000004017047824 */ /* 0x000fe200078e00ff */
[----:B------:R-:W-:Y:S01]  /*1b3e0*/  R2UR UR7, R5 ;  /* 0x00000000050772ca */ /* 0x000fe200000e0000 */
[----:B------:R-:W-:Y:S02]  /*1b3f0*/  WARPGROUP.DEPBAR.LE gsb0, 0x0 ;  /* 0x00008000000079c5 */ /* 0x000fe40000010000 */
[----:B------:R-:W-:-:S15]  /*1b400*/  WARPGROUP.ARRIVE ;  /* 0x00000000000079c5 */ /* 0x000fde0000000000 */
[----:B------:R-:W-:-:S07]  /*1b410*/  NOP ;  /* 0x0000000000007918 */ /* 0x000fce0000000000 */
[----:B------:R-:W-:Y:S01]  /*1b420*/  HGMMA.64x256x16.F32 R24, R188, gdesc[UR4].tnspB, R24, gsb0 ;  /* 0x43e00004bc187df0 */ /* 0x000fe20008000818 */
[----:B------:R-:W-:Y:S02]  /*1b430*/  R2UR UR6, R2 ;  /* 0x00000000020672ca */ /* 0x000fe400000e0000 */
[----:B------:R-:W-:Y:S01]  /*1b440*/  R2UR UR7, R3 ;  /* 0x00000000030772ca */ /* 0x000fe200000e0000 */
[----:B------:R-:W0:Y:S08]  /*1b450*/  @P5 LDC R2, c[0x0][0x450] ;  /* 0x00011400ff025b82 */ /* 0x000e300000000800 */
[----:B------:R-:W1:Y:S01]  /*1b460*/  @P5 LDC R3, c[0x0][0x44c] ;  /* 0x00011300ff035b82 */ /* 0x000e620000000800 */
[----:B--2---:R-:W-:-:S04]  /*1b470*/  IMAD.IADD R5, R232, 0x1, R199 ;  /* 0x00000001e8057824 */ /* 0x004fc800078e02c7 */
[----:B-1----:R-:W-:-:S05]  /*1b480*/  @P5 IMAD.HI.U32 R3, R5, R3, RZ ;  /* 0x0000000305035227 */ /* 0x002fca00078e00ff */
[----:B0-----:R-:W-:Y:S02]  /*1b490*/  @P5 SHF.R.U32.HI R5, RZ, R2, R3 ;  /* 0x00000002ff055219 */ /* 0x001fe40000011603 */
[----:B------:R-:W-:-:S05]  /*1b4a0*/  @!P1 LEA R2, R22, R16, 0x3 ;  /* 0x0000001016029211 */ /* 0x000fca00078e18ff */
[----:B------:R-:W-:-:S05]  /*1b4b0*/  @!P1 VIADD R2, R2, 0x30840 ;  /* 0x0003084002029836 */ /* 0x000fca0000000000 */
[----:B------:R-:W-:Y:S01]  /*1b4c0*/  @!P1 PRMT R2, RZ, 0x654, R2 ;  /* 0x00000654ff029816 */ /* 0x000fe20000000002 */
[----:B------:R-:W-:Y:S02]  /*1b4d0*/  WARPGROUP.DEPBAR.LE gsb0, 0x0 ;  /* 0x00008000000079c5 */ /* 0x000fe40000010000 */
[----:B------:R-:W-:Y:S01]  /*1b4e0*/  WARPGROUP.ARRIVE ;  /* 0x00000000000079c5 */ /* 0x000fe20000000000 */
[----:B------:R-:W0:Y:S05]  /*1b4f0*/  SHFL.IDX PT, R188, R5, RZ, 0x1c1f ;  /* 0x001c1fff05bc7589 */ /* 0x000e2a00000e0000 */
[----:B------:R-:W-:Y:S03]  /*1b500*/  HGMMA.64x256x16.F32 R24, R184, gdesc[UR4].tnspB, R24, gsb0 ;  /* 0x43e00004b8187df0 */ /* 0x000fe60008000818 */
[----:B------:R-:W-:-:S02]  /*1b510*/  WARPGROUP.DEPBAR.LE gsb0, 0x0 ;  /* 0x00008000000079c5 */ /* 0x000fc40000010000 */
[----:B------:R1:W-:Y:S02]  /*1b520*/  @!P1 SYNCS.ARRIVE.TRANS64.RED.A1T0 RZ, [R2+URZ], RZ ;  /* 0x000000ff02ff99a7 */ /* 0x0003e4000810043f */
[----:B-1----:R-:W-:-:S05]  /*1b530*/  IADD3 R2, -R4, 0x1, RZ ;  /* 0x0000000104027810 */ /* 0x002fca0007ffe1ff */
[----:B------:R-:W-:-:S05]  /*1b540*/  IMAD R2, R229, -0x2, R2 ;  /* 0xfffffffee5027824 */ /* 0x000fca00078e0202 */
[----:B------:R-:W-:-:S05]  /*1b550*/  IADD3 R186, -R220, R2, R221 ;  /* 0x00000002dcba7210 */ /* 0x000fca0007ffe1dd */
[C---:B------:R-:W-:Y:S02]  /*1b560*/  VIADD R187, R186.reuse, UR5 ;  /* 0x00000005babb7c36 */ /* 0x040fe40008000000 */
[----:B------:R-:W-:Y:S02]  /*1b570*/  VIADD R186, R186, UR4 ;  /* 0x00000004baba7c36 */ /* 0x000fe40008000000 */
[----:B0-----:R-:W-:-:S03]  /*1b580*/  IMAD.IADD R185, R187, 0x1, R188 ;  /* 0x00000001bbb97824 */ /* 0x001fc600078e02bc */
[----:B------:R-:W-:Y:S01]  /*1b590*/  IADD3 R184, R186, R188, RZ ;  /* 0x000000bcbab87210 */ /* 0x000fe20007ffe0ff */
        /* <DEDUP_REMOVED lines=14> */
.L_x_2004:
[----:B------:R-:W-:Y:S02]  /*1b680*/  ULDC UR4, c[0x0][0x9e4] ;  /* 0x0002790000047ab9 */ /* 0x000fe40000000800 */
[----:B------:R-:W-:-:S05]  /*1b690*/  IMAD.U32 R189, RZ, RZ, UR4 ;  /* 0x00000004ffbd7e24 */ /* 0x000fca000f8e00ff */
[----:B------:R-:W-:-:S13]  /*1b6a0*/  ISETP.NE.AND P2, PT, R189, 0x1, PT ;  /* 0x00000001bd00780c */ /* 0x000fda0003f45270 */
[----:B------:R-:W0:Y:S02]  /*1b6b0*/  @P2 LDC.64 R2, c[0x0][0x9e8] ;  /* 0x00027a00ff022b82 */ /* 0x000e240000000a00 */
[----:B0-----:R-:W-:-:S05]  /*1b6c0*/  @P2 IMAD.HI.U32 R2, R188, R2, RZ ;  /* 0x00000002bc022227 */ /* 0x001fca00078e00ff */
[----:B------:R-:W-:-:S07]  /*1b6d0*/  @P2 SHF.R.U32.HI R188, RZ, R3, R2 ;  /* 0x00000003ffbc2219 */ /* 0x000fce0000011602 */
.L_x_2005:
[----:B------:R-:W-:Y:S05]  /*1b6e0*/  BSYNC B1 ;  /* 0x0000000000017941 */ /* 0x000fea0003800000 */
.L_x_2003:
[----:B------:R-:W-:-:S04]  /*1b6f0*/  IMAD R188, R188, R189, -R4 ;  /* 0x000000bdbcbc7224 */ /* 0x000fc800078e0a04 */
[----:B------:R-:W-:-:S05]  /*1b700*/  IMAD R188, R229, -0x2, R188 ;  /* 0xfffffffee5bc7824 */ /* 0x000fca00078e02bc */
[----:B------:R-:W-:Y:S02]  /*1b710*/  VIMNMX R184, R184, R188, !PT ;  /* 0x000000bcb8b87248 */ /* 0x000fe40007fe0100 */
[----:B------:R-:W-:-:S07]  /*1b720*/  VIADDMNMX R185, R188, R189, R185, PT ;  /* 0x000000bdbcb97246 */ /* 0x000fce00038001b9 */
.L_x_2002:
        /* <DEDUP_REMOVED lines=66> */
.L_x_2008:
[----:B------:R-:W-:Y:S02]  /*1bb50*/  ULDC UR4, c[0x0][0x9e4] ;  /* 0x0002790000047ab9 */ /* 0x000fe40000000800 */
[----:B------:R-:W-:-:S04]  /*1bb60*/  MOV R184, UR4 ;  /* 0x0000000400b87c02 */ /* 0x000fc80008000f00 */
[----:B------:R-:W-:-:S13]  /*1bb70*/  ISETP.NE.AND P3, PT, R184, 0x1, PT ;  /* 0x00000001b800780c */ /* 0x000fda0003f65270 */
[----:B------:R-:W0:Y:S02]  /*1bb80*/  @P3 LDC.64 R2, c[0x0][0x9e8] ;  /* 0x00027a00ff023b82 */ /* 0x000e240000000a00 */
[----:B0-----:R-:W-:-:S05]  /*1bb90*/  @P3 IMAD.HI.U32 R2, R5, R2, RZ ;  /* 0x0000000205023227 */ /* 0x001fca00078e00ff */
[----:B------:R-:W-:-:S07]  /*1bba0*/  @P3 SHF.R.U32.HI R5, RZ, R3, R2 ;  /* 0x00000003ff053219 */ /* 0x000fce0000011602 */
.L_x_2009:
[----:B------:R-:W-:Y:S05]  /*1bbb0*/  BSYNC B1 ;  /* 0x0000000000017941 */ /* 0x000fea0003800000 */
.L_x_2007:
[----:B------:R-:W-:-:S04]  /*1bbc0*/  IMAD R4, R5, R184, -R4 ;  /* 0x000000b805047224 */ /* 0x000fc800078e0a04 */
[----:B------:R-:W-:-:S05]  /*1bbd0*/  IMAD R4, R229, -0x2, R4 ;  /* 0xfffffffee5047824 */ /* 0x000fca00078e0204 */
[----:B------:R-:W-:Y:S02]  /*1bbe0*/  VIMNMX R186, R186, R4, !PT ;  /* 0x00000004baba7248 */ /* 0x000fe40007fe0100 */
[----:B------:R-:W-:-:S07]  /*1bbf0*/  VIADDMNMX R187, R4, R184, R187, PT ;  /* 0x000000b804bb7246 */ /* 0x000fce00038001bb */
.L_x_2006:
[----:B------:R-:W-:Y:S01]  /*1bc00*/  @!P1 VIADD R0, R0, 0x30860 ;  /* 0x0003086000009836 */ /* 0x000fe20000000000 */
[----:B------:R-:W2:Y:S01]  /*1bc10*/  LDL R232, [R1+0x38] ;  /* 0x0000380001e87983 */ /* 0x000ea20000100800 */
[----:B------:R-:W-:Y:S01]  /*1bc20*/  ULDC UR4, c[0x0][0x988] ;  /* 0x0002620000047ab9 */ /* 0x000fe20000000800 */
[----:B------:R-:W-:Y:S02]  /*1bc30*/  IMAD.MOV.U32 R236, RZ, RZ, R219 ;  /* 0x000000ffffec7224 */ /* 0x000fe400078e00db */
[----:B------:R-:W-:Y:S01]  /*1bc40*/  @!P1 PRMT R0, RZ, 0x654, R0 ;  /* 0x00000654ff009816 */ /* 0x000fe20000000000 */
[----:B------:R-:W-:-:S03]  /*1bc50*/  IMAD.U32 R3, RZ, RZ, UR4 ;  /* 0x00000004ff037e24 */ /* 0x000fc6000f8e00ff */
        /* <DEDUP_REMOVED lines=26> */
[----:B------:R-:W-:Y:S01]  /*1be00*/  FADD.FTZ R2, -R2, R231 ;  /* 0x000000e702027221 */ /* 0x000fe20000010100 */
[----:B------:R-:W-:Y:S01]  /*1be10*/  MOV R231, R5 ;  /* 0x0000000500e77202 */ /* 0x000fe20000000f00 */
        /* <DEDUP_REMOVED lines=73> */
[----:B------:R-:W0:Y:S01]  /*1c2b0*/  MUFU.EX2 R164, R164 ;  /* 0x000000a400a47308 */ /* 0x000e220000000800 */
[----:B------:R-:W-:Y:S01]  /*1c2c0*/  ISETP.GT.AND P4, PT, R186, 0x38, P2 ;  /* 0x00000038ba00780c */ /* 0x000fe20001784270 */
[----:B-1----:R-:W-:Y:S01]  /*1c2d0*/  FADD.FTZ R2, R160, R2 ;  /* 0x00000002a0027221 */ /* 0x002fe20000010000 */
[----:B------:R-:W-:-:S02]  /*1c2e0*/  FMNMX.FTZ R4, R166, R4, !PT ;  /* 0x00000004a6047209 */ /* 0x000fc40007810000 */
[----:B------:R-:W-:Y:S02]  /*1c2f0*/  ISETP.LT.OR P3, PT, R187, 0x32, P3 ;  /* 0x00000032bb00780c */ /* 0x000fe40001f61670 */
[----:B------:R-:W-:Y:S01]  /*1c300*/  FMNMX.FTZ R4, R167, R4, !PT ;  /* 0x00000004a7047209 */ /* 0x000fe20007810000 */
[----:B------:R-:W1:Y:S01]  /*1c310*/  MUFU.EX2 R165, R165 ;  /* 0x000000a500a57308 */ /* 0x000e620000000800 */
[----:B------:R-:W-:Y:S01]  /*1c320*/  ISETP.GT.AND P2, PT, R186, 0x39, P2 ;  /* 0x00000039ba00780c */ /* 0x000fe20001744270 */
[----:B---3--:R-:W-:Y:S01]  /*1c330*/  FADD.FTZ R2, R161, R2 ;  /* 0x00000002a1027221 */ /* 0x008fe20000010000 */
[----:B------:R-:W-:Y:S02]  /*1c340*/  FMNMX.FTZ R4, R170, R4, !PT ;  /* 0x00000004aa047209 */ /* 0x000fe40007810000 */
[----:B------:R-:W-:Y:S02]  /*1c350*/  ISETP.LT.OR P4, PT, R187, 0x39, P4 ;  /* 0x00000039bb00780c */ /* 0x000fe40002781670 */
[----:B------:R-:W-:Y:S01]  /*1c360*/  FMNMX.FTZ R4, R171, R4, !PT ;  /* 0x00000004ab047209 */ /* 0x000fe20007810000 */
[----:B------:R-:W3:Y:S01]  /*1c370*/  MUFU.EX2 R168, R168 ;  /* 0x000000a800a87308 */ /* 0x000ee20000000800 */
[----:B------:R-:W-:Y:S01]  /*1c380*/  FSEL R179, R179, -INF , !P3 ;  /* 0xff800000b3b37808 */ /* 0x000fe20005800000 */
[----:B0-----:R-:W-:Y:S01]  /*1c390*/  FADD.FTZ R2, R164, R2 ;  /* 0x00000002a4027221 */ /* 0x001fe20000010000 */
[----:B------:R-:W-:-:S02]  /*1c3a0*/  FMNMX.FTZ R4, R174, R4, !PT ;  /* 0x00000004ae047209 */ /* 0x000fc40007810000 */
[----:B------:R-:W-:Y:S02]  /*1c3b0*/  ISETP.LT.OR P2, PT, R187, 0x3a, P2 ;  /* 0x0000003abb00780c */ /* 0x000fe40001741670 */
[----:B------:R-:W-:Y:S01]  /*1c3c0*/  FMNMX.FTZ R4, R175, R4, !PT ;  /* 0x00000004af047209 */ /* 0x000fe20007810000 */
[----:B------:R-:W0:Y:S01]  /*1c3d0*/  MUFU.EX2 R169, R169 ;  /* 0x000000a900a97308 */ /* 0x000e220000000800 */
[----:B------:R-:W-:Y:S01]  /*1c3e0*/  FSEL R182, R182, -INF , !P4 ;  /* 0xff800000b6b67808 */ /* 0x000fe20006000000 */
[----:B-1----:R-:W-:Y:S01]  /*1c3f0*/  FADD.FTZ R2, R165, R2 ;  /* 0x00000002a5027221 */ /* 0x002fe20000010000 */
[----:B------:R-:W-:Y:S02]  /*1c400*/  FMNMX.FTZ R4, R178, R4, !PT ;  /* 0x00000004b2047209 */ /* 0x000fe40007810000 */
[----:B------:R-:W-:Y:S02]  /*1c410*/  FSEL R183, R183, -INF , !P2 ;  /* 0xff800000b7b77808 */ /* 0x000fe40005000000 */
[----:B------:R-:W-:Y:S01]  /*1c420*/  FMNMX.FTZ R4, R179, R4, !PT ;  /* 0x00000004b3047209 */ /* 0x000fe20007810000 */
[----:B------:R-:W1:Y:S01]  /*1c430*/  MUFU.EX2 R172, R172 ;  /* 0x000000ac00ac7308 */ /* 0x000e620000000800 */
[----:B------:R-:W-:-:S02]  /*1c440*/  F2FP.F16.F32.PACK_AB R196, R153, R152 ;  /* 0x0000009899c4723e */ /* 0x000fc400000000ff */
[----:B------:R-:W-:Y:S02]  /*1c450*/  FMNMX.FTZ R4, R182, R4, !PT ;  /* 0x00000004b6047209 */ /* 0x000fe40007810000 */
[----:B------:R-:W-:Y:S01]  /*1c460*/  F2FP.F16.F32.PACK_AB R198, R157, R156 ;  /* 0x0000009c9dc6723e */ /* 0x000fe200000000ff */
[----:B---3--:R-:W-:Y:S01]  /*1c470*/  FADD.FTZ R156, R168, R2 ;  /* 0x00000002a89c7221 */ /* 0x008fe20000010000 */
[----:B------:R-:W-:Y:S01]  /*1c480*/  FMNMX.FTZ R152, R183, R4, !PT ;  /* 0x00000004b7987209 */ /* 0x000fe20007810000 */
[----:B------:R-:W3:Y:S01]  /*1c490*/  MUFU.EX2 R173, R173 ;  /* 0x000000ad00ad7308 */ /* 0x000ee20000000800 */
[----:B------:R-:W-:Y:S01]  /*1c4a0*/  F2FP.F16.F32.PACK_AB R192, R161, R160 ;  /* 0x000000a0a1c0723e */ /* 0x000fe200000000ff */
[----:B0-----:R-:W-:Y:S01]  /*1c4b0*/  FADD.FTZ R156, R169, R156 ;  /* 0x0000009ca99c7221 */ /* 0x001fe20000010000 */
[----:B------:R-:W-:Y:S01]  /*1c4c0*/  F2FP.F16.F32.PACK_AB R194, R165, R164 ;  /* 0x000000a4a5c2723e */ /* 0x000fe200000000ff */
[----:B------:R-:W0:Y:S01]  /*1c4d0*/  SHFL.BFLY PT, R4, R152, 0x2, 0x1f ;  /* 0x0c401f0098047f89 */ /* 0x000e2200000e0000 */
[----:B------:R-:W-:-:S03]  /*1c4e0*/  F2FP.F16.F32.PACK_AB R188, R169, R168 ;  /* 0x000000a8a9bc723e */ /* 0x000fc600000000ff */
[----:B------:R-:W-:Y:S01]  /*1c4f0*/  MUFU.EX2 R176, R176 ;  /* 0x000000b000b07308 */ /* 0x000fe20000000800 */
[----:B-1----:R-:W-:-:S07]  /*1c500*/  FADD.FTZ R156, R172, R156 ;  /* 0x0000009cac9c7221 */ /* 0x002fce0000010000 */
[----:B------:R-:W1:Y:S01]  /*1c510*/  MUFU.EX2 R177, R177 ;  /* 0x000000b100b17308 */ /* 0x000e620000000800 */
[C---:B---3--:R-:W-:Y:S01]  /*1c520*/  FADD.FTZ R156, R173.reuse, R156 ;  /* 0x0000009cad9c7221 */ /* 0x048fe20000010000 */
[----:B------:R-:W-:-:S06]  /*1c530*/  F2FP.F16.F32.PACK_AB R190, R173, R172 ;  /* 0x000000acadbe723e */ /* 0x000fcc00000000ff */
[----:B------:R-:W-:Y:S01]  /*1c540*/  MUFU.EX2 R180, R180 ;  /* 0x000000b400b47308 */ /* 0x000fe20000000800 */
[----:B0-----:R-:W-:-:S07]  /*1c550*/  FMNMX.FTZ R152, R152, R4, !PT ;  /* 0x0000000498987209 */ /* 0x001fce0007810000 */
        /* <DEDUP_REMOVED lines=11> */
[----:B------:R-:W-:Y:S02]  /*1c610*/  VIADD R23, R23, 0xffffffff ;  /* 0xffffffff17177836 */ /* 0x000fe40000000000 */
        /* <DEDUP_REMOVED lines=16> */
[-CC-:B------:R-:W-:Y:S01]  /*1c720*/  FFMA.FTZ R179, R179, R3.reuse, -R152.reuse ;  /* 0x00000003b3b37223 */ /* 0x180fe20000010898 */
[-CC-:B------:R-:W-:Y:S01]  /*1c730*/  FFMA.FTZ R182, R182, R3.reuse, -R152.reuse ;  /* 0x00000003b6b67223 */ /* 0x180fe20000010898 */
[----:B------:R-:W-:Y:S01]  /*1c740*/  FFMA.FTZ R152, R183, R3, -R152 ;  /* 0x00000003b7987223 */ /* 0x000fe20000010898 */
[----:B------:R-:W-:-:S02]  /*1c750*/  IMAD.MOV.U32 R232, RZ, RZ, R22 ;  /* 0x000000ffffe87224 */ /* 0x000fc400078e0016 */
[----:B------:R-:W-:Y:S01]  /*1c760*/  IMAD.MOV.U32 R230, RZ, RZ, R4 ;  /* 0x000000ffffe67224 */ /* 0x000fe200078e0004 */
[----:B------:R-:W2:Y:S01]  /*1c770*/  MUFU.EX2 R155, R155 ;  /* 0x0000009b009b7308 */ /* 0x000ea20000000800 */
[----:B0-----:R-:W-:-:S04]  /*1c780*/  FADD.FTZ R153, R176, R156 ;  /* 0x0000009cb0997221 */ /* 0x001fc80000010000 */
[----:B------:R-:W-:-:S03]  /*1c790*/  FADD.FTZ R153, R177, R153 ;  /* 0x00000099b1997221 */ /* 0x000fc60000010000 */
[----:B------:R-:W0:Y:S01]  /*1c7a0*/  MUFU.EX2 R158, R158 ;  /* 0x0000009e009e7308 */ /* 0x000e220000000800 */
[----:B-1----:R-:W-:Y:S01]  /*1c7b0*/  FFMA.FTZ R227, R2, R227, R154 ;  /* 0x000000e302e37223 */ /* 0x002fe2000001009a */
[----:B------:R-:W-:-:S04]  /*1c7c0*/  FADD.FTZ R153, R180, R153 ;  /* 0x00000099b4997221 */ /* 0x000fc80000010000 */
[----:B------:R-:W-:Y:S02]  /*1c7d0*/  FADD.FTZ R228, R181, R153 ;  /* 0x00000099b5e47221 */ /* 0x000fe40000010000 */
        /* <DEDUP_REMOVED lines=36> */
[----:B------:R-:W-:Y:S06]  /*1ca20*/  @P2 BRA `(.L_x_2010) ;  /* 0xffffffd4004c2947 */ /* 0x000fec000383ffff */
.L_x_1991:
[----:B------:R-:W-:Y:S05]  /*1ca30*/  BSYNC B0 ;  /* 0x0000000000007941 */ /* 0x000fea0003800000 */
.L_x_1990:
        /* <DEDUP_REMOVED lines=131> */
.L_x_2011:
[----:B------:R-:W-:Y:S01]  /*1d270*/  IMAD R11, R22, 0x8, R16 ;  /* 0x00000008160b7824 */ /* 0x000fe200078e0210 */
[----:B------:R-:W-:-:S04]  /*1d280*/  SHF.L.U32 R2, R219, 0x1f, RZ ;  /* 0x0000001fdb027819 */ /* 0x000fc800000006ff */
[----:B------:R0:W1:Y:S01]  /*1d290*/  SYNCS.PHASECHK.TRANS64.TRYWAIT P2, [R11+URZ+0x30850], R2 ;  /* 0x030850020b0075a7 */ /* 0x000062000804017f */
[----:B------:R-:W-:Y:S05]  /*1d2a0*/  @!P0 BRA `(.L_x_2012) ;  /* 0x0000000000048947 */ /* 0x000fea0003800000 */
[----:B------:R-:W-:Y:S01]  /*1d2b0*/  BPT.TRAP 0x1 ;  /* 0x000000040000795c */ /* 0x000fe20000300000 */
.L_x_2012:
        /* <DEDUP_REMOVED lines=9> */
.L_x_2014:
[----:B------:R-:W-:Y:S05]  /*1d350*/  BSYNC B0 ;  /* 0x0000000000007941 */ /* 0x000fea0003800000 */
.L_x_2013:
[----:B------:R-:W-:Y:S01]  /*1d360*/  IMAD.MOV.U32 R6, RZ, RZ, R0 ;  /* 0x000000ffff067224 */ /* 0x000fe200078e0000 */
[----:B------:R-:W-:Y:S01]  /*1d370*/  MOV R7, 0x40000040 ;  /* 0x4000004000077802 */ /* 0x000fe20000000f00 */
[----:B------:R-:W2:Y:S01]  /*1d380*/  LDL.LU R16, [R1+0x54] ;  /* 0x0000540001107983 */ /* 0x000ea20000300800 */
[----:B------:R-:W-:Y:S01]  /*1d390*/  WARPGROUP.ARRIVE ;  /* 0x00000000000079c5 */ /* 0x000fe20000000000 */
[----:B------:R-:W-:Y:S01]  /*1d3a0*/  VIADD R22, R22, 0x1 ;  /* 0x0000000116167836 */ /* 0x000fe20000000000 */
[----:B------:R-:W-:Y:S01]  /*1d3b0*/  R2UR UR6, R6 ;  /* 0x00000000060672ca */ /* 0x000fe200000e0000 */
[----:B------:R-:W-:Y:S01]  /*1d3c0*/  VIADD R6, R0, 0x80 ;  /* 0x0000008000067836 */ /* 0x000fe20000000000 */
[----:B------:R-:W-:Y:S01]  /*1d3d0*/  R2UR UR7, R7 ;  /* 0x00000000070772ca */ /* 0x000fe200000e0000 */
[----:B------:R-:W-:Y:S01]  /*1d3e0*/  IMAD.MOV.U32 R7, RZ, RZ, 0x40000040 ;  /* 0x40000040ff077424 */ /* 0x000fe200078e00ff */
[----:B01----:R-:W0:Y:S01]  /*1d3f0*/  SHFL.BFLY PT, R2, R227, 0x2, 0x1f ;  /* 0x0c401f00e3027f89 */ /* 0x003e2200000e0000 */
[----:B------:R-:W-:Y:S01]  /*1d400*/  ISETP.NE.AND P2, PT, R22, 0x2, PT ;  /* 0x000000021600780c */ /* 0x000fe20003f45270 */
[----:B------:R-:W-:-:S03]  /*1d410*/  @!P1 VIADD R11, R11, 0x30860 ;  /* 0x000308600b0b9836 */ /* 0x000fc60000000000 */
[----:B------:R-:W-:Y:S02]  /*1d420*/  SEL R22, R22, RZ, P2 ;  /* 0x000000ff16167207 */ /* 0x000fe40001000000 */
[----:B------:R-:W-:-:S04]  /*1d430*/  @!P1 PRMT R11, RZ, 0x654, R11 ;  /* 0x00000654ff0b9816 */ /* 0x000fc8000000000b */
[----:B------:R-:W-:Y:S01]  /*1d440*/  HGMMA.64x256x16.F32 R24, R196, gdesc[UR4].tnspB, R24, gsb0 ;  /* 0x43e00004c4187df0 */ /* 0x000fe20008000818 */
[----:B------:R-:W-:Y:S01]  /*1d450*/  R2UR UR6, R6 ;  /* 0x00000000060672ca */ /* 0x000fe200000e0000 */
[----:B------:R-:W-:Y:S01]  /*1d460*/  VIADD R6, R0, 0x100 ;  /* 0x0000010000067836 */ /* 0x000fe20000000000 */
[----:B------:R-:W-:Y:S01]  /*1d470*/  R2UR UR7, R7 ;  /* 0x00000000070772ca */ /* 0x000fe200000e0000 */
[----:B------:R-:W-:Y:S02]  /*1d480*/  IMAD.MOV.U32 R7, RZ, RZ, 0x40000040 ;  /* 0x40000040ff077424 */ /* 0x000fe400078e00ff */
[----:B0-----:R-:W-:-:S05]  /*1d490*/  FADD.FTZ R2, R2, R227 ;  /* 0x000000e302027221 */ /* 0x001fca0000010000 */
[----:B------:R-:W0:Y:S02]  /*1d4a0*/  SHFL.BFLY PT, R9, R2, 0x1, 0x1f ;  /* 0x0c201f0002097f89 */ /* 0x000e2400000e0000 */
[----:B0-----:R-:W-:Y:S01]  /*1d4b0*/  FADD.FTZ R13, R2, R9 ;  /* 0x00000009020d7221 */ /* 0x001fe20000010000 */
[----:B------:R-:W-:-:S04]  /*1d4c0*/  IMAD.MOV.U32 R2, RZ, RZ, -0x800000 ;  /* 0xff800000ff027424 */ /* 0x000fc800078e00ff */
[----:B------:R-:W-:-:S13]  /*1d4d0*/  FSETP.NE.FTZ.AND P3, PT, R13, RZ, PT ;  /* 0x000000ff0d00720b */ /* 0x000fda0003f75000 */
[----:B------:R-:W0:Y:S01]  /*1d4e0*/  @P3 MUFU.LG2 R10, R13 ;  /* 0x0000000d000a3308 */ /* 0x000e220000000c00 */
[----:B------:R-:W-:Y:S01]  /*1d4f0*/  @P3 FMUL.FTZ R14, R3, 0.69314718246459960938 ;  /* 0x3f317218030e3820 */ /* 0x000fe20000410000 */
[----:B------:R-:W-:Y:S02]  /*1d500*/  WARPGROUP.DEPBAR.LE gsb0, 0x0 ;  /* 0x00008000000079c5 */ /* 0x000fe40000010000 */
[----:B------:R-:W-:-:S06]  /*1d510*/  WARPGROUP.ARRIVE ;  /* 0x00000000000079c5 */ /* 0x000fcc0000000000 */
[----:B------:R-:W-:Y:S01]  /*1d520*/  HGMMA.64x256x16.F32 R24, R192, gdesc[UR4].tnspB, R24, gsb0 ;  /* 0x43e00004c0187df0 */ /* 0x000fe20008000818 */
[----:B------:R-:W-:Y:S01]  /*1d530*/  R2UR UR6, R6 ;  /* 0x00000000060672ca */ /* 0x000fe200000e0000 */
[----:B------:R-:W-:Y:S01]  /*1d540*/  VIADD R6, R0, 0x180 ;  /* 0x0000018000067836 */ /* 0x000fe20000000000 */
[----:B------:R-:W-:Y:S01]  /*1d550*/  R2UR UR7, R7 ;  /* 0x00000000070772ca */ /* 0x000fe200000e0000 */
[----:B--2---:R-:W-:Y:S01]  /*1d560*/  VIADD R16, R16, 0x1 ;  /* 0x0000000110107836 */ /* 0x004fe20000000000 */
[----:B------:R-:W-:-:S04]  /*1d570*/  MOV R7, 0x40000040 ;  /* 0x4000004000077802 */ /* 0x000fc80000000f00 */
[----:B------:R-:W-:Y:S01]  /*1d580*/  STL [R1+0x54], R16 ;  /* 0x0000541001007387 */ /* 0x000fe20000100800 */
[----:B------:R-:W-:Y:S02]  /*1d590*/  WARPGROUP.DEPBAR.LE gsb0, 0x0 ;  /* 0x00008000000079c5 */ /* 0x000fe40000010000 */
[----:B------:R-:W-:-:S15]  /*1d5a0*/  WARPGROUP.ARRIVE ;  /* 0x00000000000079c5 */ /* 0x000fde0000000000 */
[----:B------:R-:W-:-:S01]  /*1d5b0*/  NOP ;  /* 0x0000000000007918 */ /* 0x000fc20000000000 */
[----:B------:R-:W-:Y:S01]  /*1d5c0*/  HGMMA.64x256x16.F32 R24, R188, gdesc[UR4].tnspB, R24, gsb0 ;  /* 0x43e00004bc187df0 */ /* 0x000fe20008000818 */
[----:B------:R-:W-:Y:S02]  /*1d5d0*/  R2UR UR6, R6 ;  /* 0x00000000060672ca */ /* 0x000fe400000e0000 */
[----:B------:R-:W-:Y:S02]  /*1d5e0*/  R2UR UR7, R7 ;  /* 0x00000000070772ca */ /* 0x000fe400000e0000 */
[----:B------:R-:W1:Y:S02]  /*1d5f0*/  SHFL.BFLY PT, R7, R228, 0x2, 0x1f ;  /* 0x0c401f00e4077f89 */ /* 0x000e6400000e0000 */
[----:B-1----:R-:W-:-:S05]  /*1d600*/  FADD.FTZ R0, R7, R228 ;  /* 0x000000e407007221 */ /* 0x002fca0000010000 */
[----:B------:R-:W1:Y:S02]  /*1d610*/  SHFL.BFLY PT, R7, R0, 0x1, 0x1f ;  /* 0x0c201f0000077f89 */ /* 0x000e6400000e0000 */
[----:B-1----:R-:W-:Y:S01]  /*1d620*/  FADD.FTZ R12, R0, R7 ;  /* 0x00000007000c7221 */ /* 0x002fe20000010000 */
[----:B------:R-:W-:Y:S02]  /*1d630*/  CS2R R6, SRZ ;  /* 0x0000000000067805 */ /* 0x000fe4000001ff00 */
[----:B------:R-:W-:Y:S02]  /*1d640*/  SEL R0, RZ, 0x1, P2 ;  /* 0x00000001ff007807 */ /* 0x000fe40001000000 */
[----:B------:R-:W-:Y:S02]  /*1d650*/  FSETP.NE.FTZ.AND P0, PT, R12, RZ, PT ;  /* 0x000000ff0c00720b */ /* 0x000fe40003f15000 */
[----:B------:R-:W-:Y:S01]  /*1d660*/  @P3 MUFU.RCP R6, R13 ;  /* 0x0000000d00063308 */ /* 0x000fe20000001000 */
[----:B------:R-:W-:Y:S01]  /*1d670*/  LOP3.LUT R219, R219, R0, RZ, 0x3c, !PT ;  /* 0x00000000dbdb7212 */ /* 0x000fe200078e3cff */
[----:B------:R-:W-:-:S09]  /*1d680*/  IMAD.MOV.U32 R0, RZ, RZ, -0x800000 ;  /* 0xff800000ff007424 */ /* 0x000fd200078e00ff */
[----:B------:R-:W1:Y:S01]  /*1d690*/  @P0 MUFU.LG2 R9, R12 ;  /* 0x0000000c00090308 */ /* 0x000e620000000c00 */
[----:B------:R-:W-:Y:S01]  /*1d6a0*/  @P0 FMUL.FTZ R8, R3, 0.69314718246459960938 ;  /* 0x3f31721803080820 */ /* 0x000fe20000410000 */
[----:B0-----:R-:W-:-:S04]  /*1d6b0*/  @P3 FMUL.FTZ R3, R10, 0.69314718246459960938 ;  /* 0x3f3172180a033820 */ /* 0x001fc80000410000 */
[----:B------:R-:W-:Y:S02]  /*1d6c0*/  @P3 FFMA.FTZ R0, R14, R4, R3 ;  /* 0x000000040e003223 */ /* 0x000fe40000010003 */
[----:B------:R-:W0:Y:S01]  /*1d6d0*/  @P0 MUFU.RCP R7, R12 ;  /* 0x0000000c00070308 */ /* 0x000e220000001000 */
[----:B-1----:R-:W-:-:S04]  /*1d6e0*/  @P0 FMUL.FTZ R9, R9, 0.69314718246459960938 ;  /* 0x3f31721809090820 */ /* 0x002fc80000410000 */
[----:B------:R-:W-:Y:S01]  /*1d6f0*/  @P0 FFMA.FTZ R2, R8, R5, R9 ;  /* 0x0000000508020223 */ /* 0x000fe20000010009 */
[----:B------:R-:W-:Y:S01]  /*1d700*/  PLOP3.LUT P0, PT, PT, PT, PT, 0x8, 0x0 ;  /* 0x000000000000781c */ /* 0x000fe20003f0e170 */
[----:B------:R-:W-:Y:S02]  /*1d710*/  WARPGROUP.DEPBAR.LE gsb0, 0x0 ;  /* 0x00008000000079c5 */ /* 0x000fe40000010000 */
[----:B------:R-:W-:-:S06]  /*1d720*/  WARPGROUP.ARRIVE ;  /* 0x00000000000079c5 */ /* 0x000fcc0000000000 */
[----:B------:R-:W-:Y:S03]  /*1d730*/  HGMMA.64x256x16.F32 R24, R184, gdesc[UR4].tnspB, R24, gsb0 ;  /* 0x43e00004b8187df0 */ /* 0x000fe60008000818 */
[----:B------:R-:W-:Y:S02]  /*1d740*/  WARPGROUP.DEPBAR.LE gsb0, 0x0 ;  /* 0x00008000000079c5 */ /* 0x000fe40000010000 */
[----:B------:R1:W-:Y:S01]  /*1d750*/  @!P1 SYNCS.ARRIVE.TRANS64.RED.A1T0 RZ, [R11+URZ], RZ ;  /* 0x000000ff0bff99a7 */ /* 0x0003e2000810043f */
        /* <DEDUP_REMOVED lines=128> */
.L_x_1849:
[----:B------:R-:W0:Y:S08]  /*1df60*/  S2UR UR5, SR_CgaCtaId ;  /* 0x00000000000579c3 */ /* 0x000e300000008800 */
[----:B------:R-:W-:Y:S06]  /*1df70*/  BAR.SYNC.DEFER_BLOCKING 0x5, 0x180 ;  /* 0x0146000000007b1d */ /* 0x000fec0000010000 */
[----:B------:R-:W-:Y:S01]  /*1df80*/  UMOV UR4, 0x400 ;  /* 0x0000040000047882 */ /* 0x000fe20000000000 */
[----:B------:R-:W-:Y:S01]  /*1df90*/  BSSY B0, `(.L_x_2016) ;  /* 0x00002e5000007945 */ /* 0x000fe20003800000 */
[----:B0-----:R-:W-:-:S06]  /*1dfa0*/  ULEA UR4, UR5, UR4, 0x18 ;  /* 0x0000000405047291 */ /* 0x001fcc000f8ec03f */
[----:B------:R-:W-:-:S05]  /*1dfb0*/  MOV R16, UR4 ;  /* 0x0000000400107c02 */ /* 0x000fca0008000f00 */
[----:B------:R0:W1:Y:S01]  /*1dfc0*/  LDS.128 R64, [R16+0x308d0] ;  /* 0x0308d00010407984 */ /* 0x0000620000000c00 */
[----:B------:R-:W-:Y:S06]  /*1dfd0*/  BAR.ARV 0x4, 0x180 ;  /* 0x0106000000007b1d */ /* 0x000fec0000002000 */
[----:B------:R-:W-:Y:S05]  /*1dfe0*/  @P0 BRA `(.L_x_2017) ;  /* 0x0000002000000947 */ /* 0x000fea0003800000 */
[----:B------:R-:W2:Y:S04]  /*1dff0*/  LDL R6, [R1+0x90] ;  /* 0x0000900001067983 */ /* 0x000ea80000100800 */
[----:B-----5:R-:W3:Y:S01]  /*1e000*/  LDL R100, [R1+0x4c] ;  /* 0x00004c0001647983 */ /* 0x020ee20000100800 */
[----:B------:R-:W4:Y:S01]  /*1e010*/  S2R R23, SR_SWINHI ;  /* 0x0000000000177919 */ /* 0x000f220000002f00 */
[----:B------:R-:W-:Y:S01]  /*1e020*/  F2FP.F16.F32.PACK_AB R48, R49, R48 ;  /* 0x000000303130723e */ /* 0x000fe200000000ff */
[----:B------:R-:W-:Y:S01]  /*1e030*/  ULDC.64 UR4, c[0x0][0xc00] ;  /* 0x0003000000047ab9 */ /* 0x000fe20000000a00 */
[----:B------:R-:W-:Y:S02]  /*1e040*/  MOV R20, R16 ;  /* 0x0000001000147202 */ /* 0x000fe40000000f00 */
[----:B----4-:R-:W-:-:S02]  /*1e050*/  MOV R21, R23 ;  /* 0x0000001700157202 */ /* 0x010fc40000000f00 */
[----:B------:R-:W-:Y:S02]  /*1e060*/  F2FP.F16.F32.PACK_AB R49, R8, R50 ;  /* 0x000000320831723e */ /* 0x000fe400000000ff */
[----:B------:R-:W-:Y:S02]  /*1e070*/  F2FP.F16.F32.PACK_AB R8, R3, R160 ;  /* 0x000000a00308723e */ /* 0x000fe400000000ff */
[----:B------:R-:W4:Y:S01]  /*1e080*/  LDC R3, c[0x0][0xbe8] ;  /* 0x0002fa00ff037b82 */ /* 0x000f220000000800 */
        /* <DEDUP_REMOVED lines=36> */
[----:B------:R-:W-:Y:S01]  /*1e2d0*/  F2FP.F16.F32.PACK_AB R147, R151, R150 ;  /* 0x000000969793723e */ /* 0x000fe200000000ff */
[----:B------:R-:W-:Y:S01]  /*1e2e0*/  IMAD.MOV.U32 R80, RZ, RZ, RZ ;  /* 0x000000ffff507224 */ /* 0x000fe200078e00ff */
[----:B------:R-:W-:Y:S01]  /*1e2f0*/  ULDC.64 UR6, c[0x0][0x208] ;  /* 0x0000820000067ab9 */ /* 0x000fe20000000a00 */
[----:B--2---:R-:W-:-:S03]  /*1e300*/  IMAD.WIDE R138, R6, 0x2, R20 ;  /* 0x00000002068a7825 */ /* 0x004fc600078e0214 */
[C---:B------:R-:W-:Y:S02]  /*1e310*/  IADD3 R31, P1, R138.reuse, 0x20, RZ ;  /* 0x000000208a1f7810 */ /* 0x040fe40007f3e0ff */
[----:B------:R-:W-:Y:S02]  /*1e320*/  IADD3 R39, P0, R138, 0x40, RZ ;  /* 0x000000408a277810 */ /* 0x000fe40007f1e0ff */
[----:B------:R-:W-:Y:S02]  /*1e330*/  LOP3.LUT R30, R31, 0x380, RZ, 0xc0, !PT ;  /* 0x000003801f1e7812 */ /* 0x000fe400078ec0ff */
[----:B------:R-:W-:Y:S02]  /*1e340*/  LOP3.LUT R38, R39, 0x380, RZ, 0xc0, !PT ;  /* 0x0000038027267812 */ /* 0x000fe400078ec0ff */
[----:B------:R-:W-:Y:S02]  /*1e350*/  SHF.R.U64 R30, R30, 0x3, RZ ;  /* 0x000000031e1e7819 */ /* 0x000fe400000012ff */
[----:B------:R-:W-:-:S02]  /*1e360*/  SHF.R.U64 R38, R38, 0x3, RZ ;  /* 0x0000000326267819 */ /* 0x000fc400000012ff */
[----:B------:R-:W-:Y:S02]  /*1e370*/  LOP3.LUT R27, R138, 0x380, RZ, 0xc0, !PT ;  /* 0x000003808a1b7812 */ /* 0x000fe400078ec0ff */
[----:B------:R-:W-:Y:S01]  /*1e380*/  LOP3.LUT R30, R30, R31, RZ, 0x3c, !PT ;  /* 0x0000001f1e1e7212 */ /* 0x000fe200078e3cff */
[--C-:B------:R-:W-:Y:S01]  /*1e390*/  IMAD.X R31, RZ, RZ, R139.reuse, P1 ;  /* 0x000000ffff1f7224 */ /* 0x100fe200008e068b */
[----:B------:R-:W-:Y:S02]  /*1e3a0*/  IADD3 R111, P2, R138, 0x4060, RZ ;  /* 0x000040608a6f7810 */ /* 0x000fe40007f5e0ff */
[----:B------:R-:W-:Y:S01]  /*1e3b0*/  LOP3.LUT R38, R38, R39, RZ, 0x3c, !PT ;  /* 0x0000002726267212 */ /* 0x000fe200078e3cff */
[----:B------:R-:W-:Y:S01]  /*1e3c0*/  IMAD.X R39, RZ, RZ, R139, P0 ;  /* 0x000000ffff277224 */ /* 0x000fe200000e068b */
[C---:B------:R-:W-:Y:S02]  /*1e3d0*/  IADD3 R115, P1, R138.reuse, 0x8000, RZ ;  /* 0x000080008a737810 */ /* 0x040fe40007f3e0ff */
[----:B------:R-:W-:-:S02]  /*1e3e0*/  IADD3 R47, P4, R138, 0x60, RZ ;  /* 0x000000608a2f7810 */ /* 0x000fc40007f9e0ff */
[----:B------:R-:W-:Y:S02]  /*1e3f0*/  SHF.R.U64 R27, R27, 0x3, RZ ;  /* 0x000000031b1b7819 */ /* 0x000fe400000012ff */
[C---:B------:R-:W-:Y:S02]  /*1e400*/  IADD3 R119, P0, R138.reuse, 0x8020, RZ ;  /* 0x000080208a777810 */ /* 0x040fe40007f1e0ff */
[C---:B------:R-:W-:Y:S02]  /*1e410*/  IADD3 R55, P3, R138.reuse, 0x4000, RZ ;  /* 0x000040008a377810 */ /* 0x040fe40007f7e0ff */
[----:B------:R-:W-:Y:S02]  /*1e420*/  LOP3.LUT R110, R111, 0x380, RZ, 0xc0, !PT ;  /* 0x000003806f6e7812 */ /* 0x000fe400078ec0ff */
[----:B------:R-:W-:Y:S02]  /*1e430*/  IADD3 R103, P6, R138, 0x4020, RZ ;  /* 0x000040208a677810 */ /* 0x000fe40007fde0ff */
[----:B------:R-:W-:-:S02]  /*1e440*/  LOP3.LUT R114, R115, 0x380, RZ, 0xc0, !PT ;  /* 0x0000038073727812 */ /* 0x000fc400078ec0ff */
[----:B------:R-:W-:Y:S02]  /*1e450*/  LOP3.LUT R46, R47, 0x380, RZ, 0xc0, !PT ;  /* 0x000003802f2e7812 */ /* 0x000fe400078ec0ff */
[----:B------:R-:W-:Y:S02]  /*1e460*/  IADD3 R107, P5, R138, 0x4040, RZ ;  /* 0x000040408a6b7810 */ /* 0x000fe40007fbe0ff */
[----:B------:R-:W-:Y:S01]  /*1e470*/  LOP3.LUT R26, R27, R138, RZ, 0x3c, !PT ;  /* 0x0000008a1b1a7212 */ /* 0x000fe200078e3cff */
[----:B------:R-:W-:Y:S01]  /*1e480*/  IMAD.MOV.U32 R27, RZ, RZ, R139 ;  /* 0x000000ffff1b7224 */ /* 0x000fe200078e008b */
[----:B------:R-:W-:Y:S02]  /*1e490*/  LOP3.LUT R118, R119, 0x380, RZ, 0xc0, !PT ;  /* 0x0000038077767812 */ /* 0x000fe400078ec0ff */
[----:B------:R-:W-:Y:S02]  /*1e4a0*/  LOP3.LUT R54, R55, 0x380, RZ, 0xc0, !PT ;  /* 0x0000038037367812 */ /* 0x000fe400078ec0ff */
[----:B------:R-:W-:-:S02]  /*1e4b0*/  SHF.R.U64 R110, R110, 0x3, RZ ;  /* 0x000000036e6e7819 */ /* 0x000fc400000012ff */
[----:B------:R-:W-:Y:S02]  /*1e4c0*/  LOP3.LUT R102, R103, 0x380, RZ, 0xc0, !PT ;  /* 0x0000038067667812 */ /* 0x000fe400078ec0ff */
[----:B------:R-:W-:Y:S02]  /*1e4d0*/  SHF.R.U64 R114, R114, 0x3, RZ ;  /* 0x0000000372727819 */ /* 0x000fe400000012ff */
[----:B------:R-:W-:Y:S02]  /*1e4e0*/  SHF.R.U64 R46, R46, 0x3, RZ ;  /* 0x000000032e2e7819 */ /* 0x000fe400000012ff */
[----:B------:R-:W-:Y:S02]  /*1e4f0*/  LOP3.LUT R106, R107, 0x380, RZ, 0xc0, !PT ;  /* 0x000003806b6a7812 */ /* 0x000fe400078ec0ff */
[----:B------:R-:W-:Y:S02]  /*1e500*/  SHF.R.U64 R118, R118, 0x3, RZ ;  /* 0x0000000376767819 */ /* 0x000fe400000012ff */
[----:B------:R-:W-:-:S02]  /*1e510*/  SHF.R.U64 R54, R54, 0x3, RZ ;  /* 0x0000000336367819 */ /* 0x000fc400000012ff */
[----:B------:R-:W-:Y:S01]  /*1e520*/  LOP3.LUT R110, R110, R111, RZ, 0x3c, !PT ;  /* 0x0000006f6e6e7212 */ /* 0x000fe200078e3cff */
[--C-:B------:R-:W-:Y:S01]  /*1e530*/  IMAD.X R111, RZ, RZ, R139.reuse, P2 ;  /* 0x000000ffff6f7224 */ /* 0x100fe200010e068b */
[----:B------:R-:W-:Y:S02]  /*1e540*/  MOV R6, R26 ;  /* 0x0000001a00067202 */ /* 0x000fe40000000f00 */
[----:B------:R-:W-:Y:S02]  /*1e550*/  SHF.R.U64 R102, R102, 0x3, RZ ;  /* 0x0000000366667819 */ /* 0x000fe400000012ff */
[----:B------:R-:W-:Y:S01]  /*1e560*/  LOP3.LUT R114, R114, R115, RZ, 0x3c, !PT ;  /* 0x0000007372727212 */ /* 0x000fe200078e3cff */
[--C-:B------:R-:W-:Y:S01]  /*1e570*/  IMAD.X R115, RZ, RZ, R139.reuse, P1 ;  /* 0x000000ffff737224 */ /* 0x100fe200008e068b */
[----:B------:R-:W-:Y:S02]  /*1e580*/  F2FP.F16.F32.PACK_AB R26, R29, R28 ;  /* 0x0000001c1d1a723e */ /* 0x000fe400000000ff */
[----:B------:R-:W-:Y:S01]  /*1e590*/  LOP3.LUT R46, R46, R47, RZ, 0x3c, !PT ;  /* 0x0000002f2e2e7212 */ /* 0x000fe200078e3cff */
[----:B------:R-:W-:Y:S01]  /*1e5a0*/  IMAD.X R47, RZ, RZ, R139, P4 ;  /* 0x000000ffff2f7224 */ /* 0x000fe200020e068b */
[----:B------:R-:W-:-:S02]  /*1e5b0*/  SHF.R.U64 R106, R106, 0x3, RZ ;  /* 0x000000036a6a7819 */ /* 0x000fc400000012ff */
[----:B------:R-:W-:Y:S02]  /*1e5c0*/  IADD3 R28, P2, R138, 0xc040, RZ ;  /* 0x0000c0408a1c7810 */ /* 0x000fe40007f5e0ff */
[----:B------:R-:W-:Y:S01]  /*1e5d0*/  LOP3.LUT R118, R118, R119, RZ, 0x3c, !PT ;  /* 0x0000007776767212 */ /* 0x000fe200078e3cff */
[--C-:B------:R-:W-:Y:S01]  /*1e5e0*/  IMAD.X R119, RZ, RZ, R139.reuse, P0 ;  /* 0x000000ffff777224 */ /* 0x100fe200000e068b */
[----:B------:R-:W-:Y:S02]  /*1e5f0*/  IADD3 R177, P1, R138, 0xc060, RZ ;  /* 0x0000c0608ab17810 */ /* 0x000fe40007f3e0ff */
[----:B------:R-:W-:Y:S01]  /*1e600*/  LOP3.LUT R54, R54, R55, RZ, 0x3c, !PT ;  /* 0x0000003736367212 */ /* 0x000fe200078e3cff */
[--C-:B------:R-:W-:Y:S01]  /*1e610*/  IMAD.X R55, RZ, RZ, R139.reuse, P3 ;  /* 0x000000ffff377224 */ /* 0x100fe200018e068b */
[----:B------:R-:W-:Y:S02]  /*1e620*/  IADD3 R123, P4, R138, 0x8040, RZ ;  /* 0x000080408a7b7810 */ /* 0x000fe40007f9e0ff */
[----:B------:R-:W-:Y:S01]  /*1e630*/  LOP3.LUT R102, R102, R103, RZ, 0x3c, !PT ;  /* 0x0000006766667212 */ /* 0x000fe200078e3cff */
[----:B------:R-:W-:Y:S01]  /*1e640*/  IMAD.X R103, RZ, RZ, R139, P6 ;  /* 0x000000ffff677224 */ /* 0x000fe200030e068b */
[----:B------:R-:W-:-:S02]  /*1e650*/  ISETP.NE.U32.AND P0, PT, RZ, UR4, PT ;  /* 0x00000004ff007c0c */ /* 0x000fc4000bf05070 */
[----:B------:R-:W-:Y:S02]  /*1e660*/  LOP3.LUT R106, R106, R107, RZ, 0x3c, !PT ;  /* 0x0000006b6a6a7212 */ /* 0x000fe400078e3cff */
[----:B------:R-:W-:Y:S02]  /*1e670*/  IADD3 R127, P3, R138, 0x8060, RZ ;  /* 0x000080608a7f7810 */ /* 0x000fe40007f7e0ff */
[----:B------:R-:W-:Y:S02]  /*1e680*/  LOP3.LUT R23, R28, 0x380, RZ, 0xc0, !PT ;  /* 0x000003801c177812 */ /* 0x000fe400078ec0ff */
[----:B------:R-:W-:Y:S02]  /*1e690*/  IADD3 R131, P6, R138, 0xc000, RZ ;  /* 0x0000c0008a837810 */ /* 0x000fe40007fde0ff */
[----:B------:R-:W-:Y:S02]  /*1e6a0*/  IADD3.X R107, RZ, R139, RZ, P5, !PT ;  /* 0x0000008bff6b7210 */ /* 0x000fe40002ffe4ff */
[----:B-1----:R-:W-:-:S02]  /*1e6b0*/  LOP3.LUT R64, R177, 0x380, RZ, 0xc0, !PT ;  /* 0x00000380b1407812 */ /* 0x002fc400078ec0ff */
[----:B------:R-:W-:Y:S02]  /*1e6c0*/  IADD3 R135, P5, R138, 0xc020, RZ ;  /* 0x0000c0208a877810 */ /* 0x000fe40007fbe0ff */
[----:B------:R-:W-:Y:S02]  /*1e6d0*/  LOP3.LUT R122, R123, 0x380, RZ, 0xc0, !PT ;  /* 0x000003807b7a7812 */ /* 0x000fe400078ec0ff */
[----:B------:R-:W-:Y:S01]  /*1e6e0*/  ISETP.NE.AND.EX P0, PT, RZ, UR5, PT, P0 ;  /* 0x00000005ff007c0c */ /* 0x000fe2000bf05300 */
[----:B------:R-:W-:Y:S01]  /*1e6f0*/  ULDC.64 UR4, c[0x0][0xc08] ;  /* 0x0003020000047ab9 */ /* 0x000fe20000000a00 */
[----:B------:R-:W-:Y:S01]  /*1e700*/  LOP3.LUT R126, R127, 0x380, RZ, 0xc0, !PT ;  /* 0x000003807f7e7812 */ /* 0x000fe200078ec0ff */
[----:B------:R-:W-:Y:S01]  /*1e710*/  IMAD.X R143, RZ, RZ, R139, P2 ;  /* 0x000000ffff8f7224 */ /* 0x000fe200010e068b */
[----:B------:R-:W-:Y:S01]  /*1e720*/  F2FP.F16.F32.PACK_AB R27, R76, R68 ;  /* 0x000000444c1b723e */ /* 0x000fe200000000ff */
[----:B------:R-:W-:Y:S01]  /*1e730*/  BAR.SYNC.DEFER_BLOCKING 0x1, 0x100 ;  /* 0x0044000000007b1d */ /* 0x000fe20000010000 */
[----:B------:R-:W-:-:S02]  /*1e740*/  SHF.R.U64 R23, R23, 0x3, RZ ;  /* 0x0000000317177819 */ /* 0x000fc400000012ff */
[----:B------:R-:W-:Y:S02]  /*1e750*/  LOP3.LUT R130, R131, 0x380, RZ, 0xc0, !PT ;  /* 0x0000038083827812 */ /* 0x000fe400078ec0ff */
[----:B------:R-:W-:Y:S02]  /*1e760*/  SHF.R.U64 R64, R64, 0x3, RZ ;  /* 0x0000000340407819 */ /* 0x000fe400000012ff */
[----:B------:R-:W-:Y:S02]  /*1e770*/  LOP3.LUT R134, R135, 0x380, RZ, 0xc0, !PT ;  /* 0x0000038087867812 */ /* 0x000fe400078ec0ff */
[----:B------:R-:W-:Y:S02]  /*1e780*/  SHF.R.U64 R122, R122, 0x3, RZ ;  /* 0x000000037a7a7819 */ /* 0x000fe400000012ff */
[----:B------:R-:W-:Y:S01]  /*1e790*/  ISETP.NE.U32.AND P2, PT, RZ, UR4, PT ;  /* 0x00000004ff007c0c */ /* 0x000fe2000bf45070 */
[----:B------:R-:W-:Y:S01]  /*1e7a0*/  IMAD.X R29, RZ, RZ, R139, P1 ;  /* 0x000000ffff1d7224 */ /* 0x000fe200008e068b */
[----:B------:R-:W-:-:S02]  /*1e7b0*/  MOV R30, R30 ;  /* 0x0000001e001e7202 */ /* 0x000fc40000000f00 */
[----:B------:R-:W-:Y:S02]  /*1e7c0*/  SHF.R.U64 R126, R126, 0x3, RZ ;  /* 0x000000037e7e7819 */ /* 0x000fe400000012ff */
[----:B------:R-:W-:Y:S02]  /*1e7d0*/  LOP3.LUT R142, R23, R28, RZ, 0x3c, !PT ;  /* 0x0000001c178e7212 */ /* 0x000fe400078e3cff */
[----:B------:R-:W-:Y:S02]  /*1e7e0*/  MOV R38, R38 ;  /* 0x0000002600267202 */ /* 0x000fe40000000f00 */
[----:B------:R-:W-:Y:S02]  /*1e7f0*/  SHF.R.U64 R130, R130, 0x3, RZ ;  /* 0x0000000382827819 */ /* 0x000fe400000012ff */
[----:B------:R-:W-:Y:S01]  /*1e800*/  LOP3.LUT R28, R64, R177, RZ, 0x3c, !PT ;  /* 0x000000b1401c7212 */ /* 0x000fe200078e3cff */
[----:B------:R1:W-:Y:S01]  /*1e810*/  STSM.16.M88.4 [R6], R24 ;  /* 0x0000001806007844 */ /* 0x0003e20000000200 */
[----:B------:R-:W-:-:S02]  /*1e820*/  MOV R46, R46 ;  /* 0x0000002e002e7202 */ /* 0x000fc40000000f00 */
[----:B------:R-:W-:Y:S02]  /*1e830*/  SHF.R.U64 R134, R134, 0x3, RZ ;  /* 0x0000000386867819 */ /* 0x000fe400000012ff */
[----:B------:R-:W-:Y:S01]  /*1e840*/  LOP3.LUT R122, R122, R123, RZ, 0x3c, !PT ;  /* 0x0000007b7a7a7212 */ /* 0x000fe200078e3cff */
[----:B------:R-:W-:Y:S01]  /*1e850*/  IMAD.X R123, RZ, RZ, R139, P4 ;  /* 0x000000ffff7b7224 */ /* 0x000fe200020e068b */
[----:B------:R-:W-:Y:S02]  /*1e860*/  MOV R54, R54 ;  /* 0x0000003600367202 */ /* 0x000fe40000000f00 */
[----:B------:R-:W-:Y:S01]  /*1e870*/  ISETP.NE.AND.EX P2, PT, RZ, UR5, PT, P2 ;  /* 0x00000005ff007c0c */ /* 0x000fe2000bf45320 */
[----:B------:R2:W-:Y:S01]  /*1e880*/  STSM.16.M88.4 [R30], R32 ;  /* 0x000000201e007844 */ /* 0x0005e20000000200 */
[----:B------:R-:W-:Y:S02]  /*1e890*/  MOV R102, R102 ;  /* 0x0000006600667202 */ /* 0x000fe40000000f00 */
[----:B------:R-:W-:-:S02]  /*1e8a0*/  LOP3.LUT R126, R126, R127, RZ, 0x3c, !PT ;  /* 0x0000007f7e7e7212 */ /* 0x000fc400078e3cff */
[----:B-1----:R-:W-:Y:S01]  /*1e8b0*/  F2FP.F16.F32.PACK_AB R6, R61, R159 ;  /* 0x0000009f3d06723e */ /* 0x002fe200000000ff */
[----:B------:R-:W-:Y:S01]  /*1e8c0*/  STSM.16.M88.4 [R38], R40 ;  /* 0x0000002826007844 */ /* 0x000fe20000000200 */
[----:B------:R-:W-:Y:S02]  /*1e8d0*/  MOV R106, R106 ;  /* 0x0000006a006a7202 */ /* 0x000fe40000000f00 */
[----:B------:R-:W-:Y:S01]  /*1e8e0*/  LOP3.LUT R130, R130, R131, RZ, 0x3c, !PT ;  /* 0x0000008382827212 */ /* 0x000fe200078e3cff */
[----:B------:R-:W-:Y:S01]  /*1e8f0*/  IMAD.X R131, RZ, RZ, R139, P6 ;  /* 0x000000ffff837224 */ /* 0x000fe200030e068b */
[----:B------:R-:W-:Y:S01]  /*1e900*/  IADD3.X R127, RZ, R139, RZ, P3, !PT ;  /* 0x0000008bff7f7210 */ /* 0x000fe20001ffe4ff */
[----:B------:R-:W-:Y:S01]  /*1e910*/  STSM.16.M88.4 [R46], R48 ;  /* 0x000000302e007844 */ /* 0x000fe20000000200 */
[----:B------:R-:W-:Y:S02]  /*1e920*/  MOV R110, R110 ;  /* 0x0000006e006e7202 */ /* 0x000fe40000000f00 */
[----:B------:R-:W-:-:S02]  /*1e930*/  MOV R23, R28 ;  /* 0x0000001c00177202 */ /* 0x000fc40000000f00 */
[----:B------:R-:W-:Y:S02]  /*1e940*/  F2FP.F16.F32.PACK_AB R24, R81, R164 ;  /* 0x000000a45118723e */ /* 0x000fe400000000ff */
[----:B------:R-:W-:Y:S02]  /*1e950*/  F2FP.F16.F32.PACK_AB R25, R83, R82 ;  /* 0x000000525319723e */ /* 0x000fe400000000ff */
[----:B------:R-:W-:Y:S02]  /*1e960*/  F2FP.F16.F32.PACK_AB R26, R85, R165 ;  /* 0x000000a5551a723e */ /* 0x000fe400000000ff */
[----:B------:R-:W-:Y:S01]  /*1e970*/  F2FP.F16.F32.PACK_AB R27, R87, R86 ;  /* 0x00000056571b723e */ /* 0x000fe200000000ff */
[----:B------:R1:W-:Y:S01]  /*1e980*/  STSM.16.M88.4 [R54], R4 ;  /* 0x0000000436007844 */ /* 0x0003e20000000200 */
[----:B------:R-:W-:Y:S01]  /*1e990*/  LOP3.LUT R134, R134, R135, RZ, 0x3c, !PT ;  /* 0x0000008786867212 */ /* 0x000fe200078e3cff */
[----:B------:R-:W-:Y:S01]  /*1e9a0*/  IMAD.X R135, RZ, RZ, R139, P5 ;  /* 0x000000ffff877224 */ /* 0x000fe200028e068b */
[----:B------:R-:W-:-:S02]  /*1e9b0*/  MOV R114, R114 ;  /* 0x0000007200727202 */ /* 0x000fc40000000f00 */
[----:B------:R-:W-:Y:S02]  /*1e9c0*/  F2FP.F16.F32.PACK_AB R28, R89, R166 ;  /* 0x000000a6591c723e */ /* 0x000fe400000000ff */
[----:B------:R-:W-:Y:S02]  /*1e9d0*/  F2FP.F16.F32.PACK_AB R29, R91, R90 ;  /* 0x0000005a5b1d723e */ /* 0x000fe400000000ff */
[----:B--2---:R-:W-:Y:S02]  /*1e9e0*/  F2FP.F16.F32.PACK_AB R30, R93, R167 ;  /* 0x000000a75d1e723e */ /* 0x004fe400000000ff */
[----:B------:R-:W-:Y:S01]  /*1e9f0*/  F2FP.F16.F32.PACK_AB R31, R95, R94 ;  /* 0x0000005e5f1f723e */ /* 0x000fe200000000ff */
[----:B------:R2:W-:Y:S01]  /*1ea00*/  STSM.16.M88.4 [R102], R8 ;  /* 0x0000000866007844 */ /* 0x0005e20000000200 */
[----:B------:R-:W-:Y:S02]  /*1ea10*/  MOV R118, R118 ;  /* 0x0000007600767202 */ /* 0x000fe40000000f00 */
[----:B------:R-:W-:-:S02]  /*1ea20*/  F2FP.F16.F32.PACK_AB R32, R97, R168 ;  /* 0x000000a86120723e */ /* 0x000fc400000000ff */
[----:B------:R-:W-:Y:S02]  /*1ea30*/  F2FP.F16.F32.PACK_AB R33, R99, R98 ;  /* 0x000000626321723e */ /* 0x000fe400000000ff */
[----:B------:R-:W-:Y:S02]  /*1ea40*/  F2FP.F16.F32.PACK_AB R34, R101, R169 ;  /* 0x000000a96522723e */ /* 0x000fe400000000ff */
[----:B------:R-:W-:Y:S01]  /*1ea50*/  F2FP.F16.F32.PACK_AB R35, R60, R58 ;  /* 0x0000003a3c23723e */ /* 0x000fe200000000ff */
[----:B------:R0:W-:Y:S01]  /*1ea60*/  STSM.16.M88.4 [R106], R12 ;  /* 0x0000000c6a007844 */ /* 0x0001e20000000200 */
[----:B------:R-:W-:Y:S02]  /*1ea70*/  MOV R122, R122 ;  /* 0x0000007a007a7202 */ /* 0x000fe40000000f00 */
[----:B------:R-:W-:Y:S01]  /*1ea80*/  MOV R126, R126 ;  /* 0x0000007e007e7202 */ /* 0x000fe20000000f00 */
[----:B------:R-:W-:Y:S01]  /*1ea90*/  STSM.16.M88.4 [R110], R24 ;  /* 0x000000186e007844 */ /* 0x000fe20000000200 */
[----:B-1----:R-:W-:-:S02]  /*1eaa0*/  F2FP.F16.F32.PACK_AB R4, R113, R172 ;  /* 0x000000ac7104723e */ /* 0x002fc400000000ff */
[----:B------:R-:W-:Y:S02]  /*1eab0*/  F2FP.F16.F32.PACK_AB R5, R88, R84 ;  /* 0x000000545805723e */ /* 0x000fe400000000ff */
[----:B------:R-:W-:Y:S02]  /*1eac0*/  F2FP.F16.F32.PACK_AB R6, R117, R173 ;  /* 0x000000ad7506723e */ /* 0x000fe400000000ff */
[----:B------:R-:W-:Y:S01]  /*1ead0*/  F2FP.F16.F32.PACK_AB R7, R96, R92 ;  /* 0x0000005c6007723e */ /* 0x000fe200000000ff */
[----:B------:R-:W-:Y:S01]  /*1eae0*/  STSM.16.M88.4 [R114], R28 ;  /* 0x0000001c72007844 */ /* 0x000fe20000000200 */
[----:B------:R-:W-:Y:S02]  /*1eaf0*/  MOV R130, R130 ;  /* 0x0000008200827202 */ /* 0x000fe40000000f00 */
[----:B--2---:R-:W-:Y:S01]  /*1eb00*/  F2FP.F16.F32.PACK_AB R8, R121, R174 ;  /* 0x000000ae7908723e */ /* 0x004fe200000000ff */
[----:B------:R-:W-:Y:S01]  /*1eb10*/  STSM.16.M88.4 [R118], R32 ;  /* 0x0000002076007844 */ /* 0x000fe20000000200 */
[----:B------:R-:W-:Y:S01]  /*1eb20*/  F2FP.F16.F32.PACK_AB R9, R108, R104 ;  /* 0x000000686c09723e */ /* 0x000fe200000000ff */
[----:B0-----:R-:W3:Y:S01]  /*1eb30*/  LDC.64 R12, c[0x0][0xc00] ;  /* 0x00030000ff0c7b82 */ /* 0x001ee20000000a00 */
[----:B------:R-:W-:-:S02]  /*1eb40*/  F2FP.F16.F32.PACK_AB R10, R125, R175 ;  /* 0x000000af7d0a723e */ /* 0x000fc400000000ff */
[----:B------:R-:W-:Y:S01]  /*1eb50*/  F2FP.F16.F32.PACK_AB R11, R116, R112 ;  /* 0x00000070740b723e */ /* 0x000fe200000000ff */
[----:B------:R-:W-:Y:S01]  /*1eb60*/  STSM.16.M88.4 [R122], R72 ;  /* 0x000000487a007844 */ /* 0x000fe20000000200 */
[----:B------:R-:W-:Y:S02]  /*1eb70*/  MOV R134, R134 ;  /* 0x0000008600867202 */ /* 0x000fe40000000f00 */
[----:B------:R-:W-:Y:S01]  /*1eb80*/  F2FP.F16.F32.PACK_AB R177, R124, R120 ;  /* 0x000000787cb1723e */ /* 0x000fe200000000ff */
[----:B------:R0:W-:Y:S01]  /*1eb90*/  STSM.16.M88.4 [R126], R4 ;  /* 0x000000047e007844 */ /* 0x0001e20000000200 */
[----:B------:R-:W-:Y:S02]  /*1eba0*/  MOV R142, R142 ;  /* 0x0000008e008e7202 */ /* 0x000fe40000000f00 */
[----:B----4-:R-:W-:Y:S01]  /*1ebb0*/  ISETP.NE.AND P1, PT, R3, 0x1, PT ;  /* 0x000000010300780c */ /* 0x010fe20003f25270 */
[----:B------:R1:W-:Y:S04]  /*1ebc0*/  STSM.16.M88.4 [R130], R8 ;  /* 0x0000000882007844 */ /* 0x0003e80000000200 */
[----:B------:R2:W-:Y:S04]  /*1ebd0*/  STSM.16.M88.4 [R134], R176 ;  /* 0x000000b086007844 */ /* 0x0005e80000000200 */
[----:B------:R2:W-:Y:S01]  /*1ebe0*/  STSM.16.M88.4 [R142], R152 ;  /* 0x000000988e007844 */ /* 0x0005e20000000200 */
[----:B0-----:R-:W0:Y:S03]  /*1ebf0*/  @P2 LDC.64 R4, c[0x0][0xc08] ;  /* 0x00030200ff042b82 */ /* 0x001e260000000a00 */
[----:B------:R2:W-:Y:S05]  /*1ec00*/  STSM.16.M88.4 [R23], R144 ;  /* 0x0000009017007844 */ /* 0x0005ea0000000200 */
[----:B-1----:R-:W1:Y:S08]  /*1ec10*/  @P1 LDC R8, c[0x0][0xbec] ;  /* 0x0002fb00ff081b82 */ /* 0x002e700000000800 */
[----:B------:R-:W4:Y:S01]  /*1ec20*/  @P1 LDC R9, c[0x0][0xbf0] ;  /* 0x0002fc00ff091b82 */ /* 0x000f220000000800 */
[----:B------:R-:W-:Y:S01]  /*1ec30*/  ULDC UR4, c[0x0][0xa88] ;  /* 0x0002a20000047ab9 */ /* 0x000fe20000000800 */
[----:B---3--:R-:W-:-:S06]  /*1ec40*/  IMAD.WIDE R12, R100, 0x4, R12 ;  /* 0x00000004640c7825 */ /* 0x008fcc00078e020c */
[----:B------:R-:W-:Y:S01]  /*1ec50*/  BAR.SYNC.DEFER_BLOCKING 0x1, 0x100 ;  /* 0x0044000000007b1d */ /* 0x000fe20000010000 */
[----:B------:R-:W-:Y:S01]  /*1ec60*/  MOV R6, UR4 ;  /* 0x0000000400067c02 */ /* 0x000fe20008000f00 */
[----:B0-----:R-:W-:-:S04]  /*1ec70*/  @P2 IMAD.WIDE R4, R100, 0x4, R4 ;  /* 0x0000000464042825 */ /* 0x001fc800078e0204 */
[----:B------:R2:W5:Y:S04]  /*1ec80*/  @P0 LDG.E R80, desc[UR6][R12.64] ;  /* 0x000000060c500981 */ /* 0x000568000c1e1900 */
[----:B------:R2:W5:Y:S01]  /*1ec90*/  @P2 LDG.E R6, desc[UR6][R4.64] ;  /* 0x0000000604062981 */ /* 0x000562000c1e1900 */
[----:B------:R-:W-:Y:S05]  /*1eca0*/  @P2 BRA `(.L_x_2018) ;  /* 0x0000000000142947 */ /* 0x000fea0003800000 */
[----:B------:R-:W-:Y:S05]  /*1ecb0*/  @!P0 BRA `(.L_x_2018) ;  /* 0x0000000000108947 */ /* 0x000fea0003800000 */
[----:B------:R-:W-:Y:S02]  /*1ecc0*/  ULDC.64 UR4, c[0x0][0x208] ;  /* 0x0000820000047ab9 */ /* 0x000fe40000000a00 */
[----:B--2---:R-:W2:Y:S04]  /*1ecd0*/  LDG.E R5, desc[UR4][R12.64] ;  /* 0x000000040c057981 */ /* 0x004ea8000c1e1900 */
[----:B-----5:R-:W2:Y:S02]  /*1ece0*/  LDG.E R6, desc[UR4][R12.64+0x4] ;  /* 0x000004040c067981 */ /* 0x020ea4000c1e1900 */
[----:B--2---:R-:W-:-:S07]  /*1ecf0*/  IMAD.IADD R6, R6, 0x1, -R5 ;  /* 0x0000000106067824 */ /* 0x004fce00078e0a05 */
.L_x_2018:
[----:B--2---:R-:W2:Y:S01]  /*1ed00*/  LDL R4, [R1+0x34] ;  /* 0x0000340001047983 */ /* 0x004ea20000100800 */
[----:B------:R-:W-:-:S03]  /*1ed10*/  ULDC.64 UR4, c[0x0][0xb90] ;  /* 0x0002e40000047ab9 */ /* 0x000fc60000000a00 */
[----:B------:R-:W3:Y:S01]  /*1ed20*/  LDL R88, [R1+0x40] ;  /* 0x0000400001587983 */ /* 0x000ee20000100800 */
[----:B-----5:R-:W-:Y:S01]  /*1ed30*/  SHF.R.S32.HI R81, RZ, 0x1f, R80 ;  /* 0x0000001fff517819 */ /* 0x020fe20000011450 */
[----:B------:R-:W-:Y:S01]  /*1ed40*/  IMAD.SHL.U32 R10, R218, 0x40, RZ ;  /* 0x00000040da0a7824 */ /* 0x000fe200078e00ff */
[----:B------:R-:W-:Y:S01]  /*1ed50*/  SHF.R.S32.HI R23, RZ, 0x1f, R100 ;  /* 0x0000001fff177819 */ /* 0x000fe20000011464 */
[----:B------:R-:W4:Y:S01]  /*1ed60*/  LDL.LU R86, [R1+0x48] ;  /* 0x0000480001567983 */ /* 0x000f220000300800 */
[----:B------:R-:W-:Y:S01]  /*1ed70*/  SEL R64, R100, RZ, !P0 ;  /* 0x000000ff64407207 */ /* 0x000fe20004000000 */
[----:B------:R-:W-:Y:S01]  /*1ed80*/  IMAD R83, R6, R3, RZ ;  /* 0x0000000306537224 */ /* 0x000fe200078e02ff */
[----:B------:R-:W-:Y:S01]  /*1ed90*/  ULDC.64 UR6, c[0x0][0x208] ;  /* 0x0000820000067ab9 */ /* 0x000fe20000000a00 */
[----:B------:R-:W2:Y:S01]  /*1eda0*/  LDL.LU R84, [R1+0x14] ;  /* 0x0000140001547983 */ /* 0x000ea20000300800 */
[----:B------:R-:W-:Y:S01]  /*1edb0*/  SEL R23, R23, RZ, !P0 ;  /* 0x000000ff17177207 */ /* 0x000fe20004000000 */
[----:B------:R-:W0:Y:S02]  /*1edc0*/  @P1 LDC R85, c[0x0][0xbec] ;  /* 0x0002fb00ff551b82 */ /* 0x000e240000000800 */
[----:B------:R-:W3:Y:S04]  /*1edd0*/  LDL R14, [R1+0x8c] ;  /* 0x00008c00010e7983 */ /* 0x000ee80000100800 */
[----:B------:R-:W3:Y:S02]  /*1ede0*/  LDL R26, [R1+0x68] ;  /* 0x00006800011a7983 */ /* 0x000ee40000100800 */
[----:B------:R-:W0:Y:S02]  /*1edf0*/  @P1 LDC R87, c[0x0][0xbf0] ;  /* 0x0002fc00ff571b82 */ /* 0x000e240000000800 */
[----:B------:R-:W3:Y:S04]  /*1ee00*/  LDL R92, [R1+0x50] ;  /* 0x00005000015c7983 */ /* 0x000ee80000100800 */
[----:B------:R-:W5:Y:S04]  /*1ee10*/  LDL R90, [R1+0xc] ;  /* 0x00000c00015a7983 */ /* 0x000f680000100800 */
[----:B------:R-:W5:Y:S04]  /*1ee20*/  LDL R91, [R1+0x5c] ;  /* 0x00005c00015b7983 */ /* 0x000f680000100800 */
[----:B------:R-:W5:Y:S01]  /*1ee30*/  LDL R89, [R1+0x58] ;  /* 0x0000580001597983 */ /* 0x000f620000100800 */
[----:B----4-:R-:W-:Y:S01]  /*1ee40*/  SHF.R.S32.HI R82, RZ, 0x1f, R86 ;  /* 0x0000001fff527819 */ /* 0x010fe20000011456 */
[----:B--2---:R-:W-:-:S04]  /*1ee50*/  IMAD.IADD R13, R4, 0x1, R84 ;  /* 0x00000001040d7824 */ /* 0x004fc800078e0254 */
[----:B------:R-:W-:Y:S02]  /*1ee60*/  IMAD R4, R82, UR4, RZ ;  /* 0x0000000452047c24 */ /* 0x000fe4000f8e02ff */
[----:B-1----:R-:W-:-:S04]  /*1ee70*/  @P1 IMAD.HI.U32 R8, R13, R8, RZ ;  /* 0x000000080d081227 */ /* 0x002fc800078e00ff */
[C---:B------:R-:W-:Y:S02]  /*1ee80*/  IMAD R11, R86.reuse, UR5, R4 ;  /* 0x00000005560b7c24 */ /* 0x040fe4000f8e0204 */
[----:B------:R-:W-:Y:S01]  /*1ee90*/  IMAD.WIDE.U32 R4, R86, UR4, R80 ;  /* 0x0000000456047c25 */ /* 0x000fe2000f8e0050 */
[----:B------:R-:W-:-:S03]  /*1eea0*/  ULDC.64 UR4, c[0x0][0xb98] ;  /* 0x0002e60000047ab9 */ /* 0x000fc60000000a00 */
[----:B------:R-:W-:Y:S01]  /*1eeb0*/  IMAD.MOV.U32 R7, RZ, RZ, R13 ;  /* 0x000000ffff077224 */ /* 0x000fe200078e000d */
[----:B------:R-:W-:Y:S01]  /*1eec0*/  @P1 SHF.R.U32.HI R7, RZ, R9, R8 ;  /* 0x00000009ff071219 */ /* 0x000fe20000011608 */
[----:B---3--:R-:W-:Y:S01]  /*1eed0*/  IMAD R9, R88, 0x8, R10 ;  /* 0x0000000858097824 */ /* 0x008fe200078e020a */
[----:B------:R-:W-:-:S03]  /*1eee0*/  IADD3 R5, R5, R11, RZ ;  /* 0x0000000b05057210 */ /* 0x000fc60007ffe0ff */
[----:B------:R-:W-:Y:S02]  /*1eef0*/  IMAD.MOV R8, RZ, RZ, -R7 ;  /* 0x000000ffff087224 */ /* 0x000fe400078e0a07 */
[----:B------:R-:W-:Y:S02]  /*1ef00*/  IMAD R11, R23, UR4, RZ ;  /* 0x00000004170b7c24 */ /* 0x000fe4000f8e02ff */
[----:B------:R-:W-:-:S04]  /*1ef10*/  IMAD.WIDE.U32 R4, R64, UR4, R4 ;  /* 0x0000000440047c25 */ /* 0x000fc8000f8e0004 */
[----:B------:R-:W-:-:S04]  /*1ef20*/  IMAD.WIDE R20, R9, 0x2, R20 ;  /* 0x0000000209147825 */ /* 0x000fc800078e0214 */
[----:B------:R-:W-:Y:S01]  /*1ef30*/  IMAD R9, R3, R8, R13 ;  /* 0x0000000803097224 */ /* 0x000fe200078e020d */
[----:B------:R-:W-:Y:S01]  /*1ef40*/  IADD3 R4, P0, R7, R4, RZ ;  /* 0x0000000407047210 */ /* 0x000fe20007f1e0ff */
[----:B------:R-:W-:Y:S01]  /*1ef50*/  IMAD R8, R64, UR5, R11 ;  /* 0x0000000540087c24 */ /* 0x000fe2000f8e020b */
[----:B------:R-:W-:Y:S01]  /*1ef60*/  SHF.R.S32.HI R11, RZ, 0x1f, R7 ;  /* 0x0000001fff0b7819 */ /* 0x000fe20000011407 */
        /* <DEDUP_REMOVED lines=9> */
[----:B------:R-:W-:Y:S02]  /*1f000*/  LEA.HI.X R11, R4, UR5, R5, 0x2, P0 ;  /* 0x00000005040b7c11 */ /* 0x000fe400080f1405 */
[C---:B------:R-:W-:Y:S01]  /*1f010*/  IADD3 R33, P2, R20.reuse, 0x5000, RZ ;  /* 0x0000500014217810 */ /* 0x040fe20007f5e0ff */
[----:B------:R-:W-:Y:S01]  /*1f020*/  SHFL.IDX PT, R50, R10, RZ, 0x1c1f ;  /* 0x001c1fff0a327589 */ /* 0x000fe200000e0000 */
[----:B------:R-:W-:Y:S01]  /*1f030*/  IADD3 R25, P0, R20, 0x3000, RZ ;  /* 0x0000300014197810 */ /* 0x000fe20007f1e0ff */
[----:B------:R-:W-:Y:S02]  /*1f040*/  IMAD.IADD R14, R14, 0x1, R84 ;  /* 0x000000010e0e7824 */ /* 0x000fe400078e0254 */
[----:B------:R-:W-:Y:S01]  /*1f050*/  SHFL.IDX PT, R54, R10, 0x1, 0x1c1f ;  /* 0x003c1f000a367f89 */ /* 0x000fe200000e0000 */
[----:B------:R-:W-:Y:S01]  /*1f060*/  LOP3.LUT R24, R25, 0x380, RZ, 0xc0, !PT ;  /* 0x0000038019187812 */ /* 0x000fe200078ec0ff */
[----:B------:R-:W-:Y:S01]  /*1f070*/  ULDC.64 UR4, c[0x0][0xaa0] ;  /* 0x0002a80000047ab9 */ /* 0x000fe20000000a00 */
[----:B------:R-:W-:-:S02]  /*1f080*/  LOP3.LUT R32, R33, 0x380, RZ, 0xc0, !PT ;  /* 0x0000038021207812 */ /* 0x000fc400078ec0ff */
[----:B------:R-:W-:Y:S02]  /*1f090*/  SHF.R.U64 R24, R24, 0x3, RZ ;  /* 0x0000000318187819 */ /* 0x000fe400000012ff */
[----:B------:R-:W-:Y:S02]  /*1f0a0*/  SHF.R.U64 R32, R32, 0x3, RZ ;  /* 0x0000000320207819 */ /* 0x000fe400000012ff */
[----:B------:R-:W-:Y:S01]  /*1f0b0*/  LOP3.LUT R24, R24, R25, RZ, 0x3c, !PT ;  /* 0x0000001918187212 */ /* 0x000fe200078e3cff */
[--C-:B------:R-:W-:Y:S01]  /*1f0c0*/  IMAD.X R25, RZ, RZ, R21.reuse, P0 ;  /* 0x000000ffff197224 */ /* 0x100fe200000e0615 */
[----:B------:R-:W-:Y:S02]  /*1f0d0*/  IADD3 R49, P0, R20, 0x9000, RZ ;  /* 0x0000900014317810 */ /* 0x000fe40007f1e0ff */
[----:B------:R-:W-:Y:S01]  /*1f0e0*/  LOP3.LUT R32, R32, R33, RZ, 0x3c, !PT ;  /* 0x0000002120207212 */ /* 0x000fe200078e3cff */
[----:B------:R-:W-:Y:S01]  /*1f0f0*/  IMAD.X R33, RZ, RZ, R21, P2 ;  /* 0x000000ffff217224 */ /* 0x000fe200010e0615 */
[----:B------:R-:W-:-:S02]  /*1f100*/  LOP3.LUT R48, R49, 0x380, RZ, 0xc0, !PT ;  /* 0x0000038031307812 */ /* 0x000fc400078ec0ff */
[----:B------:R-:W-:Y:S01]  /*1f110*/  IADD3 R57, P2, R20, 0xb000, RZ ;  /* 0x0000b00014397810 */ /* 0x000fe20007f5e0ff */
[----:B------:R-:W1:Y:S01]  /*1f120*/  SHFL.IDX PT, R51, R11, RZ, 0x1c1f ;  /* 0x001c1fff0b337589 */ /* 0x000e6200000e0000 */
[----:B------:R-:W-:Y:S02]  /*1f130*/  SHF.R.U64 R48, R48, 0x3, RZ ;  /* 0x0000000330307819 */ /* 0x000fe400000012ff */
[----:B------:R-:W-:Y:S01]  /*1f140*/  LOP3.LUT R56, R57, 0x380, RZ, 0xc0, !PT ;  /* 0x0000038039387812 */ /* 0x000fe200078ec0ff */
[----:B------:R-:W2:Y:S01]  /*1f150*/  SHFL.IDX PT, R55, R11, 0x1, 0x1c1f ;  /* 0x003c1f000b377f89 */ /* 0x000ea200000e0000 */
[----:B------:R-:W-:Y:S02]  /*1f160*/  LOP3.LUT R48, R48, R49, RZ, 0x3c, !PT ;  /* 0x0000003130307212 */ /* 0x000fe400078e3cff */
[----:B------:R-:W-:Y:S01]  /*1f170*/  SHF.R.U64 R56, R56, 0x3, RZ ;  /* 0x0000000338387819 */ /* 0x000fe200000012ff */
[----:B------:R-:W-:Y:S01]  /*1f180*/  VIADD R4, R14, 0x8 ;  /* 0x000000080e047836 */ /* 0x000fe20000000000 */
[----:B------:R-:W-:-:S02]  /*1f190*/  IADD3.X R49, RZ, R21, RZ, P0, !PT ;  /* 0x00000015ff317210 */ /* 0x000fc400007fe4ff */
[----:B------:R-:W-:Y:S02]  /*1f1a0*/  LOP3.LUT P0, RZ, R26, 0x3, RZ, 0xc0, !PT ;  /* 0x000000031aff7812 */ /* 0x000fe4000780c0ff */
[----:B------:R-:W-:Y:S01]  /*1f1b0*/  LOP3.LUT R56, R56, R57, RZ, 0x3c, !PT ;  /* 0x0000003938387212 */ /* 0x000fe200078e3cff */
[----:B------:R-:W-:Y:S01]  /*1f1c0*/  IMAD.X R57, RZ, RZ, R21, P2 ;  /* 0x000000ffff397224 */ /* 0x000fe200010e0615 */
[-C--:B------:R-:W-:Y:S02]  /*1f1d0*/  ISETP.GE.OR P2, PT, R14, R83.reuse, P0 ;  /* 0x000000530e00720c */ /* 0x080fe40000746670 */
[----:B------:R-:W-:-:S11]  /*1f1e0*/  ISETP.GE.OR P0, PT, R4, R83, P0 ;  /* 0x000000530400720c */ /* 0x000fd60000706670 */
[----:B-1----:R-:W-:Y:S04]  /*1f1f0*/  @!P2 ST.E desc[UR6][R50.64], R2 ;  /* 0x000000023200a985 */ /* 0x002fe8000c101906 */
[----:B--2---:R1:W-:Y:S01]  /*1f200*/  @!P0 ST.E desc[UR6][R54.64], R0 ;  /* 0x0000000036008985 */ /* 0x0043e2000c101906 */
[C---:B------:R-:W-:Y:S02]  /*1f210*/  IADD3 R29, P3, R20.reuse, 0x4000, RZ ;  /* 0x00004000141d7810 */ /* 0x040fe40007f7e0ff */
[----:B------:R-:W-:Y:S01]  /*1f220*/  IADD3 R13, P4, R20, 0x2000, RZ ;  /* 0x00002000140d7810 */ /* 0x000fe20007f9e0ff */
[----:B------:R-:W5:Y:S01]  /*1f230*/  LD.E.128 R24, desc[UR6][R24.64] ;  /* 0x0000000618187980 */ /* 0x000f62000c101d00 */
[----:B-1----:R-:W-:Y:S01]  /*1f240*/  IMAD R0, R88, 0x20, R218 ;  /* 0x0000002058007824 */ /* 0x002fe200078e02da */
[----:B------:R-:W-:-:S02]  /*1f250*/  IADD3 R15, P5, R20, 0x1000, RZ ;  /* 0x00001000140f7810 */ /* 0x000fc40007fbe0ff */
[----:B------:R-:W5:Y:S01]  /*1f260*/  LDL R88, [R1+0x10] ;  /* 0x0000100001587983 */ /* 0x000f620000100800 */
[----:B------:R-:W-:Y:S02]  /*1f270*/  LOP3.LUT R28, R29, 0x380, RZ, 0xc0, !PT ;  /* 0x000003801d1c7812 */ /* 0x000fe400078ec0ff */
[----:B------:R-:W-:Y:S01]  /*1f280*/  LOP3.LUT R12, R13, 0x380, RZ, 0xc0, !PT ;  /* 0x000003800d0c7812 */ /* 0x000fe200078ec0ff */
[----:B------:R-:W5:Y:S01]  /*1f290*/  LD.E.128 R32, desc[UR6][R32.64] ;  /* 0x0000000620207980 */ /* 0x000f62000c101d00 */
[----:B------:R-:W-:Y:S02]  /*1f2a0*/  SHF.R.U64 R28, R28, 0x3, RZ ;  /* 0x000000031c1c7819 */ /* 0x000fe400000012ff */
[----:B------:R-:W-:Y:S01]  /*1f2b0*/  SHF.R.U64 R12, R12, 0x3, RZ ;  /* 0x000000030c0c7819 */ /* 0x000fe200000012ff */
[----:B------:R-:W5:Y:S01]  /*1f2c0*/  LD.E.128 R48, desc[UR6][R48.64] ;  /* 0x0000000630307980 */ /* 0x000f62000c101d00 */
[----:B------:R-:W-:Y:S01]  /*1f2d0*/  LOP3.LUT R28, R28, R29, RZ, 0x3c, !PT ;  /* 0x0000001d1c1c7212 */ /* 0x000fe200078e3cff */
[--C-:B------:R-:W-:Y:S01]  /*1f2e0*/  IMAD.X R9, RZ, RZ, R21.reuse, P5 ;  /* 0x000000ffff097224 */ /* 0x100fe200028e0615 */
[----:B------:R-:W-:Y:S01]  /*1f2f0*/  LOP3.LUT R12, R12, R13, RZ, 0x3c, !PT ;  /* 0x0000000d0c0c7212 */ /* 0x000fe200078e3cff */
[----:B------:R-:W-:Y:S01]  /*1f300*/  IMAD.X R13, RZ, RZ, R21, P4 ;  /* 0x000000ffff0d7224 */ /* 0x000fe200020e0615 */
[----:B------:R-:W-:Y:S01]  /*1f310*/  IADD3.X R29, RZ, R21, RZ, P3, !PT ;  /* 0x00000015ff1d7210 */ /* 0x000fe20001ffe4ff */
[----:B------:R-:W5:Y:S01]  /*1f320*/  LD.E.128 R56, desc[UR6][R56.64] ;  /* 0x0000000638387980 */ /* 0x000f62000c101d00 */
[----:B------:R-:W-:-:S02]  /*1f330*/  IADD3 R53, P3, R20, 0xa000, RZ ;  /* 0x0000a00014357810 */ /* 0x000fc40007f7e0ff */
[C---:B------:R-:W-:Y:S02]  /*1f340*/  IADD3 R37, P6, R20.reuse, 0x6000, RZ ;  /* 0x0000600014257810 */ /* 0x040fe40007fde0ff */
[C---:B------:R-:W-:Y:S01]  /*1f350*/  IADD3 R41, P5, R20.reuse, 0x7000, RZ ;  /* 0x0000700014297810 */ /* 0x040fe20007fbe0ff */
[----:B------:R-:W5:Y:S01]  /*1f360*/  LD.E.128 R28, desc[UR6][R28.64] ;  /* 0x000000061c1c7980 */ /* 0x000f62000c101d00 */
[----:B------:R-:W-:Y:S02]  /*1f370*/  IADD3 R45, P4, R20, 0x8000, RZ ;  /* 0x00008000142d7810 */ /* 0x000fe40007f9e0ff */
[----:B------:R-:W-:Y:S02]  /*1f380*/  LOP3.LUT R52, R53, 0x380, RZ, 0xc0, !PT ;  /* 0x0000038035347812 */ /* 0x000fe400078ec0ff */
[----:B------:R-:W-:Y:S02]  /*1f390*/  LOP3.LUT R36, R37, 0x380, RZ, 0xc0, !PT ;  /* 0x0000038025247812 */ /* 0x000fe400078ec0ff */
[----:B------:R-:W-:-:S02]  /*1f3a0*/  LOP3.LUT R40, R41, 0x380, RZ, 0xc0, !PT ;  /* 0x0000038029287812 */ /* 0x000fc400078ec0ff */
[----:B------:R-:W-:Y:S02]  /*1f3b0*/  LOP3.LUT R44, R45, 0x380, RZ, 0xc0, !PT ;  /* 0x000003802d2c7812 */ /* 0x000fe400078ec0ff */
[----:B------:R-:W-:Y:S02]  /*1f3c0*/  SHF.R.U64 R52, R52, 0x3, RZ ;  /* 0x0000000334347819 */ /* 0x000fe400000012ff */
[----:B------:R-:W-:Y:S02]  /*1f3d0*/  SHF.R.U64 R36, R36, 0x3, RZ ;  /* 0x0000000324247819 */ /* 0x000fe400000012ff */
[----:B------:R-:W-:Y:S02]  /*1f3e0*/  SHF.R.U64 R40, R40, 0x3, RZ ;  /* 0x0000000328287819 */ /* 0x000fe400000012ff */
[----:B------:R-:W-:Y:S02]  /*1f3f0*/  SHF.R.U64 R44, R44, 0x3, RZ ;  /* 0x000000032c2c7819 */ /* 0x000fe400000012ff */
[----:B------:R-:W-:Y:S01]  /*1f400*/  LOP3.LUT R52, R52, R53, RZ, 0x3c, !PT ;  /* 0x0000003534347212 */ /* 0x000fe200078e3cff */
[--C-:B------:R-:W-:Y:S01]  /*1f410*/  IMAD.X R53, RZ, RZ, R21.reuse, P3 ;  /* 0x000000ffff357224 */ /* 0x100fe200018e0615 */
[----:B------:R-:W-:Y:S01]  /*1f420*/  LOP3.LUT R36, R36, R37, RZ, 0x3c, !PT ;  /* 0x0000002524247212 */ /* 0x000fe200078e3cff */
[--C-:B------:R-:W-:Y:S01]  /*1f430*/  IMAD.X R37, RZ, RZ, R21.reuse, P6 ;  /* 0x000000ffff257224 */ /* 0x100fe200030e0615 */
[----:B------:R-:W-:Y:S01]  /*1f440*/  LOP3.LUT R40, R40, R41, RZ, 0x3c, !PT ;  /* 0x0000002928287212 */ /* 0x000fe200078e3cff */
[--C-:B------:R-:W-:Y:S01]  /*1f450*/  IMAD.X R41, RZ, RZ, R21.reuse, P5 ;  /* 0x000000ffff297224 */ /* 0x100fe200028e0615 */
[----:B------:R-:W-:Y:S01]  /*1f460*/  LOP3.LUT R44, R44, R45, RZ, 0x3c, !PT ;  /* 0x0000002d2c2c7212 */ /* 0x000fe200078e3cff */
[----:B------:R-:W-:Y:S01]  /*1f470*/  IMAD.X R45, RZ, RZ, R21, P4 ;  /* 0x000000ffff2d7224 */ /* 0x000fe200020e0615 */
[C---:B------:R-:W-:Y:S01]  /*1f480*/  IADD3 R5, P3, R20.reuse, 0xf000, RZ ;  /* 0x0000f00014057810 */ /* 0x040fe20007f7e0ff */
[----:B------:R-:W5:Y:S01]  /*1f490*/  LD.E.128 R36, desc[UR6][R36.64] ;  /* 0x0000000624247980 */ /* 0x000f62000c101d00 */
[----:B------:R-:W-:-:S02]  /*1f4a0*/  IADD3 R61, P6, R20, 0xc000, RZ ;  /* 0x0000c000143d7810 */ /* 0x000fc40007fde0ff */
[C---:B------:R-:W-:Y:S01]  /*1f4b0*/  IADD3 R69, P5, R20.reuse, 0xd000, RZ ;  /* 0x0000d00014457810 */ /* 0x040fe20007fbe0ff */
[----:B------:R-:W5:Y:S01]  /*1f4c0*/  LD.E.128 R40, desc[UR6][R40.64] ;  /* 0x0000000628287980 */ /* 0x000f62000c101d00 */
[C---:B------:R-:W-:Y:S02]  /*1f4d0*/  IADD3 R73, P4, R20.reuse, 0xe000, RZ ;  /* 0x0000e00014497810 */ /* 0x040fe40007f9e0ff */
[----:B------:R-:W-:Y:S01]  /*1f4e0*/  LOP3.LUT R7, R20, 0x380, RZ, 0xc0, !PT ;  /* 0x0000038014077812 */ /* 0x000fe200078ec0ff */
[----:B------:R-:W5:Y:S01]  /*1f4f0*/  LD.E.128 R44, desc[UR6][R44.64] ;  /* 0x000000062c2c7980 */ /* 0x000f62000c101d00 */
[----:B------:R-:W-:Y:S02]  /*1f500*/  LOP3.LUT R4, R5, 0x380, RZ, 0xc0, !PT ;  /* 0x0000038005047812 */ /* 0x000fe400078ec0ff */
[----:B------:R-:W-:Y:S01]  /*1f510*/  LOP3.LUT R60, R61, 0x380, RZ, 0xc0, !PT ;  /* 0x000003803d3c7812 */ /* 0x000fe200078ec0ff */
[----:B------:R-:W5:Y:S01]  /*1f520*/  LD.E.128 R52, desc[UR6][R52.64] ;  /* 0x0000000634347980 */ /* 0x000f62000c101d00 */
[----:B------:R-:W-:-:S02]  /*1f530*/  LOP3.LUT R68, R69, 0x380, RZ, 0xc0, !PT ;  /* 0x0000038045447812 */ /* 0x000fc400078ec0ff */
[----:B------:R-:W-:Y:S02]  /*1f540*/  LOP3.LUT R72, R73, 0x380, RZ, 0xc0, !PT ;  /* 0x0000038049487812 */ /* 0x000fe400078ec0ff */
[----:B------:R-:W-:Y:S02]  /*1f550*/  SHF.R.U64 R7, R7, 0x3, RZ ;  /* 0x0000000307077819 */ /* 0x000fe400000012ff */
[----:B------:R-:W-:Y:S02]  /*1f560*/  SHF.R.U64 R4, R4, 0x3, RZ ;  /* 0x0000000304047819 */ /* 0x000fe400000012ff */
[----:B------:R-:W-:Y:S02]  /*1f570*/  SHF.R.U64 R60, R60, 0x3, RZ ;  /* 0x000000033c3c7819 */ /* 0x000fe400000012ff */
[----:B------:R-:W-:Y:S02]  /*1f580*/  SHF.R.U64 R68, R68, 0x3, RZ ;  /* 0x0000000344447819 */ /* 0x000fe400000012ff */
[----:B------:R-:W-:-:S02]  /*1f590*/  SHF.R.U64 R72, R72, 0x3, RZ ;  /* 0x0000000348487819 */ /* 0x000fc400000012ff */
[----:B------:R-:W-:Y:S01]  /*1f5a0*/  LOP3.LUT R20, R7, R20, RZ, 0x3c, !PT ;  /* 0x0000001407147212 */ /* 0x000fe200078e3cff */
[--C-:B------:R-:W-:Y:S01]  /*1f5b0*/  IMAD.X R77, RZ, RZ, R21.reuse, P3 ;  /* 0x000000ffff4d7224 */ /* 0x100fe200018e0615 */
[----:B------:R-:W-:Y:S01]  /*1f5c0*/  LOP3.LUT R60, R60, R61, RZ, 0x3c, !PT ;  /* 0x0000003d3c3c7212 */ /* 0x000fe200078e3cff */
[--C-:B------:R-:W-:Y:S01]  /*1f5d0*/  IMAD.X R61, RZ, RZ, R21.reuse, P6 ;  /* 0x000000ffff3d7224 */ /* 0x100fe200030e0615 */
[----:B------:R-:W-:Y:S01]  /*1f5e0*/  LOP3.LUT R68, R68, R69, RZ, 0x3c, !PT ;  /* 0x0000004544447212 */ /* 0x000fe200078e3cff */
[----:B------:R-:W-:Y:S01]  /*1f5f0*/  IMAD.X R69, RZ, RZ, R21, P5 ;  /* 0x000000ffff457224 */ /* 0x000fe200028e0615 */
[----:B------:R-:W-:Y:S02]  /*1f600*/  LOP3.LUT R72, R72, R73, RZ, 0x3c, !PT ;  /* 0x0000004948487212 */ /* 0x000fe400078e3cff */
[----:B------:R-:W-:Y:S01]  /*1f610*/  LOP3.LUT R76, R4, R5, RZ, 0x3c, !PT ;  /* 0x00000005044c7212 */ /* 0x000fe200078e3cff */
[----:B------:R-:W5:Y:S01]  /*1f620*/  LD.E.128 R60, desc[UR6][R60.64] ;  /* 0x000000063c3c7980 */ /* 0x000f62000c101d00 */
[----:B------:R-:W-:-:S03]  /*1f630*/  IADD3.X R73, RZ, R21, RZ, P4, !PT ;  /* 0x00000015ff497210 */ /* 0x000fc600027fe4ff */
[----:B------:R1:W5:Y:S01]  /*1f640*/  LD.E.128 R4, desc[UR6][R20.64] ;  /* 0x0000000614047980 */ /* 0x000362000c101d00 */
[----:B------:R-:W-:-:S03]  /*1f650*/  LOP3.LUT R8, R15, 0x380, RZ, 0xc0, !PT ;  /* 0x000003800f087812 */ /* 0x000fc600078ec0ff */
[----:B------:R-:W5:Y:S04]  /*1f660*/  LD.E.128 R68, desc[UR6][R68.64] ;  /* 0x0000000644447980 */ /* 0x000f68000c101d00 */
[----:B------:R-:W5:Y:S01]  /*1f670*/  LD.E.128 R72, desc[UR6][R72.64] ;  /* 0x0000000648487980 */ /* 0x000f62000c101d00 */
[----:B-1----:R-:W-:-:S03]  /*1f680*/  IMAD R21, R81, UR4, RZ ;  /* 0x0000000451157c24 */ /* 0x002fc6000f8e02ff */
[----:B------:R-:W5:Y:S01]  /*1f690*/  LD.E.128 R76, desc[UR6][R76.64] ;  /* 0x000000064c4c7980 */ /* 0x000f62000c101d00 */
[C---:B------:R-:W-:Y:S02]  /*1f6a0*/  IMAD R81, R80.reuse, UR5, R21 ;  /* 0x0000000550517c24 */ /* 0x040fe4000f8e0215 */
[----:B------:R-:W-:Y:S01]  /*1f6b0*/  IMAD.WIDE.U32 R20, R80, UR4, RZ ;  /* 0x0000000450147c25 */ /* 0x000fe2000f8e00ff */
[----:B------:R-:W-:-:S03]  /*1f6c0*/  ULDC.64 UR4, c[0x0][0xae8] ;  /* 0x0002ba0000047ab9 */ /* 0x000fc60000000a00 */
[----:B------:R-:W-:Y:S02]  /*1f6d0*/  IMAD.IADD R21, R21, 0x1, R81 ;  /* 0x0000000115157824 */ /* 0x000fe400078e0251 */
[----:B------:R-:W-:Y:S02]  /*1f6e0*/  IMAD R82, R82, UR4, RZ ;  /* 0x0000000452527c24 */ /* 0x000fe4000f8e02ff */
[----:B------:R-:W-:Y:S02]  /*1f6f0*/  IMAD.IADD R80, R84, 0x1, R0 ;  /* 0x0000000154507824 */ /* 0x000fe400078e0200 */
[C---:B------:R-:W-:Y:S02]  /*1f700*/  IMAD R81, R86.reuse, UR5, R82 ;  /* 0x0000000556517c24 */ /* 0x040fe4000f8e0252 */
[----:B------:R-:W-:Y:S01]  /*1f710*/  IMAD.WIDE.U32 R20, R86, UR4, R20 ;  /* 0x0000000456147c25 */ /* 0x000fe2000f8e0014 */
[----:B------:R-:W-:-:S03]  /*1f720*/  ULDC.64 UR4, c[0x0][0xaf0] ;  /* 0x0002bc0000047ab9 */ /* 0x000fc60000000a00 */
[----:B0-----:R-:W-:-:S04]  /*1f730*/  @P1 IMAD.HI.U32 R0, R80, R85, RZ ;  /* 0x0000005550001227 */ /* 0x001fc800078e00ff */
[----:B------:R-:W-:Y:S01]  /*1f740*/  IMAD.IADD R21, R21, 0x1, R81 ;  /* 0x0000000115157824 */ /* 0x000fe200078e0251 */
[----:B------:R-:W-:Y:S01]  /*1f750*/  MOV R81, R80 ;  /* 0x0000005000517202 */ /* 0x000fe20000000f00 */
[----:B------:R-:W-:Y:S01]  /*1f760*/  IMAD R23, R23, UR4, RZ ;  /* 0x0000000417177c24 */ /* 0x000fe2000f8e02ff */
[----:B------:R-:W-:Y:S02]  /*1f770*/  @P1 SHF.R.U32.HI R81, RZ, R87, R0 ;  /* 0x00000057ff511219 */ /* 0x000fe40000011600 */
[----:B------:R-:W-:Y:S01]  /*1f780*/  SHF.R.U64 R8, R8, 0x3, RZ ;  /* 0x0000000308087819 */ /* 0x000fe200000012ff */
[C---:B------:R-:W-:Y:S01]  /*1f790*/  IMAD R23, R64.reuse, UR5, R23 ;  /* 0x0000000540177c24 */ /* 0x040fe2000f8e0217 */
[----:B------:R-:W-:Y:S01]  /*1f7a0*/  SHF.R.S32.HI R0, RZ, 0x1f, R81 ;  /* 0x0000001fff007819 */ /* 0x000fe20000011451 */
[----:B------:R-:W-:Y:S01]  /*1f7b0*/  IMAD.WIDE.U32 R20, R64, UR4, R20 ;  /* 0x0000000440147c25 */ /* 0x000fe2000f8e0014 */
[----:B------:R-:W-:Y:S01]  /*1f7c0*/  LOP3.LUT R8, R8, R15, RZ, 0x3c, !PT ;  /* 0x0000000f08087212 */ /* 0x000fe200078e3cff */
[----:B------:R-:W-:Y:S01]  /*1f7d0*/  ULDC.64 UR4, c[0x0][0xae0] ;  /* 0x0002b80000047ab9 */ /* 0x000fe20000000a00 */
[----:B------:R-:W5:Y:S01]  /*1f7e0*/  LD.E.128 R12, desc[UR6][R12.64] ;  /* 0x000000060c0c7980 */ /* 0x000f62000c101d00 */
[----:B------:R-:W-:-:S02]  /*1f7f0*/  IMAD.MOV R2, RZ, RZ, -R81 ;  /* 0x000000ffff027224 */ /* 0x000fc400078e0a51 */
[----:B------:R-:W-:Y:S01]  /*1f800*/  IMAD.IADD R21, R21, 0x1, R23 ;  /* 0x0000000115157824 */ /* 0x000fe200078e0217 */
[----:B------:R-:W5:Y:S01]  /*1f810*/  LD.E.128 R8, desc[UR6][R8.64] ;  /* 0x0000000608087980 */ /* 0x000f62000c101d00 */
[----:B------:R-:W-:Y:S02]  /*1f820*/  IMAD R0, R0, UR4, RZ ;  /* 0x0000000400007c24 */ /* 0x000fe4000f8e02ff */
[----:B------:R-:W-:Y:S01]  /*1f830*/  IMAD R23, R3, R2, R80 ;  /* 0x0000000203177224 */ /* 0x000fe200078e0250 */
        /* <DEDUP_REMOVED lines=8> */
[----:B------:R-:W-:Y:S01]  /*1f8c0*/  SHF.R.S32.HI R0, RZ, 0x1f, R23 ;  /* 0x0000001fff007819 */ /* 0x000fe20000011417 */
[----:B------:R-:W-:Y:S02]  /*1f8d0*/  ULDC.64 UR4, c[0x0][0xad8] ;  /* 0x0002b60000047ab9 */ /* 0x000fe40000000a00 */
[----:B------:R-:W-:Y:S02]  /*1f8e0*/  IMAD.IADD R82, R218, 0x1, R84 ;  /* 0x00000001da527824 */ /* 0x000fe400078e0254 */
[----:B------:R-:W-:Y:S02]  /*1f8f0*/  IMAD.IADD R3, R3, 0x1, R85 ;  /* 0x0000000103037824 */ /* 0x000fe400078e0255 */
[----:B------:R-:W-:Y:S02]  /*1f900*/  IMAD R64, R0, UR4, RZ ;  /* 0x0000000400407c24 */ /* 0x000fe4000f8e02ff */
[----:B------:R-:W-:-:S02]  /*1f910*/  VIADD R0, R82, 0x20 ;  /* 0x0000002052007836 */ /* 0x000fc40000000000 */
[C---:B------:R-:W-:Y:S02]  /*1f920*/  IMAD R21, R23.reuse, UR5, R64 ;  /* 0x0000000517157c24 */ /* 0x040fe4000f8e0240 */
[----:B------:R-:W-:Y:S01]  /*1f930*/  IMAD.WIDE.U32 R2, R23, UR4, R2 ;  /* 0x0000000417027c25 */ /* 0x000fe2000f8e0002 */
[-C--:B------:R-:W-:Y:S01]  /*1f940*/  ISETP.GE.AND P2, PT, R82, R83.reuse, PT ;  /* 0x000000535200720c */ /* 0x080fe20003f46270 */
[----:B------:R-:W-:Y:S01]  /*1f950*/  ULDC.64 UR4, c[0x0][0xa80] ;  /* 0x0002a00000047ab9 */ /* 0x000fe20000000a00 */
[----:B------:R-:W-:Y:S01]  /*1f960*/  ISETP.GE.AND P1, PT, R0, R83, PT ;  /* 0x000000530000720c */ /* 0x000fe20003f26270 */
[----:B------:R-:W-:Y:S01]  /*1f970*/  IMAD.IADD R3, R3, 0x1, R21 ;  /* 0x0000000103037824 */ /* 0x000fe200078e0215 */
[----:B------:R-:W-:Y:S01]  /*1f980*/  LEA R23, P3, R2, UR4, 0x1 ;  /* 0x0000000402177c11 */ /* 0x000fe2000f8608ff */
[----:B------:R-:W-:-:S03]  /*1f990*/  VIADD R0, R16, 0x30820 ;  /* 0x0003082010007836 */ /* 0x000fc60000000000 */
[----:B------:R-:W-:Y:S02]  /*1f9a0*/  LEA.HI.X R64, R2, UR5, R3, 0x1, P3 ;  /* 0x0000000502407c11 */ /* 0x000fe400098f0c03 */
[----:B------:R-:W-:Y:S01]  /*1f9b0*/  PRMT R0, RZ, 0x654, R0 ;  /* 0x00000654ff007816 */ /* 0x000fe20000000000 */
[----:B0-----:R0:W1:Y:S01]  /*1f9c0*/  SHFL.IDX PT, R87, R23, RZ, 0x181f ;  /* 0x00181fff17577589 */ /* 0x00106200000e0000 */
[----:B------:R-:W-:Y:S01]  /*1f9d0*/  IADD3 R20, R82, 0x40, RZ ;  /* 0x0000004052147810 */ /* 0x000fe20007ffe0ff */
[----:B------:R-:W-:Y:S01]  /*1f9e0*/  BSSY B1, `(.L_x_2019) ;  /* 0x0000018000017945 */ /* 0x000fe20003800000 */
[----:B------:R0:W-:Y:S01]  /*1f9f0*/  SYNCS.ARRIVE.TRANS64.RED.A1T0 RZ, [R0+URZ], RZ ;  /* 0x000000ff00ff79a7 */ /* 0x0001e2000810043f */
[----:B------:R0:W2:Y:S01]  /*1fa00*/  SHFL.IDX PT, R85, R64, RZ, 0x181f ;  /* 0x00181fff40557589 */ /* 0x0000a200000e0000 */
[----:B------:R-:W-:Y:S02]  /*1fa10*/  ISETP.GE.AND P0, PT, R20, R83, PT ;  /* 0x000000531400720c */ /* 0x000fe40003f06270 */
[----:B------:R-:W-:Y:S01]  /*1fa20*/  SHF.R.S32.HI R86, RZ, 0x1f, R92 ;  /* 0x0000001fff567819 */ /* 0x000fe2000001145c */
[----:B------:R-:W-:Y:S10]  /*1fa30*/  @P2 BRA `(.L_x_2020) ;  /* 0x0000000000482947 */ /* 0x000ff40003800000 */
[----:B------:R-:W-:Y:S01]  /*1fa40*/  ULDC UR4, c[0x0][0xac8] ;  /* 0x0002b20000047ab9 */ /* 0x000fe20000000800 */
[----:B------:R-:W-:Y:S01]  /*1fa50*/  ULDC.64 UR6, c[0x0][0x208] ;  /* 0x0000820000067ab9 */ /* 0x000fe20000000a00 */
[----:B------:R-:W-:Y:S02]  /*1fa60*/  ISETP.GE.AND P5, PT, R18, UR4, PT ;  /* 0x0000000412007c0c */ /* 0x000fe4000bfa6270 */
[----:B------:R-:W-:Y:S02]  /*1fa70*/  ISETP.GE.AND P4, PT, R226, UR4, PT ;  /* 0x00000004e2007c0c */ /* 0x000fe4000bf86270 */
[----:B-----5:R-:W-:Y:S02]  /*1fa80*/  ISETP.GE.AND P3, PT, R90, UR4, PT ;  /* 0x000000045a007c0c */ /* 0x020fe4000bf66270 */
[----:B------:R-:W-:-:S07]  /*1fa90*/  ISETP.GE.AND P2, PT, R88, UR4, PT ;  /* 0x0000000458007c0c */ /* 0x000fce000bf46270 */
[----:B-1----:R-:W-:-:S04]  /*1faa0*/  @!P5 LEA R2, P6, R18, R87, 0x1 ;  /* 0x000000571202d211 */ /* 0x002fc800078c08ff */
[----:B--2---:R-:W-:Y:S02]  /*1fab0*/  @!P5 LEA.HI.X R3, R18, R85, R19, 0x1, P6 ;  /* 0x000000551203d211 */ /* 0x004fe400030f0c13 */
[----:B------:R-:W-:-:S03]  /*1fac0*/  @!P4 LEA R20, P6, R92, R87, 0x1 ;  /* 0x000000575c14c211 */ /* 0x000fc600078c08ff */
[----:B------:R3:W-:Y:S01]  /*1fad0*/  @!P5 ST.E.128 desc[UR6][R2.64], R4 ;  /* 0x000000040200d985 */ /* 0x0007e2000c101d06 */
        /* <DEDUP_REMOVED lines=8> */
.L_x_2020:
[----:B------:R-:W-:Y:S05]  /*1fb60*/  BSYNC B1 ;  /* 0x0000000000017941 */ /* 0x000fea0003800000 */
.L_x_2019:
[----:B---3--:R3:W4:Y:S01]  /*1fb70*/  SHFL.IDX PT, R21, R64, 0x1, 0x181f ;  /* 0x00381f0040157f89 */ /* 0x00872200000e0000 */
[----:B------:R-:W-:Y:S03]  /*1fb80*/  BSSY B1, `(.L_x_2021) ;  /* 0x0000015000017945 */ /* 0x000fe60003800000 */
[----:B-----5:R3:W0:Y:S01]  /*1fb90*/  SHFL.IDX PT, R7, R23, 0x1, 0x181f ;  /* 0x00381f0017077f89 */ /* 0x02062200000e0000 */
        /* <DEDUP_REMOVED lines=19> */
.L_x_2022:
[----:B------:R-:W-:Y:S05]  /*1fcd0*/  BSYNC B1 ;  /* 0x0000000000017941 */ /* 0x000fea0003800000 */
.L_x_2021:
        /* <DEDUP_REMOVED lines=13> */
[----:B------:R-:W-:Y:S02]  /*1fdb0*/  @!P3 LEA.HI.X R3, R18, R9, R19, 0x1, P6 ;  /* 0x000000091203b211 */ /* 0x000fe400030f0c13 */
        /* <DEDUP_REMOVED lines=8> */
.L_x_2024:
[----:B------:R-:W-:Y:S05]  /*1fe40*/  BSYNC B1 ;  /* 0x0000000000017941 */ /* 0x000fea0003800000 */
.L_x_2023:
[----:B------:R-:W-:Y:S01]  /*1fe50*/  VIADD R0, R82, 0x60 ;  /* 0x0000006052007836 */ /* 0x000fe20000000000 */
[----:B0-----:R0:W0:Y:S04]  /*1fe60*/  SHFL.IDX PT, R9, R64, 0x3, 0x181f ;  /* 0x00781f0040097f89 */ /* 0x00102800000e0000 */
[----:B------:R-:W-:Y:S01]  /*1fe70*/  ISETP.GE.AND P0, PT, R0, R83, PT ;  /* 0x000000530000720c */ /* 0x000fe20003f06270 */
[----:B---3--:R-:W3:-:S12]  /*1fe80*/  SHFL.IDX PT, R23, R23, 0x3, 0x181f ;  /* 0x00781f0017177f89 */ /* 0x008ed800000e0000 */
[----:B------:R-:W-:Y:S05]  /*1fe90*/  @P0 BRA `(.L_x_2025) ;  /* 0x0000000c00d00947 */ /* 0x000fea0003800000 */
        /* <DEDUP_REMOVED lines=21> */
.L_x_2017:
[----:B------:R-:W2:Y:S01]  /*1fff0*/  LDL R9, [R1+0x4c] ;  /* 0x00004c0001097983 */ /* 0x000ea20000100800 */
[----:B------:R-:W-:Y:S01]  /*20000*/  ULDC.64 UR4, c[0x0][0xc00] ;  /* 0x0003000000047ab9 */ /* 0x000fe20000000a00 */
[----:B------:R-:W3:Y:S01]  /*20010*/  LDC R23, c[0x0][0xbe8] ;  /* 0x0002fa00ff177b82 */ /* 0x000ee20000000800 */
[----:B------:R-:W-:Y:S01]  /*20020*/  ISETP.NE.U32.AND P0, PT, RZ, UR4, PT ;  /* 0x00000004ff007c0c */ /* 0x000fe2000bf05070 */
[----:B------:R-:W-:Y:S01]  /*20030*/  IMAD.MOV.U32 R6, RZ, RZ, RZ ;  /* 0x000000ffff067224 */ /* 0x000fe200078e00ff */
[----:B------:R-:W-:Y:S02]  /*20040*/  ULDC.64 UR6, c[0x0][0x208] ;  /* 0x0000820000067ab9 */ /* 0x000fe40000000a00 */
[----:B------:R-:W-:Y:S01]  /*20050*/  ISETP.NE.AND.EX P0, PT, RZ, UR5, PT, P0 ;  /* 0x00000005ff007c0c */ /* 0x000fe2000bf05300 */
[----:B------:R-:W-:Y:S02]  /*20060*/  ULDC.64 UR4, c[0x0][0xc08] ;  /* 0x0003020000047ab9 */ /* 0x000fe40000000a00 */
[----:B------:R-:W-:Y:S01]  /*20070*/  ISETP.NE.U32.AND P1, PT, RZ, UR4, PT ;  /* 0x00000004ff007c0c */ /* 0x000fe2000bf25070 */
[----:B------:R-:W2:Y:S03]  /*20080*/  LDC.64 R2, c[0x0][0xc00] ;  /* 0x00030000ff027b82 */ /* 0x000ea60000000a00 */
[----:B------:R-:W-:Y:S01]  /*20090*/  ISETP.NE.AND.EX P1, PT, RZ, UR5, PT, P1 ;  /* 0x00000005ff007c0c */ /* 0x000fe2000bf25310 */
[----:B------:R-:W4:Y:S01]  /*200a0*/  S2R R8, SR_TID.X ;  /* 0x0000000000087919 */ /* 0x000f220000002100 */
[----:B---3--:R-:W-:-:S11]  /*200b0*/  ISETP.NE.AND P2, PT, R23, 0x1, PT ;  /* 0x000000011700780c */ /* 0x008fd60003f45270 */
[----:B------:R-:W3:Y:S01]  /*200c0*/  @P1 LDC.64 R4, c[0x0][0xc08] ;  /* 0x00030200ff041b82 */ /* 0x000ee20000000a00 */
[----:B------:R-:W-:-:S07]  /*200d0*/  ULDC UR4, c[0x0][0xa88] ;  /* 0x0002a20000047ab9 */ /* 0x000fce0000000800 */
[----:B------:R-:W0:Y:S08]  /*200e0*/  @P2 LDC R14, c[0x0][0xbec] ;  /* 0x0002fb00ff0e2b82 */ /* 0x000e300000000800 */
[----:B------:R-:W0:Y:S01]  /*200f0*/  @P2 LDC R25, c[0x0][0xbf0] ;  /* 0x0002fc00ff192b82 */ /* 0x000e220000000800 */
[----:B------:R-:W-:Y:S01]  /*20100*/  IMAD.U32 R0, RZ, RZ, UR4 ;  /* 0x00000004ff007e24 */ /* 0x000fe2000f8e00ff */
[----:B----4-:R-:W-:-:S04]  /*20110*/  IADD3 R7, R8, -0x80, RZ ;  /* 0xffffff8008077810 */ /* 0x010fc80007ffe0ff */
[----:B------:R-:W-:Y:S01]  /*20120*/  ISETP.GE.AND P3, PT, R7, 0x80, PT ;  /* 0x000000800700780c */ /* 0x000fe20003f66270 */
[----:B--2---:R-:W-:-:S04]  /*20130*/  IMAD.WIDE R2, R9, 0x4, R2 ;  /* 0x0000000409027825 */ /* 0x004fc800078e0202 */
[----:B---3--:R-:W-:Y:S01]  /*20140*/  @P1 IMAD.WIDE R4, R9, 0x4, R4 ;  /* 0x0000000409041825 */ /* 0x008fe200078e0204 */
[----:B------:R2:W5:Y:S01]  /*20150*/  @P0 LDG.E R6, desc[UR6][R2.64] ;  /* 0x0000000602060981 */ /* 0x000562000c1e1900 */
[----:B------:R-:W-:-:S03]  /*20160*/  SHF.R.S32.HI R7, RZ, 0x1f, R9 ;  /* 0x0000001fff077819 */ /* 0x000fc60000011409 */
[----:B------:R2:W5:Y:S01]  /*20170*/  @P1 LDG.E R0, desc[UR6][R4.64] ;  /* 0x0000000604001981 */ /* 0x000562000c1e1900 */
[----:B0-----:R-:W-:Y:S05]  /*20180*/  @P1 BRA `(.L_x_2026) ;  /* 0x0000000000141947 */ /* 0x001fea0003800000 */
[----:B------:R-:W-:Y:S05]  /*20190*/  @!P0 BRA `(.L_x_2026) ;  /* 0x0000000000108947 */ /* 0x000fea0003800000 */
[----:B------:R-:W-:Y:S02]  /*201a0*/  ULDC.64 UR4, c[0x0][0x208] ;  /* 0x0000820000047ab9 */ /* 0x000fe40000000a00 */
[----:B--2---:R-:W2:Y:S04]  /*201b0*/  LDG.E R5, desc[UR4][R2.64] ;  /* 0x0000000402057981 */ /* 0x004ea8000c1e1900 */
[----:B-----5:R-:W2:Y:S02]  /*201c0*/  LDG.E R0, desc[UR4][R2.64+0x4] ;  /* 0x0000040402007981 */ /* 0x020ea4000c1e1900 */
[----:B--2---:R-:W-:-:S07]  /*201d0*/  IMAD.IADD R0, R0, 0x1, -R5 ;  /* 0x0000000100007824 */ /* 0x004fce00078e0a05 */
.L_x_2026:
[----:B------:R-:W3:Y:S04]  /*201e0*/  LDL R26, [R1+0x48] ;  /* 0x00004800011a7983 */ /* 0x000ee80000100800 */
[----:B------:R0:W5:Y:S01]  /*201f0*/  LDL R20, [R1+0x14] ;  /* 0x0000140001147983 */ /* 0x0001620000100800 */
[----:B------:R-:W-:Y:S01]  /*20200*/  BSSY B1, `(.L_x_2027) ;  /* 0x000002d000017945 */ /* 0x000fe20003800000 */
[----:B------:R-:W-:Y:S02]  /*20210*/  SEL R13, R9, RZ, !P0 ;  /* 0x000000ff090d7207 */ /* 0x000fe40004000000 */
[----:B------:R-:W-:Y:S02]  /*20220*/  SEL R12, R7, RZ, !P0 ;  /* 0x000000ff070c7207 */ /* 0x000fe40004000000 */
[----:B-----5:R-:W-:-:S02]  /*20230*/  SHF.R.S32.HI R11, RZ, 0x1f, R6 ;  /* 0x0000001fff0b7819 */ /* 0x020fc40000011406 */
[----:B---3--:R-:W-:Y:S01]  /*20240*/  SHF.R.S32.HI R10, RZ, 0x1f, R26 ;  /* 0x0000001fff0a7819 */ /* 0x008fe2000001141a */
[----:B0-----:R-:W-:Y:S06]  /*20250*/  @P3 BRA `(.L_x_2028) ;  /* 0x00000000009c3947 */ /* 0x001fec0003800000 */
[----:B------:R-:W2:Y:S01]  /*20260*/  LDC R9, c[0x0][0xbe8] ;  /* 0x0002fa00ff097b82 */ /* 0x000ea20000000800 */
[----:B------:R-:W-:Y:S01]  /*20270*/  IADD3 R8, R20, -0x80, R8 ;  /* 0xffffff8014087810 */ /* 0x000fe20007ffe008 */
[----:B--2---:R-:W-:-:S05]  /*20280*/  IMAD R2, R0, R9, RZ ;  /* 0x0000000900027224 */ /* 0x004fca00078e02ff */
[----:B------:R-:W-:-:S13]  /*20290*/  ISETP.GE.AND P0, PT, R8, R2, PT ;  /* 0x000000020800720c */ /* 0x000fda0003f06270 */
[----:B------:R-:W-:Y:S05]  /*202a0*/  @P0 BRA `(.L_x_2028) ;  /* 0x0000000000880947 */ /* 0x000fea0003800000 */
[----:B------:R-:W-:Y:S01]  /*202b0*/  ISETP.NE.AND P0, PT, R9, 0x1, PT ;  /* 0x000000010900780c */ /* 0x000fe20003f05270 */
[----:B------:R-:W-:Y:S01]  /*202c0*/  ULDC.64 UR4, c[0x0][0xb90] ;  /* 0x0002e40000047ab9 */ /* 0x000fe20000000a00 */
[----:B------:R-:W-:Y:S01]  /*202d0*/  IMAD.MOV.U32 R2, RZ, RZ, R6 ;  /* 0x000000ffff027224 */ /* 0x000fe200078e0006 */
[----:B------:R-:W-:Y:S01]  /*202e0*/  ULDC.64 UR6, c[0x0][0x208] ;  /* 0x0000820000067ab9 */ /* 0x000fe20000000a00 */
[----:B------:R-:W-:Y:S02]  /*202f0*/  IMAD R7, R10, UR4, RZ ;  /* 0x000000040a077c24 */ /* 0x000fe4000f8e02ff */
[----:B------:R-:W-:Y:S02]  /*20300*/  IMAD.MOV.U32 R3, RZ, RZ, R11 ;  /* 0x000000ffff037224 */ /* 0x000fe400078e000b */
[----:B------:R-:W-:Y:S02]  /*20310*/  IMAD.MOV.U32 R5, RZ, RZ, R8 ;  /* 0x000000ffff057224 */ /* 0x000fe400078e0008 */
[----:B------:R-:W-:-:S03]  /*20320*/  IMAD.WIDE.U32 R2, R26, UR4, R2 ;  /* 0x000000041a027c25 */ /* 0x000fc6000f8e0002 */
[----:B------:R-:W0:Y:S01]  /*20330*/  @P0 LDC R15, c[0x0][0xbec] ;  /* 0x0002fb00ff0f0b82 */ /* 0x000e220000000800 */
[----:B------:R-:W-:Y:S01]  /*20340*/  IMAD R7, R26, UR5, R7 ;  /* 0x000000051a077c24 */ /* 0x000fe2000f8e0207 */
[----:B------:R-:W-:-:S03]  /*20350*/  ULDC.64 UR4, c[0x0][0xb98] ;  /* 0x0002e60000047ab9 */ /* 0x000fc60000000a00 */
[----:B------:R-:W-:-:S03]  /*20360*/  IMAD.IADD R3, R3, 0x1, R7 ;  /* 0x0000000103037824 */ /* 0x000fc600078e0207 */
[----:B------:R-:W2:Y:S01]  /*20370*/  @P0 LDC R21, c[0x0][0xbf0] ;  /* 0x0002fc00ff150b82 */ /* 0x000ea20000000800 */
[----:B------:R-:W-:-:S04]  /*20380*/  IMAD.WIDE.U32 R2, R13, UR4, R2 ;  /* 0x000000040d027c25 */ /* 0x000fc8000f8e0002 */
[----:B0-----:R-:W-:-:S05]  /*20390*/  @P0 IMAD.HI.U32 R4, R8, R15, RZ ;  /* 0x0000000f08040227 */ /* 0x001fca00078e00ff */
[----:B--2---:R-:W-:Y:S01]  /*203a0*/  @P0 SHF.R.U32.HI R5, RZ, R21, R4 ;  /* 0x00000015ff050219 */ /* 0x004fe20000011604 */
[----:B------:R-:W-:-:S03]  /*203b0*/  IMAD R4, R12, UR4, RZ ;  /* 0x000000040c047c24 */ /* 0x000fc6000f8e02ff */
[C---:B------:R-:W-:Y:S02]  /*203c0*/  IADD3 R7, -R5.reuse, RZ, RZ ;  /* 0x000000ff05077210 */ /* 0x040fe40007ffe1ff */
[----:B------:R-:W-:-:S03]  /*203d0*/  IADD3 R2, P0, R5, R2, RZ ;  /* 0x0000000205027210 */ /* 0x000fc60007f1e0ff */
        /* <DEDUP_REMOVED lines=13> */
[----:B------:R-:W-:-:S05]  /*204b0*/  IMAD.MOV.U32 R3, RZ, RZ, -0x800000 ;  /* 0xff800000ff037424 */ /* 0x000fca00078e00ff */
[----:B------:R0:W-:Y:S02]  /*204c0*/  STG.E desc[UR6][R4.64], R3 ;  /* 0x0000000304007986 */ /* 0x0001e4000c101906 */
.L_x_2028:
[----:B------:R-:W-:Y:S05]  /*204d0*/  BSYNC B1 ;  /* 0x0000000000017941 */ /* 0x000fea0003800000 */
.L_x_2027:
[----:B0-2---:R-:W2:Y:S01]  /*204e0*/  LDL R4, [R1+0x40] ;  /* 0x0000400001047983 */ /* 0x005ea20000100800 */
[----:B------:R-:W-:-:S03]  /*204f0*/  ULDC.64 UR4, c[0x0][0xaa0] ;  /* 0x0002a80000047ab9 */ /* 0x000fc60000000a00 */
[----:B------:R-:W3:Y:S04]  /*20500*/  LDL R7, [R1+0x58] ;  /* 0x0000580001077983 */ /* 0x000ee80000100800 */
[----:B------:R0:W5:Y:S04]  /*20510*/  LDL R15, [R1+0x10] ;  /* 0x00001000010f7983 */ /* 0x0001680000100800 */
[----:B------:R0:W5:Y:S04]  /*20520*/  LDL R21, [R1+0xc] ;  /* 0x00000c0001157983 */ /* 0x0001680000100800 */
[----:B------:R0:W5:Y:S01]  /*20530*/  LDL R24, [R1+0x5c] ;  /* 0x00005c0001187983 */ /* 0x0001620000100800 */
[----:B------:R-:W-:-:S04]  /*20540*/  IMAD R3, R11, UR4, RZ ;  /* 0x000000040b037c24 */ /* 0x000fc8000f8e02ff */
[C---:B------:R-:W-:Y:S02]  /*20550*/  IMAD R5, R6.reuse, UR5, R3 ;  /* 0x0000000506057c24 */ /* 0x040fe4000f8e0203 */
[----:B------:R-:W-:Y:S01]  /*20560*/  IMAD.WIDE.U32 R2, R6, UR4, RZ ;  /* 0x0000000406027c25 */ /* 0x000fe2000f8e00ff */
[----:B------:R-:W-:-:S03]  /*20570*/  ULDC.64 UR4, c[0x0][0xae8] ;  /* 0x0002ba0000047ab9 */ /* 0x000fc60000000a00 */
[----:B------:R-:W-:Y:S02]  /*20580*/  IMAD.IADD R3, R3, 0x1, R5 ;  /* 0x0000000103037824 */ /* 0x000fe400078e0205 */
[----:B------:R-:W-:Y:S02]  /*20590*/  IMAD R6, R10, UR4, RZ ;  /* 0x000000040a067c24 */ /* 0x000fe4000f8e02ff */
[----:B------:R-:W-:-:S04]  /*205a0*/  IMAD.WIDE.U32 R2, R26, UR4, R2 ;  /* 0x000000041a027c25 */ /* 0x000fc8000f8e0002 */
[----:B--2---:R-:W-:Y:S02]  /*205b0*/  IMAD R4, R4, 0x20, R218 ;  /* 0x0000002004047824 */ /* 0x004fe400078e02da */
[----:B---3--:R-:W-:-:S03]  /*205c0*/  IMAD.MOV.U32 R8, RZ, RZ, R7 ;  /* 0x000000ffff087224 */ /* 0x008fc600078e0007 */
[----:B------:R-:W-:Y:S01]  /*205d0*/  IADD3 R9, R20, R4, RZ ;  /* 0x0000000414097210 */ /* 0x000fe20007ffe0ff */
[----:B------:R-:W-:Y:S01]  /*205e0*/  IMAD R7, R26, UR5, R6 ;  /* 0x000000051a077c24 */ /* 0x000fe2000f8e0206 */
[----:B------:R-:W-:-:S03]  /*205f0*/  ULDC.64 UR4, c[0x0][0xaf0] ;  /* 0x0002bc0000047ab9 */ /* 0x000fc60000000a00 */
[----:B------:R-:W-:Y:S02]  /*20600*/  @P2 IMAD.HI.U32 R4, R9, R14, RZ ;  /* 0x0000000e09042227 */ /* 0x000fe400078e00ff */
[----:B------:R0:W5:Y:S02]  /*20610*/  LDL R14, [R1+0x44] ;  /* 0x00004400010e7983 */ /* 0x0001640000100800 */
[----:B------:R-:W-:Y:S01]  /*20620*/  IMAD.MOV.U32 R5, RZ, RZ, R9 ;  /* 0x000000ffff057224 */ /* 0x000fe200078e0009 */
[----:B------:R-:W-:Y:S01]  /*20630*/  @P2 SHF.R.U32.HI R5, RZ, R25, R4 ;  /* 0x00000019ff052219 */ /* 0x000fe20000011604 */
[----:B------:R-:W-:Y:S02]  /*20640*/  IMAD R6, R12, UR4, RZ ;  /* 0x000000040c067c24 */ /* 0x000fe4000f8e02ff */
[----:B------:R-:W-:Y:S01]  /*20650*/  IMAD.IADD R3, R3, 0x1, R7 ;  /* 0x0000000103037824 */ /* 0x000fe200078e0207 */
[----:B------:R-:W-:Y:S01]  /*20660*/  SHF.R.S32.HI R4, RZ, 0x1f, R5 ;  /* 0x0000001fff047819 */ /* 0x000fe20000011405 */
[----:B------:R-:W-:-:S02]  /*20670*/  IMAD R7, R13, UR5, R6 ;  /* 0x000000050d077c24 */ /* 0x000fc4000f8e0206 */
        /* <DEDUP_REMOVED lines=10> */
[----:B------:R-:W-:Y:S02]  /*20720*/  IMAD.IADD R3, R3, 0x1, R9 ;  /* 0x0000000103037824 */ /* 0x000fe400078e0209 */
[----:B------:R-:W-:Y:S01]  /*20730*/  IMAD R4, R4, UR4, RZ ;  /* 0x0000000404047c24 */ /* 0x000fe2000f8e02ff */
[----:B------:R-:W-:Y:S01]  /*20740*/  IADD3 R6, R218, R20, RZ ;  /* 0x00000014da067210 */ /* 0x000fe20007ffe0ff */
        /* <DEDUP_REMOVED lines=9> */
[-C--:B------:R-:W-:Y:S01]  /*207e0*/  ISETP.GE.AND P1, PT, R0, R23.reuse, PT ;  /* 0x000000170000720c */ /* 0x080fe20003f26270 */
[----:B------:R-:W-:Y:S01]  /*207f0*/  VIADD R0, R6, 0x40 ;  /* 0x0000004006007836 */ /* 0x000fe20000000000 */
[----:B------:R0:W2:Y:S01]  /*20800*/  SHFL.IDX PT, R2, R4, RZ, 0x181f ;  /* 0x00181fff04027589 */ /* 0x0000a200000e0000 */
[----:B------:R-:W-:Y:S03]  /*20810*/  BSSY B1, `(.L_x_2029) ;  /* 0x0000017000017945 */ /* 0x000fe60003800000 */
[----:B------:R0:W3:Y:S01]  /*20820*/  SHFL.IDX PT, R3, R5, RZ, 0x181f ;  /* 0x00181fff05037589 */ /* 0x0000e200000e0000 */
[----:B------:R-:W-:Y:S01]  /*20830*/  IMAD.MOV.U32 R20, RZ, RZ, R8 ;  /* 0x000000ffff147224 */ /* 0x000fe200078e0008 */
[----:B------:R-:W-:Y:S01]  /*20840*/  ISETP.GE.AND P0, PT, R0, R23, PT ;  /* 0x000000170000720c */ /* 0x000fe20003f06270 */
[----:B------:R-:W-:-:S12]  /*20850*/  @P2 BRA `(.L_x_2030) ;  /* 0x0000000000482947 */ /* 0x000fd80003800000 */
[----:B------:R-:W-:Y:S01]  /*20860*/  ULDC UR4, c[0x0][0xac8] ;  /* 0x0002b20000047ab9 */ /* 0x000fe20000000800 */
[----:B------:R-:W-:Y:S01]  /*20870*/  ULDC.64 UR6, c[0x0][0x208] ;  /* 0x0000820000067ab9 */ /* 0x000fe20000000a00 */
[----:B------:R-:W-:Y:S02]  /*20880*/  ISETP.GE.AND P5, PT, R18, UR4, PT ;  /* 0x0000000412007c0c */ /* 0x000fe4000bfa6270 */
[----:B-----5:R-:W-:Y:S02]  /*20890*/  ISETP.GE.AND P3, PT, R21, UR4, PT ;  /* 0x0000000415007c0c */ /* 0x020fe4000bf66270 */
[----:B------:R-:W-:Y:S02]  /*208a0*/  ISETP.GE.AND P2, PT, R15, UR4, PT ;  /* 0x000000040f007c0c */ /* 0x000fe4000bf46270 */
[----:B------:R-:W-:-:S07]  /*208b0*/  ISETP.GE.AND P4, PT, R226, UR4, PT ;  /* 0x00000004e2007c0c */ /* 0x000fce000bf86270 */
[----:B--2---:R-:W-:-:S04]  /*208c0*/  @!P5 LEA R8, P6, R18, R2, 0x1 ;  /* 0x000000021208d211 */ /* 0x004fc800078c08ff */
[-C--:B---3--:R-:W-:Y:S02]  /*208d0*/  @!P5 LEA.HI.X R9, R18, R3.reuse, R19, 0x1, P6 ;  /* 0x000000031209d211 */ /* 0x088fe400030f0c13 */
[CC--:B------:R-:W-:Y:S01]  /*208e0*/  @!P3 LEA R10, P6, R21.reuse, R2.reuse, 0x1 ;  /* 0x00000002150ab211 */ /* 0x0c0fe200078c08ff */
        /* <DEDUP_REMOVED lines=9> */
.L_x_2030:
[----:B------:R-:W-:Y:S05]  /*20980*/  BSYNC B1 ;  /* 0x0000000000017941 */ /* 0x000fea0003800000 */
.L_x_2029:
[----:B---34-:R3:W4:Y:S01]  /*20990*/  SHFL.IDX PT, R3, R5, 0x1, 0x181f ;  /* 0x00381f0005037f89 */ /* 0x01872200000e0000 */
[----:B------:R-:W-:Y:S03]  /*209a0*/  BSSY B1, `(.L_x_2031) ;  /* 0x0000015000017945 */ /* 0x000fe60003800000 */
[----:B--2---:R3:W2:Y:S01]  /*209b0*/  SHFL.IDX PT, R2, R4, 0x1, 0x181f ;  /* 0x00381f0004027f89 */ /* 0x0046a200000e0000 */
[----:B------:R-:W-:Y:S05]  /*209c0*/  @P1 BRA `(.L_x_2032) ;  /* 0x0000000000481947 */ /* 0x000fea0003800000 */
[----:B------:R-:W-:Y:S01]  /*209d0*/  ULDC UR4, c[0x0][0xac8] ;  /* 0x0002b20000047ab9 */ /* 0x000fe20000000800 */
[----:B------:R-:W-:Y:S01]  /*209e0*/  ULDC.64 UR6, c[0x0][0x208] ;  /* 0x0000820000067ab9 */ /* 0x000fe20000000a00 */
[----:B------:R-:W-:Y:S02]  /*209f0*/  ISETP.GE.AND P4, PT, R18, UR4, PT ;  /* 0x0000000412007c0c */ /* 0x000fe4000bf86270 */
[----:B------:R-:W-:Y:S02]  /*20a00*/  ISETP.GE.AND P3, PT, R226, UR4, PT ;  /* 0x00000004e2007c0c */ /* 0x000fe4000bf66270 */
[----:B-----5:R-:W-:Y:S02]  /*20a10*/  ISETP.GE.AND P2, PT, R21, UR4, PT ;  /* 0x0000000415007c0c */ /* 0x020fe4000bf46270 */
[----:B------:R-:W-:-:S07]  /*20a20*/  ISETP.GE.AND P1, PT, R15, UR4, PT ;  /* 0x000000040f007c0c */ /* 0x000fce000bf26270 */
[-C--:B--2---:R-:W-:Y:S02]  /*20a30*/  @!P4 LEA R8, P6, R18, R2.reuse, 0x1 ;  /* 0x000000021208c211 */ /* 0x084fe400078c08ff */
[----:B------:R-:W-:Y:S02]  /*20a40*/  @!P3 SHF.L.U32 R7, R14, 0x3, RZ ;  /* 0x000000030e07b819 */ /* 0x000fe400000006ff */
[-C--:B----4-:R-:W-:Y:S02]  /*20a50*/  @!P4 LEA.HI.X R9, R18, R3.reuse, R19, 0x1, P6 ;  /* 0x000000031209c211 */ /* 0x090fe400030f0c13 */
[-C--:B------:R-:W-:Y:S02]  /*20a60*/  @!P2 LEA R10, P5, R21, R2.reuse, 0x1 ;  /* 0x00000002150aa211 */ /* 0x080fe400078a08ff */
        /* <DEDUP_REMOVED lines=8> */
.L_x_2032:
[----:B------:R-:W-:Y:S05]  /*20af0*/  BSYNC B1 ;  /* 0x0000000000017941 */ /* 0x000fea0003800000 */
.L_x_2031:
[----:B--2-4-:R2:W4:Y:S01]  /*20b00*/  SHFL.IDX PT, R3, R5, 0x2, 0x181f ;  /* 0x00581f0005037f89 */ /* 0x01452200000e0000 */
[----:B------:R-:W-:Y:S03]  /*20b10*/  BSSY B1, `(.L_x_2033) ;  /* 0x0000015000017945 */ /* 0x000fe60003800000 */
[----:B------:R2:W0:Y:S01]  /*20b20*/  SHFL.IDX PT, R2, R4, 0x2, 0x181f ;  /* 0x00581f0004027f89 */ /* 0x00042200000e0000 */
[----:B------:R-:W-:Y:S05]  /*20b30*/  @P0 BRA `(.L_x_2034) ;  /* 0x0000000000480947 */ /* 0x000fea0003800000 */
[----:B------:R-:W-:Y:S01]  /*20b40*/  ULDC UR4, c[0x0][0xac8] ;  /* 0x0002b20000047ab9 */ /* 0x000fe20000000800 */
[----:B------:R-:W-:Y:S01]  /*20b50*/  ULDC.64 UR6, c[0x0][0x208] ;  /* 0x0000820000067ab9 */ /* 0x000fe20000000a00 */
[----:B------:R-:W-:Y:S02]  /*20b60*/  ISETP.GE.AND P3, PT, R18, UR4, PT ;  /* 0x0000000412007c0c */ /* 0x000fe4000bf66270 */
[----:B-----5:R-:W-:Y:S02]  /*20b70*/  ISETP.GE.AND P5, PT, R21, UR4, PT ;  /* 0x0000000415007c0c */ /* 0x020fe4000bfa6270 */
[----:B------:R-:W-:Y:S02]  /*20b80*/  ISETP.GE.AND P6, PT, R15, UR4, PT ;  /* 0x000000040f007c0c */ /* 0x000fe4000bfc6270 */
[----:B------:R-:W-:-:S07]  /*20b90*/  ISETP.GE.AND P4, PT, R226, UR4, PT ;  /* 0x00000004e2007c0c */ /* 0x000fce000bf86270 */
[-C--:B0-----:R-:W-:Y:S02]  /*20ba0*/  @!P3 LEA R8, P0, R18, R2.reuse, 0x1 ;  /* 0x000000021208b211 */ /* 0x081fe400078008ff */
[-C--:B------:R-:W-:Y:S02]  /*20bb0*/  @!P5 LEA R10, P1, R21, R2.reuse, 0x1 ;  /* 0x00000002150ad211 */ /* 0x080fe400078208ff */
[----:B------:R-:W-:Y:S02]  /*20bc0*/  @!P6 LEA R12, P2, R15, R2, 0x1 ;  /* 0x000000020f0ce211 */ /* 0x000fe400078408ff */
        /* <DEDUP_REMOVED lines=9> */
.L_x_2034:
[----:B------:R-:W-:Y:S05]  /*20c60*/  BSYNC B1 ;  /* 0x0000000000017941 */ /* 0x000fea0003800000 */
.L_x_2033:
        /* <DEDUP_REMOVED lines=14> */
[----:B--23--:R-:W-:Y:S01]  /*20d50*/  @!P4 IMAD.SHL.U32 R5, R14, 0x8, RZ ;  /* 0x000000080e05c824 */ /* 0x00cfe200078e00ff */
        /* <DEDUP_REMOVED lines=8> */
.L_x_2025:
[----:B------:R-:W-:Y:S05]  /*20de0*/  BSYNC B0 ;  /* 0x0000000000007941 */ /* 0x000fea0003800000 */
.L_x_2016:
[----:B------:R-:W-:Y:S02]  /*20df0*/  ULDC UR4, c[0x0][0xc3c] ;  /* 0x00030f0000047ab9 */ /* 0x000fe40000000800 */
[----:B-1----:R-:W-:-:S13]  /*20e00*/  ISETP.GE.AND P0, PT, R67, UR4, PT ;  /* 0x0000000443007c0c */ /* 0x002fda000bf06270 */
[----:B------:R-:W-:Y:S05]  /*20e10*/  @!P0 BRA `(.L_x_2035) ;  /* 0xfffffe0400ac8947 */ /* 0x000fea000383ffff */
[----:B------:R-:W-:Y:S05]  /*20e20*/  BRA `(.L_x_1746) ;  /* 0x0000009400107947 */ /* 0x000fea0003800000 */
.L_x_1744:
        /* <DEDUP_REMOVED lines=18> */
.L_x_2036:
        /* <DEDUP_REMOVED lines=42> */
.L_x_2042:
        /* <DEDUP_REMOVED lines=13> */
.L_x_2041:
[----:B------:R-:W-:Y:S05]  /*212c0*/  BSYNC B0 ;  /* 0x0000000000007941 */ /* 0x000fea0003800000 */
.L_x_2040:
        /* <DEDUP_REMOVED lines=21> */
.L_x_2038:
[----:B------:R-:W-:Y:S01]  /*21420*/  IMAD.IADD R8, R7, 0x1, -R8 ;  /* 0x0000000107087824 */ /* 0x000fe200078e0a08 */
[----:B------:R-:W-:-:S03]  /*21430*/  ULDC.64 UR8, c[0x0][0x208] ;  /* 0x0000820000087ab9 */ /* 0x000fc60000000a00 */
[----:B------:R-:W-:-:S05]  /*21440*/  IMAD R2, R5, UR5, R8 ;  /* 0x0000000505027c24 */ /* 0x000fca000f8e0208 */
[----:B------:R-:W-:Y:S02]  /*21450*/  ISETP.GT.AND P0, PT, R2, UR6, PT ;  /* 0x0000000602007c0c */ /* 0x000fe4000bf04270 */
[----:B------:R-:W0:Y:S11]  /*21460*/  LDC.64 R2, c[0x0][0xc90] ;  /* 0x00032400ff027b82 */ /* 0x000e360000000a00 */
[----:B------:R-:W-:-:S04]  /*21470*/  VOTE.ANY R12, PT, !P0 ;  /* 0x00000000000c7806 */ /* 0x000fc800040e0100 */
[----:B------:R-:W1:Y:S02]  /*21480*/  POPC R7, R12 ;  /* 0x0000000c00077309 */ /* 0x000e640000000000 */
[----:B-1----:R-:W-:-:S05]  /*21490*/  IADD3 R19, R7, UR4, RZ ;  /* 0x0000000407137c10 */ /* 0x002fca000fffe0ff */
        /* <DEDUP_REMOVED lines=11> */
[----:B------:R-:W-:-:S06]  /*21550*/  VIADD R16, R7, 0xffffffff ;  /* 0xffffffff07107836 */ /* 0x000fcc0000000000 */
[----:B------:R2:W3:Y:S02]  /*21560*/  SHFL.IDX PT, R16, R5, R16, 0x1f ;  /* 0x00001f1005107589 */ /* 0x0004e400000e0000 */
.L_x_2043:
[----:B-12---:R-:W-:Y:S01]  /*21570*/  IMAD.MOV R5, RZ, RZ, -R3 ;  /* 0x000000ffff057224 */ /* 0x006fe200078e0a03 */
[----:B------:R-:W-:Y:S01]  /*21580*/  IABS R7, R9 ;  /* 0x0000000900077213 */ /* 0x000fe20000000000 */
        /* <DEDUP_REMOVED lines=19> */
[----:B------:R-:W-:Y:S01]  /*216c0*/  IMAD R5, R11, R8, RZ ;  /* 0x000000080b057224 */ /* 0x000fe200078e02ff */
[----:B------:R-:W-:-:S03]  /*216d0*/  IADD3 R8, -R8, RZ, RZ ;  /* 0x000000ff08087210 */ /* 0x000fc60007ffe1ff */
[----:B------:R-:W-:Y:S02]  /*216e0*/  IMAD.MOV R10, RZ, RZ, -R5 ;  /* 0x000000ffff0a7224 */ /* 0x000fe400078e0a05 */
[----:B------:R-:W-:-:S03]  /*216f0*/  IMAD R8, R9, R8, R2 ;  /* 0x0000000809087224 */ /* 0x000fc600078e0202 */
[----:B------:R-:W-:Y:S01]  /*21700*/  VIADDMNMX R11, R10, UR5, R11, PT ;  /* 0x000000050a0b7c46 */ /* 0x000fe2000b80010b */
[----:B------:R-:W-:-:S03]  /*21710*/  IMAD.IADD R5, R8, 0x1, R5 ;  /* 0x0000000108057824 */ /* 0x000fc600078e0205 */
[----:B------:R-:W-:-:S04]  /*21720*/  IABS R7, R11 ;  /* 0x0000000b00077213 */ /* 0x000fc80000000000 */
[----:B------:R-:W1:Y:S08]  /*21730*/  I2F.RP R10, R7 ;  /* 0x00000007000a7306 */ /* 0x000e700000209400 */
[----:B-1----:R-:W1:Y:S02]  /*21740*/  MUFU.RCP R10, R10 ;  /* 0x0000000a000a7308 */ /* 0x002e640000001000 */
[----:B-1----:R-:W-:Y:S01]  /*21750*/  VIADD R3, R10, 0xffffffe ;  /* 0x0ffffffe0a037836 */ /* 0x002fe20000000000 */
[----:B------:R-:W-:-:S05]  /*21760*/  IABS R10, R11 ;  /* 0x0000000b000a7213 */ /* 0x000fca0000000000 */
[----:B------:R-:W1:Y:S01]  /*21770*/  F2I.FTZ.U32.TRUNC.NTZ R3, R3 ;  /* 0x0000000300037305 */ /* 0x000e62000021f000 */
[----:B------:R-:W-:Y:S02]  /*21780*/  IMAD.MOV R10, RZ, RZ, -R10 ;  /* 0x000000ffff0a7224 */ /* 0x000fe400078e0a0a */
[----:B-1----:R-:W-:-:S04]  /*21790*/  IMAD.MOV R2, RZ, RZ, -R3 ;  /* 0x000000ffff027224 */ /* 0x002fc800078e0a03 */
[----:B------:R-:W-:Y:S02]  /*217a0*/  IMAD R9, R2, R7, RZ ;  /* 0x0000000702097224 */ /* 0x000fe400078e02ff */
[----:B------:R-:W-:-:S04]  /*217b0*/  IMAD.MOV.U32 R2, RZ, RZ, RZ ;  /* 0x000000ffff027224 */ /* 0x000fc800078e00ff */
[----:B------:R-:W-:Y:S01]  /*217c0*/  IMAD.HI.U32 R2, R3, R9, R2 ;  /* 0x0000000903027227 */ /* 0x000fe200078e0002 */
[----:B------:R-:W-:Y:S02]  /*217d0*/  IABS R9, R8 ;  /* 0x0000000800097213 */ /* 0x000fe40000000000 */
[----:B------:R-:W-:-:S03]  /*217e0*/  LOP3.LUT R3, R8, R11, RZ, 0x3c, !PT ;  /* 0x0000000b08037212 */ /* 0x000fc600078e3cff */
[----:B------:R-:W-:Y:S01]  /*217f0*/  IMAD.HI.U32 R2, R2, R9, RZ ;  /* 0x0000000902027227 */ /* 0x000fe200078e00ff */
[----:B------:R-:W-:-:S03]  /*21800*/  ISETP.GE.AND P2, PT, R3, RZ, PT ;  /* 0x000000ff0300720c */ /* 0x000fc60003f46270 */
[----:B------:R-:W-:-:S05]  /*21810*/  IMAD R10, R2, R10, R9 ;  /* 0x0000000a020a7224 */ /* 0x000fca00078e0209 */
[----:B------:R-:W-:-:S13]  /*21820*/  ISETP.GT.U32.AND P1, PT, R7, R10, PT ;  /* 0x0000000a0700720c */ /* 0x000fda0003f24070 */
[----:B------:R-:W-:Y:S02]  /*21830*/  @!P1 IMAD.IADD R10, R10, 0x1, -R7 ;  /* 0x000000010a0a9824 */ /* 0x000fe400078e0a07 */
[----:B------:R-:W-:Y:S01]  /*21840*/  @!P1 VIADD R2, R2, 0x1 ;  /* 0x0000000102029836 */ /* 0x000fe20000000000 */
[----:B------:R-:W-:Y:S02]  /*21850*/  ISETP.NE.AND P1, PT, R11, RZ, PT ;  /* 0x000000ff0b00720c */ /* 0x000fe40003f25270 */
[----:B------:R-:W-:-:S13]  /*21860*/  ISETP.GE.U32.AND P0, PT, R10, R7, PT ;  /* 0x000000070a00720c */ /* 0x000fda0003f06070 */
[----:B------:R-:W-:-:S05]  /*21870*/  @P0 IADD3 R2, R2, 0x1, RZ ;  /* 0x0000000102020810 */ /* 0x000fca0007ffe0ff */
[----:B------:R-:W-:Y:S01]  /*21880*/  @!P2 IMAD.MOV R2, RZ, RZ, -R2 ;  /* 0x000000ffff02a224 */ /* 0x000fe200078e0a02 */
[----:B------:R-:W-:Y:S01]  /*21890*/  @!P1 LOP3.LUT R2, RZ, R11, RZ, 0x33, !PT ;  /* 0x0000000bff029212 */ /* 0x000fe200078e33ff */
[----:B------:R-:W-:-:S03]  /*218a0*/  IMAD.MOV R11, RZ, RZ, -R11 ;  /* 0x000000ffff0b7224 */ /* 0x000fc600078e0a0b */
[----:B------:R-:W-:Y:S01]  /*218b0*/  LOP3.LUT R17, RZ, R2, RZ, 0x33, !PT ;  /* 0x00000002ff117212 */ /* 0x000fe200078e33ff */
[----:B------:R-:W-:-:S04]  /*218c0*/  IMAD R18, R2, R11, R5 ;  /* 0x0000000b02127224 */ /* 0x000fc800078e0205 */
[----:B------:R-:W-:Y:S01]  /*218d0*/  IMAD.IADD R17, R6, 0x1, R17 ;  /* 0x0000000106117824 */ /* 0x000fe200078e0211 */
[----:B------:R-:W-:Y:S06]  /*218e0*/  BRA `(.L_x_2044) ;  /* 0x00000000000c7947 */ /* 0x000fec0003800000 */
.L_x_2039:
[----:B------:R-:W-:Y:S01]  /*218f0*/  IMAD.MOV.U32 R17, RZ, RZ, RZ ;  /* 0x000000ffff117224 */ /* 0x000fe200078e00ff */
[----:B------:R-:W-:Y:S01]  /*21900*/  MOV R16, UR6 ;  /* 0x0000000600107c02 */ /* 0x000fe20008000f00 */
[----:B------:R-:W-:-:S07]  /*21910*/  IMAD.MOV.U32 R18, RZ, RZ, RZ ;  /* 0x000000ffff127224 */ /* 0x000fce00078e00ff */
.L_x_2044:
[----:B------:R-:W-:-:S13]  /*21920*/  ISETP.NE.AND P0, PT, R0, RZ, PT ;  /* 0x000000ff0000720c */ /* 0x000fda0003f05270 */
[----:B------:R-:W1:Y:S01]  /*21930*/  @!P0 S2R R3, SR_CgaCtaId ;  /* 0x0000000000038919 */ /* 0x000e620000008800 */
[----:B------:R-:W-:-:S04]  /*21940*/  @!P0 MOV R0, 0x400 ;  /* 0x0000040000008802 */ /* 0x000fc80000000f00 */
[----:B-1----:R-:W-:-:S05]  /*21950*/  @!P0 LEA R0, R3, R0, 0x18 ;  /* 0x0000000003008211 */ /* 0x002fca00078ec0ff */
[----:B------:R1:W-:Y:S01]  /*21960*/  @!P0 STS.128 [R0+0x308d0], R16 ;  /* 0x0308d01000008388 */ /* 0x0003e20000000c00 */
[----:B------:R-:W-:Y:S06]  /*21970*/  BAR.ARV 0x5, 0x180 ;  /* 0x0146000000007b1d */ /* 0x000fec0000002000 */
.L_x_2037:
[----:B-1----:R-:W-:Y:S01]  /*21980*/  IMAD.MOV.U32 R0, RZ, RZ, 0x1 ;  /* 0x00000001ff007424 */ /* 0x002fe200078e00ff */
[----:B------:R1:W-:Y:S01]  /*21990*/  STL [R1+0x4], RZ ;  /* 0x000004ff01007387 */ /* 0x0003e20000100800 */
[----:B------:R-:W-:Y:S02]  /*219a0*/  ULDC UR4, c[0x0][0xc3c] ;  /* 0x00030f0000047ab9 */ /* 0x000fe40000000800 */
[----:B--2---:R-:W-:Y:S01]  /*219b0*/  ISETP.GE.AND P0, PT, R19, UR4, PT ;  /* 0x0000000413007c0c */ /* 0x004fe2000bf06270 */
[----:B------:R1:W-:Y:S04]  /*219c0*/  STL [R1+0x10], R0 ;  /* 0x0000100001007387 */ /* 0x0003e80000100800 */
[----:B------:R1:W-:Y:S08]  /*219d0*/  STL [R1+0x48], RZ ;  /* 0x000048ff01007387 */ /* 0x0003f00000100800 */
[----:B-1----:R-:W-:Y:S05]  /*219e0*/  @P0 BRA `(.L_x_2045) ;  /* 0x0000008400300947 */ /* 0x002fea0003800000 */
[----:B------:R-:W1:Y:S01]  /*219f0*/  S2UR UR5, SR_CgaCtaId ;  /* 0x00000000000579c3 */ /* 0x000e620000008800 */
[C---:B------:R-:W-:Y:S01]  /*21a00*/  IMAD.SHL.U32 R0, R4.reuse, 0x8, RZ ;  /* 0x0000000804007824 */ /* 0x040fe200078e00ff */
[----:B------:R-:W-:Y:S01]  /*21a10*/  LOP3.LUT R5, R4, 0x7f, RZ, 0xc0, !PT ;  /* 0x0000007f04057812 */ /* 0x000fe200078ec0ff */
[----:B------:R-:W-:Y:S01]  /*21a20*/  UMOV UR4, 0x400 ;  /* 0x0000040000047882 */ /* 0x000fe20000000000 */
[----:B------:R-:W-:Y:S01]  /*21a30*/  BSSY B8, `(.L_x_2045) ;  /* 0x0000847000087945 */ /* 0x000fe20003800000 */
[----:B------:R-:W-:Y:S01]  /*21a40*/  ULDC.64 UR36, c[0x0][0x198] ;  /* 0x0000660000247ab9 */ /* 0x000fe20000000a00 */
[----:B------:R-:W-:Y:S01]  /*21a50*/  LOP3.LUT R3, R0, 0x1f8, RZ, 0xc0, !PT ;  /* 0x000001f800037812 */ /* 0x000fe200078ec0ff */
[----:B0-----:R-:W-:Y:S01]  /*21a60*/  IMAD.SHL.U32 R2, R5, 0x8, RZ ;  /* 0x0000000805027824 */ /* 0x001fe200078e00ff */
[----:B------:R-:W-:Y:S01]  /*21a70*/  SHF.R.U32.HI R5, RZ, 0x3, R5 ;  /* 0x00000003ff057819 */ /* 0x000fe20000011605 */
[----:B------:R-:W-:Y:S01]  /*21a80*/  ULDC UR38, c[0x0][0xc] ;  /* 0x0000030000267ab9 */ /* 0x000fe20000000800 */
[----:B------:R-:W-:Y:S01]  /*21a90*/  LOP3.LUT R3, R3, 0x38, R4, 0x78, !PT ;  /* 0x0000003803037812 */ /* 0x000fe200078e7804 */
[----:B------:R-:W-:Y:S01]  /*21aa0*/  IMAD.SHL.U32 R4, R4, 0x10, RZ ;  /* 0x0000001004047824 */ /* 0x000fe200078e00ff */
[----:B------:R-:W-:-:S02]  /*21ab0*/  LOP3.LUT R0, R0, 0x38, RZ, 0xc0, !PT ;  /* 0x0000003800007812 */ /* 0x000fc400078ec0ff */
[----:B------:R-:W-:Y:S02]  /*21ac0*/  LOP3.LUT R2, R3, 0x200, R2, 0xf8, !PT ;  /* 0x0000020003027812 */ /* 0x000fe400078ef802 */
[----:B------:R-:W-:Y:S01]  /*21ad0*/  LOP3.LUT R4, R5, 0x70, R4, 0xf8, !PT ;  /* 0x0000007005047812 */ /* 0x000fe200078ef804 */
[----:B------:R-:W-:Y:S01]  /*21ae0*/  IMAD.MOV.U32 R4, RZ, RZ, 0x1 ;  /* 0x00000001ff047424 */ /* 0x000fe200078e00ff */
[----:B-1----:R-:W-:-:S06]  /*21af0*/  ULEA UR4, UR5, UR4, 0x18 ;  /* 0x0000000405047291 */ /* 0x002fcc000f8ec03f */
[----:B------:R-:W-:-:S05]  /*21b00*/  MOV R3, UR4 ;  /* 0x0000000400037c02 */ /* 0x000fca0008000f00 */
[----:B------:R0:W-:Y:S02]  /*21b10*/  STL [R1], R3 ;  /* 0x0000000301007387 */ /* 0x0001e40000100800 */
[----:B0-----:R-:W-:Y:S02]  /*21b20*/  IMAD R3, R2, 0x2, R3 ;  /* 0x0000000202037824 */ /* 0x001fe400078e0203 */
[----:B------:R-:W-:-:S03]  /*21b30*/  IMAD.MOV.U32 R2, RZ, RZ, 0x1 ;  /* 0x00000001ff027424 */ /* 0x000fc600078e00ff */
[----:B------:R0:W-:Y:S04]  /*21b40*/  STL [R1+0x28], R3 ;  /* 0x0000280301007387 */ /* 0x0001e80000100800 */
[----:B------:R-:W-:Y:S04]  /*21b50*/  STL [R1+0x48], RZ ;  /* 0x000048ff01007387 */ /* 0x000fe80000100800 */
[----:B------:R1:W-:Y:S01]  /*21b60*/  STL [R1+0x1c], R2 ;  /* 0x00001c0201007387 */ /* 0x0003e20000100800 */
[----:B0-----:R-:W-:-:S03]  /*21b70*/  LOP3.LUT R3, R0, 0x40, RZ, 0xfc, !PT ;  /* 0x0000004000037812 */ /* 0x001fc600078efcff */
[----:B------:R0:W-:Y:S04]  /*21b80*/  STL [R1+0x18], RZ ;  /* 0x000018ff01007387 */ /* 0x0001e80000100800 */
[----:B------:R0:W-:Y:S01]  /*21b90*/  STL [R1+0x4], RZ ;  /* 0x000004ff01007387 */ /* 0x0001e20000100800 */
[----:B-1----:R-:W-:-:S03]  /*21ba0*/  LOP3.LUT R2, R0, 0x80, RZ, 0xfc, !PT ;  /* 0x0000008000027812 */ /* 0x002fc600078efcff */
[----:B------:R0:W-:Y:S01]  /*21bb0*/  STL [R1+0x10], R4 ;  /* 0x0000100401007387 */ /* 0x0001e20000100800 */
[----:B------:R-:W-:-:S07]  /*21bc0*/  LOP3.LUT R0, R0, 0xc0, RZ, 0xfc, !PT ;  /* 0x000000c000007812 */ /* 0x000fce00078efcff */
.L_x_2218:
[----:B------:R-:W-:Y:S05]  /*21bd0*/  YIELD ;  /* 0x0000000000007946 */ /* 0x000fea0003800000 */
[----:B------:R-:W-:Y:S01]  /*21be0*/  ULDC.64 UR4, c[0x0][0xa28] ;  /* 0x00028a0000047ab9 */ /* 0x000fe20000000a00 */
[----:B--2---:R-:W-:Y:S02]  /*21bf0*/  CS2R R6, SRZ ;  /* 0x0000000000067805 */ /* 0x004fe4000001ff00 */
[----:B------:R-:W-:Y:S01]  /*21c00*/  ISETP.NE.U32.AND P0, PT, RZ, UR4, PT ;  /* 0x00000004ff007c0c */ /* 0x000fe2000bf05070 */
[----:B-1----:R-:W1:Y:S01]  /*21c10*/  LDC.64 R12, c[0x0][0xa00] ;  /* 0x00028000ff0c7b82 */ /* 0x002e620000000a00 */
[----:B------:R-:W-:Y:S01]  /*21c20*/  ULDC.64 UR10, c[0x0][0x208] ;  /* 0x00008200000a7ab9 */ /* 0x000fe20000000a00 */
[----:B------:R-:W-:Y:S01]  /*21c30*/  ULDC.64 UR6, c[0x0][0xa08] ;  /* 0x0002820000067ab9 */ /* 0x000fe20000000a00 */
[----:B------:R-:W-:Y:S01]  /*21c40*/  ISETP.NE.AND.EX P0, PT, RZ, UR5, PT, P0 ;  /* 0x00000005ff007c0c */ /* 0x000fe2000bf05300 */
[----:B------:R-:W-:Y:S01]  /*21c50*/  ULDC.64 UR4, c[0x0][0xa18] ;  /* 0x0002860000047ab9 */ /* 0x000fe20000000a00 */
[----:B------:R-:W-:-:S03]  /*21c60*/  ULDC.64 UR8, c[0x0][0xa10] ;  /* 0x0002840000087ab9 */ /* 0x000fc60000000a00 */
[----:B0-----:R-:W0:Y:S08]  /*21c70*/  LDC.64 R4, c[0x0][0xa08] ;  /* 0x00028200ff047b82 */ /* 0x001e300000000a00 */
        /* <DEDUP_REMOVED lines=8> */
[----:B------:R-:W-:Y:S01]  /*21d00*/  ISETP.NE.U32.AND P4, PT, RZ, UR8, PT ;  /* 0x00000008ff007c0c */ /* 0x000fe2000bf85070 */
[----:B------:R-:W-:Y:S01]  /*21d10*/  IMAD.MOV.U32 R8, RZ, RZ, RZ ;  /* 0x000000ffff087224 */ /* 0x000fe200078e00ff */
[----:B------:R-:W-:Y:S01]  /*21d20*/  ISETP.NE.U32.AND P1, PT, RZ, UR4, PT ;  /* 0x00000004ff007c0c */ /* 0x000fe2000bf25070 */
[----:B--2---:R-:W1:Y:S01]  /*21d30*/  LDC.64 R2, c[0x0][0xa10] ;  /* 0x00028400ff027b82 */ /* 0x004e620000000a00 */
[----:B---3--:R-:W-:-:S02]  /*21d40*/  IMAD.MOV.U32 R0, RZ, RZ, RZ ;  /* 0x000000ffff007224 */ /* 0x008fc400078e00ff */
[----:B------:R-:W-:Y:S01]  /*21d50*/  ISETP.NE.AND.EX P3, PT, RZ, UR5, PT, P1 ;  /* 0x00000005ff007c0c */ /* 0x000fe2000bf65310 */
[----:B0-----:R-:W-:-:S04]  /*21d60*/  IMAD.WIDE R4, R19, 0x4, R4 ;  /* 0x0000000413047825 */ /* 0x001fc800078e0204 */
[----:B------:R-:W0:Y:S01]  /*21d70*/  @P0 LDC.64 R10, c[0x0][0xa18] ;  /* 0x00028600ff0a0b82 */ /* 0x000e220000000a00 */
[----:B------:R-:W-:Y:S01]  /*21d80*/  ULDC UR4, c[0x0][0x288] ;  /* 0x0000a20000047ab9 */ /* 0x000fe20000000800 */
[----:B------:R-:W-:Y:S02]  /*21d90*/  ISETP.NE.AND.EX P1, PT, RZ, UR7, PT, P2 ;  /* 0x00000007ff007c0c */ /* 0x000fe4000bf25320 */
[----:B------:R-:W-:-:S04]  /*21da0*/  ISETP.NE.AND.EX P2, PT, RZ, UR9, PT, P4 ;  /* 0x00000009ff007c0c */ /* 0x000fc8000bf45340 */
[----:B------:R-:W2:Y:S07]  /*21db0*/  @P3 LDG.E R7, desc[UR10][R12.64] ;  /* 0x0000000a0c073981 */ /* 0x000eae000c1e1900 */
[----:B------:R-:W5:Y:S01]  /*21dc0*/  @P1 LDG.E R8, desc[UR10][R4.64] ;  /* 0x0000000a04081981 */ /* 0x000f62000c1e1900 */
[----:B-1----:R-:W-:-:S05]  /*21dd0*/  IMAD.WIDE R2, R19, 0x4, R2 ;  /* 0x0000000413027825 */ /* 0x002fca00078e0202 */
[----:B------:R-:W5:Y:S01]  /*21de0*/  @P2 LDG.E R0, desc[UR10][R2.64] ;  /* 0x0000000a02002981 */ /* 0x000f62000c1e1900 */
[----:B0-----:R-:W-:-:S03]  /*21df0*/  @P0 IMAD.WIDE R10, R19, 0x4, R10 ;  /* 0x00000004130a0825 */ /* 0x001fc600078e020a */
[----:B--2---:R0:W-:Y:S02]  /*21e00*/  STL [R1+0x40], R7 ;  /* 0x0000400701007387 */ /* 0x0041e40000100800 */
[----:B0-----:R-:W-:Y:S01]  /*21e10*/  MOV R7, UR4 ;  /* 0x0000000400077c02 */ /* 0x001fe20008000f00 */
[----:B------:R-:W-:-:S05]  /*21e20*/  ULDC.64 UR4, c[0x0][0x418] ;  /* 0x0001060000047ab9 */ /* 0x000fca0000000a00 */
[----:B------:R0:W2:Y:S01]  /*21e30*/  @P0 LDG.E R7, desc[UR10][R10.64] ;  /* 0x0000000a0a070981 */ /* 0x0000a2000c1e1900 */
[----:B------:R-:W-:-:S03]  /*21e40*/  UISETP.NE.U32.AND UP0, UPT, UR4, URZ, UPT ;  /* 0x0000003f0400728c */ /* 0x000fc6000bf05070 */
[----:B------:R-:W-:Y:S01]  /*21e50*/  ULDC UR4, c[0x0][0x424] ;  /* 0x0001090000047ab9 */ /* 0x000fe20000000800 */
[----:B------:R-:W-:-:S03]  /*21e60*/  UISETP.NE.AND.EX UP0, UPT, UR5, URZ, UPT, UP0 ;  /* 0x0000003f0500728c */ /* 0x000fc6000bf05300 */
[----:B------:R-:W-:Y:S01]  /*21e70*/  ULDC UR5, c[0x0][0x2f0] ;  /* 0x0000bc0000057ab9 */ /* 0x000fe20000000800 */
[----:B------:R-:W-:-:S04]  /*21e80*/  USEL UR4, UR4, 0x1, UP0 ;  /* 0x0000000104047887 */ /* 0x000fc80008000000 */
[----:B------:R-:W-:-:S03]  /*21e90*/  UIMAD UR4, UR4, UR5, URZ ;  /* 0x00000005040472a4 */ /* 0x000fc6000f8e023f */
[----:B------:R-:W-:Y:S02]  /*21ea0*/  ULDC UR5, c[0x0][0x348] ;  /* 0x0000d20000057ab9 */ /* 0x000fe40000000800 */
[----:B0-----:R-:W-:Y:S01]  /*21eb0*/  IMAD.U32 R10, RZ, RZ, UR5 ;  /* 0x00000005ff0a7e24 */ /* 0x001fe2000f8e00ff */
[----:B--2---:R0:W-:Y:S01]  /*21ec0*/  STL [R1+0x3c], R7 ;  /* 0x00003c0701007387 */ /* 0x0041e20000100800 */
[----:B------:R-:W-:Y:S02]  /*21ed0*/  IMAD.MOV.U32 R11, RZ, RZ, R7 ;  /* 0x000000ffff0b7224 */ /* 0x000fe400078e0007 */
[----:B0-----:R-:W-:Y:S01]  /*21ee0*/  IMAD.U32 R7, RZ, RZ, UR4 ;  /* 0x00000004ff077e24 */ /* 0x001fe2000f8e00ff */
[----:B------:R-:W-:Y:S06]  /*21ef0*/  @P0 BRA `(.L_x_2046) ;  /* 0x0000000000180947 */ /* 0x000fec0003800000 */
[----:B------:R-:W-:Y:S05]  /*21f00*/  @!P3 BRA `(.L_x_2046) ;  /* 0x000000000014b947 */ /* 0x000fea0003800000 */
[----:B------:R-:W-:Y:S02]  /*21f10*/  ULDC.64 UR4, c[0x0][0x208] ;  /* 0x0000820000047ab9 */ /* 0x000fe40000000a00 */
[----:B------:R-:W2:Y:S04]  /*21f20*/  LDG.E R9, desc[UR4][R12.64] ;  /* 0x000000040c097981 */ /* 0x000ea8000c1e1900 */
[----:B------:R-:W2:Y:S02]  /*21f30*/  LDG.E R12, desc[UR4][R12.64+0x4] ;  /* 0x000004040c0c7981 */ /* 0x000ea4000c1e1900 */
[----:B--2---:R-:W-:-:S05]  /*21f40*/  IMAD.IADD R11, R12, 0x1, -R9 ;  /* 0x000000010c0b7824 */ /* 0x004fca00078e0a09 */
[----:B------:R0:W-:Y:S02]  /*21f50*/  STL [R1+0x3c], R11 ;  /* 0x00003c0b01007387 */ /* 0x0001e40000100800 */
.L_x_2046:
[----:B-----5:R-:W-:Y:S01]  /*21f60*/  IMAD.IADD R8, R8, 0x1, R6 ;  /* 0x0000000108087824 */ /* 0x020fe200078e0206 */
[----:B------:R-:W-:Y:S02]  /*21f70*/  ULDC.64 UR4, c[0x0][0xa20] ;  /* 0x0002880000047ab9 */ /* 0x000fe40000000a00 */
[----:B------:R-:W-:Y:S02]  /*21f80*/  ISETP.NE.U32.AND P0, PT, RZ, UR4, PT ;  /* 0x00000004ff007c0c */ /* 0x000fe4000bf05070 */
[----:B------:R1:W-:Y:S02]  /*21f90*/  STL [R1+0x14], R8 ;  /* 0x0000140801007387 */ /* 0x0003e40000100800 */
[----:B------:R-:W-:-:S13]  /*21fa0*/  ISETP.NE.AND.EX P0, PT, RZ, UR5, PT, P0 ;  /* 0x00000005ff007c0c */ /* 0x000fda000bf05300 */
[----:B-1----:R-:W-:Y:S05]  /*21fb0*/  @!P0 BRA `(.L_x_2047) ;  /* 0x0000000000148947 */ /* 0x002fea0003800000 */
[----:B------:R-:W1:Y:S01]  /*21fc0*/  LDC.64 R4, c[0x0][0xa20] ;  /* 0x00028800ff047b82 */ /* 0x000e620000000a00 */
[----:B------:R-:W-:Y:S01]  /*21fd0*/  ULDC.64 UR4, c[0x0][0x208] ;  /* 0x0000820000047ab9 */ /* 0x000fe20000000a00 */
[----:B-1----:R-:W-:-:S05]  /*21fe0*/  IMAD.WIDE R4, R19, 0x4, R4 ;  /* 0x0000000413047825 */ /* 0x002fca00078e0204 */
[----:B------:R1:W5:Y:S01]  /*21ff0*/  LDG.E R7, desc[UR4][R4.64] ;  /* 0x0000000404077981 */ /* 0x000362000c1e1900 */
[----:B------:R-:W-:Y:S05]  /*22000*/  BRA `(.L_x_2048) ;  /* 0x0000000000147947 */ /* 0x000fea0003800000 */
.L_x_2047:
[----:B------:R-:W-:Y:S05]  /*22010*/  @!P1 BRA `(.L_x_2048) ;  /* 0x0000000000109947 */ /* 0x000fea0003800000 */
[----:B------:R-:W-:Y:S02]  /*22020*/  ULDC.64 UR4, c[0x0][0x208] ;  /* 0x0000820000047ab9 */ /* 0x000fe40000000a00 */
[----:B------:R-:W2:Y:S04]  /*22030*/  LDG.E R7, desc[UR4][R4.64] ;  /* 0x0000000404077981 */ /* 0x000ea8000c1e1900 */
[----:B------:R-:W2:Y:S02]  /*22040*/  LDG.E R4, desc[UR4][R4.64+0x4] ;  /* 0x0000040404047981 */ /* 0x000ea4000c1e1900 */
[----:B--2---:R-:W-:-:S07]  /*22050*/  IADD3 R7, -R7, R4, RZ ;  /* 0x0000000407077210 */ /* 0x004fce0007ffe1ff */
.L_x_2048:
[----:B------:R-:W-:Y:S02]  /*22060*/  ULDC.64 UR4, c[0x0][0x208] ;  /* 0x0000820000047ab9 */ /* 0x000fe40000000a00 */
[----:B-1----:R-:W2:Y:S04]  /*22070*/  @P2 LDG.E R4, desc[UR4][R2.64] ;  /* 0x0000000402042981 */ /* 0x002ea8000c1e1900 */
[----:B------:R1:W2:Y:S01]  /*22080*/  @P2 LDG.E R2, desc[UR4][R2.64+0x4] ;  /* 0x0000040402022981 */ /* 0x0002a2000c1e1900 */
[----:B------:R-:W-:Y:S02]  /*22090*/  IMAD.SHL.U32 R12, R17, 0x80, RZ ;  /* 0x00000080110c7824 */ /* 0x000fe400078e00ff */
[----:B-----5:R-:W-:Y:S02]  /*220a0*/  IMAD.IADD R9, R7, 0x1, -R6 ;  /* 0x0000000107097824 */ /* 0x020fe400078e0a06 */
[----:B------:R-:W-:Y:S01]  /*220b0*/  VIADD R7, R12, 0x7f ;  /* 0x0000007f0c077836 */ /* 0x000fe20000000000 */
[----:B------:R3:W-:Y:S01]  /*220c0*/  STL [R1+0x30], R12 ;  /* 0x0000300c01007387 */ /* 0x0007e20000100800 */
[----:B-1----:R-:W1:Y:S02]  /*220d0*/  LDC R3, c[0x0][0x448] ;  /* 0x00011200ff037b82 */ /* 0x002e640000000800 */
[----:B-1----:R-:W-:-:S13]  /*220e0*/  ISETP.NE.AND P1, PT, R3, 0x1, PT ;  /* 0x000000010300780c */ /* 0x002fda0003f25270 */
[----:B------:R-:W1:Y:S08]  /*220f0*/  @P1 LDC R3, c[0x0][0x44c] ;  /* 0x00011300ff031b82 */ /* 0x000e700000000800 */
[----:B------:R-:W4:Y:S01]  /*22100*/  @P1 LDC R5, c[0x0][0x450] ;  /* 0x00011400ff051b82 */ /* 0x000f220000000800 */
[----:B--2---:R-:W-:Y:S02]  /*22110*/  @P2 IMAD.IADD R10, R2, 0x1, -R4 ;  /* 0x00000001020a2824 */ /* 0x004fe400078e0a04 */
[----:B-1----:R-:W-:-:S04]  /*22120*/  @P1 IMAD.HI.U32 R2, R7, R3, RZ ;  /* 0x0000000307021227 */ /* 0x002fc800078e00ff */
[----:B------:R-:W-:Y:S01]  /*22130*/  IMAD.IADD R6, R9, 0x1, R10 ;  /* 0x0000000109067824 */ /* 0x000fe200078e020a */
[----:B----4-:R-:W-:-:S04]  /*22140*/  @P1 SHF.R.U32.HI R7, RZ, R5, R2 ;  /* 0x00000005ff071219 */ /* 0x010fc80000011602 */
[C---:B------:R-:W-:Y:S02]  /*22150*/  IADD3 R2, R6.reuse, 0x3f, RZ ;  /* 0x0000003f06027810 */ /* 0x040fe40007ffe0ff */
[----:B------:R-:W-:Y:S02]  /*22160*/  IADD3 R20, R6, 0x1, -R11 ;  /* 0x0000000106147810 */ /* 0x000fe40007ffe80b */
[----:B------:R-:W-:-:S03]  /*22170*/  SHF.R.S32.HI R3, RZ, 0x1f, R2 ;  /* 0x0000001fff037819 */ /* 0x000fc60000011402 */
[----:B------:R-:W-:Y:S01]  /*22180*/  IMAD.IADD R7, R20, 0x1, R7 ;  /* 0x0000000114077824 */ /* 0x000fe200078e0207 */
[----:B------:R-:W-:Y:S02]  /*22190*/  LEA.HI R21, R3, R2, RZ, 0x6 ;  /* 0x0000000203157211 */ /* 0x000fe400078f30ff */
[----:B------:R-:W1:Y:S02]  /*221a0*/  LDC.64 R2, c[0x0][0x9e0] ;  /* 0x00027800ff027b82 */ /* 0x000e640000000a00 */
[----:B------:R-:W-:Y:S02]  /*221b0*/  SHF.R.S32.HI R21, RZ, 0x6, R21 ;  /* 0x00000006ff157819 */ /* 0x000fe40000011415 */
[----:B-1----:R-:W-:Y:S01]  /*221c0*/  ISETP.GE.AND P3, PT, R3, 0x1, PT ;  /* 0x000000010300780c */ /* 0x002fe20003f66270 */
[----:B------:R-:W-:-:S12]  /*221d0*/  IMAD.IADD R8, R7, 0x1, R2 ;  /* 0x0000000107087824 */ /* 0x000fd800078e0202 */
[----:B---3--:R-:W-:Y:S05]  /*221e0*/  @!P3 BRA `(.L_x_2049) ;  /* 0x000000000048b947 */ /* 0x008fea0003800000 */
[C---:B------:R-:W-:Y:S01]  /*221f0*/  ISETP.GT.AND P0, PT, R7.reuse, RZ, PT ;  /* 0x000000ff0700720c */ /* 0x040fe20003f04270 */
[----:B------:R-:W-:Y:S01]  /*22200*/  BSSY B0, `(.L_x_2050) ;  /* 0x000000e000007945 */ /* 0x000fe20003800000 */
[----:B------:R-:W-:-:S11]  /*22210*/  VIADD R2, R7, 0xffffffff ;  /* 0xffffffff07027836 */ /* 0x000fd60000000000 */
[----:B------:R-:W-:Y:S05]  /*22220*/  @P0 BRA `(.L_x_2051) ;  /* 0x00000000001c0947 */ /* 0x000fea0003800000 */
[----:B------:R-:W-:Y:S01]  /*22230*/  ISETP.NE.AND P0, PT, R3, 0x1, PT ;  /* 0x000000010300780c */ /* 0x000fe20003f05270 */
[----:B------:R-:W-:-:S12]  /*22240*/  IMAD.MOV R2, RZ, RZ, -R7 ;  /* 0x000000ffff027224 */ /* 0x000fd800078e0a07 */
[----:B------:R-:W1:Y:S02]  /*22250*/  @P0 LDC.64 R4, c[0x0][0x9e8] ;  /* 0x00027a00ff040b82 */ /* 0x000e640000000a00 */
[----:B-1----:R-:W-:-:S05]  /*22260*/  @P0 IMAD.HI.U32 R4, R2, R4, RZ ;  /* 0x0000000402040227 */ /* 0x002fca00078e00ff */
[----:B------:R-:W-:-:S04]  /*22270*/  @P0 SHF.R.U32.HI R2, RZ, R5, R4 ;  /* 0x00000005ff020219 */ /* 0x000fc80000011604 */
[----:B------:R-:W-:Y:S01]  /*22280*/  LOP3.LUT R2, RZ, R2, RZ, 0x33, !PT ;  /* 0x00000002ff027212 */ /* 0x000fe200078e33ff */
[----:B------:R-:W-:Y:S06]  /*22290*/  BRA `(.L_x_2052) ;  /* 0x0000000000107947 */ /* 0x000fec0003800000 */
.L_x_2051:
[----:B------:R-:W-:-:S13]  /*222a0*/  ISETP.NE.AND P0, PT, R3, 0x1, PT ;  /* 0x000000010300780c */ /* 0x000fda0003f05270 */
[----:B------:R-:W1:Y:S02]  /*222b0*/  @P0 LDC.64 R4, c[0x0][0x9e8] ;  /* 0x00027a00ff040b82 */ /* 0x000e640000000a00 */
[----:B-1----:R-:W-:-:S05]  /*222c0*/  @P0 IMAD.HI.U32 R4, R2, R4, RZ ;  /* 0x0000000402040227 */ /* 0x002fca00078e00ff */
[----:B------:R-:W-:-:S07]  /*222d0*/  @P0 SHF.R.U32.HI R2, RZ, R5, R4 ;  /* 0x00000005ff020219 */ /* 0x000fce0000011604 */
.L_x_2052:
[----:B------:R-:W-:Y:S05]  /*222e0*/  BSYNC B0 ;  /* 0x0000000000007941 */ /* 0x000fea0003800000 */
.L_x_2050:
[----:B------:R-:W-:-:S05]  /*222f0*/  IMAD R2, R2, R3, R3 ;  /* 0x0000000302027224 */ /* 0x000fca00078e0203 */
[----:B------:R-:W-:-:S07]  /*22300*/  VIMNMX R8, R8, R2, PT ;  /* 0x0000000208087248 */ /* 0x000fce0003fe0100 */
.L_x_2049:
[----:B------:R-:W1:Y:S01]  /*22310*/  @P1 LDC R4, c[0x0][0x44c] ;  /* 0x00011300ff041b82 */ /* 0x000e620000000800 */
[----:B------:R-:W-:Y:S01]  /*22320*/  IMAD.MOV.U32 R2, RZ, RZ, R12 ;  /* 0x000000ffff027224 */ /* 0x000fe200078e000c */
[----:B------:R-:W-:Y:S01]  /*22330*/  IADD3 R17, R6, -R11, RZ ;  /* 0x8000000b06117210 */ /* 0x000fe20007ffe0ff */
[----:B------:R-:W-:-:S05]  /*22340*/  ULDC UR4, c[0x0][0x9dc] ;  /* 0x0002770000047ab9 */ /* 0x000fca0000000800 */
[----:B------:R-:W2:Y:S01]  /*22350*/  @P1 LDC R5, c[0x0][0x450] ;  /* 0x00011400ff051b82 */ /* 0x000ea20000000800 */
[----:B-1----:R-:W-:-:S05]  /*22360*/  @P1 IMAD.HI.U32 R4, R12, R4, RZ ;  /* 0x000000040c041227 */ /* 0x002fca00078e00ff */
[----:B--2---:R-:W-:-:S05]  /*22370*/  @P1 SHF.R.U32.HI R2, RZ, R5, R4 ;  /* 0x00000005ff021219 */ /* 0x004fca0000011604 */
        /* <DEDUP_REMOVED lines=8> */
[----:B------:R-:W1:Y:S02]  /*22400*/  @P0 LDC.64 R4, c[0x0][0x9e8] ;  /* 0x00027a00ff040b82 */ /* 0x000e640000000a00 */
[----:B-1----:R-:W-:-:S05]  /*22410*/  @P0 IMAD.HI.U32 R4, R6, R4, RZ ;  /* 0x0000000406040227 */ /* 0x002fca00078e00ff */
[----:B------:R-:W-:-:S04]  /*22420*/  @P0 SHF.R.U32.HI R6, RZ, R5, R4 ;  /* 0x00000005ff060219 */ /* 0x000fc80000011604 */
[----:B------:R-:W-:Y:S01]  /*22430*/  LOP3.LUT R6, RZ, R6, RZ, 0x33, !PT ;  /* 0x00000006ff067212 */ /* 0x000fe200078e33ff */
[----:B------:R-:W-:Y:S06]  /*22440*/  BRA `(.L_x_2056) ;  /* 0x0000000000107947 */ /* 0x000fec0003800000 */
.L_x_2055:
[----:B------:R-:W-:-:S13]  /*22450*/  ISETP.NE.AND P0, PT, R3, 0x1, PT ;  /* 0x000000010300780c */ /* 0x000fda0003f05270 */
[----:B------:R-:W1:Y:S02]  /*22460*/  @P0 LDC.64 R4, c[0x0][0x9e8] ;  /* 0x00027a00ff040b82 */ /* 0x000e640000000a00 */
[----:B-1----:R-:W-:-:S05]  /*22470*/  @P0 IMAD.HI.U32 R4, R6, R4, RZ ;  /* 0x0000000406040227 */ /* 0x002fca00078e00ff */
[----:B------:R-:W-:-:S07]  /*22480*/  @P0 SHF.R.U32.HI R6, RZ, R5, R4 ;  /* 0x00000005ff060219 */ /* 0x000fce0000011604 */
.L_x_2056:
[----:B------:R-:W-:Y:S05]  /*22490*/  BSYNC B0 ;  /* 0x0000000000007941 */ /* 0x000fea0003800000 */
.L_x_2054:
[----:B------:R-:W-:-:S05]  /*224a0*/  IMAD R3, R6, R3, RZ ;  /* 0x0000000306037224 */ /* 0x000fca00078e02ff */
[----:B------:R-:W-:-:S07]  /*224b0*/  VIMNMX R2, R2, R3, !PT ;  /* 0x0000000302027248 */ /* 0x000fce0007fe0100 */
.L_x_2053:
[----:B------:R-:W-:Y:S01]  /*224c0*/  VIADD R8, R8, 0x3f ;  /* 0x0000003f08087836 */ /* 0x000fe20000000000 */
[----:B------:R-:W-:Y:S04]  /*224d0*/  BSSY B0, `(.L_x_2057) ;  /* 0x00001ac000007945 */ /* 0x000fe80003800000 */
[----:B------:R-:W-:-:S04]  /*224e0*/  SHF.R.S32.HI R3, RZ, 0x1f, R8 ;  /* 0x0000001fff037819 */ /* 0x000fc80000011408 */
[----:B------:R-:W-:Y:S02]  /*224f0*/  LEA.HI R4, R3, R8, RZ, 0x6 ;  /* 0x0000000803047211 */ /* 0x000fe400078f30ff */
[----:B------:R-:W-:Y:S02]  /*22500*/  SHF.R.S32.HI R3, RZ, 0x1f, R2 ;  /* 0x0000001fff037819 */ /* 0x000fe40000011402 */
[----:B------:R-:W-:Y:S02]  /*22510*/  SHF.R.S32.HI R4, RZ, 0x6, R4 ;  /* 0x00000006ff047819 */ /* 0x000fe40000011404 */
[----:B------:R-:W-:-:S04]  /*22520*/  LEA.HI R2, R3, R2, RZ, 0x6 ;  /* 0x0000000203027211 */ /* 0x000fc800078f30ff */
[----:B------:R-:W-:-:S04]  /*22530*/  SHF.R.S32.HI R2, RZ, 0x6, R2 ;  /* 0x00000006ff027819 */ /* 0x000fc80000011402 */
[----:B------:R-:W-:Y:S02]  /*22540*/  VIMNMX R3, RZ, R2, !PT ;  /* 0x00000002ff037248 */ /* 0x000fe40007fe0100 */
[----:B------:R-:W-:-:S03]  /*22550*/  VIMNMX R2, R21, R4, PT ;  /* 0x0000000415027248 */ /* 0x000fc60003fe0100 */
[--C-:B------:R-:W-:Y:S02]  /*22560*/  IMAD R3, R3, 0x40, -R9.reuse ;  /* 0x0000004003037824 */ /* 0x100fe400078e0a09 */
[----:B------:R-:W-:-:S03]  /*22570*/  IMAD R2, R2, 0x40, -R9 ;  /* 0x0000004002027824 */ /* 0x000fc600078e0a09 */
[----:B------:R-:W-:Y:S02]  /*22580*/  VIMNMX R3, RZ, R3, !PT ;  /* 0x00000003ff037248 */ /* 0x000fe40007fe0100 */
[----:B------:R-:W-:-:S04]  /*22590*/  VIMNMX R2, R2, R10, PT ;  /* 0x0000000a02027248 */ /* 0x000fc80003fe0100 */
[----:B------:R-:W-:Y:S02]  /*225a0*/  ISETP.GT.AND P0, PT, R2, R3, PT ;  /* 0x000000030200720c */ /* 0x000fe40003f04270 */
[----:B------:R-:W-:-:S11]  /*225b0*/  SHF.R.U32.HI R3, RZ, 0x6, R3 ;  /* 0x00000006ff037819 */ /* 0x000fd60000011603 */
[----:B------:R-:W-:-:S04]  /*225c0*/  @P0 IADD3 R2, R2, 0x3f, RZ ;  /* 0x0000003f02020810 */ /* 0x000fc80007ffe0ff */
[----:B------:R-:W-:-:S04]  /*225d0*/  @P0 SHF.R.S32.HI R4, RZ, 0x1f, R2 ;  /* 0x0000001fff040819 */ /* 0x000fc80000011402 */
[----:B------:R-:W-:Y:S01]  /*225e0*/  @P0 LEA.HI R2, R4, R2, RZ, 0x6 ;  /* 0x0000000204020211 */ /* 0x000fe200078f30ff */
[----:B------:R-:W-:-:S03]  /*225f0*/  IMAD.MOV.U32 R4, RZ, RZ, R3 ;  /* 0x000000ffff047224 */ /* 0x000fc600078e0003 */
[----:B------:R-:W-:Y:S02]  /*22600*/  @P0 SHF.R.S32.HI R4, RZ, 0x6, R2 ;  /* 0x00000006ff040819 */ /* 0x000fe40000011402 */
[----:B------:R-:W-:Y:S02]  /*22610*/  PLOP3.LUT P0, PT, PT, PT, PT, 0x80, 0x0 ;  /* 0x000000000000781c */ /* 0x000fe40003f0f070 */
[----:B------:R-:W-:-:S13]  /*22620*/  ISETP.GT.AND P1, PT, R4, R3, PT ;  /* 0x000000030400720c */ /* 0x000fda0003f24270 */
[----:B------:R-:W-:Y:S05]  /*22630*/  @!P1 BRA `(.L_x_2058) ;  /* 0x0000001800549947 */ /* 0x000fea0003800000 */
[----:B------:R-:W-:Y:S01]  /*22640*/  UMOV UR4, 0xffffffff ;  /* 0xffffffff00047882 */ /* 0x000fe20000000000 */
[----:B------:R-:W-:Y:S02]  /*22650*/  SEL R2, R19, RZ, !P2 ;  /* 0x000000ff13027207 */ /* 0x000fe40005000000 */
[----:B------:R-:W-:Y:S05]  /*22660*/  BRA.DIV UR4, `(.L_x_2059) ;  /* 0x0000008e04a87947 */ /* 0x000fea000b800000 */
[----:B------:R-:W1:Y:S02]  /*22670*/  S2R R5, SR_TID.X ;  /* 0x0000000000057919 */ /* 0x000e640000002100 */
[----:B-1----:R-:W-:-:S04]  /*22680*/  SHF.R.U32.HI R5, RZ, 0x5, R5 ;  /* 0x00000005ff057819 */ /* 0x002fc80000011605 */
[----:B------:R-:W-:-:S05]  /*22690*/  LOP3.LUT R5, R5, 0x3, RZ, 0xc0, !PT ;  /* 0x0000000305057812 */ /* 0x000fca00078ec0ff */
[----:B------:R1:W2:Y:S02]  /*226a0*/  SHFL.IDX PT, R14, R5, RZ, 0x1f ;  /* 0x00001fff050e7589 */ /* 0x0002a400000e0000 */
.L_x_2285:
[----:B--2---:R-:W-:Y:S02]  /*226b0*/  ISETP.NE.AND P0, PT, R14, RZ, PT ;  /* 0x000000ff0e00720c */ /* 0x004fe40003f05270 */
[----:B------:R-:W-:-:S11]  /*226c0*/  PLOP3.LUT P6, PT, PT, PT, PT, 0x8, 0x0 ;  /* 0x000000000000781c */ /* 0x000fd60003fce170 */
[----:B------:R-:W-:Y:S05]  /*226d0*/  @P0 BRA `(.L_x_2060) ;  /* 0x00000000000c0947 */ /* 0x000fea0003800000 */
[----:B------:R-:W-:-:S03]  /*226e0*/  UMOV UR4, 0xffffffff ;  /* 0xffffffff00047882 */ /* 0x000fc60000000000 */
[----:B------:R-:W-:Y:S05]  /*226f0*/  BRA.DIV UR4, `(.L_x_2061) ;  /* 0x0000008e04b87947 */ /* 0x000fea000b800000 */
[----:B------:R-:W-:-:S13]  /*22700*/  ELECT P6, URZ, PT ;  /* 0x00000000003f782f */ /* 0x000fda00038c0000 */
.L_x_2060:
[----:B-1----:R-:W2:Y:S04]  /*22710*/  LDL R5, [R1+0x48] ;  /* 0x0000480001057983 */ /* 0x002ea80000100800 */
[----:B------:R-:W3:Y:S01]  /*22720*/  LDL R7, [R1] ;  /* 0x0000000001077983 */ /* 0x000ee20000100800 */
[----:B------:R-:W-:Y:S01]  /*22730*/  BSSY B1, `(.L_x_2062) ;  /* 0x0000008000017945 */ /* 0x000fe20003800000 */
[----:B--2---:R-:W-:-:S05]  /*22740*/  VIADD R5, R5, 0x1 ;  /* 0x0000000105057836 */ /* 0x004fca0000000000 */
[----:B------:R-:W-:-:S04]  /*22750*/  LEA.HI R6, R5, R5, RZ, 0x1 ;  /* 0x0000000505067211 */ /* 0x000fc800078f08ff */
[----:B------:R-:W-:-:S05]  /*22760*/  LOP3.LUT R6, R6, 0xfffffffe, RZ, 0xc0, !PT ;  /* 0xfffffffe06067812 */ /* 0x000fca00078ec0ff */
[----:B------:R-:W-:-:S05]  /*22770*/  IMAD.IADD R5, R5, 0x1, -R6 ;  /* 0x0000000105057824 */ /* 0x000fca00078e0a06 */
[----:B------:R-:W-:-:S04]  /*22780*/  SHF.L.U32 R5, R5, 0x1f, RZ ;  /* 0x0000001f05057819 */ /* 0x000fc800000006ff */
[----:B---3--:R-:W1:Y:S02]  /*22790*/  SYNCS.PHASECHK.TRANS64.TRYWAIT P0, [R7+URZ+0x30820], R5 ;  /* 0x03082005070075a7 */ /* 0x008e64000800017f */
[----:B-1----:R-:W-:Y:S05]  /*227a0*/  @!P0 BRA `(.L_x_2063) ;  /* 0x0000008c00ac8947 */ /* 0x002fea0003800000 */
.L_x_2288:
[----:B------:R-:W-:Y:S05]  /*227b0*/  BSYNC B1 ;  /* 0x0000000000017941 */ /* 0x000fea0003800000 */
.L_x_2062:
[----:B------:R-:W-:Y:S04]  /*227c0*/  BSSY B1, `(.L_x_2064) ;  /* 0x00000b3000017945 */ /* 0x000fe80003800000 */
[----:B------:R-:W-:Y:S05]  /*227d0*/  @!P6 BRA `(.L_x_2065) ;  /* 0x0000000800c4e947 */ /* 0x000fea0003800000 */
[----:B------:R-:W2:Y:S04]  /*227e0*/  LDL R9, [R1] ;  /* 0x0000000001097983 */ /* 0x000ea80000100800 */
[----:B------:R-:W2:Y:S04]  /*227f0*/  LDL R8, [R1+0x18] ;  /* 0x0000180001087983 */ /* 0x000ea80000100800 */
[----:B------:R-:W3:Y:S01]  /*22800*/  LDL R7, [R1+0x1c] ;  /* 0x00001c0001077983 */ /* 0x000ee20000100800 */
[----:B------:R-:W-:Y:S01]  /*22810*/  BSSY B2, `(.L_x_2066) ;  /* 0x0000008000027945 */ /* 0x000fe20003800000 */
[----:B-1----:R-:W1:Y:S02]  /*22820*/  S2R R6, SR_TID.X ;  /* 0x0000000000067919 */ /* 0x002e640000002100 */
[----:B-1----:R-:W-:-:S04]  /*22830*/  LOP3.LUT R6, R6, 0x7f, RZ, 0xc0, !PT ;  /* 0x0000007f06067812 */ /* 0x002fc800078ec0ff */
[----:B------:R-:W-:Y:S01]  /*22840*/  ISETP.NE.AND P1, PT, R6, RZ, PT ;  /* 0x000000ff0600720c */ /* 0x000fe20003f25270 */
[----:B--2---:R-:W-:Y:S01]  /*22850*/  IMAD R8, R8, 0x8, R9 ;  /* 0x0000000808087824 */ /* 0x004fe200078e0209 */
[----:B---3--:R-:W-:-:S04]  /*22860*/  SHF.L.U32 R10, R7, 0x1f, RZ ;  /* 0x0000001f070a7819 */ /* 0x008fc800000006ff */
[----:B------:R-:W1:Y:S02]  /*22870*/  SYNCS.PHASECHK.TRANS64.TRYWAIT P0, [R8+URZ+0x308a0], R10 ;  /* 0x0308a00a080075a7 */ /* 0x000e64000800017f */
[----:B-1----:R-:W-:Y:S05]  /*22880*/  @!P0 BRA `(.L_x_2067) ;  /* 0x0000008c008c8947 */ /* 0x002fea0003800000 */
.L_x_2289:
[----:B------:R-:W-:Y:S05]  /*22890*/  BSYNC B2 ;  /* 0x0000000000027941 */ /* 0x000fea0003800000 */
.L_x_2066:
        /* <DEDUP_REMOVED lines=9> */
.L_x_2069:
[----:B------:R-:W-:Y:S05]  /*22930*/  BSYNC B2 ;  /* 0x0000000000027941 */ /* 0x000fea0003800000 */
.L_x_2068:
[----:B------:R-:W2:Y:S04]  /*22940*/  LDL R6, [R1] ;  /* 0x0000000001067983 */ /* 0x000ea80000100800 */
[----:B------:R-:W2:Y:S01]  /*22950*/  LDL R5, [R1+0x18] ;  /* 0x0000180001057983 */ /* 0x000ea20000100800 */
[----:B------:R-:W-:Y:S01]  /*22960*/  MOV R14, RZ ;  /* 0x000000ff000e7202 */ /* 0x000fe20000000f00 */
[----:B------:R-:W-:Y:S01]  /*22970*/  IMAD R7, R4, 0x40, R0 ;  /* 0x0000004004077824 */ /* 0x000fe200078e0200 */
[----:B------:R-:W-:Y:S01]  /*22980*/  UIADD3 UR4, UP0, UR36, 0x570, URZ ;  /* 0x0000057024047890 */ /* 0x000fe2000ff1e03f */
[----:B------:R-:W-:Y:S01]  /*22990*/  PLOP3.LUT P0, PT, PT, PT, PT, 0x80, 0x0 ;  /* 0x000000000000781c */ /* 0x000fe20003f0f070 */
[----:B------:R-:W-:Y:S01]  /*229a0*/  UMOV UR6, 0x0 ;  /* 0x0000000000067882 */ /* 0x000fe20000000000 */
[----:B------:R-:W-:Y:S01]  /*229b0*/  R2UR UR10, R14 ;  /* 0x000000000e0a72ca */ /* 0x000fe200000e0000 */
[----:B------:R-:W-:Y:S01]  /*229c0*/  VIADD R7, R7, 0xffffffc0 ;  /* 0xffffffc007077836 */ /* 0x000fe20000000000 */
[----:B------:R-:W-:Y:S01]  /*229d0*/  UIADD3.X UR5, URZ, UR37, URZ, UP0, !UPT ;  /* 0x000000253f057290 */ /* 0x000fe200087fe43f */
[----:B------:R-:W-:Y:S01]  /*229e0*/  UMOV UR7, 0x12f00000 ;  /* 0x12f0000000077882 */ /* 0x000fe20000000000 */
[----:B--2---:R-:W-:-:S02]  /*229f0*/  IMAD R6, R5, 0x8000, R6 ;  /* 0x0000800005067824 */ /* 0x004fc400078e0206 */
[----:B0-----:R-:W-:Y:S02]  /*22a00*/  IMAD.SHL.U32 R11, R5, 0x4000, RZ ;  /* 0x00004000050b7824 */ /* 0x001fe400078e00ff */
[----:B------:R-:W-:Y:S01]  /*22a10*/  VIADD R5, R8, 0x30890 ;  /* 0x0003089008057836 */ /* 0x000fe20000000000 */
[----:B------:R-:W-:-:S07]  /*22a20*/  IADD3 R9, R6, 0x20400, RZ ;  /* 0x0002040006097810 */ /* 0x000fce0007ffe0ff */
.L_x_2070:
        /* <DEDUP_REMOVED lines=13> */
[----:B------:R-:W-:Y:S02]  /*22b00*/  UMOV UR7, 0x12f00000 ;  /* 0x12f0000000077882 */ /* 0x000fe40000000000 */
[----:B------:R-:W-:Y:S01]  /*22b10*/  R2UR UR10, R9 ;  /* 0x00000000090a72ca */ /* 0x000fe200000e0000 */
[----:B------:R-:W-:-:S14]  /*22b20*/  VIADD R9, R6, 0x22400 ;  /* 0x0002240006097836 */ /* 0x000fdc0000000000 */
.L_x_2071:
        /* <DEDUP_REMOVED lines=16> */
.L_x_2072:
        /* <DEDUP_REMOVED lines=16> */
.L_x_2073:
        /* <DEDUP_REMOVED lines=10> */
[----:B------:R-:W0:Y:S01]  /*22dd0*/  SYNCS.PHASECHK.TRANS64.TRYWAIT P0, [R8+URZ+0x308c0], R10 ;  /* 0x0308c00a080075a7 */ /* 0x000e22000800017f */
[----:B------:R-:W-:Y:S04]  /*22de0*/  BSSY B2, `(.L_x_2074) ;  /* 0x0000002000027945 */ /* 0x000fe80003800000 */
[----:B0-----:R-:W-:Y:S05]  /*22df0*/  @!P0 BRA `(.L_x_2075) ;  /* 0x0000008800448947 */ /* 0x001fea0003800000 */
.L_x_2290:
[----:B------:R-:W-:Y:S05]  /*22e00*/  BSYNC B2 ;  /* 0x0000000000027941 */ /* 0x000fea0003800000 */
.L_x_2074:
[----:B------:R-:W-:Y:S01]  /*22e10*/  BSSY B2, `(.L_x_2076) ;  /* 0x000000b000027945 */ /* 0x000fe20003800000 */
[----:B------:R-:W-:Y:S02]  /*22e20*/  IMAD.MOV.U32 R12, RZ, RZ, 0x0 ;  /* 0x00000000ff0c7424 */ /* 0x000fe400078e00ff */
[----:B------:R-:W-:Y:S01]  /*22e30*/  IMAD.MOV.U32 R13, RZ, RZ, 0x12f00000 ;  /* 0x12f00000ff0d7424 */ /* 0x000fe200078e00ff */
[----:B------:R-:W-:Y:S06]  /*22e40*/  @P1 BRA `(.L_x_2077) ;  /* 0x00000000001c1947 */ /* 0x000fec0003800000 */
[----:B------:R-:W2:Y:S01]  /*22e50*/  S2R R6, SR_TID.X ;  /* 0x0000000000067919 */ /* 0x000ea20000002100 */
[----:B------:R-:W-:-:S04]  /*22e60*/  IMAD.MOV.U32 R5, RZ, RZ, 0x8000 ;  /* 0x00008000ff057424 */ /* 0x000fc800078e00ff */
[----:B------:R3:W-:Y:S01]  /*22e70*/  SYNCS.ARRIVE.TRANS64 RZ, [R8+URZ+0x308b0], R5 ;  /* 0x0308b00508ff79a7 */ /* 0x0007e2000800003f */
[----:B--2---:R-:W-:-:S04]  /*22e80*/  LOP3.LUT R6, R6, 0x1f, RZ, 0xc0, !PT ;  /* 0x0000001f06067812 */ /* 0x004fc800078ec0ff */
[----:B------:R-:W-:-:S13]  /*22e90*/  ISETP.NE.AND P0, PT, R6, RZ, PT ;  /* 0x000000ff0600720c */ /* 0x000fda0003f05270 */
[----:B---3--:R-:W-:Y:S05]  /*22ea0*/  @!P0 BRA `(.L_x_2077) ;  /* 0x0000000000048947 */ /* 0x008fea0003800000 */
[----:B------:R-:W-:Y:S01]  /*22eb0*/  BPT.TRAP 0x1 ;  /* 0x000000040000795c */ /* 0x000fe20000300000 */
.L_x_2077:
[----:B------:R-:W-:Y:S05]  /*22ec0*/  BSYNC B2 ;  /* 0x0000000000027941 */ /* 0x000fea0003800000 */
.L_x_2076:
[----:B------:R-:W2:Y:S01]  /*22ed0*/  LDL R5, [R1] ;  /* 0x0000000001057983 */ /* 0x000ea20000100800 */
[----:B------:R-:W-:Y:S01]  /*22ee0*/  R2UR UR10, R14 ;  /* 0x000000000e0a72ca */ /* 0x000fe200000e0000 */
[----:B------:R-:W-:Y:S01]  /*22ef0*/  UIADD3 UR4, UP0, UR36, 0x670, URZ ;  /* 0x0000067024047890 */ /* 0x000fe2000ff1e03f */
[----:B------:R-:W-:Y:S01]  /*22f00*/  R2UR UR6, R12 ;  /* 0x000000000c0672ca */ /* 0x000fe200000e0000 */
[----:B01----:R-:W-:Y:S01]  /*22f10*/  VIADD R8, R8, 0x308b0 ;  /* 0x000308b008087836 */ /* 0x003fe20000000000 */
[----:B------:R-:W-:Y:S01]  /*22f20*/  R2UR UR7, R13 ;  /* 0x000000000d0772ca */ /* 0x000fe200000e0000 */
[----:B------:R-:W-:Y:S01]  /*22f30*/  UIADD3.X UR5, URZ, UR37, URZ, UP0, !UPT ;  /* 0x000000253f057290 */ /* 0x000fe200087fe43f */
[----:B------:R-:W-:Y:S01]  /*22f40*/  PLOP3.LUT P0, PT, PT, PT, PT, 0x80, 0x0 ;  /* 0x000000000000781c */ /* 0x000fe20003f0f070 */
[----:B--2---:R-:W-:-:S05]  /*22f50*/  IMAD R5, R11, 0x2, R5 ;  /* 0x000000020b057824 */ /* 0x004fca00078e0205 */
[----:B------:R-:W-:-:S07]  /*22f60*/  IADD3 R6, R5, 0x400, RZ ;  /* 0x0000040005067810 */ /* 0x000fce0007ffe0ff */
.L_x_2078:
        /* <DEDUP_REMOVED lines=11> */
[----:B------:R-:W-:Y:S01]  /*23020*/  R2UR UR6, R12 ;  /* 0x000000000c0672ca */ /* 0x000fe200000e0000 */
[----:B------:R-:W-:Y:S01]  /*23030*/  VIADD R6, R5, 0x2400 ;  /* 0x0000240005067836 */ /* 0x000fe20000000000 */
[----:B------:R-:W-:Y:S02]  /*23040*/  R2UR UR7, R13 ;  /* 0x000000000d0772ca */ /* 0x000fe400000e0000 */
[----:B------:R-:W-:Y:S02]  /*23050*/  R2UR UR10, R10 ;  /* 0x000000000a0a72ca */ /* 0x000fe400000e0000 */
[----:B------:R-:W-:-:S13]  /*23060*/  PLOP3.LUT P0, PT, PT, PT, PT, 0x80, 0x0 ;  /* 0x000000000000781c */ /* 0x000fda0003f0f070 */
.L_x_2079:
        /* <DEDUP_REMOVED lines=15> */
.L_x_2080:
        /* <DEDUP_REMOVED lines=15> */
.L_x_2081:
        /* <DEDUP_REMOVED lines=10> */
.L_x_2065:
[----:B------:R-:W-:Y:S05]  /*232f0*/  BSYNC B1 ;  /* 0x0000000000017941 */ /* 0x000fea0003800000 */
.L_x_2064:
[----:B------:R-:W2:Y:S04]  /*23300*/  LDL.LU R9, [R1+0x18] ;  /* 0x0000180001097983 */ /* 0x000ea80000300800 */
[----:B-1----:R-:W3:Y:S01]  /*23310*/  LDL.LU R6, [R1+0x1c] ;  /* 0x00001c0001067983 */ /* 0x002ee20000300800 */
[----:B------:R-:W-:Y:S01]  /*23320*/  PLOP3.LUT P0, PT, PT, PT, PT, 0x8, 0x0 ;  /* 0x000000000000781c */ /* 0x000fe20003f0e170 */
[----:B--2---:R-:W-:Y:S01]  /*23330*/  VIADD R5, R9, 0x1 ;  /* 0x0000000109057836 */ /* 0x004fe20000000000 */
[----:B------:R-:W-:-:S04]  /*23340*/  IADD3 R9, R4, -0x2, RZ ;  /* 0xfffffffe04097810 */ /* 0x000fc80007ffe0ff */
[----:B------:R-:W-:Y:S02]  /*23350*/  ISETP.NE.AND P1, PT, R5, 0x2, PT ;  /* 0x000000020500780c */ /* 0x000fe40003f25270 */
[----:B------:R-:W-:Y:S02]  /*23360*/  ISETP.GE.AND P2, PT, R9, R3, PT ;  /* 0x000000030900720c */ /* 0x000fe40003f46270 */
[----:B------:R-:W-:-:S04]  /*23370*/  SEL R4, RZ, 0x1, P1 ;  /* 0x00000001ff047807 */ /* 0x000fc80000800000 */
[----:B---3--:R-:W-:Y:S02]  /*23380*/  LOP3.LUT R6, R6, R4, RZ, 0x3c, !PT ;  /* 0x0000000406067212 */ /* 0x008fe400078e3cff */
[----:B------:R-:W-:-:S05]  /*23390*/  SEL R4, R5, RZ, P1 ;  /* 0x000000ff05047207 */ /* 0x000fca0000800000 */
[----:B------:R1:W-:Y:S04]  /*233a0*/  STL [R1+0x18], R4 ;  /* 0x0000180401007387 */ /* 0x0003e80000100800 */
[----:B------:R1:W-:Y:S01]  /*233b0*/  STL [R1+0x1c], R6 ;  /* 0x00001c0601007387 */ /* 0x0003e20000100800 */
[----:B------:R-:W-:Y:S05]  /*233c0*/  @!P2 BRA `(.L_x_2058) ;  /* 0x0000000800f0a947 */ /* 0x000fea0003800000 */
.L_x_2100:
[----:B------:R-:W-:Y:S05]  /*233d0*/  YIELD ;  /* 0x0000000000007946 */ /* 0x000fea0003800000 */
[----:B------:R-:W-:Y:S04]  /*233e0*/  BSSY B1, `(.L_x_2082) ;  /* 0x00000ae000017945 */ /* 0x000fe80003800000 */
[----:B--2---:R-:W-:Y:S05]  /*233f0*/  @!P6 BRA `(.L_x_2083) ;  /* 0x0000000800b0e947 */ /* 0x004fea0003800000 */
[----:B------:R-:W2:Y:S04]  /*23400*/  LDL R7, [R1] ;  /* 0x0000000001077983 */ /* 0x000ea80000100800 */
[----:B-1----:R-:W2:Y:S04]  /*23410*/  LDL R6, [R1+0x18] ;  /* 0x0000180001067983 */ /* 0x002ea80000100800 */
[----:B------:R-:W3:Y:S01]  /*23420*/  LDL R5, [R1+0x1c] ;  /* 0x00001c0001057983 */ /* 0x000ee20000100800 */
[----:B------:R-:W-:Y:S01]  /*23430*/  BSSY B2, `(.L_x_2084) ;  /* 0x0000008000027945 */ /* 0x000fe20003800000 */
[----:B------:R-:W1:Y:S02]  /*23440*/  S2R R4, SR_TID.X ;  /* 0x0000000000047919 */ /* 0x000e640000002100 */
[----:B-1----:R-:W-:-:S04]  /*23450*/  LOP3.LUT R4, R4, 0x7f, RZ, 0xc0, !PT ;  /* 0x0000007f04047812 */ /* 0x002fc800078ec0ff */
[----:B------:R-:W-:Y:S01]  /*23460*/  ISETP.NE.AND P2, PT, R4, RZ, PT ;  /* 0x000000ff0400720c */ /* 0x000fe20003f45270 */
[----:B--2---:R-:W-:Y:S01]  /*23470*/  IMAD R8, R6, 0x8, R7 ;  /* 0x0000000806087824 */ /* 0x004fe200078e0207 */
[----:B---3--:R-:W-:-:S04]  /*23480*/  SHF.L.U32 R7, R5, 0x1f, RZ ;  /* 0x0000001f05077819 */ /* 0x008fc800000006ff */
[----:B------:R-:W1:Y:S02]  /*23490*/  SYNCS.PHASECHK.TRANS64.TRYWAIT P1, [R8+URZ+0x308a0], R7 ;  /* 0x0308a007080075a7 */ /* 0x000e64000802017f */
[----:B-1----:R-:W-:Y:S05]  /*234a0*/  @!P1 BRA `(.L_x_2085) ;  /* 0x0000008000ac9947 */ /* 0x002fea0003800000 */
.L_x_2291:
[----:B------:R-:W-:Y:S05]  /*234b0*/  BSYNC B2 ;  /* 0x0000000000027941 */ /* 0x000fea0003800000 */
.L_x_2084:
        /* <DEDUP_REMOVED lines=9> */
.L_x_2087:
[----:B------:R-:W-:Y:S05]  /*23550*/  BSYNC B2 ;  /* 0x0000000000027941 */ /* 0x000fea0003800000 */
.L_x_2086:
[----:B------:R-:W2:Y:S04]  /*23560*/  LDL R5, [R1] ;  /* 0x0000000001057983 */ /* 0x000ea80000100800 */
        /* <DEDUP_REMOVED lines=12> */
.L_x_2088:
        /* <DEDUP_REMOVED lines=16> */
.L_x_2089:
        /* <DEDUP_REMOVED lines=16> */
.L_x_2090:
        /* <DEDUP_REMOVED lines=16> */
.L_x_2091:
        /* <DEDUP_REMOVED lines=13> */
.L_x_2292:
[----:B------:R-:W-:Y:S05]  /*23a00*/  BSYNC B2 ;  /* 0x0000000000027941 */ /* 0x000fea0003800000 */
.L_x_2092:
[----:B------:R-:W-:Y:S01]  /*23a10*/  BSSY B2, `(.L_x_2094) ;  /* 0x000000b000027945 */ /* 0x000fe20003800000 */
[----:B------:R-:W-:Y:S02]  /*23a20*/  IMAD.MOV.U32 R10, RZ, RZ, 0x0 ;  /* 0x00000000ff0a7424 */ /* 0x000fe400078e00ff */
[----:B0-----:R-:W-:Y:S01]  /*23a30*/  IMAD.MOV.U32 R11, RZ, RZ, 0x12f00000 ;  /* 0x12f00000ff0b7424 */ /* 0x001fe200078e00ff */
[----:B------:R-:W-:Y:S06]  /*23a40*/  @P2 BRA `(.L_x_2095) ;  /* 0x00000000001c2947 */ /* 0x000fec0003800000 */
[----:B-12---:R-:W0:Y:S01]  /*23a50*/  S2R R7, SR_TID.X ;  /* 0x0000000000077919 */ /* 0x006e220000002100 */
[----:B------:R-:W-:-:S04]  /*23a60*/  IMAD.MOV.U32 R4, RZ, RZ, 0x8000 ;  /* 0x00008000ff047424 */ /* 0x000fc800078e00ff */
[----:B------:R3:W-:Y:S01]  /*23a70*/  SYNCS.ARRIVE.TRANS64 RZ, [R8+URZ+0x308b0], R4 ;  /* 0x0308b00408ff79a7 */ /* 0x0007e2000800003f */
[----:B0-----:R-:W-:-:S04]  /*23a80*/  LOP3.LUT R7, R7, 0x1f, RZ, 0xc0, !PT ;  /* 0x0000001f07077812 */ /* 0x001fc800078ec0ff */
[----:B------:R-:W-:-:S13]  /*23a90*/  ISETP.NE.AND P1, PT, R7, RZ, PT ;  /* 0x000000ff0700720c */ /* 0x000fda0003f25270 */
[----:B---3--:R-:W-:Y:S05]  /*23aa0*/  @!P1 BRA `(.L_x_2095) ;  /* 0x0000000000049947 */ /* 0x008fea0003800000 */
[----:B------:R-:W-:Y:S01]  /*23ab0*/  BPT.TRAP 0x1 ;  /* 0x000000040000795c */ /* 0x000fe20000300000 */
.L_x_2095:
[----:B------:R-:W-:Y:S05]  /*23ac0*/  BSYNC B2 ;  /* 0x0000000000027941 */ /* 0x000fea0003800000 */
.L_x_2094:
[----:B------:R-:W-:Y:S01]  /*23ad0*/  R2UR UR10, R12 ;  /* 0x000000000c0a72ca */ /* 0x000fe200000e0000 */
[----:B------:R-:W-:Y:S01]  /*23ae0*/  UIADD3 UR4, UP0, UR36, 0x670, URZ ;  /* 0x0000067024047890 */ /* 0x000fe2000ff1e03f */
[----:B------:R-:W-:Y:S01]  /*23af0*/  R2UR UR6, R10 ;  /* 0x000000000a0672ca */ /* 0x000fe200000e0000 */
[----:B-12---:R-:W-:Y:S01]  /*23b00*/  VIADD R8, R8, 0x308b0 ;  /* 0x000308b008087836 */ /* 0x006fe20000000000 */
[----:B------:R-:W-:Y:S01]  /*23b10*/  R2UR UR7, R11 ;  /* 0x000000000b0772ca */ /* 0x000fe200000e0000 */
[----:B------:R-:W-:Y:S01]  /*23b20*/  UIADD3.X UR5, URZ, UR37, URZ, UP0, !UPT ;  /* 0x000000253f057290 */ /* 0x000fe200087fe43f */
[----:B------:R-:W-:Y:S02]  /*23b30*/  PLOP3.LUT P1, PT, PT, PT, PT, 0x80, 0x0 ;  /* 0x000000000000781c */ /* 0x000fe40003f2f070 */
[----:B------:R-:W-:-:S11]  /*23b40*/  IADD3 R4, R6, 0x400, RZ ;  /* 0x0000040006047810 */ /* 0x000fd60007ffe0ff */
.L_x_2096:
        /* <DEDUP_REMOVED lines=15> */
.L_x_2097:
        /* <DEDUP_REMOVED lines=15> */
.L_x_2098:
        /* <DEDUP_REMOVED lines=15> */
.L_x_2099:
        /* <DEDUP_REMOVED lines=10> */
.L_x_2083:
[----:B------:R-:W-:Y:S05]  /*23ec0*/  BSYNC B1 ;  /* 0x0000000000017941 */ /* 0x000fea0003800000 */
.L_x_2082:
[----:B-1----:R-:W2:Y:S04]  /*23ed0*/  LDL.LU R4, [R1+0x18] ;  /* 0x0000180001047983 */ /* 0x002ea80000300800 */
        /* <DEDUP_REMOVED lines=11> */
.L_x_2058:
[----:B------:R-:W-:Y:S05]  /*23f90*/  BSYNC B0 ;  /* 0x0000000000007941 */ /* 0x000fea0003800000 */
.L_x_2057:
[----:B--2---:R-:W2:Y:S01]  /*23fa0*/  LDL R7, [R1+0x30] ;  /* 0x0000300001077983 */ /* 0x004ea20000100800 */
[----:B------:R-:W3:Y:S01]  /*23fb0*/  LDC R0, c[0x0][0x448] ;  /* 0x00011200ff007b82 */ /* 0x000ee20000000800 */
[----:B------:R-:W-:Y:S07]  /*23fc0*/  @!P0 WARPSYNC.ALL ;  /* 0x0000000000008948 */ /* 0x000fee0003800000 */
[----:B------:R-:W-:Y:S01]  /*23fd0*/  @!P0 BAR.SYNC.DEFER_BLOCKING 0xc, 0x180 ;  /* 0x0306000000008b1d */ /* 0x000fe20000010000 */
[----:B---3--:R-:W-:-:S13]  /*23fe0*/  ISETP.NE.AND P1, PT, R0, 0x1, PT ;  /* 0x000000010000780c */ /* 0x008fda0003f25270 */
[----:B------:R-:W3:Y:S08]  /*23ff0*/  @P1 LDC R2, c[0x0][0x44c] ;  /* 0x00011300ff021b82 */ /* 0x000ef00000000800 */
[----:B------:R-:W4:Y:S01]  /*24000*/  @P1 LDC R3, c[0x0][0x450] ;  /* 0x00011400ff031b82 */ /* 0x000f220000000800 */
[----:B--2---:R-:W-:-:S05]  /*24010*/  IADD3 R0, R7, 0x7f, RZ ;  /* 0x0000007f07007810 */ /* 0x004fca0007ffe0ff */
[----:B---3--:R-:W-:-:S05]  /*24020*/  @P1 IMAD.HI.U32 R2, R0, R2, RZ ;  /* 0x0000000200021227 */ /* 0x008fca00078e00ff */
[----:B----4-:R-:W-:Y:S02]  /*24030*/  @P1 SHF.R.U32.HI R0, RZ, R3, R2 ;  /* 0x00000003ff001219 */ /* 0x010fe40000011602 */
[----:B------:R-:W2:Y:S03]  /*24040*/  LDC.64 R2, c[0x0][0x9e0] ;  /* 0x00027800ff027b82 */ /* 0x000ea60000000a00 */
[----:B------:R-:W-:Y:S01]  /*24050*/  IMAD.IADD R0, R20, 0x1, R0 ;  /* 0x0000000114007824 */ /* 0x000fe200078e0200 */
[----:B--2---:R-:W-:-:S03]  /*24060*/  ISETP.GE.AND P2, PT, R3, 0x1, PT ;  /* 0x000000010300780c */ /* 0x004fc60003f46270 */
[----:B------:R-:W-:-:S10]  /*24070*/  IMAD.IADD R2, R0, 0x1, R2 ;  /* 0x0000000100027824 */ /* 0x000fd400078e0202 */
[----:B------:R-:W-:Y:S05]  /*24080*/  @!P2 BRA `(.L_x_2101) ;  /* 0x000000000048a947 */ /* 0x000fea0003800000 */
[C---:B------:R-:W-:Y:S01]  /*24090*/  ISETP.GT.AND P0, PT, R0.reuse, RZ, PT ;  /* 0x000000ff0000720c */ /* 0x040fe20003f04270 */
[----:B------:R-:W-:Y:S01]  /*240a0*/  BSSY B0, `(.L_x_2102) ;  /* 0x000000e000007945 */ /* 0x000fe20003800000 */
[----:B-1----:R-:W-:-:S11]  /*240b0*/  VIADD R6, R0, 0xffffffff ;  /* 0xffffffff00067836 */ /* 0x002fd60000000000 */
        /* <DEDUP_REMOVED lines=8> */
.L_x_2103:
[----:B------:R-:W-:-:S13]  /*24140*/  ISETP.NE.AND P0, PT, R3, 0x1, PT ;  /* 0x000000010300780c */ /* 0x000fda0003f05270 */
[----:B------:R-:W1:Y:S02]  /*24150*/  @P0 LDC.64 R4, c[0x0][0x9e8] ;  /* 0x00027a00ff040b82 */ /* 0x000e640000000a00 */
[----:B-1----:R-:W-:-:S05]  /*24160*/  @P0 IMAD.HI.U32 R4, R6, R4, RZ ;  /* 0x0000000406040227 */ /* 0x002fca00078e00ff */
[----:B------:R-:W-:-:S07]  /*24170*/  @P0 SHF.R.U32.HI R6, RZ, R5, R4 ;  /* 0x00000005ff060219 */ /* 0x000fce0000011604 */
.L_x_2104:
[----:B------:R-:W-:Y:S05]  /*24180*/  BSYNC B0 ;  /* 0x0000000000007941 */ /* 0x000fea0003800000 */
.L_x_2102:
[----:B------:R-:W-:-:S05]  /*24190*/  IMAD R6, R6, R3, R3 ;  /* 0x0000000306067224 */ /* 0x000fca00078e0203 */
[----:B------:R-:W-:-:S07]  /*241a0*/  VIMNMX R2, R2, R6, PT ;  /* 0x0000000602027248 */ /* 0x000fce0003fe0100 */
.L_x_2101:
[----:B------:R-:W-:Y:S01]  /*241b0*/  VIADD R2, R2, 0x3f ;  /* 0x0000003f02027836 */ /* 0x000fe20000000000 */
[----:B-1----:R-:W1:Y:S01]  /*241c0*/  @P1 LDC R4, c[0x0][0x450] ;  /* 0x00011400ff041b82 */ /* 0x002e620000000800 */
[----:B------:R-:W-:-:S03]  /*241d0*/  ULDC UR4, c[0x0][0x9dc] ;  /* 0x0002770000047ab9 */ /* 0x000fc60000000800 */
[----:B------:R-:W-:-:S04]  /*241e0*/  SHF.R.S32.HI R0, RZ, 0x1f, R2 ;  /* 0x0000001fff007819 */ /* 0x000fc80000011402 */
[----:B------:R-:W-:Y:S02]  /*241f0*/  LEA.HI R0, R0, R2, RZ, 0x6 ;  /* 0x0000000200007211 */ /* 0x000fe400078f30ff */
[----:B------:R-:W-:Y:S02]  /*24200*/  MOV R2, R7 ;  /* 0x0000000700027202 */ /* 0x000fe40000000f00 */
[----:B------:R-:W-:-:S04]  /*24210*/  SHF.R.S32.HI R0, RZ, 0x6, R0 ;  /* 0x00000006ff007819 */ /* 0x000fc80000011400 */
[----:B------:R-:W-:Y:S02]  /*24220*/  VIMNMX R6, R21, R0, PT ;  /* 0x0000000015067248 */ /* 0x000fe40003fe0100 */
[----:B------:R-:W2:Y:S03]  /*24230*/  @P1 LDC R0, c[0x0][0x44c] ;  /* 0x00011300ff001b82 */ /* 0x000ea60000000800 */
[----:B------:R3:W-:Y:S01]  /*24240*/  STL [R1+0x34], R6 ;  /* 0x0000340601007387 */ /* 0x0007e20000100800 */
[----:B--2---:R-:W-:-:S05]  /*24250*/  @P1 IMAD.HI.U32 R0, R7, R0, RZ ;  /* 0x0000000007001227 */ /* 0x004fca00078e00ff */
[----:B-1----:R-:W-:-:S05]  /*24260*/  @P1 SHF.R.U32.HI R2, RZ, R4, R0 ;  /* 0x00000004ff021219 */ /* 0x002fca0000011600 */
[----:B------:R-:W-:-:S04]  /*24270*/  IMAD.IADD R2, R17, 0x1, R2 ;  /* 0x0000000111027824 */ /* 0x000fc800078e0202 */
[----:B------:R-:W-:Y:S01]  /*24280*/  VIADD R0, R2, -UR4 ;  /* 0x8000000402007c36 */ /* 0x000fe20008000000 */
[----:B---3--:R-:W-:Y:S06]  /*24290*/  @!P2 BRA `(.L_x_2105) ;  /* 0x000000000044a947 */ /* 0x008fec0003800000 */
        /* <DEDUP_REMOVED lines=10> */
.L_x_2107:
[----:B------:R-:W-:-:S13]  /*24340*/  ISETP.NE.AND P0, PT, R3, 0x1, PT ;  /* 0x000000010300780c */ /* 0x000fda0003f05270 */
[----:B------:R-:W1:Y:S02]  /*24350*/  @P0 LDC.64 R4, c[0x0][0x9e8] ;  /* 0x00027a00ff040b82 */ /* 0x000e640000000a00 */
[----:B-1----:R-:W-:-:S05]  /*24360*/  @P0 IMAD.HI.U32 R4, R2, R4, RZ ;  /* 0x0000000402040227 */ /* 0x002fca00078e00ff */
[----:B------:R-:W-:-:S07]  /*24370*/  @P0 SHF.R.U32.HI R2, RZ, R5, R4 ;  /* 0x00000005ff020219 */ /* 0x000fce0000011604 */
.L_x_2108:
[----:B------:R-:W-:Y:S05]  /*24380*/  BSYNC B0 ;  /* 0x0000000000007941 */ /* 0x000fea0003800000 */
.L_x_2106:
[----:B------:R-:W-:-:S05]  /*24390*/  IMAD R2, R2, R3, RZ ;  /* 0x0000000302027224 */ /* 0x000fca00078e02ff */
[----:B------:R-:W-:-:S07]  /*243a0*/  VIMNMX R0, R0, R2, !PT ;  /* 0x0000000200007248 */ /* 0x000fce0007fe0100 */
.L_x_2105:
[----:B------:R-:W-:Y:S01]  /*243b0*/  SHF.R.S32.HI R2, RZ, 0x1f, R0 ;  /* 0x0000001fff027819 */ /* 0x000fe20000011400 */
[----:B------:R-:W-:Y:S03]  /*243c0*/  BSSY B7, `(.L_x_2109) ;  /* 0x00004e4000077945 */ /* 0x000fe60003800000 */
[----:B------:R-:W-:-:S04]  /*243d0*/  LEA.HI R2, R2, R0, RZ, 0x6 ;  /* 0x0000000002027211 */ /* 0x000fc800078f30ff */
[----:B------:R-:W-:-:S04]  /*243e0*/  SHF.R.S32.HI R2, RZ, 0x6, R2 ;  /* 0x00000006ff027819 */ /* 0x000fc80000011402 */
[----:B------:R-:W-:-:S04]  /*243f0*/  VIMNMX R3, RZ, R2, !PT ;  /* 0x00000002ff037248 */ /* 0x000fc80007fe0100 */
[----:B------:R-:W-:Y:S01]  /*24400*/  ISETP.GT.AND P0, PT, R6, R3, PT ;  /* 0x000000030600720c */ /* 0x000fe20003f04270 */
[----:B------:R1:W-:-:S12]  /*24410*/  STL [R1+0x2c], R3 ;  /* 0x00002c0301007387 */ /* 0x0003d80000100800 */
[----:B-1----:R-:W-:Y:S05]  /*24420*/  @P0 BRA `(.L_x_2110) ;  /* 0x0000000000480947 */ /* 0x002fea0003800000 */
[----:B------:R-:W1:Y:S02]  /*24430*/  S2R R3, SR_TID.X ;  /* 0x0000000000037919 */ /* 0x000e640000002100 */
[----:B-1----:R-:W-:-:S04]  /*24440*/  LOP3.LUT R3, R3, 0x7f, RZ, 0xc0, !PT ;  /* 0x0000007f03037812 */ /* 0x002fc800078ec0ff */
[----:B------:R-:W-:-:S13]  /*24450*/  ISETP.NE.AND P0, PT, R3, RZ, PT ;  /* 0x000000ff0300720c */ /* 0x000fda0003f05270 */
[----:B------:R-:W-:Y:S05]  /*24460*/  @P0 BRA `(.L_x_2111) ;  /* 0x0000004c00640947 */ /* 0x000fea0003800000 */
[----:B------:R-:W1:Y:S01]  /*24470*/  S2R R3, SR_LANEID ;  /* 0x0000000000037919 */ /* 0x000e620000000000 */
[----:B------:R-:W-:Y:S01]  /*24480*/  VOTEU.ANY UR4, UPT, PT ;  /* 0x0000000000047886 */ /* 0x000fe200038e0100 */
[----:B------:R-:W2:Y:S01]  /*24490*/  LDC.64 R4, c[0x0][0xc60] ;  /* 0x00031800ff047b82 */ /* 0x000ea20000000a00 */
[----:B------:R-:W1:Y:S01]  /*244a0*/  FLO.U32 R0, UR4 ;  /* 0x0000000400007d00 */ /* 0x000e6200080e0000 */
[----:B------:R-:W-:-:S07]  /*244b0*/  ULDC.64 UR6, c[0x0][0x208] ;  /* 0x0000820000067ab9 */ /* 0x000fce0000000a00 */
[----:B------:R-:W2:Y:S01]  /*244c0*/  POPC R2, UR4 ;  /* 0x0000000400027d09 */ /* 0x000ea20008000000 */
[----:B-1----:R-:W-:-:S13]  /*244d0*/  ISETP.EQ.U32.AND P0, PT, R0, R3, PT ;  /* 0x000000030000720c */ /* 0x002fda0003f02070 */
[----:B--2---:R-:W2:Y:S01]  /*244e0*/  @P0 ATOMG.E.ADD.STRONG.GPU PT, R5, desc[UR6][R4.64], R2 ;  /* 0x00000002040509a8 */ /* 0x004ea200081ee1c6 */
[----:B------:R-:W1:Y:S02]  /*244f0*/  S2R R3, SR_LTMASK ;  /* 0x0000000000037919 */ /* 0x000e640000003900 */
[----:B-1----:R-:W-:-:S06]  /*24500*/  LOP3.LUT R3, R3, UR4, RZ, 0xc0, !PT ;  /* 0x0000000403037c12 */ /* 0x002fcc000f8ec0ff */
[----:B------:R-:W1:Y:S01]  /*24510*/  POPC R3, R3 ;  /* 0x0000000300037309 */ /* 0x000e620000000000 */
[----:B--2---:R-:W1:Y:S02]  /*24520*/  SHFL.IDX PT, R0, R5, R0, 0x1f ;  /* 0x00001f0005007589 */ /* 0x004e6400000e0000 */
[----:B-1----:R-:W-:Y:S01]  /*24530*/  IADD3 R16, R0, UR38, R3 ;  /* 0x0000002600107c10 */ /* 0x002fe2000fffe003 */
[----:B------:R-:W-:Y:S06]  /*24540*/  BRA `(.L_x_2111) ;  /* 0x0000004c002c7947 */ /* 0x000fec0003800000 */
.L_x_2110:
[----:B------:R-:W2:Y:S01]  /*24550*/  LDL R17, [R1] ;  /* 0x0000000001117983 */ /* 0x000ea20000100800 */
        /* <DEDUP_REMOVED lines=10> */
[----:B------:R-:W1:Y:S01]  /*24600*/  LDC.64 R2, c[0x4][R2] ;  /* 0x0100000002027b82 */ /* 0x000e620000000a00 */
[----:B------:R-:W-:Y:S01]  /*24610*/  IMAD.U32 R5, RZ, RZ, UR7 ;  /* 0x00000007ff057e24 */ /* 0x000fe2000f8e00ff */
[----:B------:R-:W-:Y:S01]  /*24620*/  MOV R13, RZ ;  /* 0x000000ff000d7202 */ /* 0x000fe20000000f00 */
[----:B------:R-:W-:Y:S02]  /*24630*/  IMAD.U32 R7, RZ, RZ, UR9 ;  /* 0x00000009ff077e24 */ /* 0x000fe4000f8e00ff */
[----:B------:R-:W-:-:S02]  /*24640*/  IMAD.U32 R10, RZ, RZ, UR4 ;  /* 0x00000004ff0a7e24 */ /* 0x000fc4000f8e00ff */
[----:B0-----:R-:W-:Y:S02]  /*24650*/  IMAD.U32 R11, RZ, RZ, UR5 ;  /* 0x00000005ff0b7e24 */ /* 0x001fe4000f8e00ff */
[----:B------:R-:W-:Y:S02]  /*24660*/  IMAD.MOV.U32 R8, RZ, RZ, 0x70 ;  /* 0x00000070ff087424 */ /* 0x000fe400078e00ff */
[----:B------:R-:W-:-:S07]  /*24670*/  IMAD.MOV.U32 R12, RZ, RZ, 0x1 ;  /* 0x00000001ff0c7424 */ /* 0x000fce00078e00ff */
[----:B------:R-:W-:-:S07]  /*24680*/  LEPC R20, `(.L_x_2113) ;  /* 0x000000001014794e */ /* 0x000fce0000000000 */
[----:B-1----:R-:W-:Y:S05]  /*24690*/  CALL.ABS.NOINC R2 ;  /* 0x0000000002007343 */ /* 0x002fea0003c00000 */
.L_x_2113:
[----:B------:R-:W-:Y:S05]  /*246a0*/  BSYNC B6 ;  /* 0x0000000000067941 */ /* 0x000fea0003800000 */
.L_x_2112:
        /* <DEDUP_REMOVED lines=11> */
[----:B------:R-:W-:Y:S02]  /*24760*/  IMAD.U32 R5, RZ, RZ, UR7 ;  /* 0x00000007ff057e24 */ /* 0x000fe4000f8e00ff */
[----:B------:R-:W-:Y:S02]  /*24770*/  IMAD.U32 R6, RZ, RZ, UR8 ;  /* 0x00000008ff067e24 */ /* 0x000fe4000f8e00ff */
[----:B------:R-:W-:-:S02]  /*24780*/  IMAD.U32 R7, RZ, RZ, UR9 ;  /* 0x00000009ff077e24 */ /* 0x000fc4000f8e00ff */
[----:B0-----:R-:W-:Y:S02]  /*24790*/  IMAD.U32 R11, RZ, RZ, UR5 ;  /* 0x00000005ff0b7e24 */ /* 0x001fe4000f8e00ff */
[----:B------:R-:W-:Y:S02]  /*247a0*/  IMAD.MOV.U32 R8, RZ, RZ, 0x70 ;  /* 0x00000070ff087424 */ /* 0x000fe400078e00ff */
[----:B------:R-:W-:Y:S02]  /*247b0*/  IMAD.MOV.U32 R12, RZ, RZ, 0x1 ;  /* 0x00000001ff0c7424 */ /* 0x000fe400078e00ff */
[----:B-1----:R-:W-:-:S07]  /*247c0*/  IMAD.MOV.U32 R13, RZ, RZ, RZ ;  /* 0x000000ffff0d7224 */ /* 0x002fce00078e00ff */
[----:B------:R-:W-:-:S07]  /*247d0*/  LEPC R20, `(.L_x_2116) ;  /* 0x000000001014794e */ /* 0x000fce0000000000 */
[----:B--2---:R-:W-:Y:S05]  /*247e0*/  CALL.ABS.NOINC R2 ;  /* 0x0000000002007343 */ /* 0x004fea0003c00000 */
.L_x_2116:
[----:B------:R0:W1:Y:S01]  /*247f0*/  LDC.64 R2, c[0x4][R17] ;  /* 0x0100000011027b82 */ /* 0x0000620000000a00 */
[----:B------:R-:W-:Y:S01]  /*24800*/  ULDC.64 UR4, c[0x4][0xa8] ;  /* 0x01002a0000047ab9 */ /* 0x000fe20000000a00 */
[----:B------:R-:W-:Y:S01]  /*24810*/  ULDC.64 UR6, c[0x4][0xb0] ;  /* 0x01002c0000067ab9 */ /* 0x000fe20000000a00 */
[----:B------:R-:W-:Y:S01]  /*24820*/  ULDC.64 UR8, c[0x4][0x40] ;  /* 0x0100100000087ab9 */ /* 0x000fe20000000a00 */
[----:B------:R-:W-:Y:S01]  /*24830*/  IMAD.U32 R4, RZ, RZ, UR4 ;  /* 0x00000004ff047e24 */ /* 0x000fe2000f8e00ff */
[----:B------:R-:W-:Y:S01]  /*24840*/  MOV R5, UR5 ;  /* 0x0000000500057c02 */ /* 0x000fe20008000f00 */
        /* <DEDUP_REMOVED lines=9> */
.L_x_2115:
[----:B------:R-:W-:Y:S05]  /*248e0*/  BSYNC B6 ;  /* 0x0000000000067941 */ /* 0x000fea0003800000 */
.L_x_2114:
[----:B------:R-:W-:Y:S01]  /*248f0*/  ULDC.64 UR4, c[0x0][0x9f8] ;  /* 0x00027e0000047ab9 */ /* 0x000fe20000000a00 */
[----:B------:R-:W2:Y:S01]  /*24900*/  LDL R17, [R1+0x34] ;  /* 0x0000340001117983 */ /* 0x000ea20000100800 */
[----:B------:R-:W-:Y:S01]  /*24910*/  ISETP.NE.U32.AND P0, PT, RZ, UR4, PT ;  /* 0x00000004ff007c0c */ /* 0x000fe2000bf05070 */
[----:B------:R-:W-:Y:S01]  /*24920*/  IMAD.MOV.U32 R7, RZ, RZ, R19 ;  /* 0x000000ffff077224 */ /* 0x000fe200078e0013 */
[----:B------:R-:W-:Y:S02]  /*24930*/  ULDC.64 UR6, c[0x0][0x208] ;  /* 0x0000820000067ab9 */ /* 0x000fe40000000a00 */
[----:B------:R-:W-:Y:S01]  /*24940*/  ISETP.NE.AND.EX P0, PT, RZ, UR5, PT, P0 ;  /* 0x00000005ff007c0c */ /* 0x000fe2000bf05300 */
[----:B------:R-:W-:-:S12]  /*24950*/  ULDC.64 UR4, c[0x0][0xa08] ;  /* 0x0002820000047ab9 */ /* 0x000fd80000000a00 */
[----:B------:R-:W1:Y:S02]  /*24960*/  @P0 LDC.64 R2, c[0x0][0x9f8] ;  /* 0x00027e00ff020b82 */ /* 0x000e640000000a00 */
[----:B-1----:R-:W-:-:S05]  /*24970*/  @P0 IMAD.WIDE R2, R19, 0x4, R2 ;  /* 0x0000000413020825 */ /* 0x002fca00078e0202 */
[----:B------:R1:W3:Y:S02]  /*24980*/  @P0 LDG.E R7, desc[UR6][R2.64] ;  /* 0x0000000602070981 */ /* 0x0002e4000c1e1900 */
[----:B-1----:R-:W1:Y:S02]  /*24990*/  LDC.64 R2, c[0x0][0x418] ;  /* 0x00010600ff027b82 */ /* 0x002e640000000a00 */
[----:B-1----:R-:W-:Y:S01]  /*249a0*/  LOP3.LUT P0, RZ, R2, UR4, RZ, 0xfc, !PT ;  /* 0x0000000402ff7c12 */ /* 0x002fe2000f80fcff */
[----:B------:R-:W-:-:S03]  /*249b0*/  UMOV UR4, 0xffffffff ;  /* 0xffffffff00047882 */ /* 0x000fc60000000000 */
[----:B------:R-:W-:Y:S01]  /*249c0*/  LOP3.LUT P0, RZ, R3, UR5, RZ, 0xfc, P0 ;  /* 0x0000000503ff7c12 */ /* 0x000fe2000800fcff */
[----:B--2---:R-:W-:Y:S01]  /*249d0*/  VIADD R0, R17, 0xffffffff ;  /* 0xffffffff11007836 */ /* 0x004fe20000000000 */
[----:B---3--:R-:W-:Y:S01]  /*249e0*/  SHF.R.S32.HI R8, RZ, 0x1f, R7 ;  /* 0x0000001fff087819 */ /* 0x008fe20000011407 */
[----:B------:R1:W-:Y:S01]  /*249f0*/  STL [R1+0xc], R7 ;  /* 0x00000c0701007387 */ /* 0x0003e20000100800 */
[----:B------:R-:W-:-:S03]  /*24a00*/  SEL R17, R7, RZ, !P0 ;  /* 0x000000ff07117207 */ /* 0x000fc60004000000 */
[----:B------:R1:W-:Y:S01]  /*24a10*/  STL [R1+0x24], R8 ;  /* 0x0000240801007387 */ /* 0x0003e20000100800 */
[----:B------:R-:W-:Y:S05]  /*24a20*/  BRA.DIV UR4, `(.L_x_2117) ;  /* 0x0000006e04747947 */ /* 0x000fea000b800000 */
[----:B------:R-:W2:Y:S02]  /*24a30*/  S2R R4, SR_TID.X ;  /* 0x0000000000047919 */ /* 0x000ea40000002100 */
[----:B--2---:R-:W-:-:S04]  /*24a40*/  SHF.R.U32.HI R4, RZ, 0x5, R4 ;  /* 0x00000005ff047819 */ /* 0x004fc80000011604 */
[----:B------:R-:W-:-:S05]  /*24a50*/  LOP3.LUT R4, R4, 0x3, RZ, 0xc0, !PT ;  /* 0x0000000304047812 */ /* 0x000fca00078ec0ff */
[----:B------:R2:W3:Y:S02]  /*24a60*/  SHFL.IDX PT, R14, R4, RZ, 0x1f ;  /* 0x00001fff040e7589 */ /* 0x0004e400000e0000 */
.L_x_2295:
[----:B--2---:R-:W2:Y:S01]  /*24a70*/  LDL.LU R4, [R1+0x20] ;  /* 0x0000200001047983 */ /* 0x004ea20000300800 */
[----:B------:R-:W-:Y:S02]  /*24a80*/  PLOP3.LUT P1, PT, PT, PT, PT, 0x8, 0x0 ;  /* 0x000000000000781c */ /* 0x000fe40003f2e170 */
[----:B---3--:R-:W-:Y:S01]  /*24a90*/  ISETP.NE.AND P0, PT, R14, RZ, PT ;  /* 0x000000ff0e00720c */ /* 0x008fe20003f05270 */
[----:B------:R3:W-:Y:S01]  /*24aa0*/  STL [R1+0x8], R0 ;  /* 0x0000080001007387 */ /* 0x0007e20000100800 */
[----:B--2---:R-:W-:-:S09]  /*24ab0*/  LOP3.LUT R4, R4, 0xfffffffe, RZ, 0xc0, !PT ;  /* 0xfffffffe04047812 */ /* 0x004fd200078ec0ff */
[----:B------:R-:W-:-:S05]  /*24ac0*/  @P1 LOP3.LUT R4, R4, 0x1, RZ, 0xfc, !PT ;  /* 0x0000000104041812 */ /* 0x000fca00078efcff */
[----:B------:R3:W-:Y:S01]  /*24ad0*/  STL [R1+0x20], R4 ;  /* 0x0000200401007387 */ /* 0x0007e20000100800 */
[----:B------:R-:W-:Y:S05]  /*24ae0*/  @P0 BRA `(.L_x_2118) ;  /* 0x00000004005c0947 */ /* 0x000fea0003800000 */
[----:B------:R-:W-:-:S03]  /*24af0*/  UMOV UR4, 0xffffffff ;  /* 0xffffffff00047882 */ /* 0x000fc60000000000 */
[----:B------:R-:W-:Y:S05]  /*24b00*/  BRA.DIV UR4, `(.L_x_2119) ;  /* 0x0000006e04707947 */ /* 0x000fea000b800000 */
[----:B------:R-:W-:-:S13]  /*24b10*/  ELECT P6, URZ, PT ;  /* 0x00000000003f782f */ /* 0x000fda00038c0000 */
.L_x_2298:
[----:B------:R-:W-:Y:S05]  /*24b20*/  @!P6 BRA `(.L_x_2118) ;  /* 0x00000004004ce947 */ /* 0x000fea0003800000 */
[----:B------:R-:W-:-:S04]  /*24b30*/  ISETP.NE.U32.AND P0, PT, R2, RZ, PT ;  /* 0x000000ff0200720c */ /* 0x000fc80003f05070 */
[----:B------:R-:W-:-:S13]  /*24b40*/  ISETP.NE.AND.EX P0, PT, R3, RZ, PT, P0 ;  /* 0x000000ff0300720c */ /* 0x000fda0003f05300 */
[----:B------:R-:W-:Y:S05]  /*24b50*/  @!P0 BRA `(.L_x_2120) ;  /* 0x0000000000548947 */ /* 0x000fea0003800000 */
[----:B------:R-:W2:Y:S01]  /*24b60*/  LDC R6, c[0x0][0x43c] ;  /* 0x00010f00ff067b82 */ /* 0x000ea20000000800 */
[----:B------:R-:W-:Y:S01]  /*24b70*/  IMAD.MOV.U32 R9, RZ, RZ, R0 ;  /* 0x000000ffff097224 */ /* 0x000fe200078e0000 */
[----:B------:R-:W-:Y:S01]  /*24b80*/  ULDC.64 UR4, c[0x0][0x428] ;  /* 0x00010a0000047ab9 */ /* 0x000fe20000000a00 */
[----:B------:R-:W-:Y:S02]  /*24b90*/  ULDC.64 UR6, c[0x0][0x208] ;  /* 0x0000820000067ab9 */ /* 0x000fe40000000a00 */
[----:B---3--:R-:W-:Y:S01]  /*24ba0*/  IMAD.MOV.U32 R0, RZ, RZ, R9 ;  /* 0x000000ffff007224 */ /* 0x008fe200078e0009 */
[----:B--2---:R-:W-:-:S13]  /*24bb0*/  ISETP.NE.AND P0, PT, R6, 0x1, PT ;  /* 0x000000010600780c */ /* 0x004fda0003f05270 */
[----:B------:R-:W2:Y:S02]  /*24bc0*/  @P0 LDC.64 R4, c[0x0][0x440] ;  /* 0x00011000ff040b82 */ /* 0x000ea40000000a00 */
[----:B--2---:R-:W-:-:S05]  /*24bd0*/  @P0 IMAD.HI.U32 R4, R9, R4, RZ ;  /* 0x0000000409040227 */ /* 0x004fca00078e00ff */
[----:B------:R-:W-:-:S04]  /*24be0*/  @P0 SHF.R.U32.HI R0, RZ, R5, R4 ;  /* 0x00000005ff000219 */ /* 0x000fc80000011604 */
[----:B------:R-:W-:Y:S02]  /*24bf0*/  IADD3 R4, -R0, RZ, RZ ;  /* 0x000000ff00047210 */ /* 0x000fe40007ffe1ff */
[----:B------:R-:W-:-:S03]  /*24c00*/  SHF.R.S32.HI R5, RZ, 0x1f, R0 ;  /* 0x0000001fff057819 */ /* 0x000fc60000011400 */
        /* <DEDUP_REMOVED lines=10> */
.L_x_2120:
[----:B-1----:R-:W4:Y:S04]  /*24cb0*/  LDL R7, [R1] ;  /* 0x0000000001077983 */ /* 0x002f280000100800 */
[----:B---3--:R-:W4:Y:S04]  /*24cc0*/  LDL R0, [R1+0x4] ;  /* 0x0000040001007983 */ /* 0x008f280000100800 */
[----:B--2---:R-:W2:Y:S01]  /*24cd0*/  LDL R2, [R1+0x10] ;  /* 0x0000100001027983 */ /* 0x004ea20000100800 */
[----:B----4-:R-:W-:Y:S01]  /*24ce0*/  IMAD R0, R0, 0x8, R7 ;  /* 0x0000000800007824 */ /* 0x010fe200078e0207 */
[----:B--2---:R-:W-:-:S04]  /*24cf0*/  SHF.L.U32 R2, R2, 0x1f, RZ ;  /* 0x0000001f02027819 */ /* 0x004fc800000006ff */
[----:B------:R-:W1:Y:S02]  /*24d00*/  SYNCS.PHASECHK.TRANS64.TRYWAIT P0, [R0+URZ+0x30840], R2 ;  /* 0x03084002000075a7 */ /* 0x000e64000800017f */
[----:B-1----:R-:W-:Y:S05]  /*24d10*/  @!P0 BRA `(.L_x_2121) ;  /* 0x0000006c000c8947 */ /* 0x002fea0003800000 */
.L_x_2299:
[----:B------:R-:W2:Y:S02]  /*24d20*/  S2R R3, SR_TID.X ;  /* 0x0000000000037919 */ /* 0x000ea40000002100 */
[----:B--2---:R-:W-:-:S04]  /*24d30*/  LOP3.LUT R3, R3, 0x7f, RZ, 0xc0, !PT ;  /* 0x0000007f03037812 */ /* 0x004fc800078ec0ff */
[----:B------:R-:W-:-:S13]  /*24d40*/  ISETP.NE.AND P0, PT, R3, RZ, PT ;  /* 0x000000ff0300720c */ /* 0x000fda0003f05270 */
        /* <DEDUP_REMOVED lines=8> */
.L_x_2122:
[----:B-1----:R-:W2:Y:S04]  /*24dd0*/  LDL R2, [R1+0x14] ;  /* 0x0000140001027983 */ /* 0x002ea80000100800 */
        /* <DEDUP_REMOVED lines=25> */
[----:B-1----:R-:W-:Y:S01]  /*24f70*/  UMOV UR8, UR15 ;  /* 0x0000000f00087c82 */ /* 0x002fe20008000000 */
[----:B------:R-:W-:Y:S01]  /*24f80*/  UMOV UR10, UR17 ;  /* 0x00000011000a7c82 */ /* 0x000fe20008000000 */
[----:B------:R-:W-:Y:S01]  /*24f90*/  UMOV UR15, 0x80 ;  /* 0x00000080000f7882 */ /* 0x000fe20000000000 */
[----:B------:R1:W-:Y:S02]  /*24fa0*/  UTMALDG.4D [UR8], [UR4], desc[UR6] ;  /* 0x00000608040075b4 */ /* 0x0003e40008019000 */
[----:B-1----:R-:W-:Y:S01]  /*24fb0*/  UMOV UR8, UR16 ;  /* 0x0000001000087c82 */ /* 0x002fe20008000000 */
[----:B------:R-:W-:Y:S01]  /*24fc0*/  UMOV UR10, UR15 ;  /* 0x0000000f000a7c82 */ /* 0x000fe20008000000 */
[----:B------:R-:W-:Y:S01]  /*24fd0*/  UMOV UR15, 0xc0 ;  /* 0x000000c0000f7882 */ /* 0x000fe20000000000 */
[----:B------:R1:W-:Y:S02]  /*24fe0*/  UTMALDG.4D [UR8], [UR4], desc[UR6] ;  /* 0x00000608040075b4 */ /* 0x0003e40008019000 */
[----:B-1----:R-:W-:Y:S01]  /*24ff0*/  UMOV UR8, UR14 ;  /* 0x0000000e00087c82 */ /* 0x002fe20008000000 */
[----:B------:R-:W-:-:S02]  /*25000*/  UMOV UR10, UR15 ;  /* 0x0000000f000a7c82 */ /* 0x000fc40008000000 */
[----:B------:R4:W-:Y:S01]  /*25010*/  UTMALDG.4D [UR8], [UR4], desc[UR6] ;  /* 0x00000608040075b4 */ /* 0x0009e20008019000 */
[----:B--2---:R-:W-:-:S04]  /*25020*/  LOP3.LUT R2, R2, 0xfffffffe, RZ, 0xc0, !PT ;  /* 0xfffffffe02027812 */ /* 0x004fc800078ec0ff */
[----:B------:R-:W-:-:S05]  /*25030*/  @P0 LOP3.LUT R2, R2, 0x1, RZ, 0xfc, !PT ;  /* 0x0000000102020812 */ /* 0x000fca00078efcff */
[----:B------:R4:W-:Y:S01]  /*25040*/  STL [R1+0x20], R2 ;  /* 0x0000200201007387 */ /* 0x0009e20000100800 */
[----:B------:R-:W-:Y:S01]  /*25050*/  NOP ;  /* 0x0000000000007918 */ /* 0x000fe20000000000 */
.L_x_2118:
[----:B---3--:R-:W2:Y:S04]  /*25060*/  LDL R4, [R1] ;  /* 0x0000000001047983 */ /* 0x008ea80000100800 */
[----:B------:R-:W3:Y:S01]  /*25070*/  LDL.LU R3, [R1+0x40] ;  /* 0x0000400001037983 */ /* 0x000ee20000300800 */
[----:B------:R-:W-:Y:S05]  /*25080*/  WARPSYNC.ALL ;  /* 0x0000000000007948 */ /* 0x000fea0003800000 */
[----:B----4-:R-:W-:Y:S01]  /*25090*/  ULDC.64 UR4, c[0x0][0x298] ;  /* 0x0000a60000047ab9 */ /* 0x010fe20000000a00 */
[----:B------:R-:W-:Y:S01]  /*250a0*/  BSSY B6, `(.L_x_2123) ;  /* 0x000001c000067945 */ /* 0x000fe20003800000 */
[----:B------:R-:W-:Y:S01]  /*250b0*/  BAR.SYNC.DEFER_BLOCKING 0x8, 0x180 ;  /* 0x0206000000007b1d */ /* 0x000fe20000010000 */
[----:B---3--:R-:W-:-:S05]  /*250c0*/  SHF.R.S32.HI R0, RZ, 0x1f, R3 ;  /* 0x0000001fff007819 */ /* 0x008fca0000011403 */
[----:B------:R-:W-:Y:S01]  /*250d0*/  IMAD R2, R0, UR4, RZ ;  /* 0x0000000400027c24 */ /* 0x000fe2000f8e02ff */
[----:B--2---:R-:W-:Y:S01]  /*250e0*/  IADD3 R0, R4, 0x10400, RZ ;  /* 0x0001040004007810 */ /* 0x004fe20007ffe0ff */
[----:B------:R-:W-:-:S03]  /*250f0*/  IMAD.WIDE.U32 R4, R3, UR4, RZ ;  /* 0x0000000403047c25 */ /* 0x000fc6000f8e00ff */
[----:B------:R-:W-:Y:S01]  /*25100*/  LOP3.LUT P0, RZ, R0, 0x3ff, RZ, 0xc0, !PT ;  /* 0x000003ff00ff7812 */ /* 0x000fe2000780c0ff */
[----:B------:R-:W-:Y:S01]  /*25110*/  IMAD R2, R3, UR5, R2 ;  /* 0x0000000503027c24 */ /* 0x000fe2000f8e0202 */
[----:B------:R2:W-:Y:S03]  /*25120*/  STL.64 [R1+0x40], R4 ;  /* 0x0000400401007387 */ /* 0x0005e60000100a00 */
[----:B------:R-:W-:-:S05]  /*25130*/  IMAD.IADD R0, R5, 0x1, R2 ;  /* 0x0000000105007824 */ /* 0x000fca00078e0202 */
[----:B------:R2:W-:Y:S03]  /*25140*/  STL [R1+0x4c], R0 ;  /* 0x00004c0001007387 */ /* 0x0005e60000100800 */
[----:B------:R-:W-:Y:S05]  /*25150*/  @!P0 BRA `(.L_x_2124) ;  /* 0x0000000000408947 */ /* 0x000fea0003800000 */
[----:B------:R-:W-:Y:S01]  /*25160*/  MOV R2, 0x0 ;  /* 0x0000000000027802 */ /* 0x000fe20000000f00 */
[----:B------:R-:W-:Y:S01]  /*25170*/  ULDC.64 UR4, c[0x4][0xa8] ;  /* 0x01002a0000047ab9 */ /* 0x000fe20000000a00 */
[----:B------:R-:W-:Y:S01]  /*25180*/  ULDC.64 UR6, c[0x4][0xb0] ;  /* 0x01002c0000067ab9 */ /* 0x000fe20000000a00 */
[----:B------:R-:W-:Y:S01]  /*25190*/  ULDC.64 UR8, c[0x4][0x20] ;  /* 0x0100080000087ab9 */ /* 0x000fe20000000a00 */
[----:B--2---:R-:W-:Y:S01]  /*251a0*/  IMAD.U32 R4, RZ, RZ, UR4 ;  /* 0x00000004ff047e24 */ /* 0x004fe2000f8e00ff */
[----:B------:R-:W-:Y:S01]  /*251b0*/  MOV R10, UR8 ;  /* 0x00000008000a7c02 */ /* 0x000fe20008000f00 */
[----:B------:R-:W2:Y:S01]  /*251c0*/  LDC.64 R2, c[0x4][R2] ;  /* 0x0100000002027b82 */ /* 0x000ea20000000a00 */
[----:B------:R-:W-:Y:S02]  /*251d0*/  IMAD.U32 R5, RZ, RZ, UR5 ;  /* 0x00000005ff057e24 */ /* 0x000fe4000f8e00ff */
[----:B------:R-:W-:Y:S02]  /*251e0*/  IMAD.U32 R6, RZ, RZ, UR6 ;  /* 0x00000006ff067e24 */ /* 0x000fe4000f8e00ff */
[----:B-1----:R-:W-:-:S02]  /*251f0*/  IMAD.U32 R7, RZ, RZ, UR7 ;  /* 0x00000007ff077e24 */ /* 0x002fc4000f8e00ff */
[----:B0-----:R-:W-:Y:S02]  /*25200*/  IMAD.U32 R11, RZ, RZ, UR9 ;  /* 0x00000009ff0b7e24 */ /* 0x001fe4000f8e00ff */
[----:B------:R-:W-:Y:S02]  /*25210*/  IMAD.MOV.U32 R8, RZ, RZ, 0x70 ;  /* 0x00000070ff087424 */ /* 0x000fe400078e00ff */
[----:B------:R-:W-:Y:S02]  /*25220*/  IMAD.MOV.U32 R12, RZ, RZ, 0x1 ;  /* 0x00000001ff0c7424 */ /* 0x000fe400078e00ff */
[----:B------:R-:W-:-:S07]  /*25230*/  IMAD.MOV.U32 R13, RZ, RZ, RZ ;  /* 0x000000ffff0d7224 */ /* 0x000fce00078e00ff */
[----:B------:R-:W-:-:S07]  /*25240*/  LEPC R20, `(.L_x_2124) ;  /* 0x000000001014794e */ /* 0x000fce0000000000 */
[----:B--2---:R-:W-:Y:S05]  /*25250*/  CALL.ABS.NOINC R2 ;  /* 0x0000000002007343 */ /* 0x004fea0003c00000 */
.L_x_2124:
[----:B------:R-:W-:Y:S05]  /*25260*/  BSYNC B6 ;  /* 0x0000000000067941 */ /* 0x000fea0003800000 */
.L_x_2123:
[----:B--2---:R-:W2:Y:S01]  /*25270*/  LDL.LU R0, [R1+0x4c] ;  /* 0x00004c0001007983 */ /* 0x004ea20000300800 */
[----:B-1----:R-:W1:Y:S01]  /*25280*/  LDC R7, c[0x0][0x448] ;  /* 0x00011200ff077b82 */ /* 0x002e620000000800 */
[----:B------:R-:W-:Y:S02]  /*25290*/  ULDC.64 UR4, c[0x0][0x2d8] ;  /* 0x0000b60000047ab9 */ /* 0x000fe40000000a00 */
[----:B------:R-:W2:Y:S04]  /*252a0*/  LDL.LU.64 R2, [R1+0x40] ;  /* 0x0000400001027983 */ /* 0x000ea80000300a00 */
[----:B------:R-:W3:Y:S01]  /*252b0*/  LDL R8, [R1+0x30] ;  /* 0x0000300001087983 */ /* 0x000ee20000100800 */
[----:B------:R-:W4:Y:S01]  /*252c0*/  S2R R5, SR_TID.X ;  /* 0x0000000000057919 */ /* 0x000f220000002100 */
[----:B------:R-:W0:Y:S01]  /*252d0*/  S2R R9, SR_TID.X ;  /* 0x0000000000097919 */ /* 0x000e220000002100 */
[----:B----4-:R-:W-:-:S04]  /*252e0*/  LOP3.LUT R5, R5, 0x7f, RZ, 0xc0, !PT ;  /* 0x0000007f05057812 */ /* 0x010fc800078ec0ff */
[----:B------:R-:W-:Y:S01]  /*252f0*/  SHF.R.U32.HI R5, RZ, 0x3, R5 ;  /* 0x00000003ff057819 */ /* 0x000fe20000011605 */
[----:B0-----:R-:W-:-:S05]  /*25300*/  IMAD.SHL.U32 R9, R9, 0x10, RZ ;  /* 0x0000001009097824 */ /* 0x001fca00078e00ff */
[----:B------:R-:W-:Y:S01]  /*25310*/  LOP3.LUT R9, R5, 0x70, R9, 0xf8, !PT ;  /* 0x0000007005097812 */ /* 0x000fe200078ef809 */
[----:B--2---:R-:W-:Y:S01]  /*25320*/  IMAD.MOV.U32 R3, RZ, RZ, R0 ;  /* 0x000000ffff037224 */ /* 0x004fe200078e0000 */
[----:B------:R-:W-:-:S05]  /*25330*/  SHF.R.S32.HI R0, RZ, 0x1f, R18 ;  /* 0x0000001fff007819 */ /* 0x000fca0000011412 */
[----:B------:R-:W-:Y:S02]  /*25340*/  IMAD R0, R0, UR4, RZ ;  /* 0x0000000400007c24 */ /* 0x000fe4000f8e02ff */
[----:B------:R-:W-:-:S04]  /*25350*/  IMAD.WIDE.U32 R2, R18, UR4, R2 ;  /* 0x0000000412027c25 */ /* 0x000fc8000f8e0002 */
[----:B------:R-:W-:Y:S01]  /*25360*/  IMAD R0, R18, UR5, R0 ;  /* 0x0000000512007c24 */ /* 0x000fe2000f8e0200 */
[----:B------:R-:W-:Y:S02]  /*25370*/  ULDC.64 UR4, c[0x0][0xa00] ;  /* 0x0002800000047ab9 */ /* 0x000fe40000000a00 */
[----:B------:R-:W-:Y:S02]  /*25380*/  ISETP.NE.U32.AND P0, PT, RZ, UR4, PT ;  /* 0x00000004ff007c0c */ /* 0x000fe4000bf05070 */
[----:B------:R-:W-:Y:S02]  /*25390*/  IADD3 R3, R3, R0, RZ ;  /* 0x0000000003037210 */ /* 0x000fe40007ffe0ff */
[----:B------:R-:W-:Y:S01]  /*253a0*/  ISETP.NE.AND.EX P0, PT, RZ, UR5, PT, P0 ;  /* 0x00000005ff007c0c */ /* 0x000fe2000bf05300 */
[----:B------:R-:W-:Y:S01]  /*253b0*/  ULDC.64 UR4, c[0x0][0x2e0] ;  /* 0x0000b80000047ab9 */ /* 0x000fe20000000a00 */
[----:B------:R-:W-:-:S04]  /*253c0*/  SHF.R.S32.HI R0, RZ, 0x1f, R19 ;  /* 0x0000001fff007819 */ /* 0x000fc80000011413 */
[----:B------:R-:W-:Y:S02]  /*253d0*/  SEL R4, R0, RZ, !P0 ;  /* 0x000000ff00047207 */ /* 0x000fe40004000000 */
[----:B------:R-:W-:Y:S02]  /*253e0*/  SEL R0, R19, RZ, !P0 ;  /* 0x000000ff13007207 */ /* 0x000fe40004000000 */
[----:B-1----:R-:W-:-:S13]  /*253f0*/  ISETP.NE.AND P0, PT, R7, 0x1, PT ;  /* 0x000000010700780c */ /* 0x002fda0003f05270 */
[----:B------:R-:W0:Y:S08]  /*25400*/  @P0 LDC R5, c[0x0][0x44c] ;  /* 0x00011300ff050b82 */ /* 0x000e300000000800 */
[----:B------:R-:W1:Y:S01]  /*25410*/  @P0 LDC R6, c[0x0][0x450] ;  /* 0x00011400ff060b82 */ /* 0x000e620000000800 */
[----:B------:R-:W-:Y:S02]  /*25420*/  IMAD R4, R4, UR4, RZ ;  /* 0x0000000404047c24 */ /* 0x000fe4000f8e02ff */
[----:B------:R-:W-:-:S04]  /*25430*/  IMAD.WIDE.U32 R2, R0, UR4, R2 ;  /* 0x0000000400027c25 */ /* 0x000fc8000f8e0002 */
[----:B------:R-:W-:Y:S01]  /*25440*/  IMAD R0, R0, UR5, R4 ;  /* 0x0000000500007c24 */ /* 0x000fe2000f8e0204 */
[----:B------:R-:W-:Y:S01]  /*25450*/  ULDC.64 UR4, c[0x0][0x2d0] ;  /* 0x0000b40000047ab9 */ /* 0x000fe20000000a00 */
[----:B---3--:R-:W-:Y:S02]  /*25460*/  IMAD.IADD R4, R9, 0x1, R8 ;  /* 0x0000000109047824 */ /* 0x008fe400078e0208 */
        /* <DEDUP_REMOVED lines=11> */
[----:B------:R-:W-:Y:S01]  /*25520*/  ULDC.64 UR4, c[0x0][0x2c8] ;  /* 0x0000b20000047ab9 */ /* 0x000fe20000000a00 */
[----:B--2---:R-:W-:-:S03]  /*25530*/  IMAD.SHL.U32 R9, R9, 0x8, RZ ;  /* 0x0000000809097824 */ /* 0x004fc600078e00ff */
[----:B------:R-:W-:Y:S02]  /*25540*/  IADD3 R3, R3, R0, RZ ;  /* 0x0000000003037210 */ /* 0x000fe40007ffe0ff */
[----:B------:R-:W-:Y:S02]  /*25550*/  SHF.R.S32.HI R0, RZ, 0x1f, R4 ;  /* 0x0000001fff007819 */ /* 0x000fe40000011404 */
[----:B------:R-:W-:-:S03]  /*25560*/  LOP3.LUT R9, R9, 0x38, RZ, 0xc0, !PT ;  /* 0x0000003809097812 */ /* 0x000fc600078ec0ff */
[----:B------:R-:W-:Y:S02]  /*25570*/  IMAD R0, R0, UR4, RZ ;  /* 0x0000000400007c24 */ /* 0x000fe4000f8e02ff */
[----:B------:R-:W-:Y:S01]  /*25580*/  IMAD.WIDE.U32 R2, R4, UR4, R2 ;  /* 0x0000000404027c25 */ /* 0x000fe2000f8e0002 */
[----:B------:R-:W-:-:S03]  /*25590*/  LOP3.LUT R12, R9, 0x40, RZ, 0xfc, !PT ;  /* 0x00000040090c7812 */ /* 0x000fc600078efcff */
[----:B------:R-:W-:Y:S01]  /*255a0*/  IMAD R4, R4, UR5, R0 ;  /* 0x0000000504047c24 */ /* 0x000fe2000f8e0200 */
[C---:B------:R-:W-:Y:S01]  /*255b0*/  LOP3.LUT R11, R9.reuse, 0x80, RZ, 0xfc, !PT ;  /* 0x00000080090b7812 */ /* 0x040fe200078efcff */
[----:B------:R-:W-:Y:S01]  /*255c0*/  ULDC.64 UR4, c[0x0][0x280] ;  /* 0x0000a00000047ab9 */ /* 0x000fe20000000a00 */
[----:B------:R-:W-:Y:S01]  /*255d0*/  LOP3.LUT R9, R9, 0xc0, RZ, 0xfc, !PT ;  /* 0x000000c009097812 */ /* 0x000fe200078efcff */
[----:B------:R-:W-:Y:S01]  /*255e0*/  IMAD.IADD R3, R3, 0x1, R4 ;  /* 0x0000000103037824 */ /* 0x000fe200078e0204 */
[C---:B------:R-:W-:Y:S01]  /*255f0*/  LEA R4, P0, R2.reuse, UR4, 0x1 ;  /* 0x0000000402047c11 */ /* 0x040fe2000f8008ff */
[----:B------:R-:W-:Y:S02]  /*25600*/  ULDC UR4, c[0x0][0x2b8] ;  /* 0x0000ae0000047ab9 */ /* 0x000fe40000000800 */
[----:B------:R-:W-:Y:S02]  /*25610*/  ISETP.GE.AND P3, PT, R9, UR4, PT ;  /* 0x0000000409007c0c */ /* 0x000fe4000bf66270 */
[----:B------:R0:W5:Y:S01]  /*25620*/  LDL R9, [R1+0x28] ;  /* 0x0000280001097983 */ /* 0x0001620000100800 */
[----:B------:R-:W1:Y:S01]  /*25630*/  S2R R10, SR_TID.X ;  /* 0x00000000000a7919 */ /* 0x000e620000002100 */
[----:B------:R-:W-:-:S02]  /*25640*/  LEA.HI.X R3, R2, UR5, R3, 0x1, P0 ;  /* 0x0000000502037c11 */ /* 0x000fc400080f0c03 */
[----:B------:R-:W-:Y:S02]  /*25650*/  ISETP.GE.AND P1, PT, R12, UR4, PT ;  /* 0x000000040c007c0c */ /* 0x000fe4000bf26270 */
[----:B------:R-:W-:Y:S01]  /*25660*/  ISETP.GE.AND P2, PT, R11, UR4, PT ;  /* 0x000000040b007c0c */ /* 0x000fe2000bf46270 */
[----:B-1----:R-:W-:-:S05]  /*25670*/  IMAD.SHL.U32 R10, R10, 0x8, RZ ;  /* 0x000000080a0a7824 */ /* 0x002fca00078e00ff */
[----:B------:R-:W-:-:S04]  /*25680*/  LOP3.LUT R10, R10, 0x38, RZ, 0xc0, !PT ;  /* 0x000000380a0a7812 */ /* 0x000fc800078ec0ff */
[----:B------:R-:W-:Y:S01]  /*25690*/  ISETP.GE.AND P0, PT, R10, UR4, PT ;  /* 0x000000040a007c0c */ /* 0x000fe2000bf06270 */
[----:B------:R-:W-:-:S03]  /*256a0*/  UMOV UR4, 0xffffffff ;  /* 0xffffffff00047882 */ /* 0x000fc60000000000 */
[----:B0-----:R-:W-:Y:S09]  /*256b0*/  BRA.DIV UR4, `(.L_x_2125) ;  /* 0x0000006204b87947 */ /* 0x001ff2000b800000 */
[----:B------:R-:W2:Y:S04]  /*256c0*/  LDL.LU R6, [R1+0x3c] ;  /* 0x00003c0001067983 */ /* 0x000ea80000300800 */
[----:B------:R-:W3:Y:S01]  /*256d0*/  LDL.LU R11, [R1+0x30] ;  /* 0x00003000010b7983 */ /* 0x000ee20000300800 */
[----:B------:R-:W0:Y:S02]  /*256e0*/  S2R R8, SR_TID.X ;  /* 0x0000000000087919 */ /* 0x000e240000002100 */
[----:B0-----:R-:W-:-:S04]  /*256f0*/  LOP3.LUT R8, R8, 0x7f, RZ, 0xc0, !PT ;  /* 0x0000007f08087812 */ /* 0x001fc800078ec0ff */
[----:B------:R-:W-:Y:S01]  /*25700*/  SHF.R.U32.HI R8, RZ, 0x3, R8 ;  /* 0x00000003ff087819 */ /* 0x000fe20000011608 */
[----:B------:R-:W-:Y:S01]  /*25710*/  ULDC.64 UR4, c[0x0][0x208] ;  /* 0x0000820000047ab9 */ /* 0x000fe20000000a00 */
[----:B--2---:R-:W-:Y:S02]  /*25720*/  IMAD R2, R6, R7, RZ ;  /* 0x0000000706027224 */ /* 0x004fe400078e02ff */
[----:B------:R-:W0:Y:S01]  /*25730*/  SHFL.IDX PT, R7, R4, RZ, 0x181f ;  /* 0x00181fff04077589 */ /* 0x000e2200000e0000 */
[----:B---3--:R-:W-:-:S03]  /*25740*/  IMAD.IADD R0, R8, 0x1, R11 ;  /* 0x0000000108007824 */ /* 0x008fc600078e020b */
[----:B------:R-:W1:Y:S02]  /*25750*/  SHFL.IDX PT, R6, R3, RZ, 0x181f ;  /* 0x00181fff03067589 */ /* 0x000e6400000e0000 */
[----:B------:R-:W-:-:S13]  /*25760*/  ISETP.GE.AND P5, PT, R0, R2, PT ;  /* 0x000000020000720c */ /* 0x000fda0003fa6270 */
[----:B0-----:R-:W-:-:S05]  /*25770*/  @!P5 LEA R7, P4, R10, R7, 0x1 ;  /* 0x000000070a07d211 */ /* 0x001fca00078808ff */
[----:B-1----:R-:W-:-:S05]  /*25780*/  @!P5 IMAD.X R6, RZ, RZ, R6, P4 ;  /* 0x000000ffff06d224 */ /* 0x002fca00020e0606 */
[----:B------:R-:W-:-:S04]  /*25790*/  @!P5 LOP3.LUT R7, R7, R6, RZ, 0x3c, !PT ;  /* 0x000000060707d212 */ /* 0x000fc800078e3cff */
[----:B------:R-:W-:-:S04]  /*257a0*/  @!P5 LOP3.LUT R6, R7, R6, RZ, 0x3c, !PT ;  /* 0x000000060706d212 */ /* 0x000fc800078e3cff */
[----:B------:R-:W-:Y:S02]  /*257b0*/  @!P5 LOP3.LUT R7, R7, R6, RZ, 0x3c, !PT ;  /* 0x000000060707d212 */ /* 0x000fe400078e3cff */
[----:B------:R-:W-:-:S03]  /*257c0*/  IADD3 R5, R0, 0x10, RZ ;  /* 0x0000001000057810 */ /* 0x000fc60007ffe0ff */
        /* <DEDUP_REMOVED lines=78> */
.L_x_2316:
        /* <DEDUP_REMOVED lines=14> */
.L_x_2127:
[----:B------:R-:W-:Y:S05]  /*25d90*/  BSYNC B0 ;  /* 0x0000000000007941 */ /* 0x000fea0003800000 */
.L_x_2126:
[----:B0--3--:R-:W3:Y:S01]  /*25da0*/  LDL R9, [R1] ;  /* 0x0000000001097983 */ /* 0x009ee20000100800 */
[----:B------:R-:W-:Y:S01]  /*25db0*/  PLOP3.LUT P0, PT, PT, PT, PT, 0x80, 0x0 ;  /* 0x000000000000781c */ /* 0x000fe20003f0f070 */
[----:B------:R-:W-:Y:S01]  /*25dc0*/  NOP ;  /* 0x0000000000007918 */ /* 0x000fe20000000000 */
[----:B---3--:R-:W-:-:S11]  /*25dd0*/  VIADD R11, R9, 0x30800 ;  /* 0x00030800090b7836 */ /* 0x008fd60000000000 */
.L_x_2128:
[----:B------:R-:W3:Y:S01]  /*25de0*/  LDL R2, [R1] ;  /* 0x0000000001027983 */ /* 0x000ee20000100800 */
[----:B------:R-:W-:Y:S02]  /*25df0*/  PLOP3.LUT P1, PT, P1, P0, PT, 0xa2, 0x0 ;  /* 0x000000000000781c */ /* 0x000fe40000f21472 */
[----:B---3--:R-:W-:-:S08]  /*25e00*/  @P0 R2UR P1, UR4, R2 ;  /* 0x00000000020402ca */ /* 0x008fd00000020000 */
[----:B------:R-:W-:-:S05]  /*25e10*/  @P0 PLOP3.LUT P0, PT, P1, PT, PT, 0x80, 0x0 ;  /* 0x000000000000081c */ /* 0x000fca0000f0f070 */
[----:B------:R-:W-:Y:S01]  /*25e20*/  @!P1 SYNCS.ARRIVE.TRANS64.RED.A0T1 RZ, [UR4+0x30800], RZ ;  /* 0x030800ffffff99a7 */ /* 0x000fe20008200404 */
[----:B------:R-:W-:Y:S07]  /*25e30*/  @!P1 ARRIVES.LDGSTSBAR.64.TRANSCNT [UR4+0x30800] ;  /* 0x03080000ff0099b0 */ /* 0x000fee0008000a84 */
[----:B------:R-:W-:Y:S05]  /*25e40*/  @P0 BRA.U.ANY `(.L_x_2128) ;  /* 0xfffffffd00e40947 */ /* 0x000fea000393ffff */
[----:B--2---:R-:W2:Y:S02]  /*25e50*/  LDL.LU R3, [R1+0x48] ;  /* 0x0000480001037983 */ /* 0x004ea40000300800 */
        /* <DEDUP_REMOVED lines=11> */
.L_x_2317:
[----:B------:R-:W-:Y:S05]  /*25f10*/  BSYNC B0 ;  /* 0x0000000000007941 */ /* 0x000fea0003800000 */
.L_x_2129:
[----:B------:R-:W2:Y:S04]  /*25f20*/  LDL R3, [R1+0x34] ;  /* 0x0000340001037983 */ /* 0x000ea80000100800 */
[----:B0-----:R-:W3:Y:S01]  /*25f30*/  LDL R2, [R1+0x2c] ;  /* 0x00002c0001027983 */ /* 0x001ee20000100800 */
[----:B------:R-:W-:Y:S01]  /*25f40*/  BSSY B0, `(.L_x_2131) ;  /* 0x00002b1000007945 */ /* 0x000fe20003800000 */
[----:B--2---:R-:W-:-:S05]  /*25f50*/  VIADD R0, R3, 0xfffffffe ;  /* 0xfffffffe03007836 */ /* 0x004fca0000000000 */
[----:B---3--:R-:W-:-:S13]  /*25f60*/  ISETP.GE.AND P0, PT, R0, R2, PT ;  /* 0x000000020000720c */ /* 0x008fda0003f06270 */
[----:B------:R-:W-:Y:S05]  /*25f70*/  @!P0 BRA `(.L_x_2132) ;  /* 0x0000002800b48947 */ /* 0x000fea0003800000 */
[----:B------:R-:W-:Y:S01]  /*25f80*/  LOP3.LUT R2, RZ, R2, RZ, 0x33, !PT ;  /* 0x00000002ff027212 */ /* 0x000fe200078e33ff */
[----:B------:R-:W-:Y:S01]  /*25f90*/  BSSY B2, `(.L_x_2133) ;  /* 0x00000ea000027945 */ /* 0x000fe20003800000 */
[----:B------:R-:W-:-:S04]  /*25fa0*/  IADD3 R8, -R3, RZ, RZ ;  /* 0x000000ff03087210 */ /* 0x000fc80007ffe1ff */
[----:B------:R-:W-:-:S05]  /*25fb0*/  VIADDMNMX R8, R8, 0x1, R2, !PT ;  /* 0x0000000108087846 */ /* 0x000fca0007800102 */
[----:B------:R-:W-:-:S05]  /*25fc0*/  IMAD.IADD R2, R3, 0x1, R8 ;  /* 0x0000000103027824 */ /* 0x000fca00078e0208 */
[----:B------:R-:W-:-:S04]  /*25fd0*/  LOP3.LUT R2, R2, 0x1, RZ, 0xc0, !PT ;  /* 0x0000000102027812 */ /* 0x000fc800078ec0ff */
[----:B------:R-:W-:-:S13]  /*25fe0*/  ISETP.NE.U32.AND P0, PT, R2, 0x1, PT ;  /* 0x000000010200780c */ /* 0x000fda0003f05070 */
[----:B------:R-:W-:Y:S05]  /*25ff0*/  @P0 BRA `(.L_x_2134) ;  /* 0x0000000c008c0947 */ /* 0x000fea0003800000 */
[----:B-1----:R-:W2:Y:S04]  /*26000*/  LDL R5, [R1+0x20] ;  /* 0x0000200001057983 */ /* 0x002ea80000100800 */
        /* <DEDUP_REMOVED lines=35> */
.L_x_2137:
[----:B------:R-:W2:Y:S01]  /*26240*/  LDL R2, [R1] ;  /* 0x0000000001027983 */ /* 0x000ea20000100800 */
[----:B------:R-:W-:Y:S01]  /*26250*/  BSSY B3, `(.L_x_2138) ;  /* 0x0000005000037945 */ /* 0x000fe20003800000 */
[----:B--2---:R-:W-:Y:S01]  /*26260*/  IMAD R3, R7, 0x8, R2 ;  /* 0x0000000807037824 */ /* 0x004fe200078e0202 */
[----:B------:R-:W-:-:S04]  /*26270*/  SHF.L.U32 R2, R9, 0x1f, RZ ;  /* 0x0000001f09027819 */ /* 0x000fc800000006ff */
[----:B------:R-:W1:Y:S02]  /*26280*/  SYNCS.PHASECHK.TRANS64.TRYWAIT P0, [R3+URZ+0x30840], R2 ;  /* 0x03084002030075a7 */ /* 0x000e64000800017f */
[----:B-1----:R-:W-:Y:S05]  /*26290*/  @!P0 BRA `(.L_x_2139) ;  /* 0x0000006000e48947 */ /* 0x002fea0003800000 */
.L_x_2318:
[----:B------:R-:W-:Y:S05]  /*262a0*/  BSYNC B3 ;  /* 0x0000000000037941 */ /* 0x000fea0003800000 */
.L_x_2138:
        /* <DEDUP_REMOVED lines=12> */
.L_x_2141:
[----:B------:R-:W-:Y:S05]  /*26370*/  BSYNC B3 ;  /* 0x0000000000037941 */ /* 0x000fea0003800000 */
.L_x_2140:
        /* <DEDUP_REMOVED lines=10> */
[----:B--2---:R-:W-:Y:S01]  /*26420*/  IMAD R6, R7, 0x8000, R5 ;  /* 0x0000800007067824 */ /* 0x004fe200078e0205 */
[----:B---3--:R-:W-:-:S03]  /*26430*/  LEA R2, R0, R2, 0x6 ;  /* 0x0000000200027211 */ /* 0x008fc600078e30ff */
[----:B------:R-:W-:-:S08]  /*26440*/  VIADD R5, R6, 0x20400 ;  /* 0x0002040006057836 */ /* 0x000fd00000000000 */
.L_x_2142:
        /* <DEDUP_REMOVED lines=16> */
.L_x_2143:
        /* <DEDUP_REMOVED lines=16> */
.L_x_2144:
        /* <DEDUP_REMOVED lines=16> */
.L_x_2145:
        /* <DEDUP_REMOVED lines=17> */
.L_x_2319:
[----:B------:R-:W-:Y:S05]  /*26860*/  BSYNC B3 ;  /* 0x0000000000037941 */ /* 0x000fea0003800000 */
.L_x_2146:
        /* <DEDUP_REMOVED lines=9> */
[----:B--2---:R-:W-:Y:S01]  /*26900*/  IMAD R2, R6, 0x8, R3 ;  /* 0x0000000806027824 */ /* 0x004fe200078e0203 */
[----:B------:R-:W-:-:S04]  /*26910*/  MOV R3, 0x8000 ;  /* 0x0000800000037802 */ /* 0x000fc80000000f00 */
[----:B------:R1:W-:Y:S07]  /*26920*/  SYNCS.ARRIVE.TRANS64 RZ, [R2+URZ+0x30850], R3 ;  /* 0x0308500302ff79a7 */ /* 0x0003ee000800003f */
[----:B------:R-:W-:Y:S05]  /*26930*/  @!P0 BRA `(.L_x_2149) ;  /* 0x0000000000048947 */ /* 0x000fea0003800000 */
[----:B------:R-:W-:Y:S01]  /*26940*/  BPT.TRAP 0x1 ;  /* 0x000000040000795c */ /* 0x000fe20000300000 */
.L_x_2149:
[----:B------:R-:W-:Y:S05]  /*26950*/  BSYNC B3 ;  /* 0x0000000000037941 */ /* 0x000fea0003800000 */
.L_x_2148:
        /* <DEDUP_REMOVED lines=15> */
.L_x_2150:
        /* <DEDUP_REMOVED lines=15> */
.L_x_2151:
        /* <DEDUP_REMOVED lines=15> */
.L_x_2152:
        /* <DEDUP_REMOVED lines=15> */
.L_x_2153:
        /* <DEDUP_REMOVED lines=12> */
.L_x_2136:
[----:B------:R-:W-:Y:S05]  /*26de0*/  BSYNC B1 ;  /* 0x0000000000017941 */ /* 0x000fea0003800000 */
.L_x_2135:
[----:B0-----:R-:W2:Y:S04]  /*26df0*/  LDL R0, [R1+0x34] ;  /* 0x0000340001007983 */ /* 0x001ea80000100800 */
[----:B------:R0:W-:Y:S04]  /*26e00*/  STL [R1+0x4], R7 ;  /* 0x0000040701007387 */ /* 0x0001e80000100800 */
[----:B------:R0:W-:Y:S02]  /*26e10*/  STL [R1+0x10], R9 ;  /* 0x0000100901007387 */ /* 0x0001e40000100800 */
[----:B0-2---:R-:W-:-:S07]  /*26e20*/  VIADD R0, R0, 0xfffffffd ;  /* 0xfffffffd00007836 */ /* 0x005fce0000000000 */
.L_x_2134:
[----:B------:R-:W-:Y:S05]  /*26e30*/  BSYNC B2 ;  /* 0x0000000000027941 */ /* 0x000fea0003800000 */
.L_x_2133:
[----:B------:R-:W2:Y:S01]  /*26e40*/  LDL.LU R2, [R1+0x34] ;  /* 0x0000340001027983 */ /* 0x000ea20000300800 */
[----:B------:R-:W-:Y:S01]  /*26e50*/  VIADD R8, R8, 0xfffffffe ;  /* 0xfffffffe08087836 */ /* 0x000fe20000000000 */
[----:B--2---:R-:W-:-:S04]  /*26e60*/  LOP3.LUT R2, RZ, R2, RZ, 0x33, !PT ;  /* 0x00000002ff027212 */ /* 0x004fc800078e33ff */
[----:B------:R-:W-:-:S13]  /*26e70*/  ISETP.NE.AND P0, PT, R8, R2, PT ;  /* 0x000000020800720c */ /* 0x000fda0003f05270 */
[----:B------:R-:W-:Y:S05]  /*26e80*/  @!P0 BRA `(.L_x_2132) ;  /* 0x0000001800f08947 */ /* 0x000fea0003800000 */
[----:B------:R-:W-:-:S07]  /*26e90*/  MOV R9, R17 ;  /* 0x0000001100097202 */ /* 0x000fce0000000f00 */
.L_x_2192:
        /* <DEDUP_REMOVED lines=11> */
[----:B0-----:R-:W-:Y:S06]  /*26f50*/  @!P1 BRA `(.L_x_2155) ;  /* 0x0000000c003c9947 */ /* 0x001fec0003800000 */
        /* <DEDUP_REMOVED lines=25> */
.L_x_2156:
[----:B------:R-:W2:Y:S01]  /*270f0*/  LDL R2, [R1] ;  /* 0x0000000001027983 */ /* 0x000ea20000100800 */
[----:B------:R-:W-:Y:S01]  /*27100*/  BSSY B2, `(.L_x_2157) ;  /* 0x0000005000027945 */ /* 0x000fe20003800000 */
[----:B--2---:R-:W-:Y:S02]  /*27110*/  LEA R3, R4, R2, 0x3 ;  /* 0x0000000204037211 */ /* 0x004fe400078e18ff */
[----:B------:R-:W-:-:S04]  /*27120*/  SHF.L.U32 R2, R5, 0x1f, RZ ;  /* 0x0000001f05027819 */ /* 0x000fc800000006ff */
[----:B------:R-:W1:Y:S02]  /*27130*/  SYNCS.PHASECHK.TRANS64.TRYWAIT P0, [R3+URZ+0x30840], R2 ;  /* 0x03084002030075a7 */ /* 0x000e64000800017f */
[----:B-1----:R-:W-:Y:S05]  /*27140*/  @!P0 BRA `(.L_x_2158) ;  /* 0x0000005400608947 */ /* 0x002fea0003800000 */
.L_x_2320:
[----:B------:R-:W-:Y:S05]  /*27150*/  BSYNC B2 ;  /* 0x0000000000027941 */ /* 0x000fea0003800000 */
.L_x_2157:
        /* <DEDUP_REMOVED lines=12> */
.L_x_2160:
[----:B------:R-:W-:Y:S05]  /*27220*/  BSYNC B2 ;  /* 0x0000000000027941 */ /* 0x000fea0003800000 */
.L_x_2159:
        /* <DEDUP_REMOVED lines=11> */
[----:B---3--:R-:W-:-:S03]  /*272e0*/  IMAD R2, R8, 0x40, R2 ;  /* 0x0000004008027824 */ /* 0x008fc600078e0202 */
[----:B------:R-:W-:-:S07]  /*272f0*/  IADD3 R7, R6, 0x20400, RZ ;  /* 0x0002040006077810 */ /* 0x000fce0007ffe0ff */
.L_x_2161:
        /* <DEDUP_REMOVED lines=16> */
.L_x_2162:
        /* <DEDUP_REMOVED lines=16> */
.L_x_2163:
        /* <DEDUP_REMOVED lines=16> */
.L_x_2164:
        /* <DEDUP_REMOVED lines=17> */
.L_x_2321:
[----:B------:R-:W-:Y:S05]  /*27710*/  BSYNC B2 ;  /* 0x0000000000027941 */ /* 0x000fea0003800000 */
.L_x_2165:
        /* <DEDUP_REMOVED lines=11> */
.L_x_2168:
[----:B------:R-:W-:Y:S05]  /*277d0*/  BSYNC B2 ;  /* 0x0000000000027941 */ /* 0x000fea0003800000 */
.L_x_2167:
        /* <DEDUP_REMOVED lines=11> */
[----:B---3--:R-:W-:Y:S01]  /*27890*/  LEA R6, R6, R7, 0x6 ;  /* 0x0000000706067211 */ /* 0x008fe200078e30ff */
[----:B--2---:R-:W-:-:S04]  /*278a0*/  IMAD R3, R3, 0x8000, R10 ;  /* 0x0000800003037824 */ /* 0x004fc800078e020a */
[----:B------:R-:W-:-:S07]  /*278b0*/  VIADD R7, R3, 0x400 ;  /* 0x0000040003077836 */ /* 0x000fce0000000000 */
.L_x_2169:
        /* <DEDUP_REMOVED lines=15> */
.L_x_2170:
        /* <DEDUP_REMOVED lines=15> */
.L_x_2171:
        /* <DEDUP_REMOVED lines=15> */
.L_x_2172:
        /* <DEDUP_REMOVED lines=11> */
[----:B------:R-:W-:-:S07]  /*27c40*/  MOV R17, R9 ;  /* 0x0000000900117202 */ /* 0x000fce0000000f00 */
.L_x_2155:
[----:B------:R-:W-:Y:S05]  /*27c50*/  BSYNC B1 ;  /* 0x0000000000017941 */ /* 0x000fea0003800000 */
.L_x_2154:
        /* <DEDUP_REMOVED lines=32> */
[----:B------:R-:W-:-:S05]  /*27e60*/  IMAD.WIDE.U32 R2, R13, UR6, R2 ;  /* 0x000000060d027c25 */ /* 0x000fca000f8e0002 */
[----:B------:R-:W-:Y:S02]  /*27e70*/  IADD3 R3, R8, R3, RZ ;  /* 0x0000000308037210 */ /* 0x000fe40007ffe0ff */
[----:B------:R-:W-:-:S04]  /*27e80*/  LEA R8, P0, R2, UR4, 0x2 ;  /* 0x0000000402087c11 */ /* 0x000fc8000f8010ff */
[----:B------:R-:W-:-:S06]  /*27e90*/  LEA.HI.X R9, R2, UR5, R3, 0x2, P0 ;  /* 0x0000000502097c11 */ /* 0x000fcc00080f1403 */
[----:B------:R2:W5:Y:S03]  /*27ea0*/  LDG.E R9, desc[UR8][R8.64] ;  /* 0x0000000808097981 */ /* 0x000566000c1e1900 */
.L_x_2175:
[----:B------:R-:W3:Y:S01]  /*27eb0*/  LDL R2, [R1] ;  /* 0x0000000001027983 */ /* 0x000ee20000100800 */
[----:B------:R-:W-:Y:S01]  /*27ec0*/  SHF.L.U32 R3, R10, 0x1f, RZ ;  /* 0x0000001f0a037819 */ /* 0x000fe200000006ff */
[----:B------:R-:W-:Y:S01]  /*27ed0*/  BSSY B2, `(.L_x_2176) ;  /* 0x0000004000027945 */ /* 0x000fe20003800000 */
[----:B---3--:R-:W-:-:S04]  /*27ee0*/  IMAD R2, R12, 0x8, R2 ;  /* 0x000000080c027824 */ /* 0x008fc800078e0202 */
[----:B------:R-:W3:Y:S02]  /*27ef0*/  SYNCS.PHASECHK.TRANS64.TRYWAIT P0, [R2+URZ+0x30840], R3 ;  /* 0x03084003020075a7 */ /* 0x000ee4000800017f */
[----:B---3--:R-:W-:Y:S05]  /*27f00*/  @!P0 BRA `(.L_x_2177) ;  /* 0x0000004800188947 */ /* 0x008fea0003800000 */
.L_x_2322:
[----:B------:R-:W-:Y:S05]  /*27f10*/  BSYNC B2 ;  /* 0x0000000000027941 */ /* 0x000fea0003800000 */
.L_x_2176:
        /* <DEDUP_REMOVED lines=12> */
.L_x_2179:
[----:B------:R-:W-:Y:S05]  /*27fe0*/  BSYNC B2 ;  /* 0x0000000000027941 */ /* 0x000fea0003800000 */
.L_x_2178:
        /* <DEDUP_REMOVED lines=11> */
[----:B----4-:R-:W-:-:S03]  /*280a0*/  IMAD R8, R8, 0x8000, R10 ;  /* 0x0000800008087824 */ /* 0x010fc600078e020a */
[----:B------:R-:W-:Y:S01]  /*280b0*/  IADD3 R3, R3, 0x30, RZ ;  /* 0x0000003003037810 */ /* 0x000fe20007ffe0ff */
[----:B---3--:R-:W-:Y:S02]  /*280c0*/  IMAD R2, R7, 0x40, R2 ;  /* 0x0000004007027824 */ /* 0x008fe400078e0202 */
[----:B------:R-:W-:-:S07]  /*280d0*/  VIADD R10, R8, 0x20400 ;  /* 0x00020400080a7836 */ /* 0x000fce0000000000 */
.L_x_2180:
        /* <DEDUP_REMOVED lines=16> */
.L_x_2181:
        /* <DEDUP_REMOVED lines=16> */
.L_x_2182:
        /* <DEDUP_REMOVED lines=16> */
.L_x_2183:
        /* <DEDUP_REMOVED lines=15> */
.L_x_2323:
[----:B------:R-:W-:Y:S05]  /*284d0*/  BSYNC B2 ;  /* 0x0000000000027941 */ /* 0x000fea0003800000 */
.L_x_2184:
[----:B------:R-:W-:Y:S01]  /*284e0*/  BSSY B2, `(.L_x_2186) ;  /* 0x000000b000027945 */ /* 0x000fe20003800000 */
[----:B------:R-:W-:Y:S02]  /*284f0*/  IMAD.MOV.U32 R12, RZ, RZ, 0x0 ;  /* 0x00000000ff0c7424 */ /* 0x000fe400078e00ff */
[----:B------:R-:W-:Y:S01]  /*28500*/  IMAD.MOV.U32 R13, RZ, RZ, 0x14f00000 ;  /* 0x14f00000ff0d7424 */ /* 0x000fe200078e00ff */
[----:B------:R-:W-:Y:S06]  /*28510*/  @P1 BRA `(.L_x_2187) ;  /* 0x00000000001c1947 */ /* 0x000fec0003800000 */
[----:B------:R-:W1:Y:S01]  /*28520*/  S2R R8, SR_TID.X ;  /* 0x0000000000087919 */ /* 0x000e620000002100 */
[----:B------:R-:W-:-:S04]  /*28530*/  MOV R3, 0x8000 ;  /* 0x0000800000037802 */ /* 0x000fc80000000f00 */
[----:B------:R2:W-:Y:S01]  /*28540*/  SYNCS.ARRIVE.TRANS64 RZ, [R2+URZ+0x50], R3 ;  /* 0x0000500302ff79a7 */ /* 0x0005e2000800003f */
[----:B-1----:R-:W-:-:S04]  /*28550*/  LOP3.LUT R8, R8, 0x1f, RZ, 0xc0, !PT ;  /* 0x0000001f08087812 */ /* 0x002fc800078ec0ff */
[----:B------:R-:W-:-:S13]  /*28560*/  ISETP.NE.AND P0, PT, R8, RZ, PT ;  /* 0x000000ff0800720c */ /* 0x000fda0003f05270 */
[----:B--2---:R-:W-:Y:S05]  /*28570*/  @!P0 BRA `(.L_x_2187) ;  /* 0x0000000000048947 */ /* 0x004fea0003800000 */
[----:B------:R-:W-:Y:S01]  /*28580*/  BPT.TRAP 0x1 ;  /* 0x000000040000795c */ /* 0x000fe20000300000 */
.L_x_2187:
[----:B------:R-:W-:Y:S05]  /*28590*/  BSYNC B2 ;  /* 0x0000000000027941 */ /* 0x000fea0003800000 */
.L_x_2186:
        /* <DEDUP_REMOVED lines=13> */
.L_x_2188:
        /* <DEDUP_REMOVED lines=15> */
.L_x_2189:
        /* <DEDUP_REMOVED lines=15> */
.L_x_2190:
        /* <DEDUP_REMOVED lines=15> */
.L_x_2191:
        /* <DEDUP_REMOVED lines=12> */
.L_x_2174:
[----:B------:R-:W-:Y:S05]  /*28a00*/  BSYNC B1 ;  /* 0x0000000000017941 */ /* 0x000fea0003800000 */
.L_x_2173:
[----:B------:R-:W3:Y:S01]  /*28a10*/  LDL R2, [R1+0x2c] ;  /* 0x00002c0001027983 */ /* 0x000ee20000100800 */
[----:B------:R-:W-:Y:S01]  /*28a20*/  VIADD R0, R0, 0xfffffffe ;  /* 0xfffffffe00007836 */ /* 0x000fe20000000000 */
[----:B---3--:R-:W-:-:S13]  /*28a30*/  ISETP.GT.AND P0, PT, R6, R2, PT ;  /* 0x000000020600720c */ /* 0x008fda0003f04270 */
[----:B------:R-:W-:Y:S05]  /*28a40*/  @P0 BRA `(.L_x_2192) ;  /* 0xffffffe400140947 */ /* 0x000fea000383ffff */
.L_x_2132:
[----:B------:R-:W-:Y:S05]  /*28a50*/  BSYNC B0 ;  /* 0x0000000000007941 */ /* 0x000fea0003800000 */
.L_x_2131:
[----:B------:R-:W3:Y:S01]  /*28a60*/  S2R R3, SR_TID.X ;  /* 0x0000000000037919 */ /* 0x000ee20000002100 */
[----:B------:R-:W-:Y:S01]  /*28a70*/  BSSY B0, `(.L_x_2193) ;  /* 0x0000011000007945 */ /* 0x000fe20003800000 */
[----:B---3--:R-:W-:-:S04]  /*28a80*/  LOP3.LUT R3, R3, 0x7f, RZ, 0xc0, !PT ;  /* 0x0000007f03037812 */ /* 0x008fc800078ec0ff */
[----:B------:R-:W-:-:S13]  /*28a90*/  ISETP.NE.AND P0, PT, R3, RZ, PT ;  /* 0x000000ff0300720c */ /* 0x000fda0003f05270 */
[----:B------:R-:W-:Y:S05]  /*28aa0*/  @P0 BRA `(.L_x_2194) ;  /* 0x0000000000340947 */ /* 0x000fea0003800000 */
[----:B------:R-:W3:Y:S01]  /*28ab0*/  S2R R2, SR_LANEID ;  /* 0x0000000000027919 */ /* 0x000ee20000000000 */
[----:B------:R-:W-:Y:S01]  /*28ac0*/  VOTEU.ANY UR4, UPT, PT ;  /* 0x0000000000047886 */ /* 0x000fe200038e0100 */
[----:B-1----:R-:W1:Y:S01]  /*28ad0*/  LDC.64 R4, c[0x0][0xc60] ;  /* 0x00031800ff047b82 */ /* 0x002e620000000a00 */
[----:B------:R-:W3:Y:S01]  /*28ae0*/  FLO.U32 R0, UR4 ;  /* 0x0000000400007d00 */ /* 0x000ee200080e0000 */
[----:B------:R-:W-:Y:S01]  /*28af0*/  ULDC.64 UR6, c[0x0][0x208] ;  /* 0x0000820000067ab9 */ /* 0x000fe20000000a00 */
[----:B---3--:R-:W-:-:S06]  /*28b00*/  ISETP.EQ.U32.AND P0, PT, R0, R2, PT ;  /* 0x000000020000720c */ /* 0x008fcc0003f02070 */
[----:B------:R-:W1:Y:S07]  /*28b10*/  POPC R2, UR4 ;  /* 0x0000000400027d09 */ /* 0x000e6e0008000000 */
[----:B-1----:R-:W3:Y:S04]  /*28b20*/  @P0 ATOMG.E.ADD.STRONG.GPU PT, R2, desc[UR6][R4.64], R2 ;  /* 0x00000002040209a8 */ /* 0x002ee800081ee1c6 */
[----:B---3--:R1:W3:Y:S02]  /*28b30*/  SHFL.IDX PT, R2, R2, R0, 0x1f ;  /* 0x00001f0002027589 */ /* 0x0082e400000e0000 */
[----:B-1----:R-:W1:Y:S02]  /*28b40*/  S2R R0, SR_LTMASK ;  /* 0x0000000000007919 */ /* 0x002e640000003900 */
[----:B-1----:R-:W-:-:S06]  /*28b50*/  LOP3.LUT R0, R0, UR4, RZ, 0xc0, !PT ;  /* 0x0000000400007c12 */ /* 0x002fcc000f8ec0ff */
[----:B------:R-:W3:Y:S02]  /*28b60*/  POPC R0, R0 ;  /* 0x0000000000007309 */ /* 0x000ee40000000000 */
[----:B---3--:R-:W-:-:S07]  /*28b70*/  IADD3 R16, R2, UR38, R0 ;  /* 0x0000002602107c10 */ /* 0x008fce000fffe000 */
.L_x_2194:
[----:B------:R-:W-:Y:S05]  /*28b80*/  BSYNC B0 ;  /* 0x0000000000007941 */ /* 0x000fea0003800000 */
.L_x_2193:
        /* <DEDUP_REMOVED lines=13> */
.L_x_2324:
[----:B------:R-:W-:Y:S05]  /*28c60*/  BSYNC B1 ;  /* 0x0000000000017941 */ /* 0x000fea0003800000 */
.L_x_2197:
        /* <DEDUP_REMOVED lines=9> */
.L_x_2200:
[----:B------:R-:W-:Y:S05]  /*28d00*/  BSYNC B1 ;  /* 0x0000000000017941 */ /* 0x000fea0003800000 */
.L_x_2199:
[----:B-1----:R-:W4:Y:S04]  /*28d10*/  LDL.LU R5, [R1+0x14] ;  /* 0x0000140001057983 */ /* 0x002f280000300800 */
        /* <DEDUP_REMOVED lines=10> */
[----:B----4-:R-:W-:Y:S01]  /*28dc0*/  LEA R3, R3, R5, 0x6 ;  /* 0x0000000503037211 */ /* 0x010fe200078e30ff */
[----:B-----5:R-:W-:-:S04]  /*28dd0*/  IMAD R2, R2, 0x8000, R4 ;  /* 0x0000800002027824 */ /* 0x020fc800078e0204 */
[----:B------:R-:W-:-:S07]  /*28de0*/  VIADD R4, R2, 0x400 ;  /* 0x0000040002047836 */ /* 0x000fce0000000000 */
.L_x_2201:
        /* <DEDUP_REMOVED lines=10> */
[----:B------:R-:W-:Y:S01]  /*28e90*/  PLOP3.LUT P0, PT, PT, PT, PT, 0x80, 0x0 ;  /* 0x000000000000781c */ /* 0x000fe20003f0f070 */
[----:B------:R-:W-:Y:S01]  /*28ea0*/  VIADD R4, R2, 0x2400 ;  /* 0x0000240002047836 */ /* 0x000fe20000000000 */
[----:B------:R-:W-:Y:S01]  /*28eb0*/  UMOV UR6, 0x0 ;  /* 0x0000000000067882 */ /* 0x000fe20000000000 */
[----:B------:R-:W-:Y:S01]  /*28ec0*/  UMOV UR7, 0x14f00000 ;  /* 0x14f0000000077882 */ /* 0x000fe20000000000 */
[----:B------:R-:W-:-:S09]  /*28ed0*/  UMOV UR10, 0x40 ;  /* 0x00000040000a7882 */ /* 0x000fd20000000000 */
.L_x_2202:
        /* <DEDUP_REMOVED lines=15> */
.L_x_2203:
        /* <DEDUP_REMOVED lines=11> */
[----:B------:R-:W-:Y:S01]  /*29080*/  UMOV UR6, 0x0 ;  /* 0x0000000000067882 */ /* 0x000fe20000000000 */
[----:B------:R-:W-:Y:S01]  /*29090*/  IADD3 R2, R2, 0x6400, RZ ;  /* 0x0000640002027810 */ /* 0x000fe20007ffe0ff */
[----:B------:R-:W-:Y:S01]  /*290a0*/  UMOV UR7, 0x14f00000 ;  /* 0x14f0000000077882 */ /* 0x000fe20000000000 */
[----:B------:R-:W-:-:S09]  /*290b0*/  UMOV UR10, 0xc0 ;  /* 0x000000c0000a7882 */ /* 0x000fd20000000000 */
.L_x_2204:
        /* <DEDUP_REMOVED lines=10> */
.L_x_2196:
[----:B------:R-:W-:Y:S05]  /*29160*/  BSYNC B0 ;  /* 0x0000000000007941 */ /* 0x000fea0003800000 */
.L_x_2195:
[----:B-1----:R-:W3:Y:S04]  /*29170*/  LDL.LU R5, [R1+0x4] ;  /* 0x0000040001057983 */ /* 0x002ee80000300800 */
        /* <DEDUP_REMOVED lines=8> */
.L_x_2111:
[----:B------:R-:W-:Y:S05]  /*29200*/  BSYNC B7 ;  /* 0x0000000000077941 */ /* 0x000fea0003800000 */
.L_x_2109:
[----:B-1----:R-:W3:Y:S02]  /*29210*/  LDL R0, [R1+0x20] ;  /* 0x0000200001007983 */ /* 0x002ee40000100800 */
[----:B---3--:R-:W-:-:S13]  /*29220*/  LOP3.LUT P0, RZ, R0, 0x2, RZ, 0xc0, !PT ;  /* 0x0000000200ff7812 */ /* 0x008fda000780c0ff */
        /* <DEDUP_REMOVED lines=8> */
[----:B------:R3:W-:Y:S01]  /*292b0*/  STL [R1], R0 ;  /* 0x0000000001007387 */ /* 0x0007e20000100800 */
[----:B------:R-:W-:Y:S06]  /*292c0*/  BAR.ARV 0x4, 0x180 ;  /* 0x0106000000007b1d */ /* 0x000fec0000002000 */
[----:B------:R-:W-:Y:S05]  /*292d0*/  BRA `(.L_x_2206) ;  /* 0x0000000800e47947 */ /* 0x000fea0003800000 */
.L_x_2205:
[----:B------:R-:W1:Y:S01]  /*292e0*/  S2R R6, SR_TID.X ;  /* 0x0000000000067919 */ /* 0x000e620000002100 */
[----:B------:R-:W-:Y:S01]  /*292f0*/  UMOV UR4, 0xffffffff ;  /* 0xffffffff00047882 */ /* 0x000fe20000000000 */
[----:B-1----:R-:W-:-:S04]  /*29300*/  LOP3.LUT R6, R6, 0x1f, RZ, 0xc0, !PT ;  /* 0x0000001f06067812 */ /* 0x002fc800078ec0ff */
        /* <DEDUP_REMOVED lines=8> */
[----:B------:R1:W3:Y:S01]  /*29390*/  @!P1 LDG.E R2, desc[UR6][R2.64] ;  /* 0x0000000602029981 */ /* 0x0002e2000c1e1900 */
[C---:B------:R-:W-:Y:S02]  /*293a0*/  ISETP.GE.U32.AND P2, PT, R6.reuse, 0x2, PT ;  /* 0x000000020600780c */ /* 0x040fe40003f46070 */
[C---:B------:R-:W-:Y:S01]  /*293b0*/  ISETP.GE.U32.AND P3, PT, R6.reuse, 0x4, PT ;  /* 0x000000040600780c */ /* 0x040fe20003f66070 */
[----:B------:R-:W-:Y:S01]  /*293c0*/  SHFL.IDX PT, R0, R16, RZ, 0x1f ;  /* 0x00001fff10007589 */ /* 0x000fe200000e0000 */
[C---:B------:R-:W-:Y:S02]  /*293d0*/  ISETP.GE.U32.AND P4, PT, R6.reuse, 0x8, PT ;  /* 0x000000080600780c */ /* 0x040fe40003f86070 */
[C---:B------:R-:W-:Y:S01]  /*293e0*/  ISETP.GE.U32.AND P5, PT, R6.reuse, 0x10, PT ;  /* 0x000000100600780c */ /* 0x040fe20003fa6070 */
[----:B------:R-:W-:Y:S01]  /*293f0*/  SHFL.IDX PT, R5, R16, 0x1, 0x1f ;  /* 0x00201f0010057f89 */ /* 0x000fe200000e0000 */
[----:B-1----:R-:W-:Y:S02]  /*29400*/  IMAD.MOV.U32 R3, RZ, RZ, RZ ;  /* 0x000000ffff037224 */ /* 0x002fe400078e00ff */
[----:B---3--:R-:W-:Y:S01]  /*29410*/  @!P1 IMAD.MOV.U32 R3, RZ, RZ, R2 ;  /* 0x000000ffff039224 */ /* 0x008fe200078e0002 */
[----:B------:R-:W-:-:S04]  /*29420*/  ISETP.NE.AND P1, PT, R6, RZ, PT ;  /* 0x000000ff0600720c */ /* 0x000fc80003f25270 */
        /* <DEDUP_REMOVED lines=15> */
[----:B------:R1:W3:Y:S02]  /*29520*/  SHFL.IDX PT, R16, R2, 0x1f, 0x1f ;  /* 0x03e01f0002107f89 */ /* 0x0002e400000e0000 */
.L_x_2334:
[----:B------:R-:W-:Y:S02]  /*29530*/  ULDC UR4, c[0x0][0xc38] ;  /* 0x00030e0000047ab9 */ /* 0x000fe40000000800 */
[----:B------:R-:W-:-:S04]  /*29540*/  IMAD.U32 R4, RZ, RZ, UR4 ;  /* 0x00000004ff047e24 */ /* 0x000fc8000f8e00ff */
[----:B---3--:R-:W-:-:S05]  /*29550*/  IMAD R16, R16, R4, RZ ;  /* 0x0000000410107224 */ /* 0x008fca00078e02ff */
[----:B------:R-:W-:-:S04]  /*29560*/  IADD3 R5, R5, R16, RZ ;  /* 0x0000001005057210 */ /* 0x000fc80007ffe0ff */
[----:B------:R-:W-:-:S13]  /*29570*/  ISETP.GT.AND P6, PT, R5, R0, PT ;  /* 0x000000000500720c */ /* 0x000fda0003fc4270 */
[----:B------:R-:W-:Y:S05]  /*29580*/  @P6 BRA `(.L_x_2208) ;  /* 0x0000000000a06947 */ /* 0x000fea0003800000 */
.L_x_2213:
[----:B-1----:R-:W1:Y:S01]  /*29590*/  LDC R2, c[0x0][0xc3c] ;  /* 0x00030f00ff027b82 */ /* 0x002e620000000800 */
[----:B------:R-:W-:-:S05]  /*295a0*/  VIADD R19, R19, 0x1f ;  /* 0x0000001f13137836 */ /* 0x000fca0000000000 */
[----:B-1----:R-:W-:-:S13]  /*295b0*/  ISETP.GE.AND P6, PT, R19, R2, PT ;  /* 0x000000021300720c */ /* 0x002fda0003fc6270 */
[----:B------:R-:W-:Y:S05]  /*295c0*/  @P6 BRA `(.L_x_2209) ;  /* 0x0000000400dc6947 */ /* 0x000fea0003800000 */
[----:B------:R-:W1:Y:S01]  /*295d0*/  S2R R3, SR_TID.X ;  /* 0x0000000000037919 */ /* 0x000e620000002100 */
[----:B------:R-:W-:Y:S01]  /*295e0*/  BSSY B0, `(.L_x_2210) ;  /* 0x000000a000007945 */ /* 0x000fe20003800000 */
[----:B-1----:R-:W-:-:S05]  /*295f0*/  LOP3.LUT R3, R3, 0x1f, RZ, 0xc0, !PT ;  /* 0x0000001f03037812 */ /* 0x002fca00078ec0ff */
[----:B------:R-:W-:Y:S02]  /*29600*/  IMAD.IADD R4, R19, 0x1, R3 ;  /* 0x0000000113047824 */ /* 0x000fe400078e0203 */
[----:B------:R-:W-:-:S03]  /*29610*/  IMAD.MOV.U32 R3, RZ, RZ, RZ ;  /* 0x000000ffff037224 */ /* 0x000fc600078e00ff */
[----:B------:R-:W-:-:S13]  /*29620*/  ISETP.GE.OR P6, PT, R4, R2, !P0 ;  /* 0x000000020400720c */ /* 0x000fda00047c6670 */
[----:B------:R-:W-:Y:S05]  /*29630*/  @P6 BRA `(.L_x_2211) ;  /* 0x0000000000106947 */ /* 0x000fea0003800000 */
[----:B------:R-:W1:Y:S01]  /*29640*/  LDC.64 R2, c[0x0][0xc80] ;  /* 0x00032000ff027b82 */ /* 0x000e620000000a00 */
[----:B------:R-:W-:Y:S01]  /*29650*/  ULDC.64 UR4, c[0x0][0x208] ;  /* 0x0000820000047ab9 */ /* 0x000fe20000000a00 */
[----:B-1----:R-:W-:-:S06]  /*29660*/  IMAD.WIDE R2, R4, 0x4, R2 ;  /* 0x0000000404027825 */ /* 0x002fcc00078e0202 */
[----:B------:R1:W5:Y:S02]  /*29670*/  LDG.E R3, desc[UR4][R2.64] ;  /* 0x0000000402037981 */ /* 0x000364000c1e1900 */
.L_x_2211:
[----:B------:R-:W-:Y:S05]  /*29680*/  BSYNC B0 ;  /* 0x0000000000007941 */ /* 0x000fea0003800000 */
.L_x_2210:
        /* <DEDUP_REMOVED lines=17> */
[----:B------:R1:W3:Y:S02]  /*297a0*/  SHFL.IDX PT, R16, R2, 0x1f, 0x1f ;  /* 0x03e01f0002107f89 */ /* 0x0002e400000e0000 */
.L_x_2342:
[----:B------:R-:W-:Y:S02]  /*297b0*/  ULDC UR4, c[0x0][0xc38] ;  /* 0x00030e0000047ab9 */ /* 0x000fe40000000800 */
[----:B------:R-:W-:-:S04]  /*297c0*/  IMAD.U32 R4, RZ, RZ, UR4 ;  /* 0x00000004ff047e24 */ /* 0x000fc8000f8e00ff */
[----:B---3--:R-:W-:-:S04]  /*297d0*/  IMAD R16, R16, R4, RZ ;  /* 0x0000000410107224 */ /* 0x008fc800078e02ff */
[----:B------:R-:W-:-:S05]  /*297e0*/  IMAD.IADD R5, R16, 0x1, R5 ;  /* 0x0000000110057824 */ /* 0x000fca00078e0205 */
[----:B------:R-:W-:-:S13]  /*297f0*/  ISETP.GT.AND P6, PT, R5, R0, PT ;  /* 0x000000000500720c */ /* 0x000fda0003fc4270 */
[----:B------:R-:W-:Y:S05]  /*29800*/  @!P6 BRA `(.L_x_2213) ;  /* 0xfffffffc0060e947 */ /* 0x000fea000383ffff */
.L_x_2208:
        /* <DEDUP_REMOVED lines=8> */
.L_x_2346:
[----:B------:R-:W-:Y:S02]  /*29890*/  ISETP.NE.AND P0, PT, R5, RZ, PT ;  /* 0x000000ff0500720c */ /* 0x000fe40003f05270 */
[----:B------:R-:W-:-:S11]  /*298a0*/  MOV R5, RZ ;  /* 0x000000ff00057202 */ /* 0x000fd60000000f00 */
[----:B------:R-:W-:Y:S05]  /*298b0*/  @!P0 BRA `(.L_x_2215) ;  /* 0x0000000000148947 */ /* 0x000fea0003800000 */
[----:B------:R-:W-:Y:S01]  /*298c0*/  UMOV UR4, 0xffffffff ;  /* 0xffffffff00047882 */ /* 0x000fe20000000000 */
[----:B------:R-:W-:Y:S02]  /*298d0*/  VIADD R12, R6, 0xffffffff ;  /* 0xffffffff060c7836 */ /* 0x000fe40000000000 */
[----:B------:R-:W-:Y:S05]  /*298e0*/  BRA.DIV UR4, `(.L_x_2216) ;  /* 0x0000003a043c7947 */ /* 0x000fea000b800000 */
[----:B-1----:R1:W0:Y:S02]  /*298f0*/  SHFL.IDX PT, R2, R2, R12, 0x1f ;  /* 0x00001f0c02027589 */ /* 0x00222400000e0000 */
.L_x_2349:
[----:B0-----:R-:W-:-:S07]  /*29900*/  IMAD.MOV.U32 R5, RZ, RZ, R2 ;  /* 0x000000ffff057224 */ /* 0x001fce00078e0002 */
.L_x_2215:
[----:B-1-3--:R-:W1:Y:S01]  /*29910*/  LDC.64 R2, c[0x0][0xc90] ;  /* 0x00032400ff027b82 */ /* 0x00ae620000000a00 */
[----:B------:R-:W-:Y:S01]  /*29920*/  IMAD.IADD R19, R6, 0x1, R19 ;  /* 0x0000000106137824 */ /* 0x000fe200078e0213 */
[----:B------:R-:W-:-:S03]  /*29930*/  ULDC.64 UR4, c[0x0][0x208] ;  /* 0x0000820000047ab9 */ /* 0x000fc60000000a00 */
[----:B-1----:R-:W-:-:S05]  /*29940*/  IMAD.WIDE R2, R19, 0x4, R2 ;  /* 0x0000000413027825 */ /* 0x002fca00078e0202 */
[----:B--2---:R-:W4:Y:S01]  /*29950*/  LDG.E R7, desc[UR4][R2.64] ;  /* 0x0000000402077981 */ /* 0x004f22000c1e1900 */
[----:B------:R-:W-:-:S04]  /*29960*/  IMAD R16, R5, R4, R16 ;  /* 0x0000000405107224 */ /* 0x000fc800078e0210 */
[----:B------:R-:W-:Y:S02]  /*29970*/  IMAD.IADD R0, R0, 0x1, -R16 ;  /* 0x0000000100007824 */ /* 0x000fe400078e0a10 */
[----:B----4-:R-:W-:-:S05]  /*29980*/  IMAD R6, R17, R7, RZ ;  /* 0x0000000711067224 */ /* 0x010fca00078e02ff */
[----:B0-----:R-:W-:-:S04]  /*29990*/  IABS R8, R6 ;  /* 0x0000000600087213 */ /* 0x001fc80000000000 */
[----:B------:R-:W0:Y:S08]  /*299a0*/  I2F.RP R2, R8 ;  /* 0x0000000800027306 */ /* 0x000e300000209400 */
        /* <DEDUP_REMOVED lines=19> */
[----:B------:R-:W-:-:S06]  /*29ae0*/  @P0 IADD3 R2, R2, 0x1, RZ ;  /* 0x0000000102020810 */ /* 0x000fcc0007ffe0ff */
        /* <DEDUP_REMOVED lines=12> */
[----:B0-----:R-:W-:-:S05]  /*29bb0*/  IADD3 R2, RZ, -R3, RZ ;  /* 0x80000003ff027210 */ /* 0x001fca0007ffe0ff */
        /* <DEDUP_REMOVED lines=16> */
[----:B------:R-:W-:-:S06]  /*29cc0*/  @P0 IADD3 R2, R2, 0x1, RZ ;  /* 0x0000000102020810 */ /* 0x000fcc0007ffe0ff */
[----:B------:R-:W-:Y:S01]  /*29cd0*/  @!P2 IMAD.MOV R2, RZ, RZ, -R2 ;  /* 0x000000ffff02a224 */ /* 0x000fe200078e0a02 */
[----:B------:R-:W-:Y:S01]  /*29ce0*/  @!P1 LOP3.LUT R2, RZ, R4, RZ, 0x33, !PT ;  /* 0x00000004ff029212 */ /* 0x000fe200078e33ff */
[----:B------:R-:W-:-:S04]  /*29cf0*/  IMAD.MOV R4, RZ, RZ, -R4 ;  /* 0x000000ffff047224 */ /* 0x000fc800078e0a04 */
[----:B------:R-:W-:Y:S01]  /*29d00*/  IMAD R18, R2, R4, R0 ;  /* 0x0000000402127224 */ /* 0x000fe200078e0200 */
[----:B------:R-:W-:-:S05]  /*29d10*/  LOP3.LUT R2, RZ, R2, RZ, 0x33, !PT ;  /* 0x00000002ff027212 */ /* 0x000fca00078e33ff */
[----:B------:R-:W-:Y:S01]  /*29d20*/  IMAD.IADD R17, R17, 0x1, R2 ;  /* 0x0000000111117824 */ /* 0x000fe200078e0202 */
[----:B------:R-:W-:Y:S06]  /*29d30*/  BRA `(.L_x_2217) ;  /* 0x00000000001c7947 */ /* 0x000fec0003800000 */
.L_x_2209:
[----:B------:R-:W-:Y:S01]  /*29d40*/  UMOV UR4, URZ ;  /* 0x0000003f00047c82 */ /* 0x000fe20008000000 */
[----:B------:R-:W-:Y:S01]  /*29d50*/  UMOV UR5, URZ ;  /* 0x0000003f00057c82 */ /* 0x000fe20008000000 */
[----:B------:R-:W-:Y:S01]  /*29d60*/  ULDC UR6, c[0x0][0xc3c] ;  /* 0x00030f0000067ab9 */ /* 0x000fe20000000800 */
[----:B------:R-:W-:Y:S01]  /*29d70*/  MOV R16, R0 ;  /* 0x0000000000107202 */ /* 0x000fe20000000f00 */
[----:B------:R-:W-:Y:S02]  /*29d80*/  IMAD.U32 R17, RZ, RZ, UR4 ;  /* 0x00000004ff117e24 */ /* 0x000fe4000f8e00ff */
[----:B------:R-:W-:Y:S02]  /*29d90*/  IMAD.U32 R18, RZ, RZ, UR5 ;  /* 0x00000005ff127e24 */ /* 0x000fe4000f8e00ff */
[----:B------:R-:W-:-:S07]  /*29da0*/  IMAD.U32 R19, RZ, RZ, UR6 ;  /* 0x00000006ff137e24 */ /* 0x000fce000f8e00ff */
.L_x_2217:
[----:B------:R1:W3:Y:S01]  /*29db0*/  LDL R3, [R1] ;  /* 0x0000000001037983 */ /* 0x0002e20000100800 */
[----:B------:R-:W4:Y:S01]  /*29dc0*/  S2R R0, SR_TID.X ;  /* 0x0000000000007919 */ /* 0x000f220000002100 */
[----:B------:R-:W-:Y:S05]  /*29dd0*/  WARPSYNC.ALL ;  /* 0x0000000000007948 */ /* 0x000fea0003800000 */
[----:B----4-:R-:W-:Y:S01]  /*29de0*/  LOP3.LUT R0, R0, 0x1f, RZ, 0xc0, !PT ;  /* 0x0000001f00007812 */ /* 0x010fe200078ec0ff */
[----:B------:R-:W-:Y:S03]  /*29df0*/  BAR.SYNC.DEFER_BLOCKING 0x4, 0x180 ;  /* 0x0106000000007b1d */ /* 0x000fe60000010000 */
[----:B------:R-:W-:-:S13]  /*29e00*/  ISETP.NE.AND P0, PT, R0, RZ, PT ;  /* 0x000000ff0000720c */ /* 0x000fda0003f05270 */
[----:B------:R-:W3:Y:S01]  /*29e10*/  @!P0 S2R R0, SR_CgaCtaId ;  /* 0x0000000000008919 */ /* 0x000ee20000008800 */
[----:B------:R-:W-:-:S04]  /*29e20*/  @!P0 MOV R2, 0x400 ;  /* 0x0000040000028802 */ /* 0x000fc80000000f00 */
[----:B---3--:R-:W-:-:S05]  /*29e30*/  @!P0 LEA R3, R0, R2, 0x18 ;  /* 0x0000000200038211 */ /* 0x008fca00078ec0ff */
[----:B------:R1:W-:Y:S04]  /*29e40*/  @!P0 STS.128 [R3+0x308d0], R16 ;  /* 0x0308d01003008388 */ /* 0x0003e80000000c00 */
[----:B------:R1:W-:Y:S01]  /*29e50*/  @!P0 STL [R1], R3 ;  /* 0x0000000301008387 */ /* 0x0003e20000100800 */
[----:B------:R-:W-:Y:S06]  /*29e60*/  BAR.ARV 0x5, 0x180 ;  /* 0x0146000000007b1d */ /* 0x000fec0000002000 */
.L_x_2206:
[----:B------:R-:W-:Y:S02]  /*29e70*/  ULDC UR4, c[0x0][0xc3c] ;  /* 0x00030f0000047ab9 */ /* 0x000fe40000000800 */
[----:B----4-:R-:W-:-:S13]  /*29e80*/  ISETP.GE.AND P0, PT, R19, UR4, PT ;  /* 0x0000000413007c0c */ /* 0x010fda000bf06270 */
[----:B------:R-:W-:Y:S05]  /*29e90*/  @!P0 BRA `(.L_x_2218) ;  /* 0xffffff7c004c8947 */ /* 0x000fea000383ffff */
[----:B------:R-:W-:Y:S05]  /*29ea0*/  BSYNC B8 ;  /* 0x0000000000087941 */ /* 0x000fea0003800000 */
.L_x_2045:
[----:B---3--:R-:W3:Y:S01]  /*29eb0*/  LDL.LU R0, [R1+0x48] ;  /* 0x0000480001007983 */ /* 0x008ee20000300800 */
[----:B------:R-:W-:Y:S01]  /*29ec0*/  BSSY B0, `(.L_x_2219) ;  /* 0x000000b000007945 */ /* 0x000fe20003800000 */
[----:B------:R-:W4:Y:S01]  /*29ed0*/  S2R R5, SR_CgaCtaId ;  /* 0x0000000000057919 */ /* 0x000f220000008800 */
[----:B---3--:R-:W-:-:S05]  /*29ee0*/  VIADD R0, R0, 0x1 ;  /* 0x0000000100007836 */ /* 0x008fca0000000000 */
[----:B0-----:R-:W-:-:S04]  /*29ef0*/  LEA.HI R2, R0, R0, RZ, 0x1 ;  /* 0x0000000000027211 */ /* 0x001fc800078f08ff */
[----:B-1----:R-:W-:-:S04]  /*29f00*/  LOP3.LUT R3, R2, 0xfffffffe, RZ, 0xc0, !PT ;  /* 0xfffffffe02037812 */ /* 0x002fc800078ec0ff */
[----:B------:R-:W-:Y:S02]  /*29f10*/  IADD3 R3, R0, -R3, RZ ;  /* 0x8000000300037210 */ /* 0x000fe40007ffe0ff */
[----:B------:R-:W-:Y:S02]  /*29f20*/  MOV R0, 0x400 ;  /* 0x0000040000007802 */ /* 0x000fe40000000f00 */
[----:B------:R-:W-:Y:S02]  /*29f30*/  SHF.L.U32 R3, R3, 0x1f, RZ ;  /* 0x0000001f03037819 */ /* 0x000fe400000006ff */
[----:B----4-:R-:W-:-:S04]  /*29f40*/  LEA R0, R5, R0, 0x18 ;  /* 0x0000000005007211 */ /* 0x010fc800078ec0ff */
[----:B------:R-:W0:Y:S02]  /*29f50*/  SYNCS.PHASECHK.TRANS64.TRYWAIT P0, [R0+URZ+0x30820], R3 ;  /* 0x03082003000075a7 */ /* 0x000e24000800017f */
[----:B0-----:R-:W-:Y:S05]  /*29f60*/  @!P0 BRA `(.L_x_2220) ;  /* 0x0000003000c48947 */ /* 0x001fea0003800000 */
.L_x_2350:
[----:B------:R-:W-:Y:S05]  /*29f70*/  BSYNC B0 ;  /* 0x0000000000007941 */ /* 0x000fea0003800000 */
.L_x_2219:
[----:B------:R-:W-:-:S03]  /*29f80*/  UMOV UR4, 0xffffffff ;  /* 0xffffffff00047882 */ /* 0x000fc60000000000 */
[----:B------:R-:W-:Y:S05]  /*29f90*/  BRA.DIV UR4, `(.L_x_2221) ;  /* 0x0000003204cc7947 */ /* 0x000fea000b800000 */
[----:B------:R-:W1:Y:S02]  /*29fa0*/  S2R R2, SR_TID.X ;  /* 0x0000000000027919 */ /* 0x000e640000002100 */
[----:B-1----:R-:W-:-:S04]  /*29fb0*/  SHF.R.U32.HI R2, RZ, 0x5, R2 ;  /* 0x00000005ff027819 */ /* 0x002fc80000011602 */
[----:B------:R-:W-:-:S05]  /*29fc0*/  LOP3.LUT R2, R2, 0x3, RZ, 0xc0, !PT ;  /* 0x0000000302027812 */ /* 0x000fca00078ec0ff */
[----:B------:R1:W3:Y:S02]  /*29fd0*/  SHFL.IDX PT, R14, R2, RZ, 0x1f ;  /* 0x00001fff020e7589 */ /* 0x0002e400000e0000 */
.L_x_2353:
[----:B---3--:R-:W-:-:S13]  /*29fe0*/  ISETP.NE.AND P0, PT, R14, RZ, PT ;  /* 0x000000ff0e00720c */ /* 0x008fda0003f05270 */
[----:B------:R-:W-:Y:S05]  /*29ff0*/  @P0 BRA `(.L_x_1746) ;  /* 0x00000000009c0947 */ /* 0x000fea0003800000 */
[----:B------:R-:W-:-:S03]  /*2a000*/  UMOV UR4, 0xffffffff ;  /* 0xffffffff00047882 */ /* 0x000fc60000000000 */
[----:B------:R-:W-:Y:S05]  /*2a010*/  BRA.DIV UR4, `(.L_x_2222) ;  /* 0x0000003204e07947 */ /* 0x000fea000b800000 */
[----:B------:R-:W-:-:S13]  /*2a020*/  ELECT P6, URZ, PT ;  /* 0x00000000003f782f */ /* 0x000fda00038c0000 */
.L_x_2356:
[----:B------:R-:W-:Y:S05]  /*2a030*/  @!P6 BRA `(.L_x_1746) ;  /* 0x00000000008ce947 */ /* 0x000fea0003800000 */
[----:B-1----:R-:W3:Y:S02]  /*2a040*/  LDL R2, [R1+0x94] ;  /* 0x0000940001027983 */ /* 0x002ee40000100800 */
[----:B---3--:R-:W-:-:S13]  /*2a050*/  R2UR UR4, R2 ;  /* 0x00000000020472ca */ /* 0x008fda00000e0000 */
[----:B------:R-:W-:-:S06]  /*2a060*/  ULOP3.LUT UR4, UR4, 0x2, URZ, 0xfc, !UPT ;  /* 0x0000000204047892 */ /* 0x000fcc000f8efc3f */
[----:B------:R-:W-:-:S05]  /*2a070*/  IMAD.U32 R2, RZ, RZ, UR4 ;  /* 0x00000004ff027e24 */ /* 0x000fca000f8e00ff */
[----:B------:R-:W-:-:S13]  /*2a080*/  ISETP.NE.AND P2, PT, R2, 0x3, PT ;  /* 0x000000030200780c */ /* 0x000fda0003f45270 */
[----:B------:R-:W-:Y:S05]  /*2a090*/  @!P2 BRA `(.L_x_2223) ;  /* 0x000000000004a947 */ /* 0x000fea0003800000 */
[----:B------:R-:W-:Y:S01]  /*2a0a0*/  BPT.TRAP 0x1 ;  /* 0x000000040000795c */ /* 0x000fe20000300000 */
.L_x_2223:
        /* <DEDUP_REMOVED lines=10> */
[----:B------:R-:W-:Y:S02]  /*2a150*/  LOP3.LUT R4, R7, R4, RZ, 0x3c, !PT ;  /* 0x0000000407047212 */ /* 0x000fe400078e3cff */
[----:B------:R-:W-:-:S02]  /*2a160*/  LEA R7, R3, R2, 0x3 ;  /* 0x0000000203077211 */ /* 0x000fc400078e18ff */
[----:B------:R-:W-:Y:S01]  /*2a170*/  SHF.L.U32 R2, R4, 0x1f, RZ ;  /* 0x0000001f04027819 */ /* 0x000fe200000006ff */
[----:B0-----:R-:W-:Y:S06]  /*2a180*/  @!P0 BRA `(.L_x_2224) ;  /* 0x0000003000a48947 */ /* 0x001fec0003800000 */
.L_x_2357:
[----:B------:R-:W1:Y:S02]  /*2a190*/  SYNCS.PHASECHK.TRANS64.TRYWAIT P0, [R7+URZ], R2 ;  /* 0x00000002070075a7 */ /* 0x000e64000800017f */
[----:B-1----:R-:W-:Y:S05]  /*2a1a0*/  @!P0 BRA `(.L_x_2225) ;  /* 0x0000003000b08947 */ /* 0x002fea0003800000 */
.L_x_2358:
[----:B------:R-:W-:Y:S05]  /*2a1b0*/  @!P2 BRA `(.L_x_2226) ;  /* 0x000000000004a947 */ /* 0x000fea0003800000 */
[----:B------:R-:W-:Y:S01]  /*2a1c0*/  BPT.TRAP 0x1 ;  /* 0x000000040000795c */ /* 0x000fe20000300000 */
.L_x_2226:
[----:B------:R-:W2:Y:S01]  /*2a1d0*/  LDL.LU R4, [R1+0x4] ;  /* 0x0000040001047983 */ /* 0x000ea20000300800 */
[----:B------:R-:W-:-:S04]  /*2a1e0*/  VIADD R0, R0, 0x30860 ;  /* 0x0003086000007836 */ /* 0x000fc80000000000 */
[----:B--2---:R-:W-:-:S04]  /*2a1f0*/  IMAD R4, R4, 0x8, R0 ;  /* 0x0000000804047824 */ /* 0x004fc800078e0200 */
[----:B------:R-:W2:Y:S02]  /*2a200*/  SYNCS.PHASECHK.TRANS64.TRYWAIT P0, [R4+URZ], R5 ;  /* 0x00000005040075a7 */ /* 0x000ea4000800017f */
[----:B--2---:R-:W-:Y:S05]  /*2a210*/  @!P0 BRA `(.L_x_2227) ;  /* 0x0000003000a88947 */ /* 0x004fea0003800000 */
.L_x_2359:
[----:B------:R-:W-:-:S07]  /*2a220*/  IMAD R3, R3, 0x8, R0 ;  /* 0x0000000803037824 */ /* 0x000fce00078e0200 */
.L_x_2228:
[----:B---3--:R3:W4:Y:S02]  /*2a230*/  SYNCS.PHASECHK.TRANS64.TRYWAIT P0, [R3+URZ], R2 ;  /* 0x00000002030075a7 */ /* 0x008724000800017f */
[----:B----4-:R-:W-:Y:S05]  /*2a240*/  @!P0 NANOSLEEP.SYNCS 0x989680 ;  /* 0x009896800000895d */ /* 0x010fea0003900000 */
[----:B------:R-:W4:Y:S02]  /*2a250*/  @!P0 SYNCS.PHASECHK.TRANS64 P0, [R3+URZ], R2 ;  /* 0x00000002030085a7 */ /* 0x000f24000800007f */
[----:B----4-:R-:W-:Y:S05]  /*2a260*/  @!P0 BRA `(.L_x_2228) ;  /* 0xfffffffc00f08947 */ /* 0x010fea000383ffff */
.L_x_1746:
[----:B------:R-:W-:Y:S05]  /*2a270*/  BSYNC B9 ;  /* 0x0000000000097941 */ /* 0x000fea0003800000 */
.L_x_1743:
[----:B------:R-:W-:Y:S05]  /*2a280*/  EXIT ;  /* 0x000000000000794d */ /* 0x000fea0003800000 */
.L_x_1772:
[----:B0-----:R0:W1:Y:S02]  /*2a290*/  SYNCS.PHASECHK.TRANS64.TRYWAIT P5, [R98+URZ+0x30890], R107 ;  /* 0x0308906b620075a7 */ /* 0x00106400080a017f */
[----:B-1----:R-:W-:Y:S05]  /*2a2a0*/  @!P5 NANOSLEEP.SYNCS 0x989680 ;  /* 0x009896800000d95d */ /* 0x002fea0003900000 */
[----:B------:R-:W1:Y:S02]  /*2a2b0*/  @!P5 SYNCS.PHASECHK.TRANS64 P5, [R98+URZ+0x30890], R107 ;  /* 0x0308906b6200d5a7 */ /* 0x000e6400080a007f */
[----:B-1----:R-:W-:Y:S05]  /*2a2c0*/  @!P5 BRA `(.L_x_1772) ;  /* 0xfffffffc00f0d947 */ /* 0x002fea000383ffff */
[----:B------:R-:W-:Y:S05]  /*2a2d0*/  BRA `(.L_x_2229) ;  /* 0xfffffd9400447947 */ /* 0x000fea000383ffff */
.L_x_1810:
[----:B-1----:R1:W3:Y:S02]  /*2a2e0*/  SYNCS.PHASECHK.TRANS64.TRYWAIT P5, [R98+URZ+0x30890], R107 ;  /* 0x0308906b620075a7 */ /* 0x0022e400080a017f */
[----:B---3--:R-:W-:Y:S05]  /*2a2f0*/  @!P5 NANOSLEEP.SYNCS 0x989680 ;  /* 0x009896800000d95d */ /* 0x008fea0003900000 */
[----:B------:R-:W3:Y:S02]  /*2a300*/  @!P5 SYNCS.PHASECHK.TRANS64 P5, [R98+URZ+0x30890], R107 ;  /* 0x0308906b6200d5a7 */ /* 0x000ee400080a007f */
[----:B---3--:R-:W-:Y:S05]  /*2a310*/  @!P5 BRA `(.L_x_1810) ;  /* 0xfffffffc00f0d947 */ /* 0x008fea000383ffff */
[----:B------:R-:W-:Y:S05]  /*2a320*/  BRA `(.L_x_2230) ;  /* 0xfffffdb400fc7947 */ /* 0x000fea000383ffff */
.L_x_1827:
[----:B0-----:R0:W1:Y:S02]  /*2a330*/  SYNCS.PHASECHK.TRANS64.TRYWAIT P0, [R98+URZ+0x30890], R107 ;  /* 0x0308906b620075a7 */ /* 0x001064000800017f */
[----:B-1----:R-:W-:Y:S05]  /*2a340*/  @!P0 NANOSLEEP.SYNCS 0x989680 ;  /* 0x009896800000895d */ /* 0x002fea0003900000 */
[----:B------:R-:W1:Y:S02]  /*2a350*/  @!P0 SYNCS.PHASECHK.TRANS64 P0, [R98+URZ+0x30890], R107 ;  /* 0x0308906b620085a7 */ /* 0x000e64000800007f */
[----:B-1----:R-:W-:Y:S05]  /*2a360*/  @!P0 BRA `(.L_x_1827) ;  /* 0xfffffffc00f08947 */ /* 0x002fea000383ffff */
[----:B------:R-:W-:Y:S05]  /*2a370*/  BRA `(.L_x_2231) ;  /* 0xfffffdd8008c7947 */ /* 0x000fea000383ffff */
.L_x_1833:
[----:B-1----:R1:W2:Y:S02]  /*2a380*/  SYNCS.PHASECHK.TRANS64.TRYWAIT P1, [R98+URZ+0x308b0], R107 ;  /* 0x0308b06b620075a7 */ /* 0x0022a4000802017f */
[----:B--2---:R-:W-:Y:S05]  /*2a390*/  @!P1 NANOSLEEP.SYNCS 0x989680 ;  /* 0x009896800000995d */ /* 0x004fea0003900000 */
[----:B------:R-:W2:Y:S02]  /*2a3a0*/  @!P1 SYNCS.PHASECHK.TRANS64 P1, [R98+URZ+0x308b0], R107 ;  /* 0x0308b06b620095a7 */ /* 0x000ea4000802007f */
[----:B--2---:R-:W-:Y:S05]  /*2a3b0*/  @!P1 BRA `(.L_x_1833) ;  /* 0xfffffffc00f09947 */ /* 0x004fea000383ffff */
[----:B------:R-:W-:Y:S05]  /*2a3c0*/  BRA `(.L_x_2232) ;  /* 0xfffffddc00747947 */ /* 0x000fea000383ffff */
.L_x_1861:
        /* <DEDUP_REMOVED lines=8> */
.L_x_2234:
[----:B------:R-:W-:Y:S05]  /*2a450*/  BSYNC B1 ;  /* 0x0000000000017941 */ /* 0x000fea0003800000 */
.L_x_2233:
        /* <DEDUP_REMOVED lines=8> */
.L_x_2235:
[----:B------:R-:W-:Y:S02]  /*2a4e0*/  IMAD.MOV.U32 R13, RZ, RZ, R7 ;  /* 0x000000ffff0d7224 */ /* 0x000fe400078e0007 */
[----:B------:R-:W-:-:S07]  /*2a4f0*/  IMAD.MOV.U32 R4, RZ, RZ, R14 ;  /* 0x000000ffff047224 */ /* 0x000fce00078e000e */
[----:B------:R-:W-:Y:S05]  /*2a500*/  WARPSYNC.COLLECTIVE R15, `(.L_x_2236) ;  /* 0x000000000f087348 */ /* 0x000fea0003c00000 */
[----:B------:R0:W1:Y:S02]  /*2a510*/  SHFL.IDX P6, R14, R13, R12, R11 ;  /* 0x0000000c0d0e7389 */ /* 0x00006400000c000b */
[----:B01----:R-:W-:Y:S01]  /*2a520*/  ENDCOLLECTIVE ;  /* 0x000000000000791b */ /* 0x003fe20003800000 */
.L_x_2236:
[----:B------:R-:W-:Y:S01]  /*2a530*/  IMAD.MOV.U32 R13, RZ, RZ, R0 ;  /* 0x000000ffff0d7224 */ /* 0x000fe200078e0000 */
[----:B------:R-:W-:-:S07]  /*2a540*/  MOV R9, R14 ;  /* 0x0000000e00097202 */ /* 0x000fce0000000f00 */
[----:B------:R-:W-:Y:S05]  /*2a550*/  WARPSYNC.COLLECTIVE R15, `(.L_x_2237) ;  /* 0x000000000f087348 */ /* 0x000fea0003c00000 */
[----:B------:R0:W1:Y:S02]  /*2a560*/  SHFL.IDX P6, R14, R13, R12, R11 ;  /* 0x0000000c0d0e7389 */ /* 0x00006400000c000b */
[----:B01----:R-:W-:Y:S01]  /*2a570*/  ENDCOLLECTIVE ;  /* 0x000000000000791b */ /* 0x003fe20003800000 */
.L_x_2237:
[----:B------:R-:W-:Y:S05]  /*2a580*/  BRA `(.L_x_2238) ;  /* 0xfffffdf0008c7947 */ /* 0x000fea000383ffff */
.L_x_1864:
[----:B------:R-:W-:Y:S01]  /*2a590*/  BSSY B1, `(.L_x_2239) ;  /* 0x0000008000017945 */ /* 0x000fe20003800000 */
[----:B------:R-:W-:Y:S01]  /*2a5a0*/  IMAD.MOV.U32 R13, RZ, RZ, R6 ;  /* 0x000000ffff0d7224 */ /* 0x000fe200078e0006 */
[----:B------:R-:W-:Y:S01]  /*2a5b0*/  MOV R15, 0xffffffff ;  /* 0xffffffff000f7802 */ /* 0x000fe20000000f00 */
[----:B------:R-:W-:Y:S02]  /*2a5c0*/  IMAD.MOV.U32 R12, RZ, RZ, 0x1 ;  /* 0x00000001ff0c7424 */ /* 0x000fe400078e00ff */
[----:B------:R-:W-:-:S07]  /*2a5d0*/  IMAD.MOV.U32 R11, RZ, RZ, 0x181f ;  /* 0x0000181fff0b7424 */ /* 0x000fce00078e00ff */
[----:B0---4-:R-:W-:Y:S05]  /*2a5e0*/  WARPSYNC.COLLECTIVE R15, `(.L_x_2240) ;  /* 0x000000000f087348 */ /* 0x011fea0003c00000 */
[----:B----4-:R1:W2:Y:S02]  /*2a5f0*/  SHFL.IDX P6, R14, R13, R12, R11 ;  /* 0x0000000c0d0e7389 */ /* 0x0102a400000c000b */
[----:B012---:R-:W-:Y:S01]  /*2a600*/  ENDCOLLECTIVE ;  /* 0x000000000000791b */ /* 0x007fe20003800000 */
.L_x_2240:
[----:B------:R-:W-:Y:S05]  /*2a610*/  BSYNC B1 ;  /* 0x0000000000017941 */ /* 0x000fea0003800000 */
.L_x_2239:
[----:B------:R-:W-:Y:S01]  /*2a620*/  IMAD.MOV.U32 R13, RZ, RZ, R3 ;  /* 0x000000ffff0d7224 */ /* 0x000fe200078e0003 */
[----:B------:R-:W-:Y:S01]  /*2a630*/  MOV R15, 0xffffffff ;  /* 0xffffffff000f7802 */ /* 0x000fe20000000f00 */
[----:B------:R-:W-:Y:S02]  /*2a640*/  IMAD.MOV.U32 R12, RZ, RZ, 0x1 ;  /* 0x00000001ff0c7424 */ /* 0x000fe400078e00ff */
[----:B------:R-:W-:Y:S02]  /*2a650*/  IMAD.MOV.U32 R11, RZ, RZ, 0x181f ;  /* 0x0000181fff0b7424 */ /* 0x000fe400078e00ff */
[----:B------:R-:W-:-:S07]  /*2a660*/  IMAD.MOV.U32 R5, RZ, RZ, R14 ;  /* 0x000000ffff057224 */ /* 0x000fce00078e000e */
[----:B------:R-:W-:Y:S05]  /*2a670*/  WARPSYNC.COLLECTIVE R15, `(.L_x_2241) ;  /* 0x000000000f087348 */ /* 0x000fea0003c00000 */
[----:B------:R0:W1:Y:S02]  /*2a680*/  SHFL.IDX P6, R14, R13, R12, R11 ;  /* 0x0000000c0d0e7389 */ /* 0x00006400000c000b */
[----:B01----:R-:W-:Y:S01]  /*2a690*/  ENDCOLLECTIVE ;  /* 0x000000000000791b */ /* 0x003fe20003800000 */
.L_x_2241:
[----:B------:R-:W-:Y:S02]  /*2a6a0*/  IMAD.MOV.U32 R13, RZ, RZ, R7 ;  /* 0x000000ffff0d7224 */ /* 0x000fe400078e0007 */
[----:B------:R-:W-:-:S07]  /*2a6b0*/  IMAD.MOV.U32 R4, RZ, RZ, R14 ;  /* 0x000000ffff047224 */ /* 0x000fce00078e000e */
[----:B------:R-:W-:Y:S05]  /*2a6c0*/  WARPSYNC.COLLECTIVE R15, `(.L_x_2242) ;  /* 0x000000000f087348 */ /* 0x000fea0003c00000 */
[----:B------:R0:W1:Y:S02]  /*2a6d0*/  SHFL.IDX P6, R14, R13, R12, R11 ;  /* 0x0000000c0d0e7389 */ /* 0x00006400000c000b */
[----:B01----:R-:W-:Y:S01]  /*2a6e0*/  ENDCOLLECTIVE ;  /* 0x000000000000791b */ /* 0x003fe20003800000 */
.L_x_2242:
[----:B------:R-:W-:Y:S02]  /*2a6f0*/  IMAD.MOV.U32 R13, RZ, RZ, R0 ;  /* 0x000000ffff0d7224 */ /* 0x000fe400078e0000 */
[----:B------:R-:W-:-:S07]  /*2a700*/  IMAD.MOV.U32 R9, RZ, RZ, R14 ;  /* 0x000000ffff097224 */ /* 0x000fce00078e000e */
[----:B------:R-:W-:Y:S05]  /*2a710*/  WARPSYNC.COLLECTIVE R15, `(.L_x_2243) ;  /* 0x000000000f087348 */ /* 0x000fea0003c00000 */
[----:B------:R0:W1:Y:S02]  /*2a720*/  SHFL.IDX P6, R14, R13, R12, R11 ;  /* 0x0000000c0d0e7389 */ /* 0x00006400000c000b */
[----:B01----:R-:W-:Y:S01]  /*2a730*/  ENDCOLLECTIVE ;  /* 0x000000000000791b */ /* 0x003fe20003800000 */
.L_x_2243:
[----:B------:R-:W-:Y:S05]  /*2a740*/  BRA `(.L_x_2244) ;  /* 0xfffffdf400787947 */ /* 0x000fea000383ffff */
.L_x_1867:
[----:B------:R-:W-:Y:S01]  /*2a750*/  BSSY B1, `(.L_x_2245) ;  /* 0x0000008000017945 */ /* 0x000fe20003800000 */
[----:B------:R-:W-:Y:S01]  /*2a760*/  MOV R13, R6 ;  /* 0x00000006000d7202 */ /* 0x000fe20000000f00 */
[----:B------:R-:W-:Y:S02]  /*2a770*/  IMAD.MOV.U32 R12, RZ, RZ, 0x2 ;  /* 0x00000002ff0c7424 */ /* 0x000fe400078e00ff */
[----:B------:R-:W-:Y:S02]  /*2a780*/  IMAD.MOV.U32 R11, RZ, RZ, 0x181f ;  /* 0x0000181fff0b7424 */ /* 0x000fe400078e00ff */
[----:B------:R-:W-:-:S07]  /*2a790*/  IMAD.MOV.U32 R15, RZ, RZ, -0x1 ;  /* 0xffffffffff0f7424 */ /* 0x000fce00078e00ff */
[----:B-1--4-:R-:W-:Y:S05]  /*2a7a0*/  WARPSYNC.COLLECTIVE R15, `(.L_x_2246) ;  /* 0x000000000f087348 */ /* 0x012fea0003c00000 */
[----:B----4-:R0:W2:Y:S02]  /*2a7b0*/  SHFL.IDX P6, R14, R13, R12, R11 ;  /* 0x0000000c0d0e7389 */ /* 0x0100a400000c000b */
[----:B012---:R-:W-:Y:S01]  /*2a7c0*/  ENDCOLLECTIVE ;  /* 0x000000000000791b */ /* 0x007fe20003800000 */
.L_x_2246:
[----:B------:R-:W-:Y:S05]  /*2a7d0*/  BSYNC B1 ;  /* 0x0000000000017941 */ /* 0x000fea0003800000 */
.L_x_2245:
[----:B------:R-:W-:Y:S01]  /*2a7e0*/  MOV R13, R3 ;  /* 0x00000003000d7202 */ /* 0x000fe20000000f00 */
[----:B------:R-:W-:Y:S02]  /*2a7f0*/  IMAD.MOV.U32 R12, RZ, RZ, 0x2 ;  /* 0x00000002ff0c7424 */ /* 0x000fe400078e00ff */
[----:B------:R-:W-:Y:S02]  /*2a800*/  IMAD.MOV.U32 R11, RZ, RZ, 0x181f ;  /* 0x0000181fff0b7424 */ /* 0x000fe400078e00ff */
[----:B------:R-:W-:Y:S02]  /*2a810*/  IMAD.MOV.U32 R15, RZ, RZ, -0x1 ;  /* 0xffffffffff0f7424 */ /* 0x000fe400078e00ff */
[----:B------:R-:W-:-:S07]  /*2a820*/  IMAD.MOV.U32 R5, RZ, RZ, R14 ;  /* 0x000000ffff057224 */ /* 0x000fce00078e000e */
[----:B------:R-:W-:Y:S05]  /*2a830*/  WARPSYNC.COLLECTIVE R15, `(.L_x_2247) ;  /* 0x000000000f087348 */ /* 0x000fea0003c00000 */
[----:B------:R0:W1:Y:S02]  /*2a840*/  SHFL.IDX P6, R14, R13, R12, R11 ;  /* 0x0000000c0d0e7389 */ /* 0x00006400000c000b */
[----:B01----:R-:W-:Y:S01]  /*2a850*/  ENDCOLLECTIVE ;  /* 0x000000000000791b */ /* 0x003fe20003800000 */
.L_x_2247:
[----:B------:R-:W-:Y:S01]  /*2a860*/  MOV R13, R7 ;  /* 0x00000007000d7202 */ /* 0x000fe20000000f00 */
[----:B------:R-:W-:-:S07]  /*2a870*/  IMAD.MOV.U32 R4, RZ, RZ, R14 ;  /* 0x000000ffff047224 */ /* 0x000fce00078e000e */
[----:B------:R-:W-:Y:S05]  /*2a880*/  WARPSYNC.COLLECTIVE R15, `(.L_x_2248) ;  /* 0x000000000f087348 */ /* 0x000fea0003c00000 */
[----:B------:R0:W1:Y:S02]  /*2a890*/  SHFL.IDX P6, R14, R13, R12, R11 ;  /* 0x0000000c0d0e7389 */ /* 0x00006400000c000b */
[----:B01----:R-:W-:Y:S01]  /*2a8a0*/  ENDCOLLECTIVE ;  /* 0x000000000000791b */ /* 0x003fe20003800000 */
.L_x_2248:
[----:B------:R-:W-:Y:S02]  /*2a8b0*/  IMAD.MOV.U32 R13, RZ, RZ, R0 ;  /* 0x000000ffff0d7224 */ /* 0x000fe400078e0000 */
[----:B------:R-:W-:-:S07]  /*2a8c0*/  IMAD.MOV.U32 R9, RZ, RZ, R14 ;  /* 0x000000ffff097224 */ /* 0x000fce00078e000e */
[----:B------:R-:W-:Y:S05]  /*2a8d0*/  WARPSYNC.COLLECTIVE R15, `(.L_x_2249) ;  /* 0x000000000f087348 */ /* 0x000fea0003c00000 */
[----:B------:R0:W1:Y:S02]  /*2a8e0*/  SHFL.IDX P6, R14, R13, R12, R11 ;  /* 0x0000000c0d0e7389 */ /* 0x00006400000c000b */
[----:B01----:R-:W-:Y:S01]  /*2a8f0*/  ENDCOLLECTIVE ;  /* 0x000000000000791b */ /* 0x003fe20003800000 */
.L_x_2249:
[----:B------:R-:W-:Y:S05]  /*2a900*/  BRA `(.L_x_2250) ;  /* 0xfffffdf8005c7947 */ /* 0x000fea000383ffff */
.L_x_1870:
[----:B------:R-:W-:Y:S01]  /*2a910*/  BSSY B1, `(.L_x_2251) ;  /* 0x0000008000017945 */ /* 0x000fe20003800000 */
[----:B------:R-:W-:Y:S01]  /*2a920*/  IMAD.MOV.U32 R13, RZ, RZ, R6 ;  /* 0x000000ffff0d7224 */ /* 0x000fe200078e0006 */
[----:B------:R-:W-:Y:S01]  /*2a930*/  MOV R11, 0x181f ;  /* 0x0000181f000b7802 */ /* 0x000fe20000000f00 */
[----:B------:R-:W-:Y:S02]  /*2a940*/  IMAD.MOV.U32 R12, RZ, RZ, 0x3 ;  /* 0x00000003ff0c7424 */ /* 0x000fe400078e00ff */
[----:B------:R-:W-:-:S07]  /*2a950*/  IMAD.MOV.U32 R15, RZ, RZ, -0x1 ;  /* 0xffffffffff0f7424 */ /* 0x000fce00078e00ff */
[----:B-1--4-:R-:W-:Y:S05]  /*2a960*/  WARPSYNC.COLLECTIVE R15, `(.L_x_2252) ;  /* 0x000000000f087348 */ /* 0x012fea0003c00000 */
[----:B------:R0:W2:Y:S02]  /*2a970*/  SHFL.IDX P6, R14, R13, R12, R11 ;  /* 0x0000000c0d0e7389 */ /* 0x0000a400000c000b */
[----:B012-4-:R-:W-:Y:S01]  /*2a980*/  ENDCOLLECTIVE ;  /* 0x000000000000791b */ /* 0x017fe20003800000 */
.L_x_2252:
[----:B------:R-:W-:Y:S05]  /*2a990*/  BSYNC B1 ;  /* 0x0000000000017941 */ /* 0x000fea0003800000 */
.L_x_2251:
[----:B------:R-:W-:Y:S01]  /*2a9a0*/  IMAD.MOV.U32 R13, RZ, RZ, R3 ;  /* 0x000000ffff0d7224 */ /* 0x000fe200078e0003 */
[----:B------:R-:W-:Y:S01]  /*2a9b0*/  MOV R11, 0x181f ;  /* 0x0000181f000b7802 */ /* 0x000fe20000000f00 */
[----:B------:R-:W-:Y:S02]  /*2a9c0*/  IMAD.MOV.U32 R12, RZ, RZ, 0x3 ;  /* 0x00000003ff0c7424 */ /* 0x000fe400078e00ff */
[----:B------:R-:W-:Y:S02]  /*2a9d0*/  IMAD.MOV.U32 R15, RZ, RZ, -0x1 ;  /* 0xffffffffff0f7424 */ /* 0x000fe400078e00ff */
[----:B------:R-:W-:-:S07]  /*2a9e0*/  IMAD.MOV.U32 R9, RZ, RZ, R14 ;  /* 0x000000ffff097224 */ /* 0x000fce00078e000e */
[----:B------:R-:W-:Y:S05]  /*2a9f0*/  WARPSYNC.COLLECTIVE R15, `(.L_x_2253) ;  /* 0x000000000f087348 */ /* 0x000fea0003c00000 */
[----:B------:R0:W1:Y:S02]  /*2aa00*/  SHFL.IDX P6, R14, R13, R12, R11 ;  /* 0x0000000c0d0e7389 */ /* 0x00006400000c000b */
[----:B01----:R-:W-:Y:S01]  /*2aa10*/  ENDCOLLECTIVE ;  /* 0x000000000000791b */ /* 0x003fe20003800000 */
.L_x_2253:
[----:B------:R-:W-:Y:S02]  /*2aa20*/  IMAD.MOV.U32 R13, RZ, RZ, R7 ;  /* 0x000000ffff0d7224 */ /* 0x000fe400078e0007 */
[----:B------:R-:W-:-:S07]  /*2aa30*/  IMAD.MOV.U32 R8, RZ, RZ, R14 ;  /* 0x000000ffff087224 */ /* 0x000fce00078e000e */
[----:B------:R-:W-:Y:S05]  /*2aa40*/  WARPSYNC.COLLECTIVE R15, `(.L_x_2254) ;  /* 0x000000000f087348 */ /* 0x000fea0003c00000 */
[----:B------:R0:W1:Y:S02]  /*2aa50*/  SHFL.IDX P6, R14, R13, R12, R11 ;  /* 0x0000000c0d0e7389 */ /* 0x00006400000c000b */
[----:B01----:R-:W-:Y:S01]  /*2aa60*/  ENDCOLLECTIVE ;  /* 0x000000000000791b */ /* 0x003fe20003800000 */
.L_x_2254:
[----:B------:R-:W-:Y:S01]  /*2aa70*/  MOV R13, R0 ;  /* 0x00000000000d7202 */ /* 0x000fe20000000f00 */
[----:B------:R-:W-:-:S07]  /*2aa80*/  IMAD.MOV.U32 R79, RZ, RZ, R14 ;  /* 0x000000ffff4f7224 */ /* 0x000fce00078e000e */
[----:B------:R-:W-:Y:S05]  /*2aa90*/  WARPSYNC.COLLECTIVE R15, `(.L_x_2255) ;  /* 0x000000000f087348 */ /* 0x000fea0003c00000 */
[----:B------:R0:W1:Y:S02]  /*2aaa0*/  SHFL.IDX P6, R14, R13, R12, R11 ;  /* 0x0000000c0d0e7389 */ /* 0x00006400000c000b */
[----:B01----:R-:W-:Y:S01]  /*2aab0*/  ENDCOLLECTIVE ;  /* 0x000000000000791b */ /* 0x003fe20003800000 */
.L_x_2255:
[----:B------:R-:W-:Y:S01]  /*2aac0*/  IMAD.MOV.U32 R78, RZ, RZ, R14 ;  /* 0x000000ffff4e7224 */ /* 0x000fe200078e000e */
[----:B------:R-:W-:Y:S06]  /*2aad0*/  BRA `(.L_x_2256) ;  /* 0xfffffdfc00447947 */ /* 0x000fec000383ffff */
.L_x_1874:
[----:B0-----:R0:W1:Y:S02]  /*2aae0*/  SYNCS.PHASECHK.TRANS64.TRYWAIT P0, [R16+URZ+0x30800], R113 ;  /* 0x03080071100075a7 */ /* 0x001064000800017f */
[----:B-1----:R-:W-:Y:S05]  /*2aaf0*/  @!P0 NANOSLEEP.SYNCS 0x989680 ;  /* 0x009896800000895d */ /* 0x002fea0003900000 */
[----:B------:R-:W1:Y:S02]  /*2ab00*/  @!P0 SYNCS.PHASECHK.TRANS64 P0, [R16+URZ+0x30800], R113 ;  /* 0x03080071100085a7 */ /* 0x000e64000800007f */
[----:B-1----:R-:W-:Y:S05]  /*2ab10*/  @!P0 BRA `(.L_x_1874) ;  /* 0xfffffffc00f08947 */ /* 0x002fea000383ffff */
[----:B------:R-:W-:Y:S05]  /*2ab20*/  BRA `(.L_x_2257) ;  /* 0xfffffe0000947947 */ /* 0x000fea000383ffff */
.L_x_1906:
[----:B------:R-:W-:Y:S01]  /*2ab30*/  BSSY B1, `(.L_x_2258) ;  /* 0x0000008000017945 */ /* 0x000fe20003800000 */
[----:B------:R-:W-:Y:S01]  /*2ab40*/  IMAD.MOV.U32 R13, RZ, RZ, R6 ;  /* 0x000000ffff0d7224 */ /* 0x000fe200078e0006 */
[----:B------:R-:W-:Y:S01]  /*2ab50*/  MOV R15, 0xffffffff ;  /* 0xffffffff000f7802 */ /* 0x000fe20000000f00 */
[----:B------:R-:W-:Y:S02]  /*2ab60*/  IMAD.MOV.U32 R12, RZ, RZ, RZ ;  /* 0x000000ffff0c7224 */ /* 0x000fe400078e00ff */
[----:B------:R-:W-:-:S07]  /*2ab70*/  IMAD.MOV.U32 R11, RZ, RZ, 0x181f ;  /* 0x0000181fff0b7424 */ /* 0x000fce00078e00ff */
[----:B------:R-:W-:Y:S05]  /*2ab80*/  WARPSYNC.COLLECTIVE R15, `(.L_x_2259) ;  /* 0x000000000f087348 */ /* 0x000fea0003c00000 */
[----:B------:R0:W1:Y:S02]  /*2ab90*/  SHFL.IDX P6, R14, R13, R12, R11 ;  /* 0x0000000c0d0e7389 */ /* 0x00006400000c000b */
[----:B01----:R-:W-:Y:S01]  /*2aba0*/  ENDCOLLECTIVE ;  /* 0x000000000000791b */ /* 0x003fe20003800000 */
.L_x_2259:
[----:B------:R-:W-:Y:S05]  /*2abb0*/  BSYNC B1 ;  /* 0x0000000000017941 */ /* 0x000fea0003800000 */
.L_x_2258:
[----:B------:R-:W-:Y:S01]  /*2abc0*/  IMAD.MOV.U32 R13, RZ, RZ, R3 ;  /* 0x000000ffff0d7224 */ /* 0x000fe200078e0003 */
[----:B------:R-:W-:Y:S01]  /*2abd0*/  MOV R15, 0xffffffff ;  /* 0xffffffff000f7802 */ /* 0x000fe20000000f00 */
[----:B------:R-:W-:Y:S02]  /*2abe0*/  IMAD.MOV.U32 R12, RZ, RZ, RZ ;  /* 0x000000ffff0c7224 */ /* 0x000fe400078e00ff */
[----:B------:R-:W-:Y:S02]  /*2abf0*/  IMAD.MOV.U32 R11, RZ, RZ, 0x181f ;  /* 0x0000181fff0b7424 */ /* 0x000fe400078e00ff */
[----:B------:R-:W-:-:S07]  /*2ac00*/  IMAD.MOV.U32 R5, RZ, RZ, R14 ;  /* 0x000000ffff057224 */ /* 0x000fce00078e000e */
[----:B------:R-:W-:Y:S05]  /*2ac10*/  WARPSYNC.COLLECTIVE R15, `(.L_x_2260) ;  /* 0x000000000f087348 */ /* 0x000fea0003c00000 */
[----:B------:R0:W1:Y:S02]  /*2ac20*/  SHFL.IDX P6, R14, R13, R12, R11 ;  /* 0x0000000c0d0e7389 */ /* 0x00006400000c000b */
[----:B01----:R-:W-:Y:S01]  /*2ac30*/  ENDCOLLECTIVE ;  /* 0x000000000000791b */ /* 0x003fe20003800000 */
.L_x_2260:
[----:B------:R-:W-:Y:S02]  /*2ac40*/  IMAD.MOV.U32 R13, RZ, RZ, R7 ;  /* 0x000000ffff0d7224 */ /* 0x000fe400078e0007 */
[----:B------:R-:W-:-:S07]  /*2ac50*/  IMAD.MOV.U32 R4, RZ, RZ, R14 ;  /* 0x000000ffff047224 */ /* 0x000fce00078e000e */
[----:B------:R-:W-:Y:S05]  /*2ac60*/  WARPSYNC.COLLECTIVE R15, `(.L_x_2261) ;  /* 0x000000000f087348 */ /* 0x000fea0003c00000 */
[----:B------:R0:W1:Y:S02]  /*2ac70*/  SHFL.IDX P6, R14, R13, R12, R11 ;  /* 0x0000000c0d0e7389 */ /* 0x00006400000c000b */
[----:B01----:R-:W-:Y:S01]  /*2ac80*/  ENDCOLLECTIVE ;  /* 0x000000000000791b */ /* 0x003fe20003800000 */
.L_x_2261:
[----:B------:R-:W-:Y:S02]  /*2ac90*/  IMAD.MOV.U32 R13, RZ, RZ, R0 ;  /* 0x000000ffff0d7224 */ /* 0x000fe400078e0000 */
[----:B------:R-:W-:-:S07]  /*2aca0*/  IMAD.MOV.U32 R9, RZ, RZ, R14 ;  /* 0x000000ffff097224 */ /* 0x000fce00078e000e */
[----:B------:R-:W-:Y:S05]  /*2acb0*/  WARPSYNC.COLLECTIVE R15, `(.L_x_2262) ;  /* 0x000000000f087348 */ /* 0x000fea0003c00000 */
[----:B------:R0:W1:Y:S02]  /*2acc0*/  SHFL.IDX P6, R14, R13, R12, R11 ;  /* 0x0000000c0d0e7389 */ /* 0x00006400000c000b */
[----:B01----:R-:W-:Y:S01]  /*2acd0*/  ENDCOLLECTIVE ;  /* 0x000000000000791b */ /* 0x003fe20003800000 */
.L_x_2262:
[----:B------:R-:W-:Y:S05]  /*2ace0*/  BRA `(.L_x_2263) ;  /* 0xfffffe30006c7947 */ /* 0x000fea000383ffff */
.L_x_1909:
[----:B------:R-:W-:Y:S01]  /*2acf0*/  BSSY B1, `(.L_x_2264) ;  /* 0x0000008000017945 */ /* 0x000fe20003800000 */
[----:B------:R-:W-:Y:S01]  /*2ad00*/  MOV R13, R6 ;  /* 0x00000006000d7202 */ /* 0x000fe20000000f00 */
[----:B------:R-:W-:Y:S02]  /*2ad10*/  IMAD.MOV.U32 R12, RZ, RZ, 0x1 ;  /* 0x00000001ff0c7424 */ /* 0x000fe400078e00ff */
[----:B------:R-:W-:Y:S02]  /*2ad20*/  IMAD.MOV.U32 R11, RZ, RZ, 0x181f ;  /* 0x0000181fff0b7424 */ /* 0x000fe400078e00ff */
[----:B------:R-:W-:-:S07]  /*2ad30*/  IMAD.MOV.U32 R15, RZ, RZ, -0x1 ;  /* 0xffffffffff0f7424 */ /* 0x000fce00078e00ff */
[----:B0---4-:R-:W-:Y:S05]  /*2ad40*/  WARPSYNC.COLLECTIVE R15, `(.L_x_2265) ;  /* 0x000000000f087348 */ /* 0x011fea0003c00000 */
[----:B----4-:R1:W2:Y:S02]  /*2ad50*/  SHFL.IDX P6, R14, R13, R12, R11 ;  /* 0x0000000c0d0e7389 */ /* 0x0102a400000c000b */
[----:B012---:R-:W-:Y:S01]  /*2ad60*/  ENDCOLLECTIVE ;  /* 0x000000000000791b */ /* 0x007fe20003800000 */
.L_x_2265:
[----:B------:R-:W-:Y:S05]  /*2ad70*/  BSYNC B1 ;  /* 0x0000000000017941 */ /* 0x000fea0003800000 */
.L_x_2264:
        /* <DEDUP_REMOVED lines=8> */
.L_x_2266:
[----:B------:R-:W-:Y:S01]  /*2ae00*/  MOV R13, R7 ;  /* 0x00000007000d7202 */ /* 0x000fe20000000f00 */
[----:B------:R-:W-:-:S07]  /*2ae10*/  IMAD.MOV.U32 R4, RZ, RZ, R14 ;  /* 0x000000ffff047224 */ /* 0x000fce00078e000e */
[----:B------:R-:W-:Y:S05]  /*2ae20*/  WARPSYNC.COLLECTIVE R15, `(.L_x_2267) ;  /* 0x000000000f087348 */ /* 0x000fea0003c00000 */
[----:B------:R0:W1:Y:S02]  /*2ae30*/  SHFL.IDX P6, R14, R13, R12, R11 ;  /* 0x0000000c0d0e7389 */ /* 0x00006400000c000b */
[----:B01----:R-:W-:Y:S01]  /*2ae40*/  ENDCOLLECTIVE ;  /* 0x000000000000791b */ /* 0x003fe20003800000 */
.L_x_2267:
[----:B------:R-:W-:Y:S02]  /*2ae50*/  IMAD.MOV.U32 R13, RZ, RZ, R0 ;  /* 0x000000ffff0d7224 */ /* 0x000fe400078e0000 */
[----:B------:R-:W-:-:S07]  /*2ae60*/  IMAD.MOV.U32 R9, RZ, RZ, R14 ;  /* 0x000000ffff097224 */ /* 0x000fce00078e000e */
[----:B------:R-:W-:Y:S05]  /*2ae70*/  WARPSYNC.COLLECTIVE R15, `(.L_x_2268) ;  /* 0x000000000f087348 */ /* 0x000fea0003c00000 */
[----:B------:R0:W1:Y:S02]  /*2ae80*/  SHFL.IDX P6, R14, R13, R12, R11 ;  /* 0x0000000c0d0e7389 */ /* 0x00006400000c000b */
[----:B01----:R-:W-:Y:S01]  /*2ae90*/  ENDCOLLECTIVE ;  /* 0x000000000000791b */ /* 0x003fe20003800000 */
.L_x_2268:
[----:B------:R-:W-:Y:S05]  /*2aea0*/  BRA `(.L_x_2269) ;  /* 0xfffffe3400307947 */ /* 0x000fea000383ffff */
.L_x_1912:
[----:B------:R-:W-:Y:S01]  /*2aeb0*/  BSSY B1, `(.L_x_2270) ;  /* 0x0000008000017945 */ /* 0x000fe20003800000 */
[----:B------:R-:W-:Y:S01]  /*2aec0*/  IMAD.MOV.U32 R13, RZ, RZ, R6 ;  /* 0x000000ffff0d7224 */ /* 0x000fe200078e0006 */
[----:B------:R-:W-:Y:S01]  /*2aed0*/  MOV R11, 0x181f ;  /* 0x0000181f000b7802 */ /* 0x000fe20000000f00 */
[----:B------:R-:W-:Y:S02]  /*2aee0*/  IMAD.MOV.U32 R12, RZ, RZ, 0x2 ;  /* 0x00000002ff0c7424 */ /* 0x000fe400078e00ff */
[----:B------:R-:W-:-:S07]  /*2aef0*/  IMAD.MOV.U32 R15, RZ, RZ, -0x1 ;  /* 0xffffffffff0f7424 */ /* 0x000fce00078e00ff */
[----:B-1--4-:R-:W-:Y:S05]  /*2af00*/  WARPSYNC.COLLECTIVE R15, `(.L_x_2271) ;  /* 0x000000000f087348 */ /* 0x012fea0003c00000 */
[----:B----4-:R0:W2:Y:S02]  /*2af10*/  SHFL.IDX P6, R14, R13, R12, R11 ;  /* 0x0000000c0d0e7389 */ /* 0x0100a400000c000b */
[----:B012---:R-:W-:Y:S01]  /*2af20*/  ENDCOLLECTIVE ;  /* 0x000000000000791b */ /* 0x007fe20003800000 */
.L_x_2271:
[----:B------:R-:W-:Y:S05]  /*2af30*/  BSYNC B1 ;  /* 0x0000000000017941 */ /* 0x000fea0003800000 */
.L_x_2270:
        /* <DEDUP_REMOVED lines=8> */
.L_x_2272:
[----:B------:R-:W-:Y:S02]  /*2afc0*/  IMAD.MOV.U32 R13, RZ, RZ, R7 ;  /* 0x000000ffff0d7224 */ /* 0x000fe400078e0007 */
[----:B------:R-:W-:-:S07]  /*2afd0*/  IMAD.MOV.U32 R4, RZ, RZ, R14 ;  /* 0x000000ffff047224 */ /* 0x000fce00078e000e */
[----:B------:R-:W-:Y:S05]  /*2afe0*/  WARPSYNC.COLLECTIVE R15, `(.L_x_2273) ;  /* 0x000000000f087348 */ /* 0x000fea0003c00000 */
[----:B------:R0:W1:Y:S02]  /*2aff0*/  SHFL.IDX P6, R14, R13, R12, R11 ;  /* 0x0000000c0d0e7389 */ /* 0x00006400000c000b */
[----:B01----:R-:W-:Y:S01]  /*2b000*/  ENDCOLLECTIVE ;  /* 0x000000000000791b */ /* 0x003fe20003800000 */
.L_x_2273:
[----:B------:R-:W-:Y:S01]  /*2b010*/  MOV R13, R0 ;  /* 0x00000000000d7202 */ /* 0x000fe20000000f00 */
[----:B------:R-:W-:-:S07]  /*2b020*/  IMAD.MOV.U32 R9, RZ, RZ, R14 ;  /* 0x000000ffff097224 */ /* 0x000fce00078e000e */
[----:B------:R-:W-:Y:S05]  /*2b030*/  WARPSYNC.COLLECTIVE R15, `(.L_x_2274) ;  /* 0x000000000f087348 */ /* 0x000fea0003c00000 */
[----:B------:R0:W1:Y:S02]  /*2b040*/  SHFL.IDX P6, R14, R13, R12, R11 ;  /* 0x0000000c0d0e7389 */ /* 0x00006400000c000b */
[----:B01----:R-:W-:Y:S01]  /*2b050*/  ENDCOLLECTIVE ;  /* 0x000000000000791b */ /* 0x003fe20003800000 */
.L_x_2274:
[----:B------:R-:W-:Y:S05]  /*2b060*/  BRA `(.L_x_2275) ;  /* 0xfffffe3400dc7947 */ /* 0x000fea000383ffff */
.L_x_1915:
[----:B------:R-:W-:Y:S01]  /*2b070*/  BSSY B1, `(.L_x_2276) ;  /* 0x0000008000017945 */ /* 0x000fe20003800000 */
[----:B------:R-:W-:Y:S02]  /*2b080*/  IMAD.MOV.U32 R13, RZ, RZ, R6 ;  /* 0x000000ffff0d7224 */ /* 0x000fe400078e0006 */
[----:B------:R-:W-:Y:S02]  /*2b090*/  IMAD.MOV.U32 R12, RZ, RZ, 0x3 ;  /* 0x00000003ff0c7424 */ /* 0x000fe400078e00ff */
[----:B------:R-:W-:Y:S02]  /*2b0a0*/  IMAD.MOV.U32 R11, RZ, RZ, 0x181f ;  /* 0x0000181fff0b7424 */ /* 0x000fe400078e00ff */
[----:B------:R-:W-:-:S07]  /*2b0b0*/  IMAD.MOV.U32 R15, RZ, RZ, -0x1 ;  /* 0xffffffffff0f7424 */ /* 0x000fce00078e00ff */
[----:B-1--4-:R-:W-:Y:S05]  /*2b0c0*/  WARPSYNC.COLLECTIVE R15, `(.L_x_2277) ;  /* 0x000000000f087348 */ /* 0x012fea0003c00000 */
[----:B------:R0:W2:Y:S02]  /*2b0d0*/  SHFL.IDX P6, R14, R13, R12, R11 ;  /* 0x0000000c0d0e7389 */ /* 0x0000a400000c000b */
[----:B012-4-:R-:W-:Y:S01]  /*2b0e0*/  ENDCOLLECTIVE ;  /* 0x000000000000791b */ /* 0x017fe20003800000 */
.L_x_2277:
[----:B------:R-:W-:Y:S05]  /*2b0f0*/  BSYNC B1 ;  /* 0x0000000000017941 */ /* 0x000fea0003800000 */
.L_x_2276:
[----:B------:R-:W-:Y:S01]  /*2b100*/  IMAD.MOV.U32 R13, RZ, RZ, R3 ;  /* 0x000000ffff0d7224 */ /* 0x000fe200078e0003 */
[----:B------:R-:W-:Y:S01]  /*2b110*/  MOV R21, R14 ;  /* 0x0000000e00157202 */ /* 0x000fe20000000f00 */
[----:B------:R-:W-:Y:S02]  /*2b120*/  IMAD.MOV.U32 R12, RZ, RZ, 0x3 ;  /* 0x00000003ff0c7424 */ /* 0x000fe400078e00ff */
[----:B------:R-:W-:Y:S02]  /*2b130*/  IMAD.MOV.U32 R11, RZ, RZ, 0x181f ;  /* 0x0000181fff0b7424 */ /* 0x000fe400078e00ff */
[----:B------:R-:W-:-:S07]  /*2b140*/  IMAD.MOV.U32 R15, RZ, RZ, -0x1 ;  /* 0xffffffffff0f7424 */ /* 0x000fce00078e00ff */
[----:B------:R-:W-:Y:S05]  /*2b150*/  WARPSYNC.COLLECTIVE R15, `(.L_x_2278) ;  /* 0x000000000f087348 */ /* 0x000fea0003c00000 */
[----:B------:R0:W1:Y:S02]  /*2b160*/  SHFL.IDX P6, R14, R13, R12, R11 ;  /* 0x0000000c0d0e7389 */ /* 0x00006400000c000b */
[----:B01----:R-:W-:Y:S01]  /*2b170*/  ENDCOLLECTIVE ;  /* 0x000000000000791b */ /* 0x003fe20003800000 */
.L_x_2278:
[----:B------:R-:W-:Y:S01]  /*2b180*/  IMAD.MOV.U32 R13, RZ, RZ, R7 ;  /* 0x000000ffff0d7224 */ /* 0x000fe200078e0007 */
[----:B------:R-:W-:-:S07]  /*2b190*/  MOV R20, R14 ;  /* 0x0000000e00147202 */ /* 0x000fce0000000f00 */
[----:B------:R-:W-:Y:S05]  /*2b1a0*/  WARPSYNC.COLLECTIVE R15, `(.L_x_2279) ;  /* 0x000000000f087348 */ /* 0x000fea0003c00000 */
[----:B------:R0:W1:Y:S02]  /*2b1b0*/  SHFL.IDX P6, R14, R13, R12, R11 ;  /* 0x0000000c0d0e7389 */ /* 0x00006400000c000b */
[----:B01----:R-:W-:Y:S01]  /*2b1c0*/  ENDCOLLECTIVE ;  /* 0x000000000000791b */ /* 0x003fe20003800000 */
.L_x_2279:
[----:B------:R-:W-:Y:S02]  /*2b1d0*/  IMAD.MOV.U32 R13, RZ, RZ, R0 ;  /* 0x000000ffff0d7224 */ /* 0x000fe400078e0000 */
[----:B------:R-:W-:-:S07]  /*2b1e0*/  IMAD.MOV.U32 R77, RZ, RZ, R14 ;  /* 0x000000ffff4d7224 */ /* 0x000fce00078e000e */
[----:B------:R-:W-:Y:S05]  /*2b1f0*/  WARPSYNC.COLLECTIVE R15, `(.L_x_2280) ;  /* 0x000000000f087348 */ /* 0x000fea0003c00000 */
[----:B------:R0:W1:Y:S02]  /*2b200*/  SHFL.IDX P6, R14, R13, R12, R11 ;  /* 0x0000000c0d0e7389 */ /* 0x00006400000c000b */
[----:B01----:R-:W-:Y:S01]  /*2b210*/  ENDCOLLECTIVE ;  /* 0x000000000000791b */ /* 0x003fe20003800000 */
.L_x_2280:
[----:B------:R-:W-:Y:S01]  /*2b220*/  IMAD.MOV.U32 R76, RZ, RZ, R14 ;  /* 0x000000ffff4c7224 */ /* 0x000fe200078e000e */
[----:B------:R-:W-:Y:S06]  /*2b230*/  BRA `(.L_x_2281) ;  /* 0xfffffe38008c7947 */ /* 0x000fec000383ffff */
.L_x_1919:
[----:B0-----:R0:W1:Y:S02]  /*2b240*/  SYNCS.PHASECHK.TRANS64.TRYWAIT P0, [R16+URZ+0x30800], R113 ;  /* 0x03080071100075a7 */ /* 0x001064000800017f */
[----:B-1----:R-:W-:Y:S05]  /*2b250*/  @!P0 NANOSLEEP.SYNCS 0x989680 ;  /* 0x009896800000895d */ /* 0x002fea0003900000 */
[----:B------:R-:W1:Y:S02]  /*2b260*/  @!P0 SYNCS.PHASECHK.TRANS64 P0, [R16+URZ+0x30800], R113 ;  /* 0x03080071100085a7 */ /* 0x000e64000800007f */
[----:B-1----:R-:W-:Y:S05]  /*2b270*/  @!P0 BRA `(.L_x_1919) ;  /* 0xfffffffc00f08947 */ /* 0x002fea000383ffff */
[----:B------:R-:W-:Y:S05]  /*2b280*/  BRA `(.L_x_2282) ;  /* 0xfffffe3c00a87947 */ /* 0x000fea000383ffff */
.L_x_1937:
[----:B0-----:R0:W1:Y:S02]  /*2b290*/  SYNCS.PHASECHK.TRANS64.TRYWAIT P2, [R5+URZ+0x30830], R0 ;  /* 0x03083000050075a7 */ /* 0x001064000804017f */
[----:B-1----:R-:W-:Y:S05]  /*2b2a0*/  @!P2 NANOSLEEP.SYNCS 0x989680 ;  /* 0x009896800000a95d */ /* 0x002fea0003900000 */
[----:B------:R-:W1:Y:S02]  /*2b2b0*/  @!P2 SYNCS.PHASECHK.TRANS64 P2, [R5+URZ+0x30830], R0 ;  /* 0x030830000500a5a7 */ /* 0x000e64000804007f */
[----:B-1----:R-:W-:Y:S05]  /*2b2c0*/  @!P2 BRA `(.L_x_1937) ;  /* 0xfffffffc00f0a947 */ /* 0x002fea000383ffff */
[----:B------:R-:W-:Y:S05]  /*2b2d0*/  BRA `(.L_x_1936) ;  /* 0xfffffe7400247947 */ /* 0x000fea000383ffff */
.L_x_1957:
[----:B-1----:R1:W2:Y:S02]  /*2b2e0*/  SYNCS.PHASECHK.TRANS64.TRYWAIT P4, [R232+URZ+0x30830], R152 ;  /* 0x03083098e80075a7 */ /* 0x0022a4000808017f */
[----:B--2---:R-:W-:Y:S05]  /*2b2f0*/  @!P4 NANOSLEEP.SYNCS 0x989680 ;  /* 0x009896800000c95d */ /* 0x004fea0003900000 */
[----:B------:R-:W2:Y:S02]  /*2b300*/  @!P4 SYNCS.PHASECHK.TRANS64 P4, [R232+URZ+0x30830], R152 ;  /* 0x03083098e800c5a7 */ /* 0x000ea4000808007f */
[----:B--2---:R-:W-:Y:S05]  /*2b310*/  @!P4 BRA `(.L_x_1957) ;  /* 0xfffffffc00f0c947 */ /* 0x004fea000383ffff */
[----:B------:R-:W-:Y:S05]  /*2b320*/  BRA `(.L_x_1956) ;  /* 0xfffffe9c00ac7947 */ /* 0x000fea000383ffff */
.L_x_1962:
[----:B-1----:R1:W2:Y:S02]  /*2b330*/  SYNCS.PHASECHK.TRANS64.TRYWAIT P4, [R0+URZ+0x30850], R2 ;  /* 0x03085002000075a7 */ /* 0x0022a4000808017f */
[----:B--2---:R-:W-:Y:S05]  /*2b340*/  @!P4 NANOSLEEP.SYNCS 0x989680 ;  /* 0x009896800000c95d */ /* 0x004fea0003900000 */
[----:B------:R-:W2:Y:S02]  /*2b350*/  @!P4 SYNCS.PHASECHK.TRANS64 P4, [R0+URZ+0x30850], R2 ;  /* 0x030850020000c5a7 */ /* 0x000ea4000808007f */
[----:B--2---:R-:W-:Y:S05]  /*2b360*/  @!P4 BRA `(.L_x_1962) ;  /* 0xfffffffc00f0c947 */ /* 0x004fea000383ffff */
[----:B------:R-:W-:Y:S05]  /*2b370*/  BRA `(.L_x_1961) ;  /* 0xfffffeac00f47947 */ /* 0x000fea000383ffff */
.L_x_1983:
[----:B-1----:R1:W2:Y:S02]  /*2b380*/  SYNCS.PHASECHK.TRANS64.TRYWAIT P2, [R4+URZ+0x30830], R5 ;  /* 0x03083005040075a7 */ /* 0x0022a4000804017f */
[----:B--2---:R-:W-:Y:S05]  /*2b390*/  @!P2 NANOSLEEP.SYNCS 0x989680 ;  /* 0x009896800000a95d */ /* 0x004fea0003900000 */
[----:B------:R-:W2:Y:S02]  /*2b3a0*/  @!P2 SYNCS.PHASECHK.TRANS64 P2, [R4+URZ+0x30830], R5 ;  /* 0x030830050400a5a7 */ /* 0x000ea4000804007f */
[----:B--2---:R-:W-:Y:S05]  /*2b3b0*/  @!P2 BRA `(.L_x_1983) ;  /* 0xfffffffc00f0a947 */ /* 0x004fea000383ffff */
[----:B------:R-:W-:Y:S05]  /*2b3c0*/  BRA `(.L_x_1982) ;  /* 0xfffffecc00147947 */ /* 0x000fea000383ffff */
.L_x_1988:
[----:B-1----:R1:W2:Y:S02]  /*2b3d0*/  SYNCS.PHASECHK.TRANS64.TRYWAIT P2, [R23+URZ+0x30850], R0 ;  /* 0x03085000170075a7 */ /* 0x0022a4000804017f */
[----:B--2---:R-:W-:Y:S05]  /*2b3e0*/  @!P2 NANOSLEEP.SYNCS 0x989680 ;  /* 0x009896800000a95d */ /* 0x004fea0003900000 */
[----:B------:R-:W2:Y:S02]  /*2b3f0*/  @!P2 SYNCS.PHASECHK.TRANS64 P2, [R23+URZ+0x30850], R0 ;  /* 0x030850001700a5a7 */ /* 0x000ea4000804007f */
[----:B--2---:R-:W-:Y:S05]  /*2b400*/  @!P2 BRA `(.L_x_1988) ;  /* 0xfffffffc00f0a947 */ /* 0x004fea000383ffff */
[----:B------:R-:W-:Y:S05]  /*2b410*/  BRA `(.L_x_1987) ;  /* 0xfffffedc005c7947 */ /* 0x000fea000383ffff */
.L_x_1996:
[----:B-1----:R1:W2:Y:S02]  /*2b420*/  SYNCS.PHASECHK.TRANS64.TRYWAIT P2, [R4+URZ+0x30830], R5 ;  /* 0x03083005040075a7 */ /* 0x0022a4000804017f */
[----:B--2---:R-:W-:Y:S05]  /*2b430*/  @!P2 NANOSLEEP.SYNCS 0x989680 ;  /* 0x009896800000a95d */ /* 0x004fea0003900000 */
[----:B------:R-:W2:Y:S02]  /*2b440*/  @!P2 SYNCS.PHASECHK.TRANS64 P2, [R4+URZ+0x30830], R5 ;  /* 0x030830050400a5a7 */ /* 0x000ea4000804007f */
[----:B--2---:R-:W-:Y:S05]  /*2b450*/  @!P2 BRA `(.L_x_1996) ;  /* 0xfffffffc00f0a947 */ /* 0x004fea000383ffff */
[----:B------:R-:W-:Y:S05]  /*2b460*/  BRA `(.L_x_1995) ;  /* 0xfffffeec000c7947 */ /* 0x000fea000383ffff */
.L_x_2001:
[----:B-1----:R1:W2:Y:S02]  /*2b470*/  SYNCS.PHASECHK.TRANS64.TRYWAIT P2, [R0+URZ+0x30850], R2 ;  /* 0x03085002000075a7 */ /* 0x0022a4000804017f */
[----:B--2---:R-:W-:Y:S05]  /*2b480*/  @!P2 NANOSLEEP.SYNCS 0x989680 ;  /* 0x009896800000a95d */ /* 0x004fea0003900000 */
[----:B------:R-:W2:Y:S02]  /*2b490*/  @!P2 SYNCS.PHASECHK.TRANS64 P2, [R0+URZ+0x30850], R2 ;  /* 0x030850020000a5a7 */ /* 0x000ea4000804007f */
[----:B--2---:R-:W-:Y:S05]  /*2b4a0*/  @!P2 BRA `(.L_x_2001) ;  /* 0xfffffffc00f0a947 */ /* 0x004fea000383ffff */
[----:B------:R-:W-:Y:S05]  /*2b4b0*/  BRA `(.L_x_2000) ;  /* 0xfffffefc00547947 */ /* 0x000fea000383ffff */
.L_x_2015:
[----:B-1----:R1:W2:Y:S02]  /*2b4c0*/  SYNCS.PHASECHK.TRANS64.TRYWAIT P0, [R11+URZ+0x30850], R2 ;  /* 0x030850020b0075a7 */ /* 0x0022a4000800017f */
[----:B--2---:R-:W-:Y:S05]  /*2b4d0*/  @!P0 NANOSLEEP.SYNCS 0x989680 ;  /* 0x009896800000895d */ /* 0x004fea0003900000 */
[----:B------:R-:W2:Y:S02]  /*2b4e0*/  @!P0 SYNCS.PHASECHK.TRANS64 P0, [R11+URZ+0x30850], R2 ;  /* 0x030850020b0085a7 */ /* 0x000ea4000800007f */
[----:B--2---:R-:W-:Y:S05]  /*2b4f0*/  @!P0 BRA `(.L_x_2015) ;  /* 0xfffffffc00f08947 */ /* 0x004fea000383ffff */
[----:B------:R-:W-:Y:S05]  /*2b500*/  BRA `(.L_x_2014) ;  /* 0xffffff1c00907947 */ /* 0x000fea000383ffff */
.L_x_2059:
[----:B------:R-:W1:Y:S01]  /*2b510*/  S2R R5, SR_TID.X ;  /* 0x0000000000057919 */ /* 0x000e620000002100 */
[----:B------:R-:W-:Y:S01]  /*2b520*/  BSSY B1, `(.L_x_2283) ;  /* 0x000000a000017945 */ /* 0x000fe20003800000 */
[----:B------:R-:W-:Y:S02]  /*2b530*/  IMAD.MOV.U32 R12, RZ, RZ, RZ ;  /* 0x000000ffff0c7224 */ /* 0x000fe400078e00ff */
[----:B0-----:R-:W-:Y:S02]  /*2b540*/  IMAD.MOV.U32 R11, RZ, RZ, 0x1f ;  /* 0x0000001fff0b7424 */ /* 0x001fe400078e00ff */
[----:B------:R-:W-:Y:S01]  /*2b550*/  IMAD.MOV.U32 R15, RZ, RZ, -0x1 ;  /* 0xffffffffff0f7424 */ /* 0x000fe200078e00ff */
[----:B-1----:R-:W-:-:S04]  /*2b560*/  SHF.R.U32.HI R5, RZ, 0x5, R5 ;  /* 0x00000005ff057819 */ /* 0x002fc80000011605 */
[----:B------:R-:W-:-:S04]  /*2b570*/  LOP3.LUT R5, R5, 0x3, RZ, 0xc0, !PT ;  /* 0x0000000305057812 */ /* 0x000fc800078ec0ff */
[----:B------:R-:W-:-:S07]  /*2b580*/  MOV R13, R5 ;  /* 0x00000005000d7202 */ /* 0x000fce0000000f00 */
[----:B------:R-:W-:Y:S05]  /*2b590*/  WARPSYNC.COLLECTIVE R15, `(.L_x_2284) ;  /* 0x000000000f087348 */ /* 0x000fea0003c00000 */
[----:B------:R0:W1:Y:S02]  /*2b5a0*/  SHFL.IDX P6, R14, R13, R12, R11 ;  /* 0x0000000c0d0e7389 */ /* 0x00006400000c000b */
[----:B01----:R-:W-:Y:S01]  /*2b5b0*/  ENDCOLLECTIVE ;  /* 0x000000000000791b */ /* 0x003fe20003800000 */
.L_x_2284:
[----:B------:R-:W-:Y:S05]  /*2b5c0*/  BSYNC B1 ;  /* 0x0000000000017941 */ /* 0x000fea0003800000 */
.L_x_2283:
[----:B------:R-:W-:Y:S05]  /*2b5d0*/  BRA `(.L_x_2285) ;  /* 0xffffff7000347947 */ /* 0x000fea000383ffff */
.L_x_2061:
[----:B------:R-:W-:Y:S01]  /*2b5e0*/  BSSY B1, `(.L_x_2286) ;  /* 0x0000006000017945 */ /* 0x000fe20003800000 */
[----:B------:R-:W-:-:S07]  /*2b5f0*/  IMAD.MOV.U32 R15, RZ, RZ, -0x1 ;  /* 0xffffffffff0f7424 */ /* 0x000fce00078e00ff */
[----:B01----:R-:W-:Y:S05]  /*2b600*/  WARPSYNC.COLLECTIVE R15, `(.L_x_2287) ;  /* 0x000000000f0c7348 */ /* 0x003fea0003c00000 */
[----:B------:R-:W-:Y:S02]  /*2b610*/  ELECT P6, UR62, PT ;  /* 0x00000000003e782f */ /* 0x000fe400038c0000 */
[----:B------:R-:W-:Y:S01]  /*2b620*/  MOV R14, UR62 ;  /* 0x0000003e000e7c02 */ /* 0x000fe20008000f00 */
[----:B01----:R-:W-:Y:S10]  /*2b630*/  ENDCOLLECTIVE ;  /* 0x000000000000791b */ /* 0x003ff40003800000 */
.L_x_2287:
[----:B------:R-:W-:Y:S05]  /*2b640*/  BSYNC B1 ;  /* 0x0000000000017941 */ /* 0x000fea0003800000 */
.L_x_2286:
[----:B------:R-:W-:Y:S05]  /*2b650*/  BRA `(.L_x_2060) ;  /* 0xffffff70002c7947 */ /* 0x000fea000383ffff */
.L_x_2063:
[----:B-1----:R-:W2:Y:S02]  /*2b660*/  LDL R6, [R1] ;  /* 0x0000000001067983 */ /* 0x002ea40000100800 */
[----:B--2---:R1:W2:Y:S02]  /*2b670*/  SYNCS.PHASECHK.TRANS64.TRYWAIT P0, [R6+URZ+0x30820], R5 ;  /* 0x03082005060075a7 */ /* 0x0042a4000800017f */
[----:B--2---:R-:W-:Y:S05]  /*2b680*/  @!P0 NANOSLEEP.SYNCS 0x989680 ;  /* 0x009896800000895d */ /* 0x004fea0003900000 */
[----:B------:R-:W2:Y:S02]  /*2b690*/  @!P0 SYNCS.PHASECHK.TRANS64 P0, [R6+URZ+0x30820], R5 ;  /* 0x03082005060085a7 */ /* 0x000ea4000800007f */
[----:B--2---:R-:W-:Y:S05]  /*2b6a0*/  @!P0 BRA `(.L_x_2063) ;  /* 0xfffffffc00ec8947 */ /* 0x004fea000383ffff */
[----:B------:R-:W-:Y:S05]  /*2b6b0*/  BRA `(.L_x_2288) ;  /* 0xffffff70003c7947 */ /* 0x000fea000383ffff */
.L_x_2067:
[----:B-1----:R1:W2:Y:S02]  /*2b6c0*/  SYNCS.PHASECHK.TRANS64.TRYWAIT P0, [R8+URZ+0x308a0], R10 ;  /* 0x0308a00a080075a7 */ /* 0x0022a4000800017f */
[----:B--2---:R-:W-:Y:S05]  /*2b6d0*/  @!P0 NANOSLEEP.SYNCS 0x989680 ;  /* 0x009896800000895d */ /* 0x004fea0003900000 */
[----:B------:R-:W2:Y:S02]  /*2b6e0*/  @!P0 SYNCS.PHASECHK.TRANS64 P0, [R8+URZ+0x308a0], R10 ;  /* 0x0308a00a080085a7 */ /* 0x000ea4000800007f */
[----:B--2---:R-:W-:Y:S05]  /*2b6f0*/  @!P0 BRA `(.L_x_2067) ;  /* 0xfffffffc00f08947 */ /* 0x004fea000383ffff */
[----:B------:R-:W-:Y:S05]  /*2b700*/  BRA `(.L_x_2289) ;  /* 0xffffff7000607947 */ /* 0x000fea000383ffff */
.L_x_2075:
[----:B0-----:R0:W2:Y:S02]  /*2b710*/  SYNCS.PHASECHK.TRANS64.TRYWAIT P0, [R8+URZ+0x308c0], R10 ;  /* 0x0308c00a080075a7 */ /* 0x0010a4000800017f */
[----:B--2---:R-:W-:Y:S05]  /*2b720*/  @!P0 NANOSLEEP.SYNCS 0x989680 ;  /* 0x009896800000895d */ /* 0x004fea0003900000 */
[----:B------:R-:W2:Y:S02]  /*2b730*/  @!P0 SYNCS.PHASECHK.TRANS64 P0, [R8+URZ+0x308c0], R10 ;  /* 0x0308c00a080085a7 */ /* 0x000ea4000800007f */
[----:B--2---:R-:W-:Y:S05]  /*2b740*/  @!P0 BRA `(.L_x_2075) ;  /* 0xfffffffc00f08947 */ /* 0x004fea000383ffff */
[----:B------:R-:W-:Y:S05]  /*2b750*/  BRA `(.L_x_2290) ;  /* 0xffffff7400a87947 */ /* 0x000fea000383ffff */
.L_x_2085:
[----:B-1----:R1:W2:Y:S02]  /*2b760*/  SYNCS.PHASECHK.TRANS64.TRYWAIT P1, [R8+URZ+0x308a0], R7 ;  /* 0x0308a007080075a7 */ /* 0x0022a4000802017f */
[----:B--2---:R-:W-:Y:S05]  /*2b770*/  @!P1 NANOSLEEP.SYNCS 0x989680 ;  /* 0x009896800000995d */ /* 0x004fea0003900000 */
[----:B------:R-:W2:Y:S02]  /*2b780*/  @!P1 SYNCS.PHASECHK.TRANS64 P1, [R8+URZ+0x308a0], R7 ;  /* 0x0308a007080095a7 */ /* 0x000ea4000802007f */
[----:B--2---:R-:W-:Y:S05]  /*2b790*/  @!P1 BRA `(.L_x_2085) ;  /* 0xfffffffc00f09947 */ /* 0x004fea000383ffff */
[----:B------:R-:W-:Y:S05]  /*2b7a0*/  BRA `(.L_x_2291) ;  /* 0xffffff7c00407947 */ /* 0x000fea000383ffff */
.L_x_2093:
[----:B--2---:R2:W3:Y:S02]  /*2b7b0*/  SYNCS.PHASECHK.TRANS64.TRYWAIT P1, [R8+URZ+0x308c0], R7 ;  /* 0x0308c007080075a7 */ /* 0x0044e4000802017f */
[----:B---3--:R-:W-:Y:S05]  /*2b7c0*/  @!P1 NANOSLEEP.SYNCS 0x989680 ;  /* 0x009896800000995d */ /* 0x008fea0003900000 */
[----:B------:R-:W3:Y:S02]  /*2b7d0*/  @!P1 SYNCS.PHASECHK.TRANS64 P1, [R8+URZ+0x308c0], R7 ;  /* 0x0308c007080095a7 */ /* 0x000ee4000802007f */
[----:B---3--:R-:W-:Y:S05]  /*2b7e0*/  @!P1 BRA `(.L_x_2093) ;  /* 0xfffffffc00f09947 */ /* 0x008fea000383ffff */
[----:B------:R-:W-:Y:S05]  /*2b7f0*/  BRA `(.L_x_2292) ;  /* 0xffffff8000807947 */ /* 0x000fea000383ffff */
.L_x_2117:
[----:B------:R-:W2:Y:S01]  /*2b800*/  S2R R4, SR_TID.X ;  /* 0x0000000000047919 */ /* 0x000ea20000002100 */
[----:B------:R-:W-:Y:S01]  /*2b810*/  BSSY B0, `(.L_x_2293) ;  /* 0x000000a000007945 */ /* 0x000fe20003800000 */
[----:B------:R-:W-:Y:S02]  /*2b820*/  IMAD.MOV.U32 R12, RZ, RZ, RZ ;  /* 0x000000ffff0c7224 */ /* 0x000fe400078e00ff */
[----:B0-----:R-:W-:Y:S02]  /*2b830*/  IMAD.MOV.U32 R11, RZ, RZ, 0x1f ;  /* 0x0000001fff0b7424 */ /* 0x001fe400078e00ff */
[----:B------:R-:W-:Y:S01]  /*2b840*/  IMAD.MOV.U32 R15, RZ, RZ, -0x1 ;  /* 0xffffffffff0f7424 */ /* 0x000fe200078e00ff */
[----:B--2---:R-:W-:-:S04]  /*2b850*/  SHF.R.U32.HI R4, RZ, 0x5, R4 ;  /* 0x00000005ff047819 */ /* 0x004fc80000011604 */
[----:B------:R-:W-:-:S04]  /*2b860*/  LOP3.LUT R4, R4, 0x3, RZ, 0xc0, !PT ;  /* 0x0000000304047812 */ /* 0x000fc800078ec0ff */
[----:B------:R-:W-:-:S07]  /*2b870*/  MOV R13, R4 ;  /* 0x00000004000d7202 */ /* 0x000fce0000000f00 */
[----:B-1----:R-:W-:Y:S05]  /*2b880*/  WARPSYNC.COLLECTIVE R15, `(.L_x_2294) ;  /* 0x000000000f087348 */ /* 0x002fea0003c00000 */
[----:B------:R0:W2:Y:S02]  /*2b890*/  SHFL.IDX P6, R14, R13, R12, R11 ;  /* 0x0000000c0d0e7389 */ /* 0x0000a400000c000b */
[----:B012---:R-:W-:Y:S01]  /*2b8a0*/  ENDCOLLECTIVE ;  /* 0x000000000000791b */ /* 0x007fe20003800000 */
.L_x_2294:
[----:B------:R-:W-:Y:S05]  /*2b8b0*/  BSYNC B0 ;  /* 0x0000000000007941 */ /* 0x000fea0003800000 */
.L_x_2293:
[----:B------:R-:W-:Y:S05]  /*2b8c0*/  BRA `(.L_x_2295) ;  /* 0xffffff9000687947 */ /* 0x000fea000383ffff */
.L_x_2119:
[----:B------:R-:W-:Y:S01]  /*2b8d0*/  BSSY B0, `(.L_x_2296) ;  /* 0x0000006000007945 */ /* 0x000fe20003800000 */
[----:B------:R-:W-:-:S07]  /*2b8e0*/  IMAD.MOV.U32 R15, RZ, RZ, -0x1 ;  /* 0xffffffffff0f7424 */ /* 0x000fce00078e00ff */
[----:B01-3--:R-:W-:Y:S05]  /*2b8f0*/  WARPSYNC.COLLECTIVE R15, `(.L_x_2297) ;  /* 0x000000000f0c7348 */ /* 0x00bfea0003c00000 */
[----:B------:R-:W-:Y:S02]  /*2b900*/  ELECT P6, UR62, PT ;  /* 0x00000000003e782f */ /* 0x000fe400038c0000 */
[----:B------:R-:W-:Y:S01]  /*2b910*/  MOV R14, UR62 ;  /* 0x0000003e000e7c02 */ /* 0x000fe20008000f00 */
[----:B01-3--:R-:W-:Y:S10]  /*2b920*/  ENDCOLLECTIVE ;  /* 0x000000000000791b */ /* 0x00bff40003800000 */
.L_x_2297:
[----:B------:R-:W-:Y:S05]  /*2b930*/  BSYNC B0 ;  /* 0x0000000000007941 */ /* 0x000fea0003800000 */
.L_x_2296:
[----:B------:R-:W-:Y:S05]  /*2b940*/  BRA `(.L_x_2298) ;  /* 0xffffff9000747947 */ /* 0x000fea000383ffff */
.L_x_2121:
[----:B-1----:R1:W2:Y:S02]  /*2b950*/  SYNCS.PHASECHK.TRANS64.TRYWAIT P0, [R0+URZ+0x30840], R2 ;  /* 0x03084002000075a7 */ /* 0x0022a4000800017f */
[----:B--2---:R-:W-:Y:S05]  /*2b960*/  @!P0 NANOSLEEP.SYNCS 0x989680 ;  /* 0x009896800000895d */ /* 0x004fea0003900000 */
[----:B------:R-:W2:Y:S02]  /*2b970*/  @!P0 SYNCS.PHASECHK.TRANS64 P0, [R0+URZ+0x30840], R2 ;  /* 0x03084002000085a7 */ /* 0x000ea4000800007f */
[----:B--2---:R-:W-:Y:S05]  /*2b980*/  @!P0 BRA `(.L_x_2121) ;  /* 0xfffffffc00f08947 */ /* 0x004fea000383ffff */
[----:B------:R-:W-:Y:S05]  /*2b990*/  BRA `(.L_x_2299) ;  /* 0xffffff9000e07947 */ /* 0x000fea000383ffff */
.L_x_2125:
[----:B------:R-:W2:Y:S01]  /*2b9a0*/  LDL.LU R11, [R1+0x3c] ;  /* 0x00003c00010b7983 */ /* 0x000ea20000300800 */
[----:B------:R-:W-:Y:S01]  /*2b9b0*/  MOV R13, R3 ;  /* 0x00000003000d7202 */ /* 0x000fe20000000f00 */
[----:B------:R-:W-:Y:S02]  /*2b9c0*/  IMAD.MOV.U32 R12, RZ, RZ, RZ ;  /* 0x000000ffff0c7224 */ /* 0x000fe400078e00ff */
[----:B------:R-:W-:Y:S01]  /*2b9d0*/  IMAD.MOV.U32 R15, RZ, RZ, -0x1 ;  /* 0xffffffffff0f7424 */ /* 0x000fe200078e00ff */
[----:B------:R-:W0:Y:S02]  /*2b9e0*/  S2R R5, SR_TID.X ;  /* 0x0000000000057919 */ /* 0x000e240000002100 */
[----:B0-----:R-:W-:-:S04]  /*2b9f0*/  LOP3.LUT R5, R5, 0x7f, RZ, 0xc0, !PT ;  /* 0x0000007f05057812 */ /* 0x001fc800078ec0ff */
        /* <DEDUP_REMOVED lines=9> */
.L_x_2300:
[----:B------:R-:W-:Y:S01]  /*2ba90*/  MOV R13, R4 ;  /* 0x00000004000d7202 */ /* 0x000fe20000000f00 */
[----:B------:R-:W-:-:S07]  /*2baa0*/  IMAD.MOV.U32 R6, RZ, RZ, R14 ;  /* 0x000000ffff067224 */ /* 0x000fce00078e000e */
[----:B------:R-:W-:Y:S05]  /*2bab0*/  WARPSYNC.COLLECTIVE R15, `(.L_x_2301) ;  /* 0x000000000f087348 */ /* 0x000fea0003c00000 */
[----:B------:R0:W1:Y:S02]  /*2bac0*/  SHFL.IDX P6, R14, R13, R12, R11 ;  /* 0x0000000c0d0e7389 */ /* 0x00006400000c000b */
[----:B01----:R-:W-:Y:S01]  /*2bad0*/  ENDCOLLECTIVE ;  /* 0x000000000000791b */ /* 0x003fe20003800000 */
.L_x_2301:
[----:B------:R-:W-:Y:S01]  /*2bae0*/  ULDC.64 UR4, c[0x0][0x208] ;  /* 0x0000820000047ab9 */ /* 0x000fe20000000a00 */
[----:B------:R-:W-:Y:S01]  /*2baf0*/  MOV R13, R3 ;  /* 0x00000003000d7202 */ /* 0x000fe20000000f00 */
        /* <DEDUP_REMOVED lines=18> */
.L_x_2302:
[----:B------:R-:W-:Y:S02]  /*2bc20*/  IMAD.MOV.U32 R13, RZ, RZ, R4 ;  /* 0x000000ffff0d7224 */ /* 0x000fe400078e0004 */
[----:B------:R-:W-:-:S07]  /*2bc30*/  IMAD.MOV.U32 R6, RZ, RZ, R14 ;  /* 0x000000ffff067224 */ /* 0x000fce00078e000e */
[----:B------:R-:W-:Y:S05]  /*2bc40*/  WARPSYNC.COLLECTIVE R15, `(.L_x_2303) ;  /* 0x000000000f087348 */ /* 0x000fea0003c00000 */
[----:B------:R0:W1:Y:S02]  /*2bc50*/  SHFL.IDX P6, R14, R13, R12, R11 ;  /* 0x0000000c0d0e7389 */ /* 0x00006400000c000b */
[----:B01----:R-:W-:Y:S01]  /*2bc60*/  ENDCOLLECTIVE ;  /* 0x000000000000791b */ /* 0x003fe20003800000 */
.L_x_2303:
[----:B------:R-:W-:Y:S01]  /*2bc70*/  ULDC.64 UR4, c[0x0][0x208] ;  /* 0x0000820000047ab9 */ /* 0x000fe20000000a00 */
[----:B------:R-:W-:Y:S01]  /*2bc80*/  IMAD.MOV.U32 R13, RZ, RZ, R3 ;  /* 0x000000ffff0d7224 */ /* 0x000fe200078e0003 */
[----:B------:R-:W-:Y:S01]  /*2bc90*/  MOV R12, 0x2 ;  /* 0x00000002000c7802 */ /* 0x000fe20000000f00 */
[----:B------:R-:W-:-:S05]  /*2bca0*/  IMAD.MOV.U32 R5, RZ, RZ, R14 ;  /* 0x000000ffff057224 */ /* 0x000fca00078e000e */
[----:B------:R-:W-:-:S04]  /*2bcb0*/  @!P5 LEA R5, P4, R10, R5, 0x1 ;  /* 0x000000050a05d211 */ /* 0x000fc800078808ff */
[----:B------:R-:W-:-:S05]  /*2bcc0*/  @!P5 IADD3.X R6, RZ, R6, RZ, P4, !PT ;  /* 0x00000006ff06d210 */ /* 0x000fca00027fe4ff */
        /* <DEDUP_REMOVED lines=14> */
.L_x_2304:
[----:B------:R-:W-:Y:S02]  /*2bdb0*/  IMAD.MOV.U32 R13, RZ, RZ, R4 ;  /* 0x000000ffff0d7224 */ /* 0x000fe400078e0004 */
[----:B------:R-:W-:-:S07]  /*2bdc0*/  IMAD.MOV.U32 R6, RZ, RZ, R14 ;  /* 0x000000ffff067224 */ /* 0x000fce00078e000e */
[----:B------:R-:W-:Y:S05]  /*2bdd0*/  WARPSYNC.COLLECTIVE R15, `(.L_x_2305) ;  /* 0x000000000f087348 */ /* 0x000fea0003c00000 */
[----:B------:R0:W1:Y:S02]  /*2bde0*/  SHFL.IDX P6, R14, R13, R12, R11 ;  /* 0x0000000c0d0e7389 */ /* 0x00006400000c000b */
[----:B01----:R-:W-:Y:S01]  /*2bdf0*/  ENDCOLLECTIVE ;  /* 0x000000000000791b */ /* 0x003fe20003800000 */
.L_x_2305:
[----:B------:R-:W-:Y:S01]  /*2be00*/  ULDC.64 UR4, c[0x0][0x208] ;  /* 0x0000820000047ab9 */ /* 0x000fe20000000a00 */
[----:B------:R-:W-:Y:S02]  /*2be10*/  IMAD.MOV.U32 R13, RZ, RZ, R3 ;  /* 0x000000ffff0d7224 */ /* 0x000fe400078e0003 */
[----:B------:R-:W-:Y:S02]  /*2be20*/  IMAD.MOV.U32 R12, RZ, RZ, 0x3 ;  /* 0x00000003ff0c7424 */ /* 0x000fe400078e00ff */
[----:B------:R-:W-:-:S05]  /*2be30*/  IMAD.MOV.U32 R5, RZ, RZ, R14 ;  /* 0x000000ffff057224 */ /* 0x000fca00078e000e */
[----:B------:R-:W-:-:S05]  /*2be40*/  @!P5 LEA R5, P4, R10, R5, 0x1 ;  /* 0x000000050a05d211 */ /* 0x000fca00078808ff */
[----:B------:R-:W-:-:S05]  /*2be50*/  @!P5 IMAD.X R6, RZ, RZ, R6, P4 ;  /* 0x000000ffff06d224 */ /* 0x000fca00020e0606 */
[----:B------:R-:W-:Y:S01]  /*2be60*/  @!P5 MOV R7, R6 ;  /* 0x000000060007d202 */ /* 0x000fe20000000f00 */
        /* <DEDUP_REMOVED lines=13> */
.L_x_2306:
[----:B------:R-:W-:Y:S01]  /*2bf40*/  IMAD.MOV.U32 R13, RZ, RZ, R4 ;  /* 0x000000ffff0d7224 */ /* 0x000fe200078e0004 */
[----:B------:R-:W-:-:S07]  /*2bf50*/  MOV R6, R14 ;  /* 0x0000000e00067202 */ /* 0x000fce0000000f00 */
[----:B------:R-:W-:Y:S05]  /*2bf60*/  WARPSYNC.COLLECTIVE R15, `(.L_x_2307) ;  /* 0x000000000f087348 */ /* 0x000fea0003c00000 */
[----:B------:R0:W1:Y:S02]  /*2bf70*/  SHFL.IDX P6, R14, R13, R12, R11 ;  /* 0x0000000c0d0e7389 */ /* 0x00006400000c000b */
[----:B01----:R-:W-:Y:S01]  /*2bf80*/  ENDCOLLECTIVE ;  /* 0x000000000000791b */ /* 0x003fe20003800000 */
.L_x_2307:
[----:B------:R-:W-:Y:S01]  /*2bf90*/  ULDC.64 UR4, c[0x0][0x208] ;  /* 0x0000820000047ab9 */ /* 0x000fe20000000a00 */
[----:B------:R-:W-:Y:S02]  /*2bfa0*/  IMAD.MOV.U32 R13, RZ, RZ, R3 ;  /* 0x000000ffff0d7224 */ /* 0x000fe400078e0003 */
[----:B------:R-:W-:Y:S02]  /*2bfb0*/  IMAD.MOV.U32 R12, RZ, RZ, 0x4 ;  /* 0x00000004ff0c7424 */ /* 0x000fe400078e00ff */
[----:B------:R-:W-:-:S05]  /*2bfc0*/  IMAD.MOV.U32 R5, RZ, RZ, R14 ;  /* 0x000000ffff057224 */ /* 0x000fca00078e000e */
[----:B------:R-:W-:-:S05]  /*2bfd0*/  @!P5 LEA R5, P4, R10, R5, 0x1 ;  /* 0x000000050a05d211 */ /* 0x000fca00078808ff */
[----:B------:R-:W-:-:S04]  /*2bfe0*/  @!P5 IMAD.X R6, RZ, RZ, R6, P4 ;  /* 0x000000ffff06d224 */ /* 0x000fc800020e0606 */
[----:B------:R-:W-:Y:S01]  /*2bff0*/  @!P5 IMAD.MOV.U32 R7, RZ, RZ, R6 ;  /* 0x000000ffff07d224 */ /* 0x000fe200078e0006 */
[----:B------:R-:W-:Y:S01]  /*2c000*/  @!P5 MOV R6, R5 ;  /* 0x000000050006d202 */ /* 0x000fe20000000f00 */
[----:B------:R-:W-:-:S04]  /*2c010*/  VIADD R5, R0, 0x40 ;  /* 0x0000004000057836 */ /* 0x000fc80000000000 */
        /* <DEDUP_REMOVED lines=11> */
.L_x_2308:
[----:B------:R-:W-:Y:S01]  /*2c0d0*/  MOV R13, R4 ;  /* 0x00000004000d7202 */ /* 0x000fe20000000f00 */
[----:B------:R-:W-:-:S07]  /*2c0e0*/  IMAD.MOV.U32 R6, RZ, RZ, R14 ;  /* 0x000000ffff067224 */ /* 0x000fce00078e000e */
[----:B------:R-:W-:Y:S05]  /*2c0f0*/  WARPSYNC.COLLECTIVE R15, `(.L_x_2309) ;  /* 0x000000000f087348 */ /* 0x000fea0003c00000 */
[----:B------:R0:W1:Y:S02]  /*2c100*/  SHFL.IDX P6, R14, R13, R12, R11 ;  /* 0x0000000c0d0e7389 */ /* 0x00006400000c000b */
[----:B01----:R-:W-:Y:S01]  /*2c110*/  ENDCOLLECTIVE ;  /* 0x000000000000791b */ /* 0x003fe20003800000 */
.L_x_2309:
[----:B------:R-:W-:Y:S01]  /*2c120*/  ULDC.64 UR4, c[0x0][0x208] ;  /* 0x0000820000047ab9 */ /* 0x000fe20000000a00 */
[----:B------:R-:W-:Y:S02]  /*2c130*/  IMAD.MOV.U32 R13, RZ, RZ, R3 ;  /* 0x000000ffff0d7224 */ /* 0x000fe400078e0003 */
[----:B------:R-:W-:Y:S02]  /*2c140*/  IMAD.MOV.U32 R12, RZ, RZ, 0x5 ;  /* 0x00000005ff0c7424 */ /* 0x000fe400078e00ff */
[----:B------:R-:W-:-:S05]  /*2c150*/  IMAD.MOV.U32 R5, RZ, RZ, R14 ;  /* 0x000000ffff057224 */ /* 0x000fca00078e000e */
[----:B------:R-:W-:-:S05]  /*2c160*/  @!P5 LEA R5, P4, R10, R5, 0x1 ;  /* 0x000000050a05d211 */ /* 0x000fca00078808ff */
[----:B------:R-:W-:-:S04]  /*2c170*/  @!P5 IMAD.X R6, RZ, RZ, R6, P4 ;  /* 0x000000ffff06d224 */ /* 0x000fc800020e0606 */
        /* <DEDUP_REMOVED lines=14> */
.L_x_2310:
[----:B------:R-:W-:Y:S02]  /*2c260*/  IMAD.MOV.U32 R13, RZ, RZ, R4 ;  /* 0x000000ffff0d7224 */ /* 0x000fe400078e0004 */
[----:B------:R-:W-:-:S07]  /*2c270*/  IMAD.MOV.U32 R6, RZ, RZ, R14 ;  /* 0x000000ffff067224 */ /* 0x000fce00078e000e */
[----:B------:R-:W-:Y:S05]  /*2c280*/  WARPSYNC.COLLECTIVE R15, `(.L_x_2311) ;  /* 0x000000000f087348 */ /* 0x000fea0003c00000 */
[----:B------:R0:W1:Y:S02]  /*2c290*/  SHFL.IDX P6, R14, R13, R12, R11 ;  /* 0x0000000c0d0e7389 */ /* 0x00006400000c000b */
[----:B01----:R-:W-:Y:S01]  /*2c2a0*/  ENDCOLLECTIVE ;  /* 0x000000000000791b */ /* 0x003fe20003800000 */
.L_x_2311:
[----:B------:R-:W-:Y:S01]  /*2c2b0*/  ULDC.64 UR4, c[0x0][0x208] ;  /* 0x0000820000047ab9 */ /* 0x000fe20000000a00 */
[----:B------:R-:W-:Y:S01]  /*2c2c0*/  IMAD.MOV.U32 R13, RZ, RZ, R3 ;  /* 0x000000ffff0d7224 */ /* 0x000fe200078e0003 */
[----:B------:R-:W-:Y:S02]  /*2c2d0*/  MOV R12, 0x6 ;  /* 0x00000006000c7802 */ /* 0x000fe40000000f00 */
[----:B------:R-:W-:-:S04]  /*2c2e0*/  MOV R5, R14 ;  /* 0x0000000e00057202 */ /* 0x000fc80000000f00 */
        /* <DEDUP_REMOVED lines=14> */
.L_x_2312:
[----:B------:R-:W-:-:S05]  /*2c3d0*/  VIADD R7, R0, 0x60 ;  /* 0x0000006000077836 */ /* 0x000fca0000000000 */
[----:B------:R-:W-:Y:S01]  /*2c3e0*/  ISETP.GE.AND P5, PT, R7, R2, PT ;  /* 0x000000020700720c */ /* 0x000fe20003fa6270 */
[----:B------:R-:W-:Y:S02]  /*2c3f0*/  IMAD.MOV.U32 R13, RZ, RZ, R4 ;  /* 0x000000ffff0d7224 */ /* 0x000fe400078e0004 */
[----:B------:R-:W-:-:S10]  /*2c400*/  IMAD.MOV.U32 R8, RZ, RZ, R14 ;  /* 0x000000ffff087224 */ /* 0x000fd400078e000e */
[----:B------:R-:W-:Y:S05]  /*2c410*/  WARPSYNC.COLLECTIVE R15, `(.L_x_2313) ;  /* 0x000000000f087348 */ /* 0x000fea0003c00000 */
[----:B------:R0:W1:Y:S02]  /*2c420*/  SHFL.IDX P6, R14, R13, R12, R11 ;  /* 0x0000000c0d0e7389 */ /* 0x00006400000c000b */
[----:B01----:R-:W-:Y:S01]  /*2c430*/  ENDCOLLECTIVE ;  /* 0x000000000000791b */ /* 0x003fe20003800000 */
.L_x_2313:
[----:B------:R-:W-:Y:S01]  /*2c440*/  ULDC.64 UR4, c[0x0][0x208] ;  /* 0x0000820000047ab9 */ /* 0x000fe20000000a00 */
[----:B------:R-:W-:Y:S02]  /*2c450*/  IMAD.MOV.U32 R13, RZ, RZ, R3 ;  /* 0x000000ffff0d7224 */ /* 0x000fe400078e0003 */
        /* <DEDUP_REMOVED lines=16> */
.L_x_2314:
[----:B------:R-:W-:Y:S01]  /*2c560*/  IMAD.MOV.U32 R13, RZ, RZ, R4 ;  /* 0x000000ffff0d7224 */ /* 0x000fe200078e0004 */
[----:B------:R-:W-:-:S07]  /*2c570*/  MOV R5, R14 ;  /* 0x0000000e00057202 */ /* 0x000fce0000000f00 */
[----:B------:R-:W-:Y:S05]  /*2c580*/  WARPSYNC.COLLECTIVE R15, `(.L_x_2315) ;  /* 0x000000000f087348 */ /* 0x000fea0003c00000 */
[----:B------:R0:W1:Y:S02]  /*2c590*/  SHFL.IDX P6, R14, R13, R12, R11 ;  /* 0x0000000c0d0e7389 */ /* 0x00006400000c000b */
[----:B01----:R-:W-:Y:S01]  /*2c5a0*/  ENDCOLLECTIVE ;  /* 0x000000000000791b */ /* 0x003fe20003800000 */
.L_x_2315:
[----:B------:R-:W-:Y:S01]  /*2c5b0*/  IMAD.MOV.U32 R3, RZ, RZ, R14 ;  /* 0x000000ffff037224 */ /* 0x000fe200078e000e */
[----:B------:R-:W-:Y:S06]  /*2c5c0*/  BRA `(.L_x_2316) ;  /* 0xffffff9400b87947 */ /* 0x000fec000383ffff */
.L_x_2130:
[----:B0-----:R-:W2:Y:S02]  /*2c5d0*/  LDL R2, [R1] ;  /* 0x0000000001027983 */ /* 0x001ea40000100800 */
[----:B--2---:R0:W2:Y:S02]  /*2c5e0*/  SYNCS.PHASECHK.TRANS64.TRYWAIT P0, [R2+URZ+0x30820], R0 ;  /* 0x03082000020075a7 */ /* 0x0040a4000800017f */
[----:B--2---:R-:W-:Y:S05]  /*2c5f0*/  @!P0 NANOSLEEP.SYNCS 0x989680 ;  /* 0x009896800000895d */ /* 0x004fea0003900000 */
[----:B------:R-:W2:Y:S02]  /*2c600*/  @!P0 SYNCS.PHASECHK.TRANS64 P0, [R2+URZ+0x30820], R0 ;  /* 0x03082000020085a7 */ /* 0x000ea4000800007f */
[----:B--2---:R-:W-:Y:S05]  /*2c610*/  @!P0 BRA `(.L_x_2130) ;  /* 0xfffffffc00ec8947 */ /* 0x004fea000383ffff */
[----:B------:R-:W-:Y:S05]  /*2c620*/  BRA `(.L_x_2317) ;  /* 0xffffff9800387947 */ /* 0x000fea000383ffff */
.L_x_2139:
[----:B-1----:R1:W2:Y:S02]  /*2c630*/  SYNCS.PHASECHK.TRANS64.TRYWAIT P0, [R3+URZ+0x30840], R2 ;  /* 0x03084002030075a7 */ /* 0x0022a4000800017f */
[----:B--2---:R-:W-:Y:S05]  /*2c640*/  @!P0 NANOSLEEP.SYNCS 0x989680 ;  /* 0x009896800000895d */ /* 0x004fea0003900000 */
[----:B------:R-:W2:Y:S02]  /*2c650*/  @!P0 SYNCS.PHASECHK.TRANS64 P0, [R3+URZ+0x30840], R2 ;  /* 0x03084002030085a7 */ /* 0x000ea4000800007f */
[----:B--2---:R-:W-:Y:S05]  /*2c660*/  @!P0 BRA `(.L_x_2139) ;  /* 0xfffffffc00f08947 */ /* 0x004fea000383ffff */
[----:B------:R-:W-:Y:S05]  /*2c670*/  BRA `(.L_x_2318) ;  /* 0xffffff9c00087947 */ /* 0x000fea000383ffff */
.L_x_2147:
[----:B0-----:R0:W1:Y:S02]  /*2c680*/  SYNCS.PHASECHK.TRANS64.TRYWAIT P0, [R3+URZ+0x60], R2 ;  /* 0x00006002030075a7 */ /* 0x001064000800017f */
[----:B-1----:R-:W-:Y:S05]  /*2c690*/  @!P0 NANOSLEEP.SYNCS 0x989680 ;  /* 0x009896800000895d */ /* 0x002fea0003900000 */
[----:B------:R-:W1:Y:S02]  /*2c6a0*/  @!P0 SYNCS.PHASECHK.TRANS64 P0, [R3+URZ+0x60], R2 ;  /* 0x00006002030085a7 */ /* 0x000e64000800007f */
[----:B-1----:R-:W-:Y:S05]  /*2c6b0*/  @!P0 BRA `(.L_x_2147) ;  /* 0xfffffffc00f08947 */ /* 0x002fea000383ffff */
[----:B------:R-:W-:Y:S05]  /*2c6c0*/  BRA `(.L_x_2319) ;  /* 0xffffffa000647947 */ /* 0x000fea000383ffff */
.L_x_2158:
[----:B-1----:R1:W2:Y:S02]  /*2c6d0*/  SYNCS.PHASECHK.TRANS64.TRYWAIT P0, [R3+URZ+0x30840], R2 ;  /* 0x03084002030075a7 */ /* 0x0022a4000800017f */
[----:B--2---:R-:W-:Y:S05]  /*2c6e0*/  @!P0 NANOSLEEP.SYNCS 0x989680 ;  /* 0x009896800000895d */ /* 0x004fea0003900000 */
[----:B------:R-:W2:Y:S02]  /*2c6f0*/  @!P0 SYNCS.PHASECHK.TRANS64 P0, [R3+URZ+0x30840], R2 ;  /* 0x03084002030085a7 */ /* 0x000ea4000800007f */
[----:B--2---:R-:W-:Y:S05]  /*2c700*/  @!P0 BRA `(.L_x_2158) ;  /* 0xfffffffc00f08947 */ /* 0x004fea000383ffff */
[----:B------:R-:W-:Y:S05]  /*2c710*/  BRA `(.L_x_2320) ;  /* 0xffffffa8008c7947 */ /* 0x000fea000383ffff */
.L_x_2166:
[----:B0-----:R0:W1:Y:S02]  /*2c720*/  SYNCS.PHASECHK.TRANS64.TRYWAIT P0, [R2+URZ+0x60], R3 ;  /* 0x00006003020075a7 */ /* 0x001064000800017f */
[----:B-1----:R-:W-:Y:S05]  /*2c730*/  @!P0 NANOSLEEP.SYNCS 0x989680 ;  /* 0x009896800000895d */ /* 0x002fea0003900000 */
[----:B------:R-:W1:Y:S02]  /*2c740*/  @!P0 SYNCS.PHASECHK.TRANS64 P0, [R2+URZ+0x60], R3 ;  /* 0x00006003020085a7 */ /* 0x000e64000800007f */
[----:B-1----:R-:W-:Y:S05]  /*2c750*/  @!P0 BRA `(.L_x_2166) ;  /* 0xfffffffc00f08947 */ /* 0x002fea000383ffff */
[----:B------:R-:W-:Y:S05]  /*2c760*/  BRA `(.L_x_2321) ;  /* 0xffffffac00e87947 */ /* 0x000fea000383ffff */
.L_x_2177:
[----:B---3--:R3:W4:Y:S02]  /*2c770*/  SYNCS.PHASECHK.TRANS64.TRYWAIT P0, [R2+URZ+0x30840], R3 ;  /* 0x03084003020075a7 */ /* 0x008724000800017f */
[----:B----4-:R-:W-:Y:S05]  /*2c780*/  @!P0 NANOSLEEP.SYNCS 0x989680 ;  /* 0x009896800000895d */ /* 0x010fea0003900000 */
[----:B------:R-:W4:Y:S02]  /*2c790*/  @!P0 SYNCS.PHASECHK.TRANS64 P0, [R2+URZ+0x30840], R3 ;  /* 0x03084003020085a7 */ /* 0x000f24000800007f */
[----:B----4-:R-:W-:Y:S05]  /*2c7a0*/  @!P0 BRA `(.L_x_2177) ;  /* 0xfffffffc00f08947 */ /* 0x010fea000383ffff */
[----:B------:R-:W-:Y:S05]  /*2c7b0*/  BRA `(.L_x_2322) ;  /* 0xffffffb400d47947 */ /* 0x000fea000383ffff */
.L_x_2185:
[----:B0-----:R0:W1:Y:S02]  /*2c7c0*/  SYNCS.PHASECHK.TRANS64.TRYWAIT P0, [R2+URZ+0x60], R5 ;  /* 0x00006005020075a7 */ /* 0x001064000800017f */
[----:B-1----:R-:W-:Y:S05]  /*2c7d0*/  @!P0 NANOSLEEP.SYNCS 0x989680 ;  /* 0x009896800000895d */ /* 0x002fea0003900000 */
[----:B------:R-:W1:Y:S02]  /*2c7e0*/  @!P0 SYNCS.PHASECHK.TRANS64 P0, [R2+URZ+0x60], R5 ;  /* 0x00006005020085a7 */ /* 0x000e64000800007f */
[----:B-1----:R-:W-:Y:S05]  /*2c7f0*/  @!P0 BRA `(.L_x_2185) ;  /* 0xfffffffc00f08947 */ /* 0x002fea000383ffff */
[----:B------:R-:W-:Y:S05]  /*2c800*/  BRA `(.L_x_2323) ;  /* 0xffffffbc00307947 */ /* 0x000fea000383ffff */
.L_x_2198:
[----:B---3--:R3:W4:Y:S02]  /*2c810*/  SYNCS.PHASECHK.TRANS64.TRYWAIT P0, [R0+URZ+0x30860], R2 ;  /* 0x03086002000075a7 */ /* 0x008724000800017f */
[----:B----4-:R-:W-:Y:S05]  /*2c820*/  @!P0 NANOSLEEP.SYNCS 0x989680 ;  /* 0x009896800000895d */ /* 0x010fea0003900000 */
[----:B------:R-:W4:Y:S02]  /*2c830*/  @!P0 SYNCS.PHASECHK.TRANS64 P0, [R0+URZ+0x30860], R2 ;  /* 0x03086002000085a7 */ /* 0x000f24000800007f */
[----:B----4-:R-:W-:Y:S05]  /*2c840*/  @!P0 BRA `(.L_x_2198) ;  /* 0xfffffffc00f08947 */ /* 0x010fea000383ffff */
[----:B------:R-:W-:Y:S05]  /*2c850*/  BRA `(.L_x_2324) ;  /* 0xffffffc400007947 */ /* 0x000fea000383ffff */
.L_x_2207:
[----:B------:R-:W-:Y:S01]  /*2c860*/  BSSY B0, `(.L_x_2325) ;  /* 0x0000008000007945 */ /* 0x000fe20003800000 */
[----:B------:R-:W-:Y:S01]  /*2c870*/  IMAD.MOV.U32 R13, RZ, RZ, R16 ;  /* 0x000000ffff0d7224 */ /* 0x000fe200078e0010 */
[----:B0-----:R-:W-:Y:S01]  /*2c880*/  MOV R11, 0x1f ;  /* 0x0000001f000b7802 */ /* 0x001fe20000000f00 */
[----:B------:R-:W-:Y:S02]  /*2c890*/  IMAD.MOV.U32 R12, RZ, RZ, RZ ;  /* 0x000000ffff0c7224 */ /* 0x000fe400078e00ff */
[----:B------:R-:W-:-:S07]  /*2c8a0*/  IMAD.MOV.U32 R15, RZ, RZ, -0x1 ;  /* 0xffffffffff0f7424 */ /* 0x000fce00078e00ff */
[----:B--2---:R-:W-:Y:S05]  /*2c8b0*/  WARPSYNC.COLLECTIVE R15, `(.L_x_2326) ;  /* 0x000000000f087348 */ /* 0x004fea0003c00000 */
[----:B------:R0:W1:Y:S02]  /*2c8c0*/  SHFL.IDX P6, R14, R13, R12, R11 ;  /* 0x0000000c0d0e7389 */ /* 0x00006400000c000b */
[----:B012---:R-:W-:Y:S01]  /*2c8d0*/  ENDCOLLECTIVE ;  /* 0x000000000000791b */ /* 0x007fe20003800000 */
.L_x_2326:
[----:B------:R-:W-:Y:S05]  /*2c8e0*/  BSYNC B0 ;  /* 0x0000000000007941 */ /* 0x000fea0003800000 */
.L_x_2325:
[----:B------:R-:W-:Y:S01]  /*2c8f0*/  IMAD.MOV.U32 R13, RZ, RZ, R16 ;  /* 0x000000ffff0d7224 */ /* 0x000fe200078e0010 */
[----:B------:R-:W-:Y:S01]  /*2c900*/  MOV R11, 0x1f ;  /* 0x0000001f000b7802 */ /* 0x000fe20000000f00 */
[----:B------:R-:W-:Y:S02]  /*2c910*/  IMAD.MOV.U32 R12, RZ, RZ, 0x1 ;  /* 0x00000001ff0c7424 */ /* 0x000fe400078e00ff */
[----:B------:R-:W-:Y:S02]  /*2c920*/  IMAD.MOV.U32 R15, RZ, RZ, -0x1 ;  /* 0xffffffffff0f7424 */ /* 0x000fe400078e00ff */
[----:B------:R-:W-:Y:S02]  /*2c930*/  IMAD.IADD R4, R19, 0x1, R6 ;  /* 0x0000000113047824 */ /* 0x000fe400078e0206 */
[----:B------:R-:W-:-:S07]  /*2c940*/  IMAD.MOV.U32 R0, RZ, RZ, R14 ;  /* 0x000000ffff007224 */ /* 0x000fce00078e000e */
[----:B------:R-:W-:Y:S05]  /*2c950*/  WARPSYNC.COLLECTIVE R15, `(.L_x_2327) ;  /* 0x000000000f087348 */ /* 0x000fea0003c00000 */
[----:B------:R0:W1:Y:S02]  /*2c960*/  SHFL.IDX P6, R14, R13, R12, R11 ;  /* 0x0000000c0d0e7389 */ /* 0x00006400000c000b */
[----:B01----:R-:W-:Y:S01]  /*2c970*/  ENDCOLLECTIVE ;  /* 0x000000000000791b */ /* 0x003fe20003800000 */
.L_x_2327:
        /* <DEDUP_REMOVED lines=12> */
[----:B0-----:R-:W-:Y:S01]  /*2ca40*/  IMAD.MOV.U32 R3, RZ, RZ, RZ ;  /* 0x000000ffff037224 */ /* 0x001fe200078e00ff */
[----:B--2---:R-:W-:Y:S02]  /*2ca50*/  @!P1 MOV R3, R2 ;  /* 0x0000000200039202 */ /* 0x004fe40000000f00 */
[----:B------:R-:W-:-:S03]  /*2ca60*/  ISETP.NE.AND P1, PT, R6, RZ, PT ;  /* 0x000000ff0600720c */ /* 0x000fc60003f25270 */
[----:B------:R-:W-:-:S10]  /*2ca70*/  IMAD.MOV.U32 R13, RZ, RZ, R3 ;  /* 0x000000ffff0d7224 */ /* 0x000fd400078e0003 */
[----:B------:R-:W-:Y:S05]  /*2ca80*/  WARPSYNC.COLLECTIVE R15, `(.L_x_2328) ;  /* 0x000000000f087348 */ /* 0x000fea0003c00000 */
[----:B------:R0:W1:Y:S02]  /*2ca90*/  SHFL.UP P6, R14, R13, R12, R11 ;  /* 0x0400000c0d0e7389 */ /* 0x00006400000c000b */
[----:B01----:R-:W-:Y:S01]  /*2caa0*/  ENDCOLLECTIVE ;  /* 0x000000000000791b */ /* 0x003fe20003800000 */
.L_x_2328:
        /* <DEDUP_REMOVED lines=8> */
.L_x_2329:
[----:B------:R-:W-:Y:S01]  /*2cb30*/  MOV R12, 0x4 ;  /* 0x00000004000c7802 */ /* 0x000fe20000000f00 */
[----:B------:R-:W-:-:S05]  /*2cb40*/  IMAD.MOV.U32 R4, RZ, RZ, R14 ;  /* 0x000000ffff047224 */ /* 0x000fca00078e000e */
[----:B------:R-:W-:-:S05]  /*2cb50*/  SEL R4, R4, RZ, P2 ;  /* 0x000000ff04047207 */ /* 0x000fca0001000000 */
[----:B------:R-:W-:-:S04]  /*2cb60*/  IMAD.IADD R2, R2, 0x1, R4 ;  /* 0x0000000102027824 */ /* 0x000fc800078e0204 */
[----:B------:R-:W-:-:S07]  /*2cb70*/  IMAD.MOV.U32 R13, RZ, RZ, R2 ;  /* 0x000000ffff0d7224 */ /* 0x000fce00078e0002 */
[----:B------:R-:W-:Y:S05]  /*2cb80*/  WARPSYNC.COLLECTIVE R15, `(.L_x_2330) ;  /* 0x000000000f087348 */ /* 0x000fea0003c00000 */
[----:B------:R0:W1:Y:S02]  /*2cb90*/  SHFL.UP P6, R14, R13, R12, R11 ;  /* 0x0400000c0d0e7389 */ /* 0x00006400000c000b */
[----:B01----:R-:W-:Y:S01]  /*2cba0*/  ENDCOLLECTIVE ;  /* 0x000000000000791b */ /* 0x003fe20003800000 */
.L_x_2330:
        /* <DEDUP_REMOVED lines=8> */
.L_x_2331:
[----:B------:R-:W-:Y:S01]  /*2cc30*/  IMAD.MOV.U32 R12, RZ, RZ, 0x10 ;  /* 0x00000010ff0c7424 */ /* 0x000fe200078e00ff */
[----:B------:R-:W-:-:S04]  /*2cc40*/  MOV R4, R14 ;  /* 0x0000000e00047202 */ /* 0x000fc80000000f00 */
[----:B------:R-:W-:-:S05]  /*2cc50*/  SEL R4, R4, RZ, P4 ;  /* 0x000000ff04047207 */ /* 0x000fca0002000000 */
[----:B------:R-:W-:-:S04]  /*2cc60*/  IMAD.IADD R2, R2, 0x1, R4 ;  /* 0x0000000102027824 */ /* 0x000fc800078e0204 */
[----:B------:R-:W-:-:S07]  /*2cc70*/  IMAD.MOV.U32 R13, RZ, RZ, R2 ;  /* 0x000000ffff0d7224 */ /* 0x000fce00078e0002 */
[----:B------:R-:W-:Y:S05]  /*2cc80*/  WARPSYNC.COLLECTIVE R15, `(.L_x_2332) ;  /* 0x000000000f087348 */ /* 0x000fea0003c00000 */
[----:B------:R0:W1:Y:S02]  /*2cc90*/  SHFL.UP P6, R14, R13, R12, R11 ;  /* 0x0400000c0d0e7389 */ /* 0x00006400000c000b */
[----:B01----:R-:W-:Y:S01]  /*2cca0*/  ENDCOLLECTIVE ;  /* 0x000000000000791b */ /* 0x003fe20003800000 */
.L_x_2332:
[----:B------:R-:W-:Y:S02]  /*2ccb0*/  IMAD.MOV.U32 R12, RZ, RZ, 0x1f ;  /* 0x0000001fff0c7424 */ /* 0x000fe400078e00ff */
[----:B------:R-:W-:Y:S02]  /*2ccc0*/  IMAD.MOV.U32 R11, RZ, RZ, 0x1f ;  /* 0x0000001fff0b7424 */ /* 0x000fe400078e00ff */
[----:B------:R-:W-:-:S05]  /*2ccd0*/  IMAD.MOV.U32 R4, RZ, RZ, R14 ;  /* 0x000000ffff047224 */ /* 0x000fca00078e000e */
[----:B------:R-:W-:-:S04]  /*2cce0*/  SEL R4, R4, RZ, P5 ;  /* 0x000000ff04047207 */ /* 0x000fc80002800000 */
[----:B------:R-:W-:-:S05]  /*2ccf0*/  IADD3 R2, R2, R4, RZ ;  /* 0x0000000402027210 */ /* 0x000fca0007ffe0ff */
[----:B------:R-:W-:-:S07]  /*2cd00*/  IMAD.MOV.U32 R13, RZ, RZ, R2 ;  /* 0x000000ffff0d7224 */ /* 0x000fce00078e0002 */
[----:B------:R-:W-:Y:S05]  /*2cd10*/  WARPSYNC.COLLECTIVE R15, `(.L_x_2333) ;  /* 0x000000000f087348 */ /* 0x000fea0003c00000 */
[----:B------:R0:W1:Y:S02]  /*2cd20*/  SHFL.IDX P6, R14, R13, R12, R11 ;  /* 0x0000000c0d0e7389 */ /* 0x00006400000c000b */
[----:B01----:R-:W-:Y:S01]  /*2cd30*/  ENDCOLLECTIVE ;  /* 0x000000000000791b */ /* 0x003fe20003800000 */
.L_x_2333:
[----:B------:R-:W-:Y:S01]  /*2cd40*/  IMAD.MOV.U32 R16, RZ, RZ, R14 ;  /* 0x000000ffff107224 */ /* 0x000fe200078e000e */
[----:B------:R-:W-:Y:S06]  /*2cd50*/  BRA `(.L_x_2334) ;  /* 0xffffffc400f47947 */ /* 0x000fec000383ffff */
.L_x_2212:
[----:B------:R-:W-:Y:S01]  /*2cd60*/  BSSY B0, `(.L_x_2335) ;  /* 0x0000008000007945 */ /* 0x000fe20003800000 */
[----:B-----5:R-:W-:Y:S01]  /*2cd70*/  MOV R13, R3 ;  /* 0x00000003000d7202 */ /* 0x020fe20000000f00 */
[----:B------:R-:W-:Y:S02]  /*2cd80*/  IMAD.MOV.U32 R12, RZ, RZ, 0x1 ;  /* 0x00000001ff0c7424 */ /* 0x000fe400078e00ff */
[----:B0-----:R-:W-:Y:S02]  /*2cd90*/  IMAD.MOV.U32 R11, RZ, RZ, RZ ;  /* 0x000000ffff0b7224 */ /* 0x001fe400078e00ff */
[----:B------:R-:W-:-:S07]  /*2cda0*/  IMAD.MOV.U32 R15, RZ, RZ, -0x1 ;  /* 0xffffffffff0f7424 */ /* 0x000fce00078e00ff */
[----:B-12---:R-:W-:Y:S05]  /*2cdb0*/  WARPSYNC.COLLECTIVE R15, `(.L_x_2336) ;  /* 0x000000000f087348 */ /* 0x006fea0003c00000 */
[----:B------:R0:W3:Y:S02]  /*2cdc0*/  SHFL.UP P6, R14, R13, R12, R11 ;  /* 0x0400000c0d0e7389 */ /* 0x0000e400000c000b */
[----:B0123--:R-:W-:Y:S01]  /*2cdd0*/  ENDCOLLECTIVE ;  /* 0x000000000000791b */ /* 0x00ffe20003800000 */
.L_x_2336:
[----:B------:R-:W-:Y:S05]  /*2cde0*/  BSYNC B0 ;  /* 0x0000000000007941 */ /* 0x000fea0003800000 */
.L_x_2335:
[----:B------:R-:W-:Y:S02]  /*2cdf0*/  IMAD.MOV.U32 R2, RZ, RZ, R14 ;  /* 0x000000ffff027224 */ /* 0x000fe400078e000e */
[----:B------:R-:W-:Y:S02]  /*2ce00*/  IMAD.MOV.U32 R12, RZ, RZ, 0x2 ;  /* 0x00000002ff0c7424 */ /* 0x000fe400078e00ff */
[----:B------:R-:W-:Y:S01]  /*2ce10*/  IMAD.MOV.U32 R11, RZ, RZ, RZ ;  /* 0x000000ffff0b7224 */ /* 0x000fe200078e00ff */
[----:B------:R-:W-:Y:S01]  /*2ce20*/  SEL R2, R2, RZ, P1 ;  /* 0x000000ff02027207 */ /* 0x000fe20000800000 */
[----:B------:R-:W-:-:S03]  /*2ce30*/  IMAD.MOV.U32 R15, RZ, RZ, -0x1 ;  /* 0xffffffffff0f7424 */ /* 0x000fc600078e00ff */
[----:B------:R-:W-:-:S05]  /*2ce40*/  IADD3 R2, R3, R2, RZ ;  /* 0x0000000203027210 */ /* 0x000fca0007ffe0ff */
[----:B------:R-:W-:-:S07]  /*2ce50*/  IMAD.MOV.U32 R13, RZ, RZ, R2 ;  /* 0x000000ffff0d7224 */ /* 0x000fce00078e0002 */
[----:B------:R-:W-:Y:S05]  /*2ce60*/  WARPSYNC.COLLECTIVE R15, `(.L_x_2337) ;  /* 0x000000000f087348 */ /* 0x000fea0003c00000 */
[----:B------:R0:W1:Y:S02]  /*2ce70*/  SHFL.UP P6, R14, R13, R12, R11 ;  /* 0x0400000c0d0e7389 */ /* 0x00006400000c000b */
[----:B01----:R-:W-:Y:S01]  /*2ce80*/  ENDCOLLECTIVE ;  /* 0x000000000000791b */ /* 0x003fe20003800000 */
.L_x_2337:
        /* <DEDUP_REMOVED lines=8> */
.L_x_2338:
        /* <DEDUP_REMOVED lines=8> */
.L_x_2339:
        /* <DEDUP_REMOVED lines=8> */
.L_x_2340:
[----:B------:R-:W-:Y:S01]  /*2d010*/  MOV R12, 0x1f ;  /* 0x0000001f000c7802 */ /* 0x000fe20000000f00 */
        /* <DEDUP_REMOVED lines=8> */
.L_x_2341:
[----:B------:R-:W-:Y:S01]  /*2d0a0*/  IMAD.MOV.U32 R16, RZ, RZ, R14 ;  /* 0x000000ffff107224 */ /* 0x000fe200078e000e */
[----:B------:R-:W-:Y:S06]  /*2d0b0*/  BRA `(.L_x_2342) ;  /* 0xffffffc400bc7947 */ /* 0x000fec000383ffff */
.L_x_2214:
[----:B------:R-:W-:Y:S01]  /*2d0c0*/  BSSY B0, `(.L_x_2343) ;  /* 0x0000006000007945 */ /* 0x000fe20003800000 */
[----:B------:R-:W-:Y:S01]  /*2d0d0*/  PLOP3.LUT P6, PT, P6, PT, PT, 0x8, 0x0 ;  /* 0x000000000000781c */ /* 0x000fe200037ce170 */
[----:B------:R-:W-:-:S12]  /*2d0e0*/  IMAD.MOV.U32 R15, RZ, RZ, -0x1 ;  /* 0xffffffffff0f7424 */ /* 0x000fd800078e00ff */
[----:B012---:R-:W-:Y:S05]  /*2d0f0*/  WARPSYNC.COLLECTIVE R15, `(.L_x_2344) ;  /* 0x000000000f087348 */ /* 0x007fea0003c00000 */
[----:B------:R-:W-:Y:S01]  /*2d100*/  VOTE.ANY R14, PT, P6 ;  /* 0x00000000000e7806 */ /* 0x000fe200030e0100 */
[----:B012---:R-:W-:Y:S06]  /*2d110*/  ENDCOLLECTIVE ;  /* 0x000000000000791b */ /* 0x007fec0003800000 */
.L_x_2344:
[----:B------:R-:W-:Y:S05]  /*2d120*/  BSYNC B0 ;  /* 0x0000000000007941 */ /* 0x000fea0003800000 */
.L_x_2343:
[----:B------:R-:W-:Y:S01]  /*2d130*/  IMAD.MOV.U32 R5, RZ, RZ, R14 ;  /* 0x000000ffff057224 */ /* 0x000fe200078e000e */
[----:B------:R-:W-:Y:S01]  /*2d140*/  MOV R13, R3 ;  /* 0x00000003000d7202 */ /* 0x000fe20000000f00 */
[----:B------:R-:W-:Y:S02]  /*2d150*/  IMAD.MOV.U32 R11, RZ, RZ, 0x1f ;  /* 0x0000001fff0b7424 */ /* 0x000fe400078e00ff */
[----:B------:R-:W0:Y:S01]  /*2d160*/  POPC R6, R5 ;  /* 0x0000000500067309 */ /* 0x000e220000000000 */
[----:B------:R-:W-:Y:S02]  /*2d170*/  IMAD.MOV.U32 R15, RZ, RZ, -0x1 ;  /* 0xffffffffff0f7424 */ /* 0x000fe400078e00ff */
[----:B0-----:R-:W-:-:S07]  /*2d180*/  IMAD.MOV.U32 R12, RZ, RZ, R6 ;  /* 0x000000ffff0c7224 */ /* 0x001fce00078e0006 */
[----:B------:R-:W-:Y:S05]  /*2d190*/  WARPSYNC.COLLECTIVE R15, `(.L_x_2345) ;  /* 0x000000000f087348 */ /* 0x000fea0003c00000 */
[----:B------:R0:W1:Y:S02]  /*2d1a0*/  SHFL.IDX P6, R14, R13, R12, R11 ;  /* 0x0000000c0d0e7389 */ /* 0x00006400000c000b */
[----:B01----:R-:W-:Y:S01]  /*2d1b0*/  ENDCOLLECTIVE ;  /* 0x000000000000791b */ /* 0x003fe20003800000 */
.L_x_2345:
[----:B------:R-:W-:Y:S01]  /*2d1c0*/  IMAD.MOV.U32 R17, RZ, RZ, R14 ;  /* 0x000000ffff117224 */ /* 0x000fe200078e000e */
[----:B------:R-:W-:Y:S06]  /*2d1d0*/  BRA `(.L_x_2346) ;  /* 0xffffffc400ac7947 */ /* 0x000fec000383ffff */
.L_x_2216:
[----:B------:R-:W-:Y:S01]  /*2d1e0*/  BSSY B0, `(.L_x_2347) ;  /* 0x0000007000007945 */ /* 0x000fe20003800000 */
[----:B------:R-:W-:Y:S01]  /*2d1f0*/  MOV R13, R2 ;  /* 0x00000002000d7202 */ /* 0x000fe20000000f00 */
[----:B0-----:R-:W-:Y:S02]  /*2d200*/  IMAD.MOV.U32 R11, RZ, RZ, 0x1f ;  /* 0x0000001fff0b7424 */ /* 0x001fe400078e00ff */
[----:B------:R-:W-:-:S07]  /*2d210*/  IMAD.MOV.U32 R15, RZ, RZ, -0x1 ;  /* 0xffffffffff0f7424 */ /* 0x000fce00078e00ff */
[----:B-1234-:R-:W-:Y:S05]  /*2d220*/  WARPSYNC.COLLECTIVE R15, `(.L_x_2348) ;  /* 0x000000000f087348 */ /* 0x01efea0003c00000 */
[----:B------:R0:W0:Y:S02]  /*2d230*/  SHFL.IDX P6, R14, R13, R12, R11 ;  /* 0x0000000c0d0e7389 */ /* 0x00002400000c000b */
[----:B01234-:R-:W-:Y:S01]  /*2d240*/  ENDCOLLECTIVE ;  /* 0x000000000000791b */ /* 0x01ffe20003800000 */
.L_x_2348:
[----:B------:R-:W-:Y:S05]  /*2d250*/  BSYNC B0 ;  /* 0x0000000000007941 */ /* 0x000fea0003800000 */
.L_x_2347:
[----:B------:R-:W-:Y:S01]  /*2d260*/  IMAD.MOV.U32 R2, RZ, RZ, R14 ;  /* 0x000000ffff027224 */ /* 0x000fe200078e000e */
[----:B------:R-:W-:Y:S06]  /*2d270*/  BRA `(.L_x_2349) ;  /* 0xffffffc400a07947 */ /* 0x000fec000383ffff */
.L_x_2220:
[----:B0-----:R0:W1:Y:S02]  /*2d280*/  SYNCS.PHASECHK.TRANS64.TRYWAIT P0, [R0+URZ+0x30820], R3 ;  /* 0x03082003000075a7 */ /* 0x001064000800017f */
[----:B-1----:R-:W-:Y:S05]  /*2d290*/  @!P0 NANOSLEEP.SYNCS 0x989680 ;  /* 0x009896800000895d */ /* 0x002fea0003900000 */
[----:B------:R-:W1:Y:S02]  /*2d2a0*/  @!P0 SYNCS.PHASECHK.TRANS64 P0, [R0+URZ+0x30820], R3 ;  /* 0x03082003000085a7 */ /* 0x000e64000800007f */
[----:B-1----:R-:W-:Y:S05]  /*2d2b0*/  @!P0 BRA `(.L_x_2220) ;  /* 0xfffffffc00f08947 */ /* 0x002fea000383ffff */
[----:B------:R-:W-:Y:S05]  /*2d2c0*/  BRA `(.L_x_2350) ;  /* 0xffffffcc00287947 */ /* 0x000fea000383ffff */
.L_x_2221:
[----:B------:R-:W1:Y:S01]  /*2d2d0*/  S2R R2, SR_TID.X ;  /* 0x0000000000027919 */ /* 0x000e620000002100 */
[----:B------:R-:W-:Y:S01]  /*2d2e0*/  BSSY B0, `(.L_x_2351) ;  /* 0x000000a000007945 */ /* 0x000fe20003800000 */
[----:B------:R-:W-:Y:S01]  /*2d2f0*/  MOV R12, RZ ;  /* 0x000000ff000c7202 */ /* 0x000fe20000000f00 */
[----:B------:R-:W-:Y:S02]  /*2d300*/  IMAD.MOV.U32 R11, RZ, RZ, 0x1f ;  /* 0x0000001fff0b7424 */ /* 0x000fe400078e00ff */
[----:B------:R-:W-:Y:S01]  /*2d310*/  IMAD.MOV.U32 R15, RZ, RZ, -0x1 ;  /* 0xffffffffff0f7424 */ /* 0x000fe200078e00ff */
[----:B-1----:R-:W-:-:S04]  /*2d320*/  SHF.R.U32.HI R2, RZ, 0x5, R2 ;  /* 0x00000005ff027819 */ /* 0x002fc80000011602 */
[----:B------:R-:W-:-:S05]  /*2d330*/  LOP3.LUT R2, R2, 0x3, RZ, 0xc0, !PT ;  /* 0x0000000302027812 */ /* 0x000fca00078ec0ff */
[----:B------:R-:W-:-:S07]  /*2d340*/  IMAD.MOV.U32 R13, RZ, RZ, R2 ;  /* 0x000000ffff0d7224 */ /* 0x000fce00078e0002 */
[----:B0-2---:R-:W-:Y:S05]  /*2d350*/  WARPSYNC.COLLECTIVE R15, `(.L_x_2352) ;  /* 0x000000000f087348 */ /* 0x005fea0003c00000 */
[----:B------:R1:W3:Y:S02]  /*2d360*/  SHFL.IDX P6, R14, R13, R12, R11 ;  /* 0x0000000c0d0e7389 */ /* 0x0002e400000c000b */
[----:B0123--:R-:W-:Y:S01]  /*2d370*/  ENDCOLLECTIVE ;  /* 0x000000000000791b */ /* 0x00ffe20003800000 */
.L_x_2352:
[----:B------:R-:W-:Y:S05]  /*2d380*/  BSYNC B0 ;  /* 0x0000000000007941 */ /* 0x000fea0003800000 */
.L_x_2351:
[----:B------:R-:W-:Y:S05]  /*2d390*/  BRA `(.L_x_2353) ;  /* 0xffffffcc00107947 */ /* 0x000fea000383ffff */
.L_x_2222:
[----:B------:R-:W-:Y:S01]  /*2d3a0*/  BSSY B0, `(.L_x_2354) ;  /* 0x0000006000007945 */ /* 0x000fe20003800000 */
[----:B------:R-:W-:-:S07]  /*2d3b0*/  IMAD.MOV.U32 R15, RZ, RZ, -0x1 ;  /* 0xffffffffff0f7424 */ /* 0x000fce00078e00ff */
[----:B012---:R-:W-:Y:S05]  /*2d3c0*/  WARPSYNC.COLLECTIVE R15, `(.L_x_2355) ;  /* 0x000000000f0c7348 */ /* 0x007fea0003c00000 */
[----:B------:R-:W-:Y:S02]  /*2d3d0*/  ELECT P6, UR62, PT ;  /* 0x00000000003e782f */ /* 0x000fe400038c0000 */
[----:B------:R-:W-:Y:S01]  /*2d3e0*/  MOV R14, UR62 ;  /* 0x0000003e000e7c02 */ /* 0x000fe20008000f00 */
[----:B012---:R-:W-:Y:S10]  /*2d3f0*/  ENDCOLLECTIVE ;  /* 0x000000000000791b */ /* 0x007ff40003800000 */
.L_x_2355:
[----:B------:R-:W-:Y:S05]  /*2d400*/  BSYNC B0 ;  /* 0x0000000000007941 */ /* 0x000fea0003800000 */
.L_x_2354:
[----:B------:R-:W-:Y:S05]  /*2d410*/  BRA `(.L_x_2356) ;  /* 0xffffffcc00047947 */ /* 0x000fea000383ffff */
.L_x_2224:
[----:B0-----:R0:W1:Y:S02]  /*2d420*/  SYNCS.PHASECHK.TRANS64.TRYWAIT P0, [R6+URZ], R5 ;  /* 0x00000005060075a7 */ /* 0x001064000800017f */
[----:B-1----:R-:W-:Y:S05]  /*2d430*/  @!P0 NANOSLEEP.SYNCS 0x989680 ;  /* 0x009896800000895d */ /* 0x002fea0003900000 */
[----:B------:R-:W1:Y:S02]  /*2d440*/  @!P0 SYNCS.PHASECHK.TRANS64 P0, [R6+URZ], R5 ;  /* 0x00000005060085a7 */ /* 0x000e64000800007f */
[----:B-1----:R-:W-:Y:S05]  /*2d450*/  @!P0 BRA `(.L_x_2224) ;  /* 0xfffffffc00f08947 */ /* 0x002fea000383ffff */
[----:B------:R-:W-:Y:S05]  /*2d460*/  BRA `(.L_x_2357) ;  /* 0xffffffcc00487947 */ /* 0x000fea000383ffff */
.L_x_2225:
[----:B-1----:R1:W2:Y:S02]  /*2d470*/  SYNCS.PHASECHK.TRANS64.TRYWAIT P0, [R7+URZ], R2 ;  /* 0x00000002070075a7 */ /* 0x0022a4000800017f */
[----:B--2---:R-:W-:Y:S05]  /*2d480*/  @!P0 NANOSLEEP.SYNCS 0x989680 ;  /* 0x009896800000895d */ /* 0x004fea0003900000 */
[----:B------:R-:W2:Y:S02]  /*2d490*/  @!P0 SYNCS.PHASECHK.TRANS64 P0, [R7+URZ], R2 ;  /* 0x00000002070085a7 */ /* 0x000ea4000800007f */
[----:B--2---:R-:W-:Y:S05]  /*2d4a0*/  @!P0 BRA `(.L_x_2225) ;  /* 0xfffffffc00f08947 */ /* 0x004fea000383ffff */
[----:B------:R-:W-:Y:S05]  /*2d4b0*/  BRA `(.L_x_2358) ;  /* 0xffffffcc003c7947 */ /* 0x000fea000383ffff */
.L_x_2227:
[----:B--2---:R2:W3:Y:S02]  /*2d4c0*/  SYNCS.PHASECHK.TRANS64.TRYWAIT P0, [R4+URZ], R5 ;  /* 0x00000005040075a7 */ /* 0x0044e4000800017f */
[----:B---3--:R-:W-:Y:S05]  /*2d4d0*/  @!P0 NANOSLEEP.SYNCS 0x989680 ;  /* 0x009896800000895d */ /* 0x008fea0003900000 */
[----:B------:R-:W3:Y:S02]  /*2d4e0*/  @!P0 SYNCS.PHASECHK.TRANS64 P0, [R4+URZ], R5 ;  /* 0x00000005040085a7 */ /* 0x000ee4000800007f */
[----:B---3--:R-:W-:Y:S05]  /*2d4f0*/  @!P0 BRA `(.L_x_2227) ;  /* 0xfffffffc00f08947 */ /* 0x008fea000383ffff */
[----:B------:R-:W-:Y:S05]  /*2d500*/  BRA `(.L_x_2359) ;  /* 0xffffffcc00447947 */ /* 0x000fea000383ffff */
.L_x_2360:
        /* <DEDUP_REMOVED lines=15> */
.L_x_3430:


//--------------------- .text._ZN7cutlass13device_kernelIN5flash11enable_sm90INS1_16FlashAttnFwdSm90INS1_25CollectiveMainloopFwdSm90ILi2EN4cute5tupleIJNS5_1CILi1EEES8_S8_EEENS6_IJNS7_ILi128EEENS7_ILi80EEENS7_ILi256EEEEEELi256ENS_6half_tEfNS_4arch4Sm90ELb1ELb0ELb0ELb0ELb0ELb0ELb0ELb1ELb1ELb1ELb0ELb0EEENS1_21CollectiveEpilogueFwdINS6_IJSA_SC_SB_EEES9_SE_SG_Li256ELb0ELb1ELb0ELb0EEENS1_30DynamicPersistentTileSchedulerILi256ELi128ELb0ELb1ELb1EEEEEEEEEvNT_6ParamsE --------------------------
	.section	.text._ZN7cutlass13device_kernelIN5flash11enable_sm90INS1_16FlashAttnFwdSm90INS1_25CollectiveMainloopFwdSm90ILi2EN4cute5tupleIJNS5_1CILi1EEES8_S8_EEENS6_IJNS7_ILi128EEENS7_ILi80EEENS7_ILi256EEEEEELi256ENS_6half_tEfNS_4arch4Sm90ELb1ELb0ELb0ELb0ELb0ELb0ELb0ELb1ELb1ELb1ELb0ELb0EEENS1_21CollectiveEpilogueFwdINS6_IJSA_SC_SB_EEES9_SE_SG_Li256ELb0ELb1ELb0ELb0EEENS1_30DynamicPersistentTileSchedulerILi256ELi128ELb0ELb1ELb1EEEEEEEEEvNT_6ParamsE,"ax",@progbits
	.align	128
.text._ZN7cutlass13device_kernelIN5flash11enable_sm90INS1_16FlashAttnFwdSm90INS1_25CollectiveMainloopFwdSm90ILi2EN4cute5tupleIJNS5_1CILi1EEES8_S8_EEENS6_IJNS7_ILi128EEENS7_ILi80EEENS7_ILi256EEEEEELi256ENS_6half_tEfNS_4arch4Sm90ELb1ELb0ELb0ELb0ELb0ELb0ELb0ELb1ELb1ELb1ELb0ELb0EEENS1_21CollectiveEpilogueFwdINS6_IJSA_SC_SB_EEES9_SE_SG_Li256ELb0ELb1ELb0ELb0EEENS1_30DynamicPersistentTileSchedulerILi256ELi128ELb0ELb1ELb1EEEEEEEEEvNT_6ParamsE:
        .type           _ZN7cutlass13device_kernelIN5flash11enable_sm90INS1_16FlashAttnFwdSm90INS1_25CollectiveMainloopFwdSm90ILi2EN4cute5tupleIJNS5_1CILi1EEES8_S8_EEENS6_IJNS7_ILi128EEENS7_ILi80EEENS7_ILi256EEEEEELi256ENS_6half_tEfNS_4arch4Sm90ELb1ELb0ELb0ELb0ELb0ELb0ELb0ELb1ELb1ELb1ELb0ELb0EEENS1_21CollectiveEpilogueFwdINS6_IJSA_SC_SB_EEES9_SE_SG_Li256ELb0ELb1ELb0ELb0EEENS1_30DynamicPersistentTileSchedulerILi256ELi128ELb0ELb1ELb1EEEEEEEEEvNT_6ParamsE,@function
        .size           _ZN7cutlass13device_kernelIN5flash11enable_sm90INS1_16FlashAttnFwdSm90INS1_25CollectiveMainloopFwdSm90ILi2EN4cute5tupleIJNS5_1CILi1EEES8_S8_EEENS6_IJNS7_ILi128EEENS7_ILi80EEENS7_ILi256EEEEEELi256ENS_6half_tEfNS_4arch4Sm90ELb1ELb0ELb0ELb0ELb0ELb0ELb0ELb1ELb1ELb1ELb0ELb0EEENS1_21CollectiveEpilogueFwdINS6_IJSA_SC_SB_EEES9_SE_SG_Li256ELb0ELb1ELb0ELb0EEENS1_30DynamicPersistentTileSchedulerILi256ELi128ELb0ELb1ELb1EEEEEEEEEvNT_6ParamsE,(.L_x_3431 - _ZN7cutlass13device_kernelIN5flash11enable_sm90INS1_16FlashAttnFwdSm90INS1_25CollectiveMainloopFwdSm90ILi2EN4cute5tupleIJNS5_1CILi1EEES8_S8_EEENS6_IJNS7_ILi128EEENS7_ILi80EEENS7_ILi256EEEEEELi256ENS_6half_tEfNS_4arch4Sm90ELb1ELb0ELb0ELb0ELb0ELb0ELb0ELb1ELb1ELb1ELb0ELb0EEENS1_21CollectiveEpilogueFwdINS6_IJSA_SC_SB_EEES9_SE_SG_Li256ELb0ELb1ELb0ELb0EEENS1_30DynamicPersistentTileSchedulerILi256ELi128ELb0ELb1ELb1EEEEEEEEEvNT_6ParamsE)
        .other          _ZN7cutlass13device_kernelIN5flash11enable_sm90INS1_16FlashAttnFwdSm90INS1_25CollectiveMainloopFwdSm90ILi2EN4cute5tupleIJNS5_1CILi1EEES8_S8_EEENS6_IJNS7_ILi128EEENS7_ILi80EEENS7_ILi256EEEEEELi256ENS_6half_tEfNS_4arch4Sm90ELb1ELb0ELb0ELb0ELb0ELb0ELb0ELb1ELb1ELb1ELb0ELb0EEENS1_21CollectiveEpilogueFwdINS6_IJSA_SC_SB_EEES9_SE_SG_Li256ELb0ELb1ELb0ELb0EEENS1_30DynamicPersistentTileSchedulerILi256ELi128ELb0ELb1ELb1EEEEEEEEEvNT_6ParamsE,@"STO_CUDA_ENTRY STV_DEFAULT"
_ZN7cutlass13device_kernelIN5flash11enable_sm90INS1_16FlashAttnFwdSm90INS1_25CollectiveMainloopFwdSm90ILi2EN4cute5tupleIJNS5_1CILi1EEES8_S8_EEENS6_IJNS7_ILi128EEENS7_ILi80EEENS7_ILi256EEEEEELi256ENS_6half_tEfNS_4arch4Sm90ELb1ELb0ELb0ELb0ELb0ELb0ELb0ELb1ELb1ELb1ELb0ELb0EEENS1_21CollectiveEpilogueFwdINS6_IJSA_SC_SB_EEES9_SE_SG_Li256ELb0ELb1ELb0ELb0EEENS1_30DynamicPersistentTileSchedulerILi256ELi128ELb0ELb1ELb1EEEEEEEEEvNT_6ParamsE:
        /* <DEDUP_REMOVED lines=18> */
.L_x_2362:
[----:B------:R-:W-:Y:S05]  /*0120*/  BSYNC B0 ;  /* 0x0000000000007941 */ /* 0x000fea0003800000 */
.L_x_2361:
        /* <DEDUP_REMOVED lines=41> */
.L_x_2363:
        /* <DEDUP_REMOVED lines=22> */
.L_x_2364:
        /* <DEDUP_REMOVED lines=18> */
.L_x_2365:
        /* <DEDUP_REMOVED lines=22> */
.L_x_2366:
        /* <DEDUP_REMOVED lines=22> */
.L_x_2367:
        /* <DEDUP_REMOVED lines=8> */
.L_x_2369:
        /* <DEDUP_REMOVED lines=12> */
[----:B0-----:R-:W0:Y:S02]  /*0a40*/  S2R R2, SR_TID.X ;  /* 0x0000000000027919 */ /* 0x001e240000002100 */
[----:B0-----:R-:W-:Y:S01]  /*0a50*/  VIADD R230, R2, 0xffffff80 ;  /* 0xffffff8002e67836 */ /* 0x001fe20000000000 */
[----:B--2---:R-:W-:-:S04]  /*0a60*/  R2UR UR5, R3 ;  /* 0x00000000030572ca */ /* 0x004fc800000e0000 */
[----:B------:R-:W-:-:S04]  /*0a70*/  SHF.R.S32.HI R3, RZ, 0x1f, R230 ;  /* 0x0000001fff037819 */ /* 0x000fc800000114e6 */
[CC--:B------:R-:W-:Y:S02]  /*0a80*/  LEA.HI R5, R3.reuse, R230.reuse, RZ, 0x7 ;  /* 0x000000e603057211 */ /* 0x0c0fe400078f38ff */
[-C--:B------:R-:W-:Y:S02]  /*0a90*/  LEA.HI R0, R3, R230.reuse, RZ, 0x4 ;  /* 0x000000e603007211 */ /* 0x080fe400078f20ff */
[----:B------:R-:W-:Y:S02]  /*0aa0*/  LOP3.LUT R221, R5, 0xffffff80, RZ, 0xc0, !PT ;  /* 0xffffff8005dd7812 */ /* 0x000fe400078ec0ff */
[----:B------:R-:W-:Y:S01]  /*0ab0*/  SHF.R.S32.HI R9, RZ, 0x4, R0 ;  /* 0x00000004ff097819 */ /* 0x000fe20000011400 */
[----:B------:R-:W-:Y:S01]  /*0ac0*/  ULOP3.LUT UR6, UR5, 0x1, URZ, 0xfc, !UPT ;  /* 0x0000000105067892 */ /* 0x000fe2000f8efc3f */
[CC--:B------:R-:W-:Y:S01]  /*0ad0*/  LEA.HI R2, R3.reuse, R230.reuse, RZ, 0x5 ;  /* 0x000000e603027211 */ /* 0x0c0fe200078f28ff */
[----:B------:R-:W-:Y:S01]  /*0ae0*/  IMAD.IADD R221, R230, 0x1, -R221 ;  /* 0x00000001e6dd7824 */ /* 0x000fe200078e0add */
[C---:B------:R-:W-:Y:S01]  /*0af0*/  LOP3.LUT R7, R0.reuse, 0x3fffff0, RZ, 0xc0, !PT ;  /* 0x03fffff000077812 */ /* 0x040fe200078ec0ff */
[----:B------:R-:W-:Y:S01]  /*0b00*/  UMOV UR5, URZ ;  /* 0x0000003f00057c82 */ /* 0x000fe20008000000 */
[----:B------:R-:W-:Y:S01]  /*0b10*/  LEA.HI R0, R0, R9, RZ, 0x1 ;  /* 0x0000000900007211 */ /* 0x000fe200078f08ff */
[----:B------:R-:W-:Y:S01]  /*0b20*/  IMAD.SHL.U32 R2, R2, 0x20, RZ ;  /* 0x0000002002027824 */ /* 0x000fe200078e00ff */
[----:B------:R-:W-:Y:S01]  /*0b30*/  SHF.R.S32.HI R4, RZ, 0x1f, R221 ;  /* 0x0000001fff047819 */ /* 0x000fe200000114dd */
[----:B------:R-:W-:Y:S01]  /*0b40*/  IMAD.IADD R7, R230, 0x1, -R7 ;  /* 0x00000001e6077824 */ /* 0x000fe200078e0a07 */
[----:B------:R-:W-:Y:S01]  /*0b50*/  LOP3.LUT R0, R0, 0x1ffffffe, RZ, 0xc0, !PT ;  /* 0x1ffffffe00007812 */ /* 0x000fe200078ec0ff */
[----:B------:R-:W-:Y:S01]  /*0b60*/  IMAD.U32 R225, RZ, RZ, UR6 ;  /* 0x00000006ffe17e24 */ /* 0x000fe2000f8e00ff */
[----:B------:R-:W-:Y:S01]  /*0b70*/  LEA.HI R6, R4, R221, RZ, 0x2 ;  /* 0x000000dd04067211 */ /* 0x000fe200078f10ff */
[----:B------:R-:W-:Y:S01]  /*0b80*/  IMAD.U32 R220, RZ, RZ, UR5 ;  /* 0x00000005ffdc7e24 */ /* 0x000fe2000f8e00ff */
[----:B------:R-:W-:Y:S01]  /*0b90*/  LEA.HI R10, R3, R230, RZ, 0x2 ;  /* 0x000000e6030a7211 */ /* 0x000fe200078f10ff */
[----:B------:R-:W-:Y:S01]  /*0ba0*/  IMAD.IADD R0, R9, 0x1, -R0 ;  /* 0x0000000109007824 */ /* 0x000fe200078e0a00 */
[--C-:B------:R-:W-:Y:S01]  /*0bb0*/  SHF.R.S32.HI R8, RZ, 0x2, R6.reuse ;  /* 0x00000002ff087819 */ /* 0x100fe20000011406 */
[----:B------:R-:W-:Y:S01]  /*0bc0*/  IMAD.U32 R16, RZ, RZ, UR5 ;  /* 0x00000005ff107e24 */ /* 0x000fe2000f8e00ff */
[----:B------:R-:W-:-:S02]  /*0bd0*/  SHF.R.S32.HI R11, RZ, 0x1f, R6 ;  /* 0x0000001fff0b7819 */ /* 0x000fc40000011406 */
[----:B------:R-:W-:Y:S02]  /*0be0*/  SHF.R.S32.HI R222, RZ, 0x7, R5 ;  /* 0x00000007ffde7819 */ /* 0x000fe40000011405 */
[----:B------:R-:W-:Y:S02]  /*0bf0*/  LOP3.LUT R2, R2, 0xfffffc00, RZ, 0xc0, !PT ;  /* 0xfffffc0002027812 */ /* 0x000fe400078ec0ff */
[----:B------:R-:W-:Y:S02]  /*0c00*/  LOP3.LUT R9, R10, 0xfffffffc, RZ, 0xc0, !PT ;  /* 0xfffffffc0a097812 */ /* 0x000fe400078ec0ff */
[----:B------:R-:W-:Y:S01]  /*0c10*/  LEA.HI R11, R11, R8, RZ, 0x3 ;  /* 0x000000080b0b7211 */ /* 0x000fe200078f18ff */
[----:B------:R-:W-:Y:S01]  /*0c20*/  IMAD R7, R7, 0x40, R2 ;  /* 0x0000004007077824 */ /* 0x000fe200078e0202 */
[----:B------:R-:W-:Y:S01]  /*0c30*/  LEA.HI R5, R5, R222, RZ, 0x1 ;  /* 0x000000de05057211 */ /* 0x000fe200078f08ff */
[----:B------:R-:W-:Y:S01]  /*0c40*/  IMAD.IADD R2, R230, 0x1, -R9 ;  /* 0x00000001e6027824 */ /* 0x000fe200078e0a09 */
[----:B------:R-:W-:Y:S01]  /*0c50*/  LEA.HI R3, R3, R230, RZ, 0x3 ;  /* 0x000000e603037211 */ /* 0x000fe200078f18ff */
[----:B------:R-:W-:Y:S01]  /*0c60*/  IMAD R224, R0, 0x8, R7 ;  /* 0x0000000800e07824 */ /* 0x000fe200078e0207 */
[----:B------:R-:W-:-:S02]  /*0c70*/  LOP3.LUT R11, R11, 0xfffffff8, RZ, 0xc0, !PT ;  /* 0xfffffff80b0b7812 */ /* 0x000fc400078ec0ff */
[----:B------:R-:W-:Y:S02]  /*0c80*/  LEA.HI R4, R4, R221, RZ, 0x5 ;  /* 0x000000dd04047211 */ /* 0x000fe400078f28ff */
[----:B------:R-:W-:Y:S01]  /*0c90*/  LOP3.LUT R9, R5, 0x3fffffe, RZ, 0xc0, !PT ;  /* 0x03fffffe05097812 */ /* 0x000fe200078ec0ff */
[----:B------:R-:W-:Y:S01]  /*0ca0*/  IMAD.IADD R11, R8, 0x1, -R11 ;  /* 0x00000001080b7824 */ /* 0x000fe200078e0a0b */
[----:B------:R-:W-:Y:S02]  /*0cb0*/  LOP3.LUT R5, R3, 0xfffffff8, RZ, 0xc0, !PT ;  /* 0xfffffff803057812 */ /* 0x000fe400078ec0ff */
[----:B------:R-:W-:Y:S01]  /*0cc0*/  SHF.R.S32.HI R4, RZ, 0x5, R4 ;  /* 0x00000005ff047819 */ /* 0x000fe20000011404 */
[----:B------:R-:W-:Y:S01]  /*0cd0*/  IMAD.IADD R9, R222, 0x1, -R9 ;  /* 0x00000001de097824 */ /* 0x000fe200078e0a09 */
[----:B------:R-:W-:Y:S01]  /*0ce0*/  LEA.HI R8, R2, R2, RZ, 0x1 ;  /* 0x0000000202087211 */ /* 0x000fe200078f08ff */
[----:B------:R-:W-:Y:S01]  /*0cf0*/  IMAD.IADD R216, R230, 0x1, -R5 ;  /* 0x00000001e6d87824 */ /* 0x000fe200078e0a05 */
[----:B------:R-:W-:Y:S01]  /*0d00*/  LOP3.LUT R6, R6, 0x7ffffffc, RZ, 0xc0, !PT ;  /* 0x7ffffffc06067812 */ /* 0x000fe200078ec0ff */
[----:B------:R-:W-:Y:S01]  /*0d10*/  IMAD R4, R4, 0x10, R11 ;  /* 0x0000001004047824 */ /* 0x000fe200078e020b */
[----:B------:R-:W-:Y:S01]  /*0d20*/  LOP3.LUT R11, R8, 0x1ffffffe, RZ, 0xc0, !PT ;  /* 0x1ffffffe080b7812 */ /* 0x000fe200078ec0ff */
[----:B------:R-:W-:Y:S01]  /*0d30*/  IMAD.SHL.U32 R18, R216, 0x8, RZ ;  /* 0x00000008d8127824 */ /* 0x000fe200078e00ff */
[----:B------:R-:W-:Y:S01]  /*0d40*/  SHF.R.S32.HI R219, RZ, 0x3, R3 ;  /* 0x00000003ffdb7819 */ /* 0x000fe20000011403 */
[----:B------:R-:W-:-:S02]  /*0d50*/  IMAD R223, R9, 0x40, R4 ;  /* 0x0000004009df7824 */ /* 0x000fc400078e0204 */
[C---:B------:R-:W-:Y:S01]  /*0d60*/  VIADD R214, R18.reuse, 0x40 ;  /* 0x0000004012d67836 */ /* 0x040fe20000000000 */
[----:B------:R-:W-:Y:S01]  /*0d70*/  SHF.R.S32.HI R229, RZ, 0x1f, R18 ;  /* 0x0000001fffe57819 */ /* 0x000fe20000011412 */
[C---:B------:R-:W-:Y:S02]  /*0d80*/  VIADD R213, R18.reuse, 0x80 ;  /* 0x0000008012d57836 */ /* 0x040fe40000000000 */
[----:B------:R-:W-:Y:S01]  /*0d90*/  VIADD R215, R18, 0xc0 ;  /* 0x000000c012d77836 */ /* 0x000fe20000000000 */
[----:B------:R-:W-:Y:S01]  /*0da0*/  SHF.R.S32.HI R228, RZ, 0x1f, R214 ;  /* 0x0000001fffe47819 */ /* 0x000fe200000114d6 */
[----:B------:R-:W-:Y:S01]  /*0db0*/  IMAD.IADD R212, R2, 0x1, -R11 ;  /* 0x0000000102d47824 */ /* 0x000fe200078e0a0b */
[----:B------:R-:W-:Y:S01]  /*0dc0*/  SHF.R.S32.HI R227, RZ, 0x1f, R213 ;  /* 0x0000001fffe37819 */ /* 0x000fe200000114d5 */
[----:B------:R-:W-:Y:S01]  /*0dd0*/  IMAD.IADD R23, R221, 0x1, -R6 ;  /* 0x00000001dd177824 */ /* 0x000fe200078e0a06 */
[----:B------:R-:W-:Y:S01]  /*0de0*/  SHF.R.S32.HI R226, RZ, 0x1f, R215 ;  /* 0x0000001fffe27819 */ /* 0x000fe200000114d7 */
[----:B------:R-:W-:-:S07]  /*0df0*/  IMAD R212, R212, 0x8, R223 ;  /* 0x00000008d4d47824 */ /* 0x000fce00078e02df */
.L_x_2420:
        /* <DEDUP_REMOVED lines=21> */
.L_x_2370:
[----:B------:R-:W-:Y:S01]  /*0f50*/  ULDC UR8, c[0x0][0xc54] ;  /* 0x0003150000087ab9 */ /* 0x000fe20000000800 */
[----:B------:R-:W-:Y:S01]  /*0f60*/  UMOV UR4, UR9 ;  /* 0x0000000900047c82 */ /* 0x000fe20008000000 */
[----:B------:R-:W-:-:S11]  /*0f70*/  UISETP.NE.AND UP0, UPT, UR8, 0x1, UPT ;  /* 0x000000010800788c */ /* 0x000fd6000bf05270 */
[----:B------:R-:W-:Y:S02]  /*0f80*/  @UP0 ULDC.64 UR10, c[0x0][0xc58] ;  /* 0x00031600000a0ab9 */ /* 0x000fe40000000a00 */
[----:B------:R-:W-:-:S04]  /*0f90*/  UIMAD.WIDE.U32 UR6, UR9, UR10, URZ ;  /* 0x0000000a090672a5 */ /* 0x000fc8000f8e003f */
[----:B------:R-:W-:-:S04]  /*0fa0*/  @UP0 USHF.R.U32.HI UR4, URZ, UR11, UR7 ;  /* 0x0000000b3f040299 */ /* 0x000fc80008011607 */
[----:B------:R-:W-:-:S12]  /*0fb0*/  UIMAD UR6, UR4, UR8, URZ ;  /* 0x00000008040672a4 */ /* 0x000fd8000f8e023f */
.L_x_2371:
[----:B------:R-:W-:Y:S01]  /*0fc0*/  ULDC.64 UR10, c[0x0][0x418] ;  /* 0x00010600000a7ab9 */ /* 0x000fe20000000a00 */
[----:B------:R-:W-:Y:S01]  /*0fd0*/  ULOP3.LUT UR4, URZ, UR4, URZ, 0x33, !UPT ;  /* 0x000000043f047292 */ /* 0x000fe2000f8e333f */
[----:B------:R-:W-:Y:S01]  /*0fe0*/  PLOP3.LUT P0, PT, PT, PT, PT, 0x80, 0x0 ;  /* 0x000000000000781c */ /* 0x000fe20003f0f070 */
[----:B------:R-:W-:Y:S01]  /*0ff0*/  UISETP.NE.U32.AND UP0, UPT, UR10, URZ, UPT ;  /* 0x0000003f0a00728c */ /* 0x000fe2000bf05070 */
[----:B------:R-:W-:Y:S01]  /*1000*/  CS2R R2, SRZ ;  /* 0x0000000000027805 */ /* 0x000fe2000001ff00 */
[----:B------:R-:W-:Y:S01]  /*1010*/  UIADD3 UR10, UR9, -UR6, URZ ;  /* 0x80000006090a7290 */ /* 0x000fe2000fffe03f */
[----:B------:R-:W-:Y:S01]  /*1020*/  IMAD.MOV.U32 R0, RZ, RZ, RZ ;  /* 0x000000ffff007224 */ /* 0x000fe200078e00ff */
[----:B------:R-:W-:Y:S01]  /*1030*/  ULDC UR7, c[0x0][0x448] ;  /* 0x0001120000077ab9 */ /* 0x000fe20000000800 */
[----:B------:R-:W-:Y:S01]  /*1040*/  ULDC UR6, c[0x0][0xc3c] ;  /* 0x00030f0000067ab9 */ /* 0x000fe20000000800 */
[----:B------:R-:W-:Y:S01]  /*1050*/  UISETP.NE.AND UP2, UPT, UR7, 0x1, UPT ;  /* 0x000000010700788c */ /* 0x000fe2000bf45270 */
[----:B------:R-:W-:Y:S01]  /*1060*/  CS2R R176, SRZ ;  /* 0x0000000000b07805 */ /* 0x000fe2000001ff00 */
[----:B------:R-:W-:Y:S01]  /*1070*/  UIADD3 UR4, UR4, UR6, URZ ;  /* 0x0000000604047290 */ /* 0x000fe2000fffe03f */
[----:B------:R-:W-:Y:S01]  /*1080*/  CS2R R174, SRZ ;  /* 0x0000000000ae7805 */ /* 0x000fe2000001ff00 */
[----:B------:R-:W-:Y:S01]  /*1090*/  UISETP.NE.AND.EX UP0, UPT, UR11, URZ, UPT, UP0 ;  /* 0x0000003f0b00728c */ /* 0x000fe2000bf05300 */
[----:B------:R-:W-:Y:S01]  /*10a0*/  CS2R R148, SRZ ;  /* 0x0000000000947805 */ /* 0x000fe2000001ff00 */
[----:B------:R-:W-:Y:S01]  /*10b0*/  USHF.L.U32 UR14, UR4, 0x7, URZ ;  /* 0x00000007040e7899 */ /* 0x000fe2000800063f */
[----:B------:R-:W-:Y:S01]  /*10c0*/  CS2R R172, SRZ ;  /* 0x0000000000ac7805 */ /* 0x000fe2000001ff00 */
[----:B------:R-:W-:Y:S01]  /*10d0*/  ULDC UR9, c[0x0][0x424] ;  /* 0x0001090000097ab9 */ /* 0x000fe20000000800 */
[----:B------:R-:W-:Y:S01]  /*10e0*/  ULDC UR8, c[0x0][0x288] ;  /* 0x0000a20000087ab9 */ /* 0x000fe20000000800 */
[----:B------:R-:W-:Y:S01]  /*10f0*/  UIADD3 UR4, UR14, 0x7f, URZ ;  /* 0x0000007f0e047890 */ /* 0x000fe2000fffe03f */
[----:B------:R-:W-:Y:S01]  /*1100*/  CS2R R144, SRZ ;  /* 0x0000000000907805 */ /* 0x000fe2000001ff00 */
[----:B------:R-:W-:Y:S01]  /*1110*/  @UP2 ULDC UR6, c[0x0][0x44c] ;  /* 0x0001130000062ab9 */ /* 0x000fe20000000800 */
[----:B------:R-:W-:Y:S01]  /*1120*/  IMAD.U32 R22, RZ, RZ, UR14 ;  /* 0x0000000eff167e24 */ /* 0x000fe2000f8e00ff */
[----:B------:R-:W-:Y:S01]  /*1130*/  UIADD3 UR8, -UR8, 0x50, URZ ;  /* 0x0000005008087890 */ /* 0x000fe2000fffe13f */
[----:B------:R-:W-:Y:S01]  /*1140*/  CS2R R120, SRZ ;  /* 0x0000000000787805 */ /* 0x000fe2000001ff00 */
[----:B------:R-:W-:Y:S01]  /*1150*/  UIMAD.WIDE.U32 UR6, UR4, UR6, URZ ;  /* 0x00000006040672a5 */ /* 0x000fe2000f8e003f */
[----:B------:R-:W-:Y:S01]  /*1160*/  CS2R R140, SRZ ;  /* 0x00000000008c7805 */ /* 0x000fe2000001ff00 */
[----:B------:R-:W-:Y:S01]  /*1170*/  USEL UR14, UR9, 0x1, UP0 ;  /* 0x00000001090e7887 */ /* 0x000fe20008000000 */
[----:B------:R-:W-:Y:S01]  /*1180*/  CS2R R116, SRZ ;  /* 0x0000000000747805 */ /* 0x000fe2000001ff00 */
[----:B------:R-:W-:Y:S01]  /*1190*/  ULDC UR12, c[0x0][0x2f0] ;  /* 0x0000bc00000c7ab9 */ /* 0x000fe20000000800 */
[----:B------:R-:W-:Y:S01]  /*11a0*/  @UP2 ULDC UR9, c[0x0][0x450] ;  /* 0x0001140000092ab9 */ /* 0x000fe20000000800 */
[----:B------:R-:W-:Y:S01]  /*11b0*/  UIMAD UR8, UR14, UR12, UR8 ;  /* 0x0000000c0e0872a4 */ /* 0x000fe2000f8e0208 */
[----:B------:R-:W-:Y:S01]  /*11c0*/  CS2R R112, SRZ ;  /* 0x0000000000707805 */ /* 0x000fe2000001ff00 */
[----:B------:R-:W-:Y:S01]  /*11d0*/  @UP2 USHF.R.U32.HI UR4, URZ, UR9, UR7 ;  /* 0x000000093f042299 */ /* 0x000fe20008011607 */
[----:B------:R-:W-:Y:S01]  /*11e0*/  IMAD.U32 R19, RZ, RZ, UR14 ;  /* 0x0000000eff137e24 */ /* 0x000fe2000f8e00ff */
[----:B------:R-:W-:Y:S01]  /*11f0*/  UIMAD UR6, UR14, UR12, 0x4f ;  /* 0x0000004f0e0674a4 */ /* 0x000fe2000f8e020c */
[----:B------:R-:W-:Y:S01]  /*1200*/  CS2R R136, SRZ ;  /* 0x0000000000887805 */ /* 0x000fe2000001ff00 */
[----:B------:R-:W-:Y:S01]  /*1210*/  UIADD3 UR8, UR8, UR4, URZ ;  /* 0x0000000408087290 */ /* 0x000fe2000fffe03f */
[----:B------:R-:W-:Y:S01]  /*1220*/  CS2R R108, SRZ ;  /* 0x00000000006c7805 */ /* 0x000fe2000001ff00 */
[----:B------:R-:W-:Y:S01]  /*1230*/  UIMAD.WIDE UR6, UR6, 0x66666667, URZ ;  /* 0x66666667060678a5 */ /* 0x000fe2000f8e023f */
[----:B------:R-:W-:Y:S01]  /*1240*/  CS2R R104, SRZ ;  /* 0x0000000000687805 */ /* 0x000fe2000001ff00 */
[----:B------:R-:W-:Y:S01]  /*1250*/  UIMAD.WIDE UR8, UR8, 0x66666667, URZ ;  /* 0x66666667080878a5 */ /* 0x000fe2000f8e023f */
[----:B------:R-:W-:Y:S01]  /*1260*/  CS2R R132, SRZ ;  /* 0x0000000000847805 */ /* 0x000fe2000001ff00 */
[----:B------:R-:W-:Y:S01]  /*1270*/  ULDC UR13, c[0x0][0xc54] ;  /* 0x00031500000d7ab9 */ /* 0x000fe20000000800 */
[----:B------:R-:W-:Y:S01]  /*1280*/  USHF.R.U32.HI UR4, URZ, 0x1f, UR7 ;  /* 0x0000001f3f047899 */ /* 0x000fe20008011607 */
[----:B------:R-:W-:Y:S01]  /*1290*/  CS2R R100, SRZ ;  /* 0x0000000000647805 */ /* 0x000fe2000001ff00 */
[----:B------:R-:W-:Y:S01]  /*12a0*/  UIMAD UR12, UR5, UR13, UR10 ;  /* 0x0000000d050c72a4 */ /* 0x000fe2000f8e020a */
[----:B------:R-:W-:Y:S01]  /*12b0*/  CS2R R96, SRZ ;  /* 0x0000000000607805 */ /* 0x000fe2000001ff00 */
[----:B------:R-:W-:Y:S01]  /*12c0*/  USHF.R.U32.HI UR5, URZ, 0x1f, UR9 ;  /* 0x0000001f3f057899 */ /* 0x000fe20008011609 */
[----:B------:R-:W-:Y:S01]  /*12d0*/  CS2R R128, SRZ ;  /* 0x0000000000807805 */ /* 0x000fe2000001ff00 */
[----:B------:R-:W-:Y:S01]  /*12e0*/  ULDC UR11, c[0x0][0xc48] ;  /* 0x00031200000b7ab9 */ /* 0x000fe20000000800 */
[----:B------:R-:W-:Y:S01]  /*12f0*/  ULEA.HI.SX32 UR7, UR7, UR4, 0x1b ;  /* 0x0000000407077291 */ /* 0x000fe2000f8fda3f */
[----:B------:R-:W-:Y:S01]  /*1300*/  CS2R R92, SRZ ;  /* 0x00000000005c7805 */ /* 0x000fe2000001ff00 */
[----:B------:R-:W-:Y:S01]  /*1310*/  UISETP.NE.AND UP1, UPT, UR11, 0x1, UPT ;  /* 0x000000010b00788c */ /* 0x000fe2000bf25270 */
[----:B------:R-:W-:Y:S01]  /*1320*/  CS2R R88, SRZ ;  /* 0x0000000000587805 */ /* 0x000fe2000001ff00 */
[----:B------:R-:W-:Y:S01]  /*1330*/  ULEA.HI.SX32 UR9, UR9, UR5, 0x1b ;  /* 0x0000000509097291 */ /* 0x000fe2000f8fda3f */
[----:B------:R-:W-:Y:S01]  /*1340*/  CS2R R124, SRZ ;  /* 0x00000000007c7805 */ /* 0x000fe2000001ff00 */
[----:B------:R-:W-:Y:S01]  /*1350*/  UMOV UR14, UR12 ;  /* 0x0000000c000e7c82 */ /* 0x000fe20008000000 */
[----:B------:R-:W-:Y:S01]  /*1360*/  CS2R R84, SRZ ;  /* 0x0000000000547805 */ /* 0x000fe2000001ff00 */
[----:B------:R-:W-:Y:S01]  /*1370*/  UISETP.LT.AND UP0, UPT, UR7, UR9, UPT ;  /* 0x000000090700728c */ /* 0x000fe2000bf01270 */
[----:B------:R-:W-:Y:S01]  /*1380*/  CS2R R80, SRZ ;  /* 0x0000000000507805 */ /* 0x000fe2000001ff00 */
[----:B------:R-:W-:Y:S01]  /*1390*/  IMAD.MOV.U32 R198, RZ, RZ, RZ ;  /* 0x000000ffffc67224 */ /* 0x000fe200078e00ff */
[----:B------:R-:W-:Y:S01]  /*13a0*/  CS2R R76, SRZ ;  /* 0x00000000004c7805 */ /* 0x000fe2000001ff00 */
[----:B------:R-:W-:Y:S01]  /*13b0*/  USEL UR61, UR7, UR9, UP0 ;  /* 0x00000009073d7287 */ /* 0x000fe20008000000 */
[----:B------:R-:W-:Y:S01]  /*13c0*/  CS2R R72, SRZ ;  /* 0x0000000000487805 */ /* 0x000fe2000001ff00 */
[----:B------:R-:W-:Y:S01]  /*13d0*/  @UP1 ULDC UR10, c[0x0][0xc4c] ;  /* 0x00031300000a1ab9 */ /* 0x000fe20000000800 */
[----:B------:R-:W-:Y:S01]  /*13e0*/  @UP1 ULDC UR6, c[0x0][0xc50] ;  /* 0x0003140000061ab9 */ /* 0x000fe20000000800 */
[----:B------:R-:W-:Y:S01]  /*13f0*/  UIMAD.WIDE.U32 UR4, UR12, UR10, URZ ;  /* 0x0000000a0c0472a5 */ /* 0x000fe2000f8e003f */
[----:B------:R-:W-:Y:S01]  /*1400*/  CS2R R196, SRZ ;  /* 0x0000000000c47805 */ /* 0x000fe2000001ff00 */
[----:B------:R-:W-:Y:S01]  /*1410*/  UISETP.GE.AND UP0, UPT, UR61, 0x1, UPT ;  /* 0x000000013d00788c */ /* 0x000fe2000bf06270 */
[----:B------:R-:W-:Y:S01]  /*1420*/  CS2R R68, SRZ ;  /* 0x0000000000447805 */ /* 0x000fe2000001ff00 */
[----:B------:R-:W-:Y:S01]  /*1430*/  @UP1 USHF.R.U32.HI UR14, URZ, UR6, UR5 ;  /* 0x000000063f0e1299 */ /* 0x000fe20008011605 */
[----:B------:R-:W-:-:S02]  /*1440*/  CS2R R64, SRZ ;  /* 0x0000000000407805 */ /* 0x000fc4000001ff00 */
[----:B------:R-:W-:Y:S02]  /*1450*/  CS2R R60, SRZ ;  /* 0x00000000003c7805 */ /* 0x000fe4000001ff00 */
[----:B------:R-:W-:Y:S02]  /*1460*/  CS2R R56, SRZ ;  /* 0x0000000000387805 */ /* 0x000fe4000001ff00 */
[----:B------:R-:W-:Y:S01]  /*1470*/  PLOP3.LUT P1, PT, PT, PT, UP0, 0x80, 0x0 ;  /* 0x000000000000781c */ /* 0x000fe20003f2f008 */
[----:B------:R-:W-:Y:S02]  /*1480*/  UIADD3 UR4, -UR14, URZ, URZ ;  /* 0x0000003f0e047290 */ /* 0x000fe4000fffe13f */
[----:B------:R-:W-:Y:S01]  /*1490*/  IMAD.U32 R218, RZ, RZ, UR14 ;  /* 0x0000000effda7e24 */ /* 0x000fe2000f8e00ff */
[----:B------:R-:W-:Y:S02]  /*14a0*/  CS2R R194, SRZ ;  /* 0x0000000000c27805 */ /* 0x000fe4000001ff00 */
[----:B------:R-:W-:Y:S01]  /*14b0*/  CS2R R52, SRZ ;  /* 0x0000000000347805 */ /* 0x000fe2000001ff00 */
[----:B------:R-:W-:Y:S01]  /*14c0*/  UIMAD UR4, UR11, UR4, UR12 ;  /* 0x000000040b0472a4 */ /* 0x000fe2000f8e020c */
        /* <DEDUP_REMOVED lines=30> */
[----:B------:R-:W-:Y:S01]  /*16b0*/  CS2R R26, SRZ ;  /* 0x00000000001a7805 */ /* 0x000fe2000001ff00 */
[----:B------:R-:W-:Y:S01]  /*16c0*/  IMAD.MOV.U32 R30, RZ, RZ, RZ ;  /* 0x000000ffff1e7224 */ /* 0x000fe200078e00ff */
[----:B------:R-:W-:Y:S01]  /*16d0*/  CS2R R28, SRZ ;  /* 0x00000000001c7805 */ /* 0x000fe2000001ff00 */
[----:B------:R-:W-:Y:S01]  /*16e0*/  IMAD.MOV.U32 R17, RZ, RZ, RZ ;  /* 0x000000ffff117224 */ /* 0x000fe200078e00ff */
[----:B------:R-:W-:Y:S01]  /*16f0*/  CS2R R24, SRZ ;  /* 0x0000000000187805 */ /* 0x000fe2000001ff00 */
[----:B------:R-:W-:Y:S06]  /*1700*/  @!P1 BRA `(.L_x_2372) ;  /* 0x000000cc003c9947 */ /* 0x000fec0003800000 */
[----:B------:R-:W0:Y:S01]  /*1710*/  SHFL.IDX PT, R0, R222, RZ, 0x1f ;  /* 0x00001fffde007589 */ /* 0x000e2200000e0000 */
[----:B------:R-:W1:Y:S01]  /*1720*/  S2UR UR7, SR_CgaCtaId ;  /* 0x00000000000779c3 */ /* 0x000e620000008800 */
[----:B------:R-:W-:Y:S01]  /*1730*/  UMOV UR6, 0x400 ;  /* 0x0000040000067882 */ /* 0x000fe20000000000 */
[----:B0-----:R-:W-:Y:S01]  /*1740*/  R2UR UR4, R0 ;  /* 0x00000000000472ca */ /* 0x001fe200000e0000 */
[----:B-1----:R-:W-:-:S04]  /*1750*/  ULEA UR8, UR7, UR6, 0x18 ;  /* 0x0000000607087291 */ /* 0x002fc8000f8ec03f */
[----:B------:R-:W-:Y:S02]  /*1760*/  UIADD3 UR6, UR8, 0x14400, URZ ;  /* 0x0001440008067890 */ /* 0x000fe4000fffe03f */
[----:B------:R-:W-:Y:S02]  /*1770*/  IMAD.U32 R17, RZ, RZ, UR8 ;  /* 0x00000008ff117e24 */ /* 0x000fe4000f8e00ff */
        /* <DEDUP_REMOVED lines=25> */
.L_x_2373:
[----:B------:R-:W-:Y:S02]  /*1910*/  R2UR UR7, R220 ;  /* 0x00000000dc0772ca */ /* 0x000fe400000e0000 */
[----:B------:R-:W-:Y:S02]  /*1920*/  R2UR UR6, R17 ;  /* 0x00000000110672ca */ /* 0x000fe400000e0000 */
[----:B------:R-:W-:-:S09]  /*1930*/  R2UR UR5, R225 ;  /* 0x00000000e10572ca */ /* 0x000fd200000e0000 */
[----:B------:R-:W-:-:S04]  /*1940*/  ULEA.HI UR4, UR7, UR7, URZ, 0x1 ;  /* 0x0000000707047291 */ /* 0x000fc8000f8f083f */
[----:B------:R-:W-:Y:S01]  /*1950*/  ULOP3.LUT UR4, UR4, 0xfffffffe, URZ, 0xc0, !UPT ;  /* 0xfffffffe04047892 */ /* 0x000fe2000f8ec03f */
[----:B------:R-:W-:-:S03]  /*1960*/  IMAD.U32 R2, RZ, RZ, UR5 ;  /* 0x00000005ff027e24 */ /* 0x000fc6000f8e00ff */
[----:B------:R-:W-:Y:S02]  /*1970*/  UIADD3 UR4, UR7, -UR4, URZ ;  /* 0x8000000407047290 */ /* 0x000fe4000fffe03f */
[----:B------:R-:W-:-:S04]  /*1980*/  ISETP.NE.AND P0, PT, R2, 0x3, PT ;  /* 0x000000030200780c */ /* 0x000fc80003f05270 */
[----:B------:R-:W-:-:S05]  /*1990*/  IMAD.U32 R0, RZ, RZ, UR4 ;  /* 0x00000004ff007e24 */ /* 0x000fca000f8e00ff */
[----:B------:R-:W-:-:S04]  /*19a0*/  SHF.L.U32 R0, R0, 0x1f, RZ ;  /* 0x0000001f00007819 */ /* 0x000fc800000006ff */
[----:B------:R-:W0:Y:S02]  /*19b0*/  SYNCS.PHASECHK.TRANS64.TRYWAIT P1, [UR6+0x38800], R0 ;  /* 0x03880000ff0075a7 */ /* 0x000e240008020146 */
[----:B0-----:R-:W-:Y:S05]  /*19c0*/  @!P1 BRA `(.L_x_2374) ;  /* 0x0000014800c49947 */ /* 0x001fea0003800000 */
.L_x_2535:
[----:B------:R-:W-:Y:S05]  /*19d0*/  @!P0 BRA `(.L_x_2375) ;  /* 0x0000000000048947 */ /* 0x000fea0003800000 */
[----:B------:R-:W-:Y:S01]  /*19e0*/  BPT.TRAP 0x1 ;  /* 0x000000040000795c */ /* 0x000fe20000300000 */
.L_x_2375:
[----:B------:R-:W-:Y:S01]  /*19f0*/  R2UR UR5, R16 ;  /* 0x00000000100572ca */ /* 0x000fe200000e0000 */
[----:B0-----:R-:W-:Y:S01]  /*1a00*/  IMAD.U32 R0, RZ, RZ, UR60 ;  /* 0x0000003cff007e24 */ /* 0x001fe2000f8e00ff */
[----:B------:R-:W-:-:S11]  /*1a10*/  R2UR UR4, R17 ;  /* 0x00000000110472ca */ /* 0x000fd600000e0000 */
[----:B------:R-:W-:Y:S02]  /*1a20*/  IMAD.U32 R3, RZ, RZ, UR5 ;  /* 0x00000005ff037e24 */ /* 0x000fe4000f8e00ff */
[----:B------:R-:W-:-:S03]  /*1a30*/  LEA R0, R0, UR4, 0x3 ;  /* 0x0000000400007c11 */ /* 0x000fc6000f8e18ff */
[----:B------:R-:W-:-:S04]  /*1a40*/  SHF.L.U32 R3, R3, 0x1f, RZ ;  /* 0x0000001f03037819 */ /* 0x000fc800000006ff */
[----:B------:R0:W1:Y:S01]  /*1a50*/  SYNCS.PHASECHK.TRANS64.TRYWAIT P2, [R0+URZ+0x38830], R3 ;  /* 0x03883003000075a7 */ /* 0x000062000804017f */
[----:B------:R-:W-:Y:S05]  /*1a60*/  @!P0 BRA `(.L_x_2376) ;  /* 0x0000000000048947 */ /* 0x000fea0003800000 */
[----:B------:R-:W-:Y:S01]  /*1a70*/  BPT.TRAP 0x1 ;  /* 0x000000040000795c */ /* 0x000fe20000300000 */
.L_x_2376:
[----:B------:R-:W2:Y:S02]  /*1a80*/  S2R R2, SR_TID.X ;  /* 0x0000000000027919 */ /* 0x000ea40000002100 */
[----:B--2---:R-:W-:Y:S01]  /*1a90*/  LOP3.LUT P1, RZ, R2, 0x7f, RZ, 0xc0, !PT ;  /* 0x0000007f02ff7812 */ /* 0x004fe2000782c0ff */
[----:B-1----:R-:W-:-:S12]  /*1aa0*/  @P2 BRA `(.L_x_2377) ;  /* 0x0000000000082947 */ /* 0x002fd80003800000 */
[----:B------:R-:W1:Y:S02]  /*1ab0*/  SYNCS.PHASECHK.TRANS64.TRYWAIT P2, [R0+URZ+0x38830], R3 ;  /* 0x03883003000075a7 */ /* 0x000e64000804017f */
[----:B-1----:R-:W-:Y:S05]  /*1ac0*/  @!P2 BRA `(.L_x_2378) ;  /* 0x0000014800a0a947 */ /* 0x002fea0003800000 */
.L_x_2377:
[----:B------:R-:W-:Y:S05]  /*1ad0*/  WARPSYNC.ALL ;  /* 0x0000000000007948 */ /* 0x000fea0003800000 */
[----:B------:R-:W-:Y:S01]  /*1ae0*/  R2UR UR4, R17 ;  /* 0x00000000110472ca */ /* 0x000fe200000e0000 */
[----:B------:R-:W-:Y:S01]  /*1af0*/  ULOP3.LUT UR5, UR36, 0x10000, URZ, 0xfc, !UPT ;  /* 0x0001000024057892 */ /* 0x000fe2000f8efc3f */
[----:B------:R-:W-:Y:S01]  /*1b00*/  WARPGROUP.ARRIVE ;  /* 0x00000000000079c5 */ /* 0x000fe20000000000 */
[----:B------:R-:W-:Y:S01]  /*1b10*/  UMOV UR9, 0x40000040 ;  /* 0x4000004000097882 */ /* 0x000fe20000000000 */
[----:B------:R-:W-:Y:S01]  /*1b20*/  UMOV UR11, 0x40000040 ;  /* 0x40000040000b7882 */ /* 0x000fe20000000000 */
[----:B------:R-:W-:Y:S01]  /*1b30*/  UMOV UR15, UR9 ;  /* 0x00000009000f7c82 */ /* 0x000fe20008000000 */
[----:B------:R-:W-:Y:S01]  /*1b40*/  IMAD.U32 R13, RZ, RZ, UR9 ;  /* 0x00000009ff0d7e24 */ /* 0x000fe2000f8e00ff */
[----:B------:R-:W-:Y:S01]  /*1b50*/  UIADD3 UR7, UR5, 0x2, URZ ;  /* 0x0000000205077890 */ /* 0x000fe2000fffe03f */
[----:B01----:R-:W-:Y:S01]  /*1b60*/  @!P1 VIADD R0, R0, 0x38840 ;  /* 0x0003884000009836 */ /* 0x003fe20000000000 */
[----:B------:R-:W-:Y:S01]  /*1b70*/  UMOV UR8, UR5 ;  /* 0x0000000500087c82 */ /* 0x000fe20008000000 */
[----:B------:R-:W-:Y:S01]  /*1b80*/  UMOV UR17, 0x40000040 ;  /* 0x4000004000117882 */ /* 0x000fe20000000000 */
[----:B------:R-:W-:Y:S01]  /*1b90*/  UMOV UR14, UR8 ;  /* 0x00000008000e7c82 */ /* 0x000fe20008000000 */
[----:B------:R-:W-:Y:S01]  /*1ba0*/  IMAD.U32 R12, RZ, RZ, UR8 ;  /* 0x00000008ff0c7e24 */ /* 0x000fe2000f8e00ff */
[----:B------:R-:W-:Y:S01]  /*1bb0*/  UIADD3 UR4, UR4, 0x24400, URZ ;  /* 0x0002440004047890 */ /* 0x000fe2000fffe03f */
[----:B------:R-:W-:Y:S01]  /*1bc0*/  IMAD.U32 R11, RZ, RZ, UR17 ;  /* 0x00000011ff0b7e24 */ /* 0x000fe2000f8e00ff */
[----:B------:R-:W-:Y:S01]  /*1bd0*/  UMOV UR16, UR7 ;  /* 0x0000000700107c82 */ /* 0x000fe20008000000 */
[----:B------:R-:W-:Y:S01]  /*1be0*/  UMOV UR19, 0x40000040 ;  /* 0x4000004000137882 */ /* 0x000fe20000000000 */
[----:B------:R-:W-:Y:S01]  /*1bf0*/  USHF.R.U32.HI UR4, URZ, 0x4, UR4 ;  /* 0x000000043f047899 */ /* 0x000fe20008011604 */
[----:B------:R-:W-:Y:S01]  /*1c00*/  IMAD.U32 R10, RZ, RZ, UR16 ;  /* 0x00000010ff0a7e24 */ /* 0x000fe2000f8e00ff */
[----:B------:R-:W-:Y:S01]  /*1c10*/  UIADD3 UR7, UR5, 0x4, URZ ;  /* 0x0000000405077890 */ /* 0x000fe2000fffe03f */
[----:B------:R-:W-:Y:S01]  /*1c20*/  @!P1 PRMT R0, RZ, 0x654, R0 ;  /* 0x00000654ff009816 */ /* 0x000fe20000000000 */
[----:B------:R-:W-:Y:S01]  /*1c30*/  ULOP3.LUT UR4, UR4, 0x3fff, URZ, 0xc0, !UPT ;  /* 0x00003fff04047892 */ /* 0x000fe2000f8ec03f */
[----:B------:R-:W-:Y:S01]  /*1c40*/  CS2R R150, SRZ ;  /* 0x0000000000967805 */ /* 0x000fe2000001ff00 */
[----:B------:R-:W-:Y:S01]  /*1c50*/  UMOV UR13, 0x40000040 ;  /* 0x40000040000d7882 */ /* 0x000fe20000000000 */
[----:B------:R-:W-:Y:S01]  /*1c60*/  UIADD3 UR20, UR5, 0x404, URZ ;  /* 0x0000040405147890 */ /* 0x000fe2000fffe03f */
[----:B------:R-:W-:Y:S01]  /*1c70*/  CS2R R148, SRZ ;  /* 0x0000000000947805 */ /* 0x000fe2000001ff00 */
[----:B------:R-:W-:Y:S01]  /*1c80*/  ULOP3.LUT UR6, UR4, 0x10000, URZ, 0xfc, !UPT ;  /* 0x0001000004067892 */ /* 0x000fe2000f8efc3f */
[----:B------:R-:W-:Y:S01]  /*1c90*/  CS2R R146, SRZ ;  /* 0x0000000000927805 */ /* 0x000fe2000001ff00 */
[----:B------:R-:W-:Y:S01]  /*1ca0*/  UMOV UR21, 0x40000040 ;  /* 0x4000004000157882 */ /* 0x000fe20000000000 */
[----:B------:R-:W-:Y:S01]  /*1cb0*/  UMOV UR23, 0x40000040 ;  /* 0x4000004000177882 */ /* 0x000fe20000000000 */
[----:B------:R-:W-:Y:S01]  /*1cc0*/  UIMAD UR4, UR60, 0xa00, UR6 ;  /* 0x00000a003c0478a4 */ /* 0x000fe2000f8e0206 */
[----:B------:R-:W-:Y:S01]  /*1cd0*/  CS2R R144, SRZ ;  /* 0x0000000000907805 */ /* 0x000fe2000001ff00 */
[----:B------:R-:W-:Y:S01]  /*1ce0*/  IMAD.U32 R15, RZ, RZ, UR6 ;  /* 0x00000006ff0f7e24 */ /* 0x000fe2000f8e00ff */
[----:B------:R-:W-:Y:S01]  /*1cf0*/  UIADD3 UR24, UR5, 0x406, URZ ;  /* 0x0000040605187890 */ /* 0x000fe2000fffe03f */
[----:B------:R-:W-:Y:S01]  /*1d00*/  CS2R R142, SRZ ;  /* 0x00000000008e7805 */ /* 0x000fe2000001ff00 */
[----:B------:R-:W-:Y:S01]  /*1d10*/  UIADD3 UR6, UR4, 0x200, URZ ;  /* 0x0000020004067890 */ /* 0x000fe2000fffe03f */
[----:B------:R-:W-:Y:S01]  /*1d20*/  CS2R R140, SRZ ;  /* 0x00000000008c7805 */ /* 0x000fe2000001ff00 */
[----:B------:R-:W-:Y:S01]  /*1d30*/  UMOV UR10, UR4 ;  /* 0x00000004000a7c82 */ /* 0x000fe20008000000 */
[----:B------:R-:W-:Y:S01]  /*1d40*/  UIADD3 UR12, UR4, 0x2, URZ ;  /* 0x00000002040c7890 */ /* 0x000fe2000fffe03f */
[----:B------:R-:W-:Y:S01]  /*1d50*/  HGMMA.64x16x16.F32 R56, gdesc[UR8], RZ, !UPT, gsb0 ;  /* 0x00200000083879f0 */ /* 0x000fe2000c0008ff */
[----:B------:R-:W-:Y:S01]  /*1d60*/  UIADD3 UR10, UR4, 0x80, URZ ;  /* 0x00000080040a7890 */ /* 0x000fe2000fffe03f */
[----:B------:R-:W-:Y:S01]  /*1d70*/  CS2R R138, SRZ ;  /* 0x00000000008a7805 */ /* 0x000fe2000001ff00 */
[----:B------:R-:W-:Y:S01]  /*1d80*/  UMOV UR8, UR14 ;  /* 0x0000000e00087c82 */ /* 0x000fe20008000000 */
[----:B------:R-:W-:Y:S01]  /*1d90*/  UMOV UR9, UR15 ;  /* 0x0000000f00097c82 */ /* 0x000fe20008000000 */
[----:B------:R-:W-:Y:S01]  /*1da0*/  UMOV UR11, 0x40000040 ;  /* 0x40000040000b7882 */ /* 0x000fe20000000000 */
[----:B------:R-:W-:Y:S01]  /*1db0*/  UMOV UR18, UR12 ;  /* 0x0000000c00127c82 */ /* 0x000fe20008000000 */
[----:B------:R-:W-:Y:S01]  /*1dc0*/  UIADD3 UR12, UR4, 0x4, URZ ;  /* 0x00000004040c7890 */ /* 0x000fe2000fffe03f */
[----:B------:R-:W-:Y:S01]  /*1dd0*/  CS2R R136, SRZ ;  /* 0x0000000000887805 */ /* 0x000fe2000001ff00 */
[----:B------:R-:W-:Y:S01]  /*1de0*/  UIADD3 UR22, UR4, 0x284, URZ ;  /* 0x0000028404167890 */ /* 0x000fe2000fffe03f */
[----:B------:R-:W-:Y:S01]  /*1df0*/  CS2R R134, SRZ ;  /* 0x0000000000867805 */ /* 0x000fe2000001ff00 */
[----:B------:R-:W-:Y:S01]  /*1e00*/  UIADD3 UR26, UR4, 0x286, URZ ;  /* 0x00000286041a7890 */ /* 0x000fe2000fffe03f */
[----:B------:R-:W-:Y:S01]  /*1e10*/  CS2R R132, SRZ ;  /* 0x0000000000847805 */ /* 0x000fe2000001ff00 */
[----:B------:R-:W-:Y:S01]  /*1e20*/  UMOV UR25, 0x40000040 ;  /* 0x4000004000197882 */ /* 0x000fe20000000000 */
[----:B------:R-:W-:Y:S01]  /*1e30*/  UMOV UR27, 0x40000040 ;  /* 0x40000040001b7882 */ /* 0x000fe20000000000 */
        /* <DEDUP_REMOVED lines=37> */
[----:B------:R-:W-:-:S02]  /*2090*/  WARPGROUP.DEPBAR.LE gsb0, 0x0 ;  /* 0x00008000000079c5 */ /* 0x000fc40000010000 */
[----:B------:R-:W-:Y:S01]  /*20a0*/  WARPGROUP.ARRIVE ;  /* 0x00000000000079c5 */ /* 0x000fe20000000000 */
[----:B------:R-:W-:Y:S01]  /*20b0*/  UIADD3 UR54, UR4, 0x784, URZ ;  /* 0x0000078404367890 */ /* 0x000fe2000fffe03f */
[----:B------:R-:W-:Y:S01]  /*20c0*/  CS2R R106, SRZ ;  /* 0x00000000006a7805 */ /* 0x000fe2000001ff00 */
[----:B------:R-:W-:Y:S01]  /*20d0*/  UMOV UR53, 0x40000040 ;  /* 0x4000004000357882 */ /* 0x000fe20000000000 */
[----:B------:R-:W-:Y:S01]  /*20e0*/  UMOV UR55, 0x40000040 ;  /* 0x4000004000377882 */ /* 0x000fe20000000000 */
[----:B------:R-:W-:Y:S01]  /*20f0*/  UMOV UR57, 0x40000040 ;  /* 0x4000004000397882 */ /* 0x000fe20000000000 */
[----:B------:R-:W-:Y:S01]  /*2100*/  HGMMA.64x16x16.F32 R48, gdesc[UR8], RZ, !UPT, gsb0 ;  /* 0x00200000083079f0 */ /* 0x000fe2000c0008ff */
[----:B------:R-:W-:Y:S01]  /*2110*/  UIADD3 UR10, UR4, 0x100, URZ ;  /* 0x00000100040a7890 */ /* 0x000fe2000fffe03f */
[----:B------:R-:W-:Y:S01]  /*2120*/  IMAD.U32 R7, RZ, RZ, UR57 ;  /* 0x00000039ff077e24 */ /* 0x000fe2000f8e00ff */
[----:B------:R-:W-:Y:S01]  /*2130*/  UMOV UR8, UR14 ;  /* 0x0000000e00087c82 */ /* 0x000fe20008000000 */
[----:B------:R-:W-:Y:S01]  /*2140*/  UMOV UR9, UR15 ;  /* 0x0000000f00097c82 */ /* 0x000fe20008000000 */
[----:B------:R-:W-:Y:S01]  /*2150*/  UMOV UR11, 0x40000040 ;  /* 0x40000040000b7882 */ /* 0x000fe20000000000 */
[----:B------:R-:W-:Y:S01]  /*2160*/  UMOV UR59, 0x40000040 ;  /* 0x40000040003b7882 */ /* 0x000fe20000000000 */
        /* <DEDUP_REMOVED lines=153> */
[----:B------:R-:W-:Y:S01]  /*2b00*/  ULDC UR10, c[0x0][0x2f0] ;  /* 0x0000bc00000a7ab9 */ /* 0x000fe20000000800 */
[----:B------:R-:W-:Y:S01]  /*2b10*/  ULDC UR11, c[0x0][0x288] ;  /* 0x0000a200000b7ab9 */ /* 0x000fe20000000800 */
[----:B------:R-:W-:Y:S01]  /*2b20*/  IMAD.U32 R20, RZ, RZ, UR10 ;  /* 0x0000000aff147e24 */ /* 0x000fe2000f8e00ff */
        /* <DEDUP_REMOVED lines=24> */
[----:B------:R-:W-:Y:S01]  /*2cb0*/  R2UR UR15, R19 ;  /* 0x00000000130f72ca */ /* 0x000fe200000e0000 */
[----:B------:R-:W-:-:S06]  /*2cc0*/  UIADD3 UR14, UR61, -0x2, URZ ;  /* 0xfffffffe3d0e7890 */ /* 0x000fcc000fffe03f */
        /* <DEDUP_REMOVED lines=26> */
[----:B------:R-:W-:Y:S01]  /*2e70*/  VIADD R2, R212, UR19 ;  /* 0x00000013d4027c36 */ /* 0x000fe20008000000 */
        /* <DEDUP_REMOVED lines=189> */
[----:B------:R-:W-:Y:S02]  /*3a50*/  ULDC UR6, c[0x0][0x448] ;  /* 0x0001120000067ab9 */ /* 0x000fe40000000800 */
[----:B------:R-:W-:Y:S02]  /*3a60*/  UISETP.NE.AND UP0, UPT, UR6, 0x1, UPT ;  /* 0x000000010600788c */ /* 0x000fe4000bf05270 */
[----:B------:R-:W-:Y:S02]  /*3a70*/  UIADD3 UR6, UR5, 0xc06, URZ ;  /* 0x00000c0605067890 */ /* 0x000fe4000fffe03f */
[----:B------:R-:W-:Y:S02]  /*3a80*/  UIADD3 UR5, UR4, 0x984, URZ ;  /* 0x0000098404057890 */ /* 0x000fe4000fffe03f */
[----:B------:R-:W-:-:S03]  /*3a90*/  PLOP3.LUT P2, PT, PT, PT, UP0, 0x80, 0x0 ;  /* 0x000000000000781c */ /* 0x000fc60003f4f008 */
[----:B------:R-:W-:Y:S01]  /*3aa0*/  UMOV UR56, UR6 ;  /* 0x0000000600387c82 */ /* 0x000fe20008000000 */
[----:B------:R-:W-:Y:S01]  /*3ab0*/  UIMAD UR6, UR61, -0x50, URZ ;  /* 0xffffffb03d0678a4 */ /* 0x000fe2000f8e023f */
        /* <DEDUP_REMOVED lines=25> */
[----:B------:R-:W-:Y:S02]  /*3c50*/  @UP0 ULDC UR5, c[0x0][0x44c] ;  /* 0x0001130000050ab9 */ /* 0x000fe40000000800 */
[----:B------:R-:W-:Y:S01]  /*3c60*/  @P2 IMAD.HI.U32 R3, R2, UR5, RZ ;  /* 0x0000000502032c27 */ /* 0x000fe2000f8e00ff */
[----:B------:R-:W-:-:S04]  /*3c70*/  @UP0 ULDC UR5, c[0x0][0x450] ;  /* 0x0001140000050ab9 */ /* 0x000fc80000000800 */
[----:B------:R-:W-:Y:S01]  /*3c80*/  @P2 SHF.R.U32.HI R2, RZ, UR5, R3 ;  /* 0x00000005ff022c19 */ /* 0x000fe20008011603 */
[----:B------:R-:W-:Y:S02]  /*3c90*/  UIMAD UR5, UR15, UR10, UR6 ;  /* 0x0000000a0f0572a4 */ /* 0x000fe4000f8e0206 */
[----:B------:R-:W-:Y:S02]  /*3ca0*/  UIADD3 UR6, UR6, 0x51, URZ ;  /* 0x0000005106067890 */ /* 0x000fe4000fffe03f */
[----:B------:R-:W0:Y:S01]  /*3cb0*/  SHFL.IDX PT, R5, R2, 0x1, 0x1c1f ;  /* 0x003c1f0002057f89 */ /* 0x000e2200000e0000 */
[----:B------:R-:W-:Y:S02]  /*3cc0*/  UIADD3 UR5, UR5, 0x50, URZ ;  /* 0x0000005005057890 */ /* 0x000fe4000fffe03f */
[----:B------:R-:W-:Y:S01]  /*3cd0*/  UIMAD UR10, UR15, UR10, -UR11 ;  /* 0x0000000a0f0a72a4 */ /* 0x000fe2000f8e0a0b */
[----:B------:R-:W-:Y:S01]  /*3ce0*/  IMAD.U32 R4, RZ, RZ, UR6 ;  /* 0x00000006ff047e24 */ /* 0x000fe2000f8e00ff */
[----:B------:R-:W-:Y:S01]  /*3cf0*/  UIADD3 UR6, UR4, 0x986, URZ ;  /* 0x0000098604067890 */ /* 0x000fe2000fffe03f */
[----:B------:R-:W1:Y:S01]  /*3d00*/  SHFL.IDX PT, R2, R2, RZ, 0x1c1f ;  /* 0x001c1fff02027589 */ /* 0x000e6200000e0000 */
[----:B------:R-:W-:Y:S01]  /*3d10*/  IMAD.U32 R14, RZ, RZ, UR5 ;  /* 0x00000005ff0e7e24 */ /* 0x000fe2000f8e00ff */
[----:B------:R-:W-:Y:S01]  /*3d20*/  UMOV UR5, UR23 ;  /* 0x0000001700057c82 */ /* 0x000fe20008000000 */
[----:B------:R-:W-:-:S04]  /*3d30*/  IMAD R3, R23, -0x2, R4 ;  /* 0xfffffffe17037824 */ /* 0x000fc800078e0204 */
[----:B------:R-:W-:Y:S02]  /*3d40*/  IMAD R4, R20, UR15, R3 ;  /* 0x0000000f14047c24 */ /* 0x000fe4000f8e0203 */
[----:B------:R-:W-:-:S03]  /*3d50*/  IMAD R3, R23, -0x2, R14 ;  /* 0xfffffffe17037824 */ /* 0x000fc600078e020e */
[----:B0-----:R-:W-:Y:S01]  /*3d60*/  IADD3 R14, R5, -UR11, R4 ;  /* 0x8000000b050e7c10 */ /* 0x001fe2000fffe004 */
[----:B------:R-:W-:Y:S01]  /*3d70*/  VIADD R4, R4, -UR11 ;  /* 0x8000000b04047c36 */ /* 0x000fe20008000000 */
[----:B------:R-:W-:Y:S02]  /*3d80*/  @UP0 ULDC UR11, c[0x0][0x450] ;  /* 0x00011400000b0ab9 */ /* 0x000fe40000000800 */
[----:B------:R-:W-:Y:S02]  /*3d90*/  VIMNMX R14, R3, R14, PT ;  /* 0x0000000e030e7248 */ /* 0x000fe40003fe0100 */
[----:B-1----:R-:W-:Y:S02]  /*3da0*/  VIADDMNMX R3, R2, R4, R3, PT ;  /* 0x0000000402037246 */ /* 0x002fe40003800103 */
[C---:B------:R-:W-:Y:S02]  /*3db0*/  ISETP.GT.AND P3, PT, R14.reuse, RZ, PT ;  /* 0x000000ff0e00720c */ /* 0x040fe40003f64270 */
[----:B------:R-:W-:-:S02]  /*3dc0*/  ISETP.GT.AND P4, PT, R14, 0x1, PT ;  /* 0x000000010e00780c */ /* 0x000fc40003f84270 */
[----:B------:R-:W-:Y:S01]  /*3dd0*/  ISETP.GT.AND P5, PT, R14, 0x8, PT ;  /* 0x000000080e00780c */ /* 0x000fe20003fa4270 */
        /* <DEDUP_REMOVED lines=14> */
[----:B------:R-:W-:Y:S01]  /*3ec0*/  ISETP.GT.AND P3, PT, R14, 0x9, PT ;  /* 0x000000090e00780c */ /* 0x000fe20003f64270 */
[----:B------:R-:W-:Y:S01]  /*3ed0*/  HGMMA.64x16x16.F32 R48, gdesc[UR56], R48, gsb0 ;  /* 0x00200000383079f0 */ /* 0x000fe20008000830 */
[----:B------:R-:W-:Y:S01]  /*3ee0*/  UIADD3 UR58, UR4, 0x886, URZ ;  /* 0x00000886043a7890 */ /* 0x000fe2000fffe03f */
[----:B------:R-:W-:Y:S01]  /*3ef0*/  FSEL R62, R62, -INF , P5 ;  /* 0xff8000003e3e7808 */ /* 0x000fe20002800000 */
[----:B------:R-:W-:Y:S01]  /*3f00*/  UMOV UR56, UR22 ;  /* 0x0000001600387c82 */ /* 0x000fe20008000000 */
[----:B------:R-:W-:Y:S01]  /*3f10*/  UMOV UR57, UR23 ;  /* 0x0000001700397c82 */ /* 0x000fe20008000000 */
[----:B------:R-:W-:Y:S01]  /*3f20*/  UMOV UR59, 0x40000040 ;  /* 0x40000040003b7882 */ /* 0x000fe20000000000 */
[----:B------:R-:W-:Y:S02]  /*3f30*/  FMNMX.FTZ R5, R58, R59, !PT ;  /* 0x0000003b3a057209 */ /* 0x000fe40007810000 */
[----:B------:R-:W-:Y:S02]  /*3f40*/  ISETP.GT.AND P4, PT, R14, 0x10, PT ;  /* 0x000000100e00780c */ /* 0x000fe40003f84270 */
[----:B------:R-:W-:-:S02]  /*3f50*/  FSEL R63, R63, -INF , P3 ;  /* 0xff8000003f3f7808 */ /* 0x000fc40001800000 */
[----:B------:R-:W-:Y:S02]  /*3f60*/  FMNMX.FTZ R20, R62, R5, !PT ;  /* 0x000000053e147209 */ /* 0x000fe40007810000 */
[----:B------:R-:W-:Y:S02]  /*3f70*/  ISETP.GT.AND P3, PT, R14, 0x11, PT ;  /* 0x000000110e00780c */ /* 0x000fe40003f64270 */
[----:B------:R-:W-:Y:S02]  /*3f80*/  FMNMX.FTZ R5, R63, R20, !PT ;  /* 0x000000143f057209 */ /* 0x000fe40007810000 */
[----:B------:R-:W-:-:S04]  /*3f90*/  ISETP.GT.AND P5, PT, R3, 0x8, PT ;  /* 0x000000080300780c */ /* 0x000fc80003fa4270 */
[----:B------:R-:W-:Y:S02]  /*3fa0*/  FSEL R60, R60, -INF , P5 ;  /* 0xff8000003c3c7808 */ /* 0x000fe40002800000 */
[----:B------:R-:W-:Y:S01]  /*3fb0*/  ISETP.GT.AND P5, PT, R3, 0x18, PT ;  /* 0x000000180300780c */ /* 0x000fe20003fa4270 */
[----:B------:R-:W-:Y:S02]  /*3fc0*/  WARPGROUP.DEPBAR.LE gsb0, 0x0 ;  /* 0x00008000000079c5 */ /* 0x000fe40000010000 */
[----:B------:R-:W-:Y:S01]  /*3fd0*/  WARPGROUP.ARRIVE ;  /* 0x00000000000079c5 */ /* 0x000fe20000000000 */
[----:B------:R-:W-:Y:S02]  /*3fe0*/  FSEL R50, R50, -INF , P4 ;  /* 0xff80000032327808 */ /* 0x000fe40002000000 */
[----:B------:R-:W-:Y:S02]  /*3ff0*/  ISETP.GT.AND P4, PT, R14, 0x18, PT ;  /* 0x000000180e00780c */ /* 0x000fe40003f84270 */
[----:B------:R-:W-:Y:S01]  /*4000*/  FSEL R51, R51, -INF , P3 ;  /* 0xff80000033337808 */ /* 0x000fe20001800000 */
[----:B------:R-:W-:Y:S01]  /*4010*/  HGMMA.64x16x16.F32 R40, gdesc[UR56], R40, gsb0 ;  /* 0x00200000382879f0 */ /* 0x000fe20008000828 */
[----:B------:R-:W-:Y:S01]  /*4020*/  UIADD3 UR58, UR4, 0x906, URZ ;  /* 0x00000906043a7890 */ /* 0x000fe2000fffe03f */
[----:B------:R-:W-:Y:S01]  /*4030*/  FMNMX.FTZ R20, R50, R5, !PT ;  /* 0x0000000532147209 */ /* 0x000fe20007810000 */
[----:B------:R-:W-:Y:S01]  /*4040*/  UMOV UR56, UR22 ;  /* 0x0000001600387c82 */ /* 0x000fe20008000000 */
[----:B------:R-:W-:Y:S01]  /*4050*/  UMOV UR57, UR23 ;  /* 0x0000001700397c82 */ /* 0x000fe20008000000 */
[----:B------:R-:W-:Y:S01]  /*4060*/  UMOV UR59, 0x40000040 ;  /* 0x40000040003b7882 */ /* 0x000fe20000000000 */
[----:B------:R-:W-:Y:S01]  /*4070*/  UMOV UR4, UR22 ;  /* 0x0000001600047c82 */ /* 0x000fe20008000000 */
[----:B------:R-:W-:-:S02]  /*4080*/  ISETP.GT.AND P3, PT, R14, 0x19, PT ;  /* 0x000000190e00780c */ /* 0x000fc40003f64270 */
[----:B------:R-:W-:Y:S02]  /*4090*/  FSEL R54, R54, -INF , P4 ;  /* 0xff80000036367808 */ /* 0x000fe40002000000 */
[----:B------:R-:W-:Y:S02]  /*40a0*/  FMNMX.FTZ R5, R51, R20, !PT ;  /* 0x0000001433057209 */ /* 0x000fe40007810000 */
[----:B------:R-:W-:Y:S02]  /*40b0*/  ISETP.GT.AND P4, PT, R14, 0x20, PT ;  /* 0x000000200e00780c */ /* 0x000fe40003f84270 */
[----:B------:R-:W-:Y:S02]  /*40c0*/  FSEL R55, R55, -INF , P3 ;  /* 0xff80000037377808 */ /* 0x000fe40001800000 */
[----:B------:R-:W-:Y:S02]  /*40d0*/  FMNMX.FTZ R20, R54, R5, !PT ;  /* 0x0000000536147209 */ /* 0x000fe40007810000 */
[----:B------:R-:W-:-:S02]  /*40e0*/  ISETP.GT.AND P3, PT, R14, 0x21, PT ;  /* 0x000000210e00780c */ /* 0x000fc40003f64270 */
[----:B------:R-:W-:Y:S02]  /*40f0*/  FMNMX.FTZ R5, R55, R20, !PT ;  /* 0x0000001437057209 */ /* 0x000fe40007810000 */
[----:B------:R-:W-:Y:S01]  /*4100*/  FSEL R52, R52, -INF , P5 ;  /* 0xff80000034347808 */ /* 0x000fe20002800000 */
[----:B------:R-:W-:Y:S02]  /*4110*/  WARPGROUP.DEPBAR.LE gsb0, 0x0 ;  /* 0x00008000000079c5 */ /* 0x000fe40000010000 */
[----:B------:R-:W-:Y:S01]  /*4120*/  WARPGROUP.ARRIVE ;  /* 0x00000000000079c5 */ /* 0x000fe20000000000 */
[----:B------:R-:W-:Y:S02]  /*4130*/  FSEL R42, R42, -INF , P4 ;  /* 0xff8000002a2a7808 */ /* 0x000fe40002000000 */
[----:B------:R-:W-:Y:S02]  /*4140*/  ISETP.GT.AND P4, PT, R14, 0x28, PT ;  /* 0x000000280e00780c */ /* 0x000fe40003f84270 */
[----:B------:R-:W-:Y:S01]  /*4150*/  FSEL R43, R43, -INF , P3 ;  /* 0xff8000002b2b7808 */ /* 0x000fe20001800000 */
[----:B------:R-:W-:Y:S01]  /*4160*/  HGMMA.64x16x16.F32 R32, gdesc[UR56], R32, gsb0 ;  /* 0x00200000382079f0 */ /* 0x000fe20008000820 */
[----:B------:R-:W-:-:S02]  /*4170*/  FMNMX.FTZ R20, R42, R5, !PT ;  /* 0x000000052a147209 */ /* 0x000fc40007810000 */
[----:B------:R-:W-:Y:S02]  /*4180*/  ISETP.GT.AND P3, PT, R14, 0x29, PT ;  /* 0x000000290e00780c */ /* 0x000fe40003f64270 */
[----:B------:R-:W-:Y:S02]  /*4190*/  FSEL R46, R46, -INF , P4 ;  /* 0xff8000002e2e7808 */ /* 0x000fe40002000000 */
[----:B------:R-:W-:Y:S02]  /*41a0*/  FMNMX.FTZ R5, R43, R20, !PT ;  /* 0x000000142b057209 */ /* 0x000fe40007810000 */
[----:B------:R-:W-:Y:S02]  /*41b0*/  ISETP.GT.AND P4, PT, R14, 0x30, PT ;  /* 0x000000300e00780c */ /* 0x000fe40003f84270 */
[----:B------:R-:W-:Y:S02]  /*41c0*/  FSEL R47, R47, -INF , P3 ;  /* 0xff8000002f2f7808 */ /* 0x000fe40001800000 */
[----:B------:R-:W-:-:S02]  /*41d0*/  FMNMX.FTZ R20, R46, R5, !PT ;  /* 0x000000052e147209 */ /* 0x000fc40007810000 */
[----:B------:R-:W-:Y:S02]  /*41e0*/  ISETP.GT.AND P3, PT, R14, 0x31, PT ;  /* 0x000000310e00780c */ /* 0x000fe40003f64270 */
[----:B------:R-:W-:Y:S01]  /*41f0*/  FMNMX.FTZ R5, R47, R20, !PT ;  /* 0x000000142f057209 */ /* 0x000fe20007810000 */
[----:B------:R-:W-:Y:S02]  /*4200*/  WARPGROUP.DEPBAR.LE gsb0, 0x0 ;  /* 0x00008000000079c5 */ /* 0x000fe40000010000 */
[----:B------:R-:W-:Y:S01]  /*4210*/  WARPGROUP.ARRIVE ;  /* 0x00000000000079c5 */ /* 0x000fe20000000000 */
[----:B------:R-:W-:Y:S02]  /*4220*/  FSEL R34, R34, -INF , P4 ;  /* 0xff80000022227808 */ /* 0x000fe40002000000 */
[----:B------:R-:W-:Y:S02]  /*4230*/  ISETP.GT.AND P4, PT, R14, 0x38, PT ;  /* 0x000000380e00780c */ /* 0x000fe40003f84270 */
[----:B------:R-:W-:Y:S01]  /*4240*/  FSEL R35, R35, -INF , P3 ;  /* 0xff80000023237808 */ /* 0x000fe20001800000 */
[----:B------:R-:W-:Y:S01]  /*4250*/  HGMMA.64x16x16.F32 R24, gdesc[UR4], R24, gsb0 ;  /* 0x00200000041879f0 */ /* 0x000fe20008000818 */
[----:B------:R-:W-:Y:S01]  /*4260*/  FMNMX.FTZ R20, R34, R5, !PT ;  /* 0x0000000522147209 */ /* 0x000fe20007810000 */
[----:B------:R-:W-:Y:S01]  /*4270*/  ULDC UR5, c[0x0][0x988] ;  /* 0x0002620000057ab9 */ /* 0x000fe20000000800 */
[----:B------:R-:W-:Y:S01]  /*4280*/  ISETP.GT.AND P3, PT, R14, 0x39, PT ;  /* 0x000000390e00780c */ /* 0x000fe20003f64270 */
[----:B------:R-:W-:Y:S01]  /*4290*/  @UP0 ULDC UR6, c[0x0][0x44c] ;  /* 0x0001130000060ab9 */ /* 0x000fe20000000800 */
[----:B------:R-:W-:Y:S01]  /*42a0*/  FSEL R38, R38, -INF , P4 ;  /* 0xff80000026267808 */ /* 0x000fe20002000000 */
[----:B------:R-:W-:Y:S01]  /*42b0*/  UIMAD.WIDE.U32 UR6, UR19, UR6, URZ ;  /* 0x00000006130672a5 */ /* 0x000fe2000f8e003f */
[----:B------:R-:W-:Y:S01]  /*42c0*/  FMNMX.FTZ R5, R35, R20, !PT ;  /* 0x0000001423057209 */ /* 0x000fe20007810000 */
[----:B------:R-:W-:Y:S01]  /*42d0*/  UMOV UR4, UR19 ;  /* 0x0000001300047c82 */ /* 0x000fe20008000000 */
[----:B------:R-:W-:Y:S01]  /*42e0*/  ISETP.GT.AND P4, PT, R14, 0x40, PT ;  /* 0x000000400e00780c */ /* 0x000fe20003f84270 */
[----:B------:R-:W-:Y:S01]  /*42f0*/  @UP0 USHF.R.U32.HI UR4, URZ, UR11, UR7 ;  /* 0x0000000b3f040299 */ /* 0x000fe20008011607 */
[----:B------:R-:W-:-:S02]  /*4300*/  FSEL R39, R39, -INF , P3 ;  /* 0xff80000027277808 */ /* 0x000fc40001800000 */
[----:B------:R-:W-:Y:S01]  /*4310*/  FMNMX.FTZ R20, R38, R5, !PT ;  /* 0x0000000526147209 */ /* 0x000fe20007810000 */
[----:B------:R-:W-:Y:S01]  /*4320*/  UIADD3 UR6, UR10, UR4, URZ ;  /* 0x000000040a067290 */ /* 0x000fe2000fffe03f */
[----:B------:R-:W-:Y:S02]  /*4330*/  ISETP.GT.AND P3, PT, R14, 0x41, PT ;  /* 0x000000410e00780c */ /* 0x000fe40003f64270 */
[----:B------:R-:W-:Y:S01]  /*4340*/  FMNMX.FTZ R5, R39, R20, !PT ;  /* 0x0000001427057209 */ /* 0x000fe20007810000 */
[----:B------:R-:W-:-:S04]  /*4350*/  UIMAD.WIDE UR6, UR6, 0x66666667, URZ ;  /* 0x66666667060678a5 */ /* 0x000fc8000f8e023f */
[----:B------:R-:W-:-:S04]  /*4360*/  USHF.R.U32.HI UR4, URZ, 0x1f, UR7 ;  /* 0x0000001f3f047899 */ /* 0x000fc80008011607 */
[----:B------:R-:W-:-:S04]  /*4370*/  ULEA.HI.SX32 UR4, UR7, UR4, 0x1b ;  /* 0x0000000407047291 */ /* 0x000fc8000f8fda3f */
[----:B------:R-:W-:-:S04]  /*4380*/  UISETP.LT.AND UP1, UPT, URZ, UR4, UPT ;  /* 0x000000043f00728c */ /* 0x000fc8000bf21270 */
[----:B------:R-:W-:-:S04]  /*4390*/  USEL UR15, URZ, UR4, !UP1 ;  /* 0x000000043f0f7287 */ /* 0x000fc8000c800000 */
[----:B------:R-:W-:Y:S02]  /*43a0*/  UISETP.GE.AND UP1, UPT, UR14, UR15, UPT ;  /* 0x0000000f0e00728c */ /* 0x000fe4000bf26270 */
[----:B------:R-:W-:Y:S01]  /*43b0*/  IMAD.U32 R231, RZ, RZ, UR15 ;  /* 0x0000000fffe77e24 */ /* 0x000fe2000f8e00ff */
[----:B------:R-:W-:Y:S02]  /*43c0*/  WARPGROUP.DEPBAR.LE gsb0, 0x0 ;  /* 0x00008000000079c5 */ /* 0x000fe40000010000 */
[----:B------:R-:W-:Y:S01]  /*43d0*/  FSEL R26, R26, -INF , P4 ;  /* 0xff8000001a1a7808 */ /* 0x000fe20002000000 */
[----:B------:R0:W-:Y:S01]  /*43e0*/  @!P1 SYNCS.ARRIVE.TRANS64.RED.A1T0 RZ, [R0+URZ], RZ ;  /* 0x000000ff00ff99a7 */ /* 0x0001e2000810043f */
[----:B------:R-:W-:Y:S02]  /*43f0*/  ISETP.GT.AND P4, PT, R14, 0x48, PT ;  /* 0x000000480e00780c */ /* 0x000fe40003f84270 */
[----:B------:R-:W-:Y:S02]  /*4400*/  FSEL R27, R27, -INF , P3 ;  /* 0xff8000001b1b7808 */ /* 0x000fe40001800000 */
[----:B------:R-:W-:-:S02]  /*4410*/  FMNMX.FTZ R20, R26, R5, !PT ;  /* 0x000000051a147209 */ /* 0x000fc40007810000 */
[----:B------:R-:W-:Y:S02]  /*4420*/  ISETP.GT.AND P3, PT, R14, 0x49, PT ;  /* 0x000000490e00780c */ /* 0x000fe40003f64270 */
[----:B------:R-:W-:Y:S02]  /*4430*/  FSEL R30, R30, -INF , P4 ;  /* 0xff8000001e1e7808 */ /* 0x000fe40002000000 */
[----:B------:R-:W-:Y:S02]  /*4440*/  FMNMX.FTZ R5, R27, R20, !PT ;  /* 0x000000141b057209 */ /* 0x000fe40007810000 */
[----:B------:R-:W-:Y:S02]  /*4450*/  FSEL R31, R31, -INF , P3 ;  /* 0xff8000001f1f7808 */ /* 0x000fe40001800000 */
[----:B------:R-:W-:Y:S02]  /*4460*/  FMNMX.FTZ R14, R30, R5, !PT ;  /* 0x000000051e0e7209 */ /* 0x000fe40007810000 */
[----:B------:R-:W-:-:S02]  /*4470*/  ISETP.GT.AND P3, PT, R3, RZ, PT ;  /* 0x000000ff0300720c */ /* 0x000fc40003f64270 */
[----:B------:R-:W-:Y:S02]  /*4480*/  FMNMX.FTZ R14, R31, R14, !PT ;  /* 0x0000000e1f0e7209 */ /* 0x000fe40007810000 */
[----:B------:R-:W-:Y:S02]  /*4490*/  ISETP.GT.AND P4, PT, R3, 0x1, PT ;  /* 0x000000010300780c */ /* 0x000fe40003f84270 */
[----:B------:R-:W-:Y:S01]  /*44a0*/  FSEL R56, R56, -INF , P3 ;  /* 0xff80000038387808 */ /* 0x000fe20001800000 */
[----:B------:R-:W1:Y:S01]  /*44b0*/  SHFL.BFLY PT, R5, R14, 0x2, 0x1f ;  /* 0x0c401f000e057f89 */ /* 0x000e6200000e0000 */
[----:B------:R-:W-:Y:S02]  /*44c0*/  FSEL R57, R57, -INF , P4 ;  /* 0xff80000039397808 */ /* 0x000fe40002000000 */
[C---:B------:R-:W-:Y:S02]  /*44d0*/  ISETP.GT.AND P3, PT, R3.reuse, 0x9, PT ;  /* 0x000000090300780c */ /* 0x040fe40003f64270 */
[----:B------:R-:W-:-:S02]  /*44e0*/  ISETP.GT.AND P4, PT, R3, 0x11, PT ;  /* 0x000000110300780c */ /* 0x000fc40003f84270 */
[----:B------:R-:W-:Y:S02]  /*44f0*/  FSEL R61, R61, -INF , P3 ;  /* 0xff8000003d3d7808 */ /* 0x000fe40001800000 */
[----:B------:R-:W-:Y:S02]  /*4500*/  ISETP.GT.AND P3, PT, R3, 0x10, PT ;  /* 0x000000100300780c */ /* 0x000fe40003f64270 */
[----:B------:R-:W-:Y:S02]  /*4510*/  FSEL R49, R49, -INF , P4 ;  /* 0xff80000031317808 */ /* 0x000fe40002000000 */
[----:B------:R-:W-:Y:S02]  /*4520*/  FSEL R48, R48, -INF , P3 ;  /* 0xff80000030307808 */ /* 0x000fe40001800000 */
[C---:B------:R-:W-:Y:S02]  /*4530*/  ISETP.GT.AND P3, PT, R3.reuse, 0x19, PT ;  /* 0x000000190300780c */ /* 0x040fe40003f64270 */
[----:B------:R-:W-:-:S02]  /*4540*/  ISETP.GT.AND P4, PT, R3, 0x20, PT ;  /* 0x000000200300780c */ /* 0x000fc40003f84270 */
[----:B------:R-:W-:Y:S02]  /*4550*/  FSEL R53, R53, -INF , P3 ;  /* 0xff80000035357808 */ /* 0x000fe40001800000 */
[C---:B------:R-:W-:Y:S02]  /*4560*/  ISETP.GT.AND P3, PT, R3.reuse, 0x21, PT ;  /* 0x000000210300780c */ /* 0x040fe40003f64270 */
[----:B------:R-:W-:Y:S02]  /*4570*/  FSEL R40, R40, -INF , P4 ;  /* 0xff80000028287808 */ /* 0x000fe40002000000 */
[----:B-1----:R-:W-:Y:S02]  /*4580*/  FMNMX.FTZ R20, R14, R5, !PT ;  /* 0x000000050e147209 */ /* 0x002fe40007810000 */
[----:B------:R-:W-:Y:S02]  /*4590*/  FMNMX.FTZ R5, R56, R57, !PT ;  /* 0x0000003938057209 */ /* 0x000fe40007810000 */
[----:B------:R-:W-:Y:S01]  /*45a0*/  ISETP.GT.AND P4, PT, R3, 0x28, PT ;  /* 0x000000280300780c */ /* 0x000fe20003f84270 */
[----:B------:R-:W1:Y:S01]  /*45b0*/  SHFL.BFLY PT, R21, R20, 0x1, 0x1f ;  /* 0x0c201f0014157f89 */ /* 0x000e6200000e0000 */
[----:B------:R-:W-:-:S02]  /*45c0*/  FMNMX.FTZ R2, R60, R5, !PT ;  /* 0x000000053c027209 */ /* 0x000fc40007810000 */
[----:B------:R-:W-:Y:S02]  /*45d0*/  FSEL R41, R41, -INF , P3 ;  /* 0xff80000029297808 */ /* 0x000fe40001800000 */
[----:B------:R-:W-:Y:S02]  /*45e0*/  FMNMX.FTZ R5, R61, R2, !PT ;  /* 0x000000023d057209 */ /* 0x000fe40007810000 */
[----:B------:R-:W-:Y:S02]  /*45f0*/  ISETP.GT.AND P3, PT, R3, 0x29, PT ;  /* 0x000000290300780c */ /* 0x000fe40003f64270 */
[----:B------:R-:W-:Y:S02]  /*4600*/  FMNMX.FTZ R2, R48, R5, !PT ;  /* 0x0000000530027209 */ /* 0x000fe40007810000 */
[----:B------:R-:W-:Y:S02]  /*4610*/  FSEL R44, R44, -INF , P4 ;  /* 0xff8000002c2c7808 */ /* 0x000fe40002000000 */
[----:B------:R-:W-:-:S02]  /*4620*/  FMNMX.FTZ R5, R49, R2, !PT ;  /* 0x0000000231057209 */ /* 0x000fc40007810000 */
[----:B------:R-:W-:Y:S02]  /*4630*/  FSEL R45, R45, -INF , P3 ;  /* 0xff8000002d2d7808 */ /* 0x000fe40001800000 */
[----:B------:R-:W-:Y:S02]  /*4640*/  FMNMX.FTZ R2, R52, R5, !PT ;  /* 0x0000000534027209 */ /* 0x000fe40007810000 */
[----:B------:R-:W-:Y:S02]  /*4650*/  ISETP.GT.AND P3, PT, R3, 0x30, PT ;  /* 0x000000300300780c */ /* 0x000fe40003f64270 */
[----:B------:R-:W-:Y:S02]  /*4660*/  FMNMX.FTZ R5, R53, R2, !PT ;  /* 0x0000000235057209 */ /* 0x000fe40007810000 */
[----:B------:R-:W-:Y:S02]  /*4670*/  ISETP.GT.AND P4, PT, R3, 0x31, PT ;  /* 0x000000310300780c */ /* 0x000fe40003f84270 */
[----:B------:R-:W-:-:S02]  /*4680*/  FMNMX.FTZ R2, R40, R5, !PT ;  /* 0x0000000528027209 */ /* 0x000fc40007810000 */
[----:B------:R-:W-:Y:S02]  /*4690*/  FSEL R32, R32, -INF , P3 ;  /* 0xff80000020207808 */ /* 0x000fe40001800000 */
[----:B------:R-:W-:Y:S02]  /*46a0*/  FMNMX.FTZ R5, R41, R2, !PT ;  /* 0x0000000229057209 */ /* 0x000fe40007810000 */
[----:B------:R-:W-:Y:S02]  /*46b0*/  ISETP.GT.AND P3, PT, R3, 0x38, PT ;  /* 0x000000380300780c */ /* 0x000fe40003f64270 */
[----:B------:R-:W-:Y:S02]  /*46c0*/  FMNMX.FTZ R2, R44, R5, !PT ;  /* 0x000000052c027209 */ /* 0x000fe40007810000 */
[----:B------:R-:W-:Y:S02]  /*46d0*/  FSEL R33, R33, -INF , P4 ;  /* 0xff80000021217808 */ /* 0x000fe40002000000 */
[----:B------:R-:W-:-:S02]  /*46e0*/  FMNMX.FTZ R5, R45, R2, !PT ;  /* 0x000000022d057209 */ /* 0x000fc40007810000 */
[----:B------:R-:W-:Y:S02]  /*46f0*/  ISETP.GT.AND P4, PT, R3, 0x39, PT ;  /* 0x000000390300780c */ /* 0x000fe40003f84270 */
[----:B------:R-:W-:Y:S02]  /*4700*/  FMNMX.FTZ R2, R32, R5, !PT ;  /* 0x0000000520027209 */ /* 0x000fe40007810000 */
[----:B------:R-:W-:Y:S02]  /*4710*/  FSEL R36, R36, -INF , P3 ;  /* 0xff80000024247808 */ /* 0x000fe40001800000 */
[----:B------:R-:W-:Y:S02]  /*4720*/  FMNMX.FTZ R5, R33, R2, !PT ;  /* 0x0000000221057209 */ /* 0x000fe40007810000 */
[----:B------:R-:W-:Y:S02]  /*4730*/  FSEL R37, R37, -INF , P4 ;  /* 0xff80000025257808 */ /* 0x000fe40002000000 */
[----:B------:R-:W-:-:S02]  /*4740*/  ISETP.GT.AND P3, PT, R3, 0x40, PT ;  /* 0x000000400300780c */ /* 0x000fc40003f64270 */
[----:B------:R-:W-:Y:S02]  /*4750*/  FMNMX.FTZ R2, R36, R5, !PT ;  /* 0x0000000524027209 */ /* 0x000fe40007810000 */
[----:B------:R-:W-:Y:S02]  /*4760*/  ISETP.GT.AND P4, PT, R3, 0x41, PT ;  /* 0x000000410300780c */ /* 0x000fe40003f84270 */
[----:B------:R-:W-:Y:S02]  /*4770*/  FSEL R24, R24, -INF , P3 ;  /* 0xff80000018187808 */ /* 0x000fe40001800000 */
[----:B------:R-:W-:Y:S02]  /*4780*/  FMNMX.FTZ R5, R37, R2, !PT ;  /* 0x0000000225057209 */ /* 0x000fe40007810000 */
[----:B------:R-:W-:Y:S02]  /*4790*/  ISETP.GT.AND P3, PT, R3, 0x48, PT ;  /* 0x000000480300780c */ /* 0x000fe40003f64270 */
[----:B------:R-:W-:-:S02]  /*47a0*/  FSEL R25, R25, -INF , P4 ;  /* 0xff80000019197808 */ /* 0x000fc40002000000 */
[----:B------:R-:W-:Y:S02]  /*47b0*/  FMNMX.FTZ R2, R24, R5, !PT ;  /* 0x0000000518027209 */ /* 0x000fe40007810000 */
[----:B------:R-:W-:Y:S02]  /*47c0*/  ISETP.GT.AND P4, PT, R3, 0x49, PT ;  /* 0x000000490300780c */ /* 0x000fe40003f84270 */
[----:B------:R-:W-:Y:S02]  /*47d0*/  FSEL R28, R28, -INF , P3 ;  /* 0xff8000001c1c7808 */ /* 0x000fe40001800000 */
[----:B------:R-:W-:Y:S02]  /*47e0*/  FMNMX.FTZ R3, R25, R2, !PT ;  /* 0x0000000219037209 */ /* 0x000fe40007810000 */
[----:B------:R-:W-:Y:S02]  /*47f0*/  FSEL R29, R29, -INF , P4 ;  /* 0xff8000001d1d7808 */ /* 0x000fe40002000000 */
[----:B------:R-:W-:-:S02]  /*4800*/  FMNMX.FTZ R2, R28, R3, !PT ;  /* 0x000000031c027209 */ /* 0x000fc40007810000 */
[----:B-1----:R-:W-:Y:S02]  /*4810*/  FMNMX.FTZ R4, R20, R21, !PT ;  /* 0x0000001514047209 */ /* 0x002fe40007810000 */
[----:B------:R-:W-:Y:S02]  /*4820*/  FMNMX.FTZ R2, R29, R2, !PT ;  /* 0x000000021d027209 */ /* 0x000fe40007810000 */
[C---:B------:R-:W-:Y:S01]  /*4830*/  FSETP.NEU.FTZ.AND P6, PT, R4.reuse, -INF , PT ;  /* 0xff8000000400780b */ /* 0x040fe20003fdd000 */
[----:B------:R-:W-:Y:S02]  /*4840*/  FMUL.FTZ R14, R4, UR5 ;  /* 0x00000005040e7c20 */ /* 0x000fe40008410000 */
[----:B------:R-:W1:Y:S03]  /*4850*/  SHFL.BFLY PT, R3, R2, 0x2, 0x1f ;  /* 0x0c401f0002037f89 */ /* 0x000e6600000e0000 */
[----:B------:R-:W-:-:S05]  /*4860*/  FSEL R14, R14, RZ, P6 ;  /* 0x000000ff0e0e7208 */ /* 0x000fca0003000000 */
        /* <DEDUP_REMOVED lines=14> */
[----:B------:R-:W2:Y:S01]  /*4950*/  MUFU.EX2 R59, R59 ;  /* 0x0000003b003b7308 */ /* 0x000ea20000000800 */
[--C-:B------:R-:W-:Y:S01]  /*4960*/  FFMA.FTZ R35, R35, UR5, -R14.reuse ;  /* 0x0000000523237c23 */ /* 0x100fe2000801080e */
[----:B-1----:R-:W-:Y:S01]  /*4970*/  FMNMX.FTZ R5, R2, R3, !PT ;  /* 0x0000000302057209 */ /* 0x002fe20007810000 */
[--C-:B------:R-:W-:Y:S01]  /*4980*/  FFMA.FTZ R38, R38, UR5, -R14.reuse ;  /* 0x0000000526267c23 */ /* 0x100fe2000801080e */
[--C-:B------:R-:W-:Y:S01]  /*4990*/  FFMA.FTZ R39, R39, UR5, -R14.reuse ;  /* 0x0000000527277c23 */ /* 0x100fe2000801080e */
[--C-:B------:R-:W-:Y:S01]  /*49a0*/  FFMA.FTZ R26, R26, UR5, -R14.reuse ;  /* 0x000000051a1a7c23 */ /* 0x100fe2000801080e */
[--C-:B------:R-:W-:Y:S01]  /*49b0*/  FFMA.FTZ R27, R27, UR5, -R14.reuse ;  /* 0x000000051b1b7c23 */ /* 0x100fe2000801080e */
[----:B------:R-:W1:Y:S01]  /*49c0*/  SHFL.BFLY PT, R2, R5, 0x1, 0x1f ;  /* 0x0c201f0005027f89 */ /* 0x000e6200000e0000 */
[----:B------:R-:W-:Y:S01]  /*49d0*/  MUFU.EX2 R62, R62 ;  /* 0x0000003e003e7308 */ /* 0x000fe20000000800 */
[--C-:B------:R-:W-:Y:S01]  /*49e0*/  FFMA.FTZ R30, R30, UR5, -R14.reuse ;  /* 0x000000051e1e7c23 */ /* 0x100fe2000801080e */
[----:B------:R-:W-:-:S06]  /*49f0*/  FFMA.FTZ R14, R31, UR5, -R14 ;  /* 0x000000051f0e7c23 */ /* 0x000fcc000801080e */
[----:B------:R-:W3:Y:S01]  /*4a00*/  MUFU.EX2 R63, R63 ;  /* 0x0000003f003f7308 */ /* 0x000ee20000000800 */
[----:B--2---:R-:W-:-:S07]  /*4a10*/  F2FP.F16.F32.PACK_AB R209, R59, R58 ;  /* 0x0000003a3bd1723e */ /* 0x004fce00000000ff */
[----:B------:R-:W2:Y:S01]  /*4a20*/  MUFU.EX2 R50, R50 ;  /* 0x0000003200327308 */ /* 0x000ea20000000800 */
[----:B-1----:R-:W-:-:S07]  /*4a30*/  FMNMX.FTZ R3, R5, R2, !PT ;  /* 0x0000000205037209 */ /* 0x002fce0007810000 */
[----:B------:R-:W1:Y:S01]  /*4a40*/  MUFU.EX2 R51, R51 ;  /* 0x0000003300337308 */ /* 0x000e620000000800 */
[----:B------:R-:W-:Y:S01]  /*4a50*/  FADD.FTZ R5, R58, R59 ;  /* 0x0000003b3a057221 */ /* 0x000fe20000010000 */
[----:B---3--:R-:W-:Y:S02]  /*4a60*/  F2FP.F16.F32.PACK_AB R211, R63, R62 ;  /* 0x0000003e3fd3723e */ /* 0x008fe400000000ff */
[----:B------:R-:W-:Y:S01]  /*4a70*/  CS2R R58, SRZ ;  /* 0x00000000003a7805 */ /* 0x000fe2000001ff00 */
[C---:B------:R-:W-:Y:S01]  /*4a80*/  FMUL.FTZ R2, R3.reuse, UR5 ;  /* 0x0000000503027c20 */ /* 0x040fe20008410000 */
[----:B------:R-:W-:Y:S02]  /*4a90*/  FSETP.NEU.FTZ.AND P3, PT, R3, -INF , PT ;  /* 0xff8000000300780b */ /* 0x000fe40003f7d000 */
[----:B------:R-:W3:Y:S02]  /*4aa0*/  MUFU.EX2 R54, R54 ;  /* 0x0000003600367308 */ /* 0x000ee40000000800 */
[----:B------:R-:W-:-:S02]  /*4ab0*/  FSEL R2, R2, RZ, P3 ;  /* 0x000000ff02027208 */ /* 0x000fc40001800000 */
[----:B------:R-:W-:-:S03]  /*4ac0*/  PLOP3.LUT P3, PT, PT, PT, UP1, 0x80, 0x0 ;  /* 0x000000000000781c */ /* 0x000fc60003f6f018 */
[--C-:B------:R-:W-:Y:S01]  /*4ad0*/  FFMA.FTZ R56, R56, UR5, -R2.reuse ;  /* 0x0000000538387c23 */ /* 0x100fe20008010802 */
        /* <DEDUP_REMOVED lines=12> */
[----:B----4-:R-:W-:Y:S01]  /*4ba0*/  FADD.FTZ R14, R62, R5 ;  /* 0x000000053e0e7221 */ /* 0x010fe20000010000 */
[--C-:B------:R-:W-:Y:S01]  /*4bb0*/  FFMA.FTZ R45, R45, UR5, -R2.reuse ;  /* 0x000000052d2d7c23 */ /* 0x100fe20008010802 */
[--C-:B------:R-:W-:Y:S01]  /*4bc0*/  FFMA.FTZ R32, R32, UR5, -R2.reuse ;  /* 0x0000000520207c23 */ /* 0x100fe20008010802 */
[----:B------:R-:W-:Y:S01]  /*4bd0*/  FFMA.FTZ R33, R33, UR5, -R2 ;  /* 0x0000000521217c23 */ /* 0x000fe20008010802 */
[----:B------:R-:W-:Y:S01]  /*4be0*/  FADD.FTZ R5, R63, R14 ;  /* 0x0000000e3f057221 */ /* 0x000fe20000010000 */
[--C-:B------:R-:W-:Y:S01]  /*4bf0*/  FFMA.FTZ R36, R36, UR5, -R2.reuse ;  /* 0x0000000524247c23 */ /* 0x100fe20008010802 */
[--C-:B------:R-:W-:Y:S01]  /*4c00*/  FFMA.FTZ R37, R37, UR5, -R2.reuse ;  /* 0x0000000525257c23 */ /* 0x100fe20008010802 */
[----:B------:R-:W4:Y:S01]  /*4c10*/  MUFU.EX2 R57, R57 ;  /* 0x0000003900397308 */ /* 0x000f220000000800 */
[----:B--2---:R-:W-:Y:S01]  /*4c20*/  FADD.FTZ R14, R50, R5 ;  /* 0x00000005320e7221 */ /* 0x004fe20000010000 */
[--C-:B------:R-:W-:Y:S01]  /*4c30*/  FFMA.FTZ R24, R24, UR5, -R2.reuse ;  /* 0x0000000518187c23 */ /* 0x100fe20008010802 */
[--C-:B------:R-:W-:Y:S01]  /*4c40*/  FFMA.FTZ R25, R25, UR5, -R2.reuse ;  /* 0x0000000519197c23 */ /* 0x100fe20008010802 */
[----:B------:R-:W-:Y:S01]  /*4c50*/  FFMA.FTZ R28, R28, UR5, -R2 ;  /* 0x000000051c1c7c23 */ /* 0x000fe20008010802 */
[----:B-1----:R-:W-:Y:S01]  /*4c60*/  FADD.FTZ R21, R51, R14 ;  /* 0x0000000e33157221 */ /* 0x002fe20000010000 */
[----:B------:R-:W-:Y:S01]  /*4c70*/  FFMA.FTZ R2, R29, UR5, -R2 ;  /* 0x000000051d027c23 */ /* 0x000fe20008010802 */
[----:B------:R-:W-:Y:S01]  /*4c80*/  F2FP.F16.F32.PACK_AB R205, R51, R50 ;  /* 0x0000003233cd723e */ /* 0x000fe200000000ff */
[----:B------:R-:W1:Y:S01]  /*4c90*/  MUFU.EX2 R60, R60 ;  /* 0x0000003c003c7308 */ /* 0x000e620000000800 */
[----:B---3--:R-:W-:Y:S01]  /*4ca0*/  FADD.FTZ R20, R54, R21 ;  /* 0x0000001536147221 */ /* 0x008fe20000010000 */
[----:B------:R-:W-:-:S02]  /*4cb0*/  CS2R R62, SRZ ;  /* 0x00000000003e7805 */ /* 0x000fc4000001ff00 */
[----:B------:R-:W-:-:S04]  /*4cc0*/  CS2R R50, SRZ ;  /* 0x0000000000327805 */ /* 0x000fc8000001ff00 */
[----:B------:R-:W2:Y:S01]  /*4cd0*/  MUFU.EX2 R55, R55 ;  /* 0x0000003700377308 */ /* 0x000ea20000000800 */
[----:B----4-:R-:W-:Y:S01]  /*4ce0*/  FADD.FTZ R5, R56, R57 ;  /* 0x0000003938057221 */ /* 0x010fe20000010000 */
[----:B------:R-:W-:Y:S02]  /*4cf0*/  F2FP.F16.F32.PACK_AB R208, R57, R56 ;  /* 0x0000003839d0723e */ /* 0x000fe400000000ff */
[----:B------:R-:W-:-:S04]  /*4d00*/  CS2R R56, SRZ ;  /* 0x0000000000387805 */ /* 0x000fc8000001ff00 */
[----:B------:R-:W3:Y:S01]  /*4d10*/  MUFU.EX2 R61, R61 ;  /* 0x0000003d003d7308 */ /* 0x000ee20000000800 */
[----:B-1----:R-:W-:-:S07]  /*4d20*/  FADD.FTZ R14, R60, R5 ;  /* 0x000000053c0e7221 */ /* 0x002fce0000010000 */
[----:B------:R-:W1:Y:S01]  /*4d30*/  MUFU.EX2 R42, R42 ;  /* 0x0000002a002a7308 */ /* 0x000e620000000800 */
[C---:B--2---:R-:W-:Y:S01]  /*4d40*/  FADD.FTZ R21, R55.reuse, R20 ;  /* 0x0000001437157221 */ /* 0x044fe20000010000 */
[----:B------:R-:W-:Y:S02]  /*4d50*/  F2FP.F16.F32.PACK_AB R207, R55, R54 ;  /* 0x0000003637cf723e */ /* 0x000fe400000000ff */
[----:B------:R-:W-:-:S04]  /*4d60*/  CS2R R54, SRZ ;  /* 0x0000000000367805 */ /* 0x000fc8000001ff00 */
[----:B------:R-:W2:Y:S01]  /*4d70*/  MUFU.EX2 R48, R48 ;  /* 0x0000003000307308 */ /* 0x000ea20000000800 */
[C---:B---3--:R-:W-:Y:S01]  /*4d80*/  FADD.FTZ R5, R61.reuse, R14 ;  /* 0x0000000e3d057221 */ /* 0x048fe20000010000 */
[----:B------:R-:W-:Y:S02]  /*4d90*/  F2FP.F16.F32.PACK_AB R210, R61, R60 ;  /* 0x0000003c3dd2723e */ /* 0x000fe400000000ff */
[----:B------:R-:W-:-:S04]  /*4da0*/  CS2R R60, SRZ ;  /* 0x00000000003c7805 */ /* 0x000fc8000001ff00 */
[----:B------:R-:W3:Y:S01]  /*4db0*/  MUFU.EX2 R43, R43 ;  /* 0x0000002b002b7308 */ /* 0x000ee20000000800 */
[----:B-1----:R-:W-:-:S07]  /*4dc0*/  FADD.FTZ R20, R42, R21 ;  /* 0x000000152a147221 */ /* 0x002fce0000010000 */
[----:B------:R-:W1:Y:S01]  /*4dd0*/  MUFU.EX2 R49, R49 ;  /* 0x0000003100317308 */ /* 0x000e620000000800 */
[----:B--2---:R-:W-:-:S07]  /*4de0*/  FADD.FTZ R14, R48, R5 ;  /* 0x00000005300e7221 */ /* 0x004fce0000010000 */
[----:B------:R-:W0:Y:S01]  /*4df0*/  MUFU.EX2 R46, R46 ;  /* 0x0000002e002e7308 */ /* 0x000e220000000800 */
[C---:B---3--:R-:W-:Y:S01]  /*4e00*/  FADD.FTZ R21, R43.reuse, R20 ;  /* 0x000000142b157221 */ /* 0x048fe20000010000 */
[----:B------:R-:W-:Y:S02]  /*4e10*/  F2FP.F16.F32.PACK_AB R201, R43, R42 ;  /* 0x0000002a2bc9723e */ /* 0x000fe400000000ff */
[----:B------:R-:W-:-:S04]  /*4e20*/  CS2R R42, SRZ ;  /* 0x00000000002a7805 */ /* 0x000fc8000001ff00 */
[----:B------:R-:W2:Y:S01]  /*4e30*/  MUFU.EX2 R52, R52 ;  /* 0x0000003400347308 */ /* 0x000ea20000000800 */
[C---:B-1----:R-:W-:Y:S01]  /*4e40*/  FADD.FTZ R5, R49.reuse, R14 ;  /* 0x0000000e31057221 */ /* 0x042fe20000010000 */
[----:B------:R-:W-:Y:S02]  /*4e50*/  F2FP.F16.F32.PACK_AB R204, R49, R48 ;  /* 0x0000003031cc723e */ /* 0x000fe400000000ff */
[----:B------:R-:W-:-:S04]  /*4e60*/  CS2R R48, SRZ ;  /* 0x0000000000307805 */ /* 0x000fc8000001ff00 */
[----:B------:R-:W1:Y:S01]  /*4e70*/  MUFU.EX2 R47, R47 ;  /* 0x0000002f002f7308 */ /* 0x000e620000000800 */
[----:B0-----:R-:W-:-:S07]  /*4e80*/  FADD.FTZ R0, R46, R21 ;  /* 0x000000152e007221 */ /* 0x001fce0000010000 */
[----:B------:R-:W0:Y:S01]  /*4e90*/  MUFU.EX2 R53, R53 ;  /* 0x0000003500357308 */ /* 0x000e220000000800 */
[----:B--2---:R-:W-:-:S07]  /*4ea0*/  FADD.FTZ R14, R52, R5 ;  /* 0x00000005340e7221 */ /* 0x004fce0000010000 */
[----:B------:R-:W2:Y:S01]  /*4eb0*/  MUFU.EX2 R34, R34 ;  /* 0x0000002200227308 */ /* 0x000ea20000000800 */
[C---:B-1----:R-:W-:Y:S01]  /*4ec0*/  FADD.FTZ R21, R47.reuse, R0 ;  /* 0x000000002f157221 */ /* 0x042fe20000010000 */
[----:B------:R-:W-:Y:S02]  /*4ed0*/  F2FP.F16.F32.PACK_AB R203, R47, R46 ;  /* 0x0000002e2fcb723e */ /* 0x000fe400000000ff */
[----:B------:R-:W-:-:S04]  /*4ee0*/  CS2R R46, SRZ ;  /* 0x00000000002e7805 */ /* 0x000fc8000001ff00 */
[----:B------:R-:W1:Y:S01]  /*4ef0*/  MUFU.EX2 R40, R40 ;  /* 0x0000002800287308 */ /* 0x000e620000000800 */
[C---:B0-----:R-:W-:Y:S01]  /*4f00*/  FADD.FTZ R5, R53.reuse, R14 ;  /* 0x0000000e35057221 */ /* 0x041fe20000010000 */
[----:B------:R-:W-:Y:S02]  /*4f10*/  F2FP.F16.F32.PACK_AB R206, R53, R52 ;  /* 0x0000003435ce723e */ /* 0x000fe400000000ff */
[----:B------:R-:W-:-:S04]  /*4f20*/  CS2R R52, SRZ ;  /* 0x0000000000347805 */ /* 0x000fc8000001ff00 */
[----:B------:R-:W0:Y:S01]  /*4f30*/  MUFU.EX2 R35, R35 ;  /* 0x0000002300237308 */ /* 0x000e220000000800 */
[----:B--2---:R-:W-:-:S07]  /*4f40*/  FADD.FTZ R14, R34, R21 ;  /* 0x00000015220e7221 */ /* 0x004fce0000010000 */
[----:B------:R-:W2:Y:S01]  /*4f50*/  MUFU.EX2 R41, R41 ;  /* 0x0000002900297308 */ /* 0x000ea20000000800 */
[----:B-1----:R-:W-:-:S07]  /*4f60*/  FADD.FTZ R0, R40, R5 ;  /* 0x0000000528007221 */ /* 0x002fce0000010000 */
[----:B------:R-:W1:Y:S01]  /*4f70*/  MUFU.EX2 R38, R38 ;  /* 0x0000002600267308 */ /* 0x000e620000000800 */
[C---:B0-----:R-:W-:Y:S01]  /*4f80*/  FADD.FTZ R21, R35.reuse, R14 ;  /* 0x0000000e23157221 */ /* 0x041fe20000010000 */
[----:B------:R-:W-:Y:S02]  /*4f90*/  F2FP.F16.F32.PACK_AB R197, R35, R34 ;  /* 0x0000002223c5723e */ /* 0x000fe400000000ff */
[----:B------:R-:W-:-:S04]  /*4fa0*/  CS2R R34, SRZ ;  /* 0x0000000000227805 */ /* 0x000fc8000001ff00 */
[----:B------:R-:W0:Y:S01]  /*4fb0*/  MUFU.EX2 R44, R44 ;  /* 0x0000002c002c7308 */ /* 0x000e220000000800 */
[C---:B--2---:R-:W-:Y:S01]  /*4fc0*/  FADD.FTZ R5, R41.reuse, R0 ;  /* 0x0000000029057221 */ /* 0x044fe20000010000 */
[----:B------:R-:W-:Y:S02]  /*4fd0*/  F2FP.F16.F32.PACK_AB R200, R41, R40 ;  /* 0x0000002829c8723e */ /* 0x000fe400000000ff */
[----:B------:R-:W-:-:S04]  /*4fe0*/  CS2R R40, SRZ ;  /* 0x0000000000287805 */ /* 0x000fc8000001ff00 */
[----:B------:R-:W2:Y:S01]  /*4ff0*/  MUFU.EX2 R39, R39 ;  /* 0x0000002700277308 */ /* 0x000ea20000000800 */
[----:B-1----:R-:W-:-:S07]  /*5000*/  FADD.FTZ R14, R38, R21 ;  /* 0x00000015260e7221 */ /* 0x002fce0000010000 */
[----:B------:R-:W1:Y:S01]  /*5010*/  MUFU.EX2 R45, R45 ;  /* 0x0000002d002d7308 */ /* 0x000e620000000800 */
[----:B0-----:R-:W-:-:S07]  /*5020*/  FADD.FTZ R0, R44, R5 ;  /* 0x000000052c007221 */ /* 0x001fce0000010000 */
[----:B------:R-:W0:Y:S01]  /*5030*/  MUFU.EX2 R26, R26 ;  /* 0x0000001a001a7308 */ /* 0x000e220000000800 */
[C---:B--2---:R-:W-:Y:S01]  /*5040*/  FADD.FTZ R21, R39.reuse, R14 ;  /* 0x0000000e27157221 */ /* 0x044fe20000010000 */
        /* <DEDUP_REMOVED lines=12> */
[----:B------:R-:W-:-:S06]  /*5110*/  F2FP.F16.F32.PACK_AB R193, R27, R26 ;  /* 0x0000001a1bc1723e */ /* 0x000fcc00000000ff */
[----:B------:R-:W1:Y:S01]  /*5120*/  MUFU.EX2 R30, R30 ;  /* 0x0000001e001e7308 */ /* 0x000e620000000800 */
[C---:B0-----:R-:W-:Y:S01]  /*5130*/  FADD.FTZ R5, R33.reuse, R0 ;  /* 0x0000000021057221 */ /* 0x041fe20000010000 */
[----:B------:R-:W-:Y:S02]  /*5140*/  F2FP.F16.F32.PACK_AB R196, R33, R32 ;  /* 0x0000002021c4723e */ /* 0x000fe400000000ff */
[----:B------:R-:W-:-:S04]  /*5150*/  CS2R R32, SRZ ;  /* 0x0000000000207805 */ /* 0x000fc8000001ff00 */
[----:B------:R-:W0:Y:S01]  /*5160*/  MUFU.EX2 R37, R37 ;  /* 0x0000002500257308 */ /* 0x000e220000000800 */
[----:B--2---:R-:W-:-:S07]  /*5170*/  FADD.FTZ R0, R36, R5 ;  /* 0x0000000524007221 */ /* 0x004fce0000010000 */
[----:B------:R-:W2:Y:S01]  /*5180*/  MUFU.EX2 R24, R24 ;  /* 0x0000001800187308 */ /* 0x000ea20000000800 */
[----:B-1----:R-:W-:-:S04]  /*5190*/  FADD.FTZ R14, R30, R21 ;  /* 0x000000151e0e7221 */ /* 0x002fc80000010000 */
[C---:B------:R-:W-:Y:S01]  /*51a0*/  FADD.FTZ R5, R195.reuse, R14 ;  /* 0x0000000ec3057221 */ /* 0x040fe20000010000 */
[----:B------:R-:W-:Y:S02]  /*51b0*/  F2FP.F16.F32.PACK_AB R195, R195, R30 ;  /* 0x0000001ec3c3723e */ /* 0x000fe400000000ff */
[----:B------:R-:W-:Y:S01]  /*51c0*/  CS2R R30, SRZ ;  /* 0x00000000001e7805 */ /* 0x000fe2000001ff00 */
[----:B------:R-:W1:Y:S01]  /*51d0*/  MUFU.EX2 R25, R25 ;  /* 0x0000001900197308 */ /* 0x000e620000000800 */
[C---:B0-----:R-:W-:Y:S01]  /*51e0*/  FADD.FTZ R29, R37.reuse, R0 ;  /* 0x00000000251d7221 */ /* 0x041fe20000010000 */
[----:B------:R-:W-:Y:S02]  /*51f0*/  F2FP.F16.F32.PACK_AB R198, R37, R36 ;  /* 0x0000002425c6723e */ /* 0x000fe400000000ff */
[----:B------:R-:W-:-:S04]  /*5200*/  CS2R R36, SRZ ;  /* 0x0000000000247805 */ /* 0x000fc8000001ff00 */
[----:B------:R-:W0:Y:S01]  /*5210*/  MUFU.EX2 R28, R28 ;  /* 0x0000001c001c7308 */ /* 0x000e220000000800 */
[----:B--2---:R-:W-:-:S07]  /*5220*/  FADD.FTZ R0, R24, R29 ;  /* 0x0000001d18007221 */ /* 0x004fce0000010000 */
[----:B------:R2:W3:Y:S01]  /*5230*/  MUFU.EX2 R21, R2 ;  /* 0x0000000200157308 */ /* 0x0004e20000000800 */
[C---:B-1----:R-:W-:Y:S01]  /*5240*/  FADD.FTZ R27, R25.reuse, R0 ;  /* 0x00000000191b7221 */ /* 0x042fe20000010000 */
[----:B------:R-:W-:Y:S01]  /*5250*/  F2FP.F16.F32.PACK_AB R192, R25, R24 ;  /* 0x0000001819c0723e */ /* 0x000fe200000000ff */
[----:B------:R-:W-:Y:S01]  /*5260*/  IMAD.MOV.U32 R0, RZ, RZ, 0x3f800000 ;  /* 0x3f800000ff007424 */ /* 0x000fe200078e00ff */
[----:B------:R-:W-:Y:S01]  /*5270*/  CS2R R24, SRZ ;  /* 0x0000000000187805 */ /* 0x000fe2000001ff00 */
[----:B0-----:R-:W-:Y:S01]  /*5280*/  FADD.FTZ R14, R28, R27 ;  /* 0x0000001b1c0e7221 */ /* 0x001fe20000010000 */
[----:B--2---:R-:W-:Y:S01]  /*5290*/  IMAD.MOV.U32 R2, RZ, RZ, 0x3f800000 ;  /* 0x3f800000ff027424 */ /* 0x004fe200078e00ff */
[----:B------:R-:W-:Y:S02]  /*52a0*/  CS2R R26, SRZ ;  /* 0x00000000001a7805 */ /* 0x000fe4000001ff00 */
[C---:B---3--:R-:W-:Y:S01]  /*52b0*/  F2FP.F16.F32.PACK_AB R194, R21.reuse, R28 ;  /* 0x0000001c15c2723e */ /* 0x048fe200000000ff */
[----:B------:R-:W-:Y:S01]  /*52c0*/  FADD.FTZ R14, R21, R14 ;  /* 0x0000000e150e7221 */ /* 0x000fe20000010000 */
[----:B------:R-:W-:Y:S01]  /*52d0*/  CS2R R28, SRZ ;  /* 0x00000000001c7805 */ /* 0x000fe2000001ff00 */
[----:B------:R-:W-:Y:S06]  /*52e0*/  @!P3 BRA `(.L_x_2379) ;  /* 0x000000400044b947 */ /* 0x000fec0003800000 */
[----:B------:R-:W-:Y:S01]  /*52f0*/  R2UR UR5, R232 ;  /* 0x00000000e80572ca */ /* 0x000fe200000e0000 */
[----:B------:R-:W-:Y:S01]  /*5300*/  IMAD.MOV.U32 R21, RZ, RZ, R4 ;  /* 0x000000ffff157224 */ /* 0x000fe200078e0004 */
[----:B------:R-:W-:Y:S01]  /*5310*/  R2UR UR4, R16 ;  /* 0x00000000100472ca */ /* 0x000fe200000e0000 */
[----:B------:R-:W-:Y:S01]  /*5320*/  IMAD.MOV.U32 R20, RZ, RZ, R3 ;  /* 0x000000ffff147224 */ /* 0x000fe200078e0003 */
[----:B------:R-:W-:Y:S01]  /*5330*/  UMOV UR61, UR60 ;  /* 0x0000003c003d7c82 */ /* 0x000fe20008000000 */
[----:B------:R-:W-:Y:S02]  /*5340*/  IMAD.MOV.U32 R2, RZ, RZ, 0x3f800000 ;  /* 0x3f800000ff027424 */ /* 0x000fe400078e00ff */
[----:B------:R-:W-:-:S06]  /*5350*/  IMAD.MOV.U32 R151, RZ, RZ, RZ ;  /* 0x000000ffff977224 */ /* 0x000fcc00078e00ff */
[----:B------:R-:W-:Y:S02]  /*5360*/  IMAD.U32 R233, RZ, RZ, UR5 ;  /* 0x00000005ffe97e24 */ /* 0x000fe4000f8e00ff */
[----:B------:R-:W-:-:S07]  /*5370*/  IMAD.U32 R234, RZ, RZ, UR4 ;  /* 0x00000004ffea7e24 */ /* 0x000fce000f8e00ff */
.L_x_2388:
        /* <DEDUP_REMOVED lines=9> */
.L_x_2380:
[----:B------:R-:W-:Y:S02]  /*5410*/  R2UR UR4, R17 ;  /* 0x00000000110472ca */ /* 0x000fe400000e0000 */
[----:B------:R-:W-:-:S11]  /*5420*/  R2UR UR5, R16 ;  /* 0x00000000100572ca */ /* 0x000fd600000e0000 */
[----:B------:R-:W-:Y:S02]  /*5430*/  ULEA UR4, UR60, UR4, 0x3 ;  /* 0x000000043c047291 */ /* 0x000fe4000f8e183f */
[----:B------:R-:W-:-:S04]  /*5440*/  IMAD.U32 R3, RZ, RZ, UR5 ;  /* 0x00000005ff037e24 */ /* 0x000fc8000f8e00ff */
[----:B------:R-:W-:Y:S01]  /*5450*/  IMAD.U32 R232, RZ, RZ, UR4 ;  /* 0x00000004ffe87e24 */ /* 0x000fe2000f8e00ff */
[----:B------:R-:W-:-:S04]  /*5460*/  SHF.L.U32 R3, R3, 0x1f, RZ ;  /* 0x0000001f03037819 */ /* 0x000fc800000006ff */
[----:B------:R0:W1:Y:S01]  /*5470*/  SYNCS.PHASECHK.TRANS64.TRYWAIT P3, [UR4+0x38830], R3 ;  /* 0x03883003ff0075a7 */ /* 0x0000620008060144 */
[----:B------:R-:W-:Y:S05]  /*5480*/  @!P0 BRA `(.L_x_2381) ;  /* 0x0000000000048947 */ /* 0x000fea0003800000 */
[----:B------:R-:W-:Y:S01]  /*5490*/  BPT.TRAP 0x1 ;  /* 0x000000040000795c */ /* 0x000fe20000300000 */
.L_x_2381:
[----:B-1----:R-:W-:Y:S05]  /*54a0*/  @P3 BRA `(.L_x_2382) ;  /* 0x00000000000c3947 */ /* 0x002fea0003800000 */
[----:B------:R-:W-:-:S13]  /*54b0*/  R2UR UR4, R232 ;  /* 0x00000000e80472ca */ /* 0x000fda00000e0000 */
[----:B------:R-:W1:Y:S02]  /*54c0*/  SYNCS.PHASECHK.TRANS64.TRYWAIT P3, [UR4+0x38830], R3 ;  /* 0x03883003ff0075a7 */ /* 0x000e640008060144 */
[----:B-1----:R-:W-:Y:S05]  /*54d0*/  @!P3 BRA `(.L_x_2383) ;  /* 0x000001100030b947 */ /* 0x002fea0003800000 */
.L_x_2382:
        /* <DEDUP_REMOVED lines=643> */
.L_x_2384:
        /* <DEDUP_REMOVED lines=8> */
.L_x_2385:
[----:B---3--:R-:W-:Y:S05]  /*7d90*/  @P3 BRA `(.L_x_2386) ;  /* 0x0000000000083947 */ /* 0x008fea0003800000 */
[----:B------:R-:W3:Y:S02]  /*7da0*/  SYNCS.PHASECHK.TRANS64.TRYWAIT P3, [UR4+0x38850], R0 ;  /* 0x03885000ff0075a7 */ /* 0x000ee40008060144 */
[----:B---3--:R-:W-:Y:S05]  /*7db0*/  @!P3 BRA `(.L_x_2387) ;  /* 0x000000e80014b947 */ /* 0x008fea0003800000 */
.L_x_2386:
[----:B------:R-:W-:Y:S01]  /*7dc0*/  R2UR UR5, R17 ;  /* 0x00000000110572ca */ /* 0x000fe200000e0000 */
[----:B------:R-:W-:Y:S01]  /*7dd0*/  WARPGROUP.ARRIVE ;  /* 0x00000000000079c5 */ /* 0x000fe20000000000 */
[----:B------:R-:W-:Y:S01]  /*7de0*/  UMOV UR7, 0x40000040 ;  /* 0x4000004000077882 */ /* 0x000fe20000000000 */
[----:B------:R-:W-:Y:S02]  /*7df0*/  R2UR UR14, R22 ;  /* 0x00000000160e72ca */ /* 0x000fe400000e0000 */
[----:B------:R-:W-:Y:S02]  /*7e00*/  R2UR UR11, R233 ;  /* 0x00000000e90b72ca */ /* 0x000fe400000e0000 */
[----:B------:R-:W-:-:S06]  /*7e10*/  R2UR UR15, R19 ;  /* 0x00000000130f72ca */ /* 0x000fcc00000e0000 */
[----:B------:R-:W-:-:S03]  /*7e20*/  UIADD3 UR5, UR5, 0x400, URZ ;  /* 0x0000040005057890 */ /* 0x000fc6000fffe03f */
[----:B01----:R-:W-:Y:S01]  /*7e30*/  VIADD R3, R212, UR14 ;  /* 0x0000000ed4037c36 */ /* 0x003fe20008000000 */
[----:B------:R-:W-:Y:S01]  /*7e40*/  USHF.R.U32.HI UR5, URZ, 0x4, UR5 ;  /* 0x000000043f057899 */ /* 0x000fe20008011605 */
[----:B------:R-:W-:-:S03]  /*7e50*/  ULDC UR14, c[0x0][0x288] ;  /* 0x0000a200000e7ab9 */ /* 0x000fc60000000800 */
[----:B------:R-:W-:-:S04]  /*7e60*/  ULOP3.LUT UR5, UR5, 0x3fff, URZ, 0xc0, !UPT ;  /* 0x00003fff05057892 */ /* 0x000fc8000f8ec03f */
[----:B------:R-:W-:-:S04]  /*7e70*/  ULOP3.LUT UR5, UR5, 0x2800000, URZ, 0xfc, !UPT ;  /* 0x0280000005057892 */ /* 0x000fc8000f8efc3f */
[----:B------:R-:W-:-:S03]  /*7e80*/  UIMAD UR10, UR61, 0xa00, UR5 ;  /* 0x00000a003d0a78a4 */ /* 0x000fc6000f8e0205 */
[----:B------:R-:W-:Y:S01]  /*7e90*/  @UP0 ULDC UR5, c[0x0][0x44c] ;  /* 0x0001130000050ab9 */ /* 0x000fe20000000800 */
[----:B------:R-:W-:Y:S01]  /*7ea0*/  UMOV UR61, UR60 ;  /* 0x0000003c003d7c82 */ /* 0x000fe20008000000 */
[----:B--2---:R-:W-:Y:S01]  /*7eb0*/  @P2 IMAD.HI.U32 R0, R3, UR5, RZ ;  /* 0x0000000503002c27 */ /* 0x004fe2000f8e00ff */
[----:B------:R-:W-:Y:S01]  /*7ec0*/  @UP0 ULDC UR5, c[0x0][0x450] ;  /* 0x0001140000050ab9 */ /* 0x000fe20000000800 */
[----:B------:R-:W-:Y:S02]  /*7ed0*/  UMOV UR6, UR10 ;  /* 0x0000000a00067c82 */ /* 0x000fe40008000000 */
[----:B------:R-:W-:Y:S01]  /*7ee0*/  HGMMA.64x256x16.F32 R24, R208, gdesc[UR4].tnspB, R24, gsb0 ;  /* 0x43e00004d0187df0 */ /* 0x000fe20008000818 */
[----:B------:R-:W-:Y:S01]  /*7ef0*/  UIADD3 UR6, UR10, 0x80, URZ ;  /* 0x000000800a067890 */ /* 0x000fe2000fffe03f */
[----:B------:R-:W-:Y:S01]  /*7f00*/  @P2 SHF.R.U32.HI R3, RZ, UR5, R0 ;  /* 0x00000005ff032c19 */ /* 0x000fe20008011600 */
[----:B------:R-:W-:Y:S01]  /*7f10*/  UMOV UR7, 0x40000040 ;  /* 0x4000004000077882 */ /* 0x000fe20000000000 */
[----:B------:R-:W-:Y:S01]  /*7f20*/  UMOV UR5, 0x1 ;  /* 0x0000000100057882 */ /* 0x000fe20000000000 */
[----:B------:R-:W-:Y:S01]  /*7f30*/  IMAD.MOV.U32 R0, RZ, RZ, -0x2 ;  /* 0xfffffffeff007424 */ /* 0x000fe200078e00ff */
[----:B------:R-:W-:-:S06]  /*7f40*/  UIMAD UR5, UR11, -0x50, UR5 ;  /* 0xffffffb00b0578a4 */ /* 0x000fcc000f8e0205 */
[----:B------:R-:W-:Y:S01]  /*7f50*/  IMAD R0, R23, R0, UR5 ;  /* 0x0000000517007e24 */ /* 0x000fe2000f8e0200 */
[----:B------:R-:W-:Y:S01]  /*7f60*/  ULDC UR5, c[0x0][0x988] ;  /* 0x0002620000057ab9 */ /* 0x000fe20000000800 */
[----:B------:R-:W-:Y:S02]  /*7f70*/  WARPGROUP.DEPBAR.LE gsb0, 0x0 ;  /* 0x00008000000079c5 */ /* 0x000fe40000010000 */
[----:B------:R-:W-:-:S12]  /*7f80*/  WARPGROUP.ARRIVE ;  /* 0x00000000000079c5 */ /* 0x000fd80000000000 */
        /* <DEDUP_REMOVED lines=11> */
[----:B------:R-:W0:Y:S01]  /*8040*/  LDC R203, c[0x0][0x2f0] ;  /* 0x0000bc00ffcb7b82 */ /* 0x000e220000000800 */
[----:B------:R-:W1:-:S15]  /*8050*/  SHFL.IDX PT, R201, R3, 0x1, 0x1c1f ;  /* 0x003c1f0003c97f89 */ /* 0x000e5e00000e0000 */
[----:B------:R-:W-:-:S06]  /*8060*/  NOP ;  /* 0x0000000000007918 */ /* 0x000fcc0000000000 */
[----:B------:R-:W-:Y:S01]  /*8070*/  HGMMA.64x256x16.F32 R24, R196, gdesc[UR4].tnspB, R24, gsb0 ;  /* 0x43e00004c4187df0 */ /* 0x000fe20008000818 */
[----:B------:R-:W2:Y:S01]  /*8080*/  SHFL.IDX PT, R3, R3, RZ, 0x1c1f ;  /* 0x001c1fff03037589 */ /* 0x000ea200000e0000 */
[----:B------:R-:W-:Y:S01]  /*8090*/  UIADD3 UR6, UR10, 0x200, URZ ;  /* 0x000002000a067890 */ /* 0x000fe2000fffe03f */
[----:B------:R-:W-:Y:S01]  /*80a0*/  UMOV UR7, 0x40000040 ;  /* 0x4000004000077882 */ /* 0x000fe20000000000 */
[----:B0-----:R-:W-:-:S05]  /*80b0*/  IMAD R0, R203, UR15, R0 ;  /* 0x0000000fcb007c24 */ /* 0x001fca000f8e0200 */
[--C-:B-1----:R-:W-:Y:S02]  /*80c0*/  IADD3 R2, R201, -UR14, R0.reuse ;  /* 0x8000000ec9027c10 */ /* 0x102fe4000fffe000 */
[----:B--2---:R-:W-:Y:S02]  /*80d0*/  IADD3 R0, R3, -UR14, R0 ;  /* 0x8000000e03007c10 */ /* 0x004fe4000fffe000 */
[C---:B------:R-:W-:Y:S02]  /*80e0*/  ISETP.GT.AND P3, PT, R2.reuse, RZ, PT ;  /* 0x000000ff0200720c */ /* 0x040fe40003f64270 */
[----:B------:R-:W-:Y:S02]  /*80f0*/  ISETP.GT.AND P4, PT, R2, 0x1, PT ;  /* 0x000000010200780c */ /* 0x000fe40003f84270 */
[----:B------:R-:W-:Y:S02]  /*8100*/  FSEL R186, R186, -INF , P3 ;  /* 0xff800000baba7808 */ /* 0x000fe40001800000 */
[----:B------:R-:W-:-:S02]  /*8110*/  ISETP.GT.AND P3, PT, R2, 0x8, PT ;  /* 0x000000080200780c */ /* 0x000fc40003f64270 */
[----:B------:R-:W-:Y:S02]  /*8120*/  FSEL R187, R187, -INF , P4 ;  /* 0xff800000bbbb7808 */ /* 0x000fe40002000000 */
[----:B------:R-:W-:Y:S02]  /*8130*/  FMNMX.FTZ R4, R186, R21, !PT ;  /* 0x00000015ba047209 */ /* 0x000fe40007810000 */
[----:B------:R-:W-:Y:S02]  /*8140*/  ISETP.GT.AND P4, PT, R2, 0x9, PT ;  /* 0x000000090200780c */ /* 0x000fe40003f84270 */
[----:B------:R-:W-:Y:S02]  /*8150*/  FSEL R190, R190, -INF , P3 ;  /* 0xff800000bebe7808 */ /* 0x000fe40001800000 */
[----:B------:R-:W-:Y:S02]  /*8160*/  FMNMX.FTZ R201, R187, R4, !PT ;  /* 0x00000004bbc97209 */ /* 0x000fe40007810000 */
        /* <DEDUP_REMOVED lines=48> */
[----:B------:R-:W-:-:S02]  /*8470*/  FSEL R159, R159, -INF , P4 ;  /* 0xff8000009f9f7808 */ /* 0x000fc40002000000 */
[----:B------:R-:W-:Y:S02]  /*8480*/  FMNMX.FTZ R2, R158, R201, !PT ;  /* 0x000000c99e027209 */ /* 0x000fe40007810000 */
[C---:B------:R-:W-:Y:S02]  /*8490*/  ISETP.GT.AND P3, PT, R0.reuse, RZ, PT ;  /* 0x000000ff0000720c */ /* 0x040fe40003f64270 */
[----:B------:R-:W-:Y:S02]  /*84a0*/  FMNMX.FTZ R2, R159, R2, !PT ;  /* 0x000000029f027209 */ /* 0x000fe40007810000 */
[C---:B------:R-:W-:Y:S02]  /*84b0*/  ISETP.GT.AND P4, PT, R0.reuse, 0x1, PT ;  /* 0x000000010000780c */ /* 0x040fe40003f84270 */
[----:B------:R-:W-:Y:S01]  /*84c0*/  ISETP.GT.AND P5, PT, R0, 0x8, PT ;  /* 0x000000080000780c */ /* 0x000fe20003fa4270 */
[----:B------:R-:W0:Y:S01]  /*84d0*/  SHFL.BFLY PT, R201, R2, 0x2, 0x1f ;  /* 0x0c401f0002c97f89 */ /* 0x000e2200000e0000 */
[----:B------:R-:W-:-:S02]  /*84e0*/  FSEL R185, R185, -INF , P4 ;  /* 0xff800000b9b97808 */ /* 0x000fc40002000000 */
[----:B------:R-:W-:Y:S02]  /*84f0*/  FSEL R188, R188, -INF , P5 ;  /* 0xff800000bcbc7808 */ /* 0x000fe40002800000 */
[C---:B------:R-:W-:Y:S02]  /*8500*/  ISETP.GT.AND P4, PT, R0.reuse, 0x11, PT ;  /* 0x000000110000780c */ /* 0x040fe40003f84270 */
[C---:B------:R-:W-:Y:S02]  /*8510*/  ISETP.GT.AND P5, PT, R0.reuse, 0x19, PT ;  /* 0x000000190000780c */ /* 0x040fe40003fa4270 */
[----:B------:R-:W-:Y:S02]  /*8520*/  FSEL R177, R177, -INF , P4 ;  /* 0xff800000b1b17808 */ /* 0x000fe40002000000 */
[----:B------:R-:W-:Y:S02]  /*8530*/  FSEL R181, R181, -INF , P5 ;  /* 0xff800000b5b57808 */ /* 0x000fe40002800000 */
[----:B------:R-:W-:-:S02]  /*8540*/  ISETP.GT.AND P4, PT, R0, 0x20, PT ;  /* 0x000000200000780c */ /* 0x000fc40003f84270 */
[----:B------:R-:W-:Y:S02]  /*8550*/  ISETP.GT.AND P5, PT, R0, 0x21, PT ;  /* 0x000000210000780c */ /* 0x000fe40003fa4270 */
[----:B------:R-:W-:Y:S02]  /*8560*/  R2UR UR14, R232 ;  /* 0x00000000e80e72ca */ /* 0x000fe400000e0000 */
[----:B------:R-:W-:Y:S02]  /*8570*/  FSEL R169, R169, -INF , P5 ;  /* 0xff800000a9a97808 */ /* 0x000fe40002800000 */
[----:B------:R-:W-:Y:S02]  /*8580*/  ISETP.GT.AND P5, PT, R0, 0x29, PT ;  /* 0x000000290000780c */ /* 0x000fe40003fa4270 */
[----:B0-----:R-:W-:Y:S02]  /*8590*/  FMNMX.FTZ R4, R2, R201, !PT ;  /* 0x000000c902047209 */ /* 0x001fe40007810000 */
[----:B------:R-:W-:-:S02]  /*85a0*/  FSEL R201, R184, -INF , P3 ;  /* 0xff800000b8c97808 */ /* 0x000fc40001800000 */
[C---:B------:R-:W-:Y:S01]  /*85b0*/  ISETP.GT.AND P3, PT, R0.reuse, 0x9, PT ;  /* 0x000000090000780c */ /* 0x040fe20003f64270 */
[----:B------:R-:W0:Y:S01]  /*85c0*/  SHFL.BFLY PT, R203, R4, 0x1, 0x1f ;  /* 0x0c201f0004cb7f89 */ /* 0x000e2200000e0000 */
[----:B------:R-:W-:Y:S02]  /*85d0*/  FMNMX.FTZ R2, R201, R20, !PT ;  /* 0x00000014c9027209 */ /* 0x000fe40007810000 */
[----:B------:R-:W-:Y:S02]  /*85e0*/  FSEL R189, R189, -INF , P3 ;  /* 0xff800000bdbd7808 */ /* 0x000fe40001800000 */
        /* <DEDUP_REMOVED lines=11> */
[----:B0-----:R-:W-:Y:S02]  /*86a0*/  FMNMX.FTZ R4, R4, R203, !PT ;  /* 0x000000cb04047209 */ /* 0x001fe40007810000 */
[----:B------:R-:W-:Y:S02]  /*86b0*/  FMNMX.FTZ R3, R181, R184, !PT ;  /* 0x000000b8b5037209 */ /* 0x000fe40007810000 */
[----:B------:R-:W-:Y:S01]  /*86c0*/  ISETP.GT.AND P3, PT, R0, 0x28, PT ;  /* 0x000000280000780c */ /* 0x000fe20003f64270 */
[----:B------:R-:W-:Y:S01]  /*86d0*/  FMUL.FTZ R168, R4, UR5 ;  /* 0x0000000504a87c20 */ /* 0x000fe20008410000 */
[----:B------:R-:W-:-:S02]  /*86e0*/  FMNMX.FTZ R184, R2, R3, !PT ;  /* 0x0000000302b87209 */ /* 0x000fc40007810000 */
[----:B------:R-:W-:Y:S02]  /*86f0*/  FSEL R172, R172, -INF , P3 ;  /* 0xff800000acac7808 */ /* 0x000fe40001800000 */
[----:B------:R-:W-:Y:S02]  /*8700*/  FMNMX.FTZ R3, R169, R184, !PT ;  /* 0x000000b8a9037209 */ /* 0x000fe40007810000 */
[----:B------:R-:W-:Y:S02]  /*8710*/  FSETP.NEU.FTZ.AND P4, PT, R4, -INF , PT ;  /* 0xff8000000400780b */ /* 0x000fe40003f9d000 */
[----:B------:R-:W-:Y:S02]  /*8720*/  FSEL R173, R173, -INF , P5 ;  /* 0xff800000adad7808 */ /* 0x000fe40002800000 */
[----:B------:R-:W-:Y:S02]  /*8730*/  ISETP.GT.AND P3, PT, R0, 0x30, PT ;  /* 0x000000300000780c */ /* 0x000fe40003f64270 */
[----:B------:R-:W-:-:S02]  /*8740*/  FMNMX.FTZ R184, R172, R3, !PT ;  /* 0x00000003acb87209 */ /* 0x000fc40007810000 */
[----:B------:R-:W-:Y:S02]  /*8750*/  FSEL R168, R168, RZ, P4 ;  /* 0x000000ffa8a87208 */ /* 0x000fe40002000000 */
[----:B------:R-:W-:Y:S02]  /*8760*/  ISETP.GT.AND P5, PT, R0, 0x31, PT ;  /* 0x000000310000780c */ /* 0x000fe40003fa4270 */
[----:B------:R-:W-:Y:S01]  /*8770*/  FSEL R160, R160, -INF , P3 ;  /* 0xff800000a0a07808 */ /* 0x000fe20001800000 */
[--C-:B------:R-:W-:Y:S01]  /*8780*/  FFMA.FTZ R209, R186, UR5, -R168.reuse ;  /* 0x00000005bad17c23 */ /* 0x100fe200080108a8 */
[----:B------:R-:W-:Y:S01]  /*8790*/  FMNMX.FTZ R3, R173, R184, !PT ;  /* 0x000000b8ad037209 */ /* 0x000fe20007810000 */
[--C-:B------:R-:W-:Y:S01]  /*87a0*/  FFMA.FTZ R184, R187, UR5, -R168.reuse ;  /* 0x00000005bbb87c23 */ /* 0x100fe200080108a8 */
[----:B------:R-:W-:Y:S01]  /*87b0*/  ISETP.GT.AND P3, PT, R0, 0x38, PT ;  /* 0x000000380000780c */ /* 0x000fe20003f64270 */
[--C-:B------:R-:W-:Y:S01]  /*87c0*/  FFMA.FTZ R211, R190, UR5, -R168.reuse ;  /* 0x00000005bed37c23 */ /* 0x100fe200080108a8 */
[----:B------:R-:W-:Y:S01]  /*87d0*/  FSEL R161, R161, -INF , P5 ;  /* 0xff800000a1a17808 */ /* 0x000fe20002800000 */
[--C-:B------:R-:W-:Y:S01]  /*87e0*/  FFMA.FTZ R190, R191, UR5, -R168.reuse ;  /* 0x00000005bfbe7c23 */ /* 0x100fe200080108a8 */
[----:B------:R-:W-:Y:S01]  /*87f0*/  FMNMX.FTZ R186, R160, R3, !PT ;  /* 0x00000003a0ba7209 */ /* 0x000fe20007810000 */
[--C-:B------:R-:W-:Y:S01]  /*8800*/  FFMA.FTZ R203, R174, UR5, -R168.reuse ;  /* 0x00000005aecb7c23 */ /* 0x100fe200080108a8 */
[----:B------:R-:W-:Y:S01]  /*8810*/  ISETP.GT.AND P5, PT, R0, 0x39, PT ;  /* 0x000000390000780c */ /* 0x000fe20003fa4270 */
[----:B------:R-:W-:Y:S01]  /*8820*/  MUFU.EX2 R209, R209 ;  /* 0x000000d100d17308 */ /* 0x000fe20000000800 */
[----:B------:R-:W-:Y:S01]  /*8830*/  FSEL R164, R164, -INF , P3 ;  /* 0xff800000a4a47808 */ /* 0x000fe20001800000 */
[--C-:B------:R-:W-:Y:S01]  /*8840*/  FFMA.FTZ R205, R178, UR5, -R168.reuse ;  /* 0x00000005b2cd7c23 */ /* 0x100fe200080108a8 */
[----:B------:R-:W-:Y:S01]  /*8850*/  FMNMX.FTZ R3, R161, R186, !PT ;  /* 0x000000baa1037209 */ /* 0x000fe20007810000 */
[--C-:B------:R-:W-:Y:S01]  /*8860*/  FFMA.FTZ R207, R182, UR5, -R168.reuse ;  /* 0x00000005b6cf7c23 */ /* 0x100fe200080108a8 */
[----:B------:R-:W-:Y:S01]  /*8870*/  FSEL R165, R165, -INF , P5 ;  /* 0xff800000a5a57808 */ /* 0x000fe20002800000 */
[--C-:B------:R-:W-:Y:S01]  /*8880*/  FFMA.FTZ R178, R183, UR5, -R168.reuse ;  /* 0x00000005b7b27c23 */ /* 0x100fe200080108a8 */
[----:B------:R-:W-:Y:S01]  /*8890*/  ISETP.GT.AND P3, PT, R0, 0x40, PT ;  /* 0x000000400000780c */ /* 0x000fe20003f64270 */
[----:B------:R-:W-:Y:S01]  /*88a0*/  MUFU.EX2 R184, R184 ;  /* 0x000000b800b87308 */ /* 0x000fe20000000800 */
[----:B------:R-:W-:Y:S01]  /*88b0*/  FMNMX.FTZ R186, R164, R3, !PT ;  /* 0x00000003a4ba7209 */ /* 0x000fe20007810000 */
[--C-:B------:R-:W-:Y:S01]  /*88c0*/  FFMA.FTZ R154, R154, UR5, -R168.reuse ;  /* 0x000000059a9a7c23 */ /* 0x100fe200080108a8 */
[----:B------:R-:W-:Y:S01]  /*88d0*/  ISETP.GT.AND P5, PT, R0, 0x41, PT ;  /* 0x000000410000780c */ /* 0x000fe20003fa4270 */
[--C-:B------:R-:W-:Y:S01]  /*88e0*/  FFMA.FTZ R155, R155, UR5, -R168.reuse ;  /* 0x000000059b9b7c23 */ /* 0x100fe200080108a8 */
[----:B------:R-:W-:Y:S01]  /*88f0*/  FSEL R152, R152, -INF , P3 ;  /* 0xff80000098987808 */ /* 0x000fe20001800000 */
[--C-:B------:R-:W-:Y:S01]  /*8900*/  FFMA.FTZ R158, R158, UR5, -R168.reuse ;  /* 0x000000059e9e7c23 */ /* 0x100fe200080108a8 */
[----:B------:R-:W-:Y:S01]  /*8910*/  FMNMX.FTZ R3, R165, R186, !PT ;  /* 0x000000baa5037209 */ /* 0x000fe20007810000 */
[----:B------:R-:W-:Y:S01]  /*8920*/  MUFU.EX2 R211, R211 ;  /* 0x000000d300d37308 */ /* 0x000fe20000000800 */
[----:B------:R-:W-:Y:S01]  /*8930*/  ISETP.GT.AND P3, PT, R0, 0x48, PT ;  /* 0x000000480000780c */ /* 0x000fe20003f64270 */
[----:B------:R-:W-:Y:S01]  /*8940*/  FFMA.FTZ R159, R159, UR5, -R168 ;  /* 0x000000059f9f7c23 */ /* 0x000fe200080108a8 */
[----:B------:R-:W-:-:S02]  /*8950*/  FSEL R153, R153, -INF , P5 ;  /* 0xff80000099997808 */ /* 0x000fc40002800000 */
[----:B------:R-:W-:Y:S02]  /*8960*/  FMNMX.FTZ R186, R152, R3, !PT ;  /* 0x0000000398ba7209 */ /* 0x000fe40007810000 */
[----:B------:R-:W-:Y:S01]  /*8970*/  ISETP.GT.AND P5, PT, R0, 0x49, PT ;  /* 0x000000490000780c */ /* 0x000fe20003fa4270 */
[----:B------:R-:W-:Y:S01]  /*8980*/  MUFU.EX2 R190, R190 ;  /* 0x000000be00be7308 */ /* 0x000fe20000000800 */
[----:B------:R-:W-:Y:S01]  /*8990*/  FSEL R187, R156, -INF , P3 ;  /* 0xff8000009cbb7808 */ /* 0x000fe20001800000 */
[----:B------:R-:W-:Y:S02]  /*89a0*/  WARPGROUP.DEPBAR.LE gsb0, 0x0 ;  /* 0x00008000000079c5 */ /* 0x000fe40000010000 */
[----:B------:R-:W-:Y:S01]  /*89b0*/  WARPGROUP.ARRIVE ;  /* 0x00000000000079c5 */ /* 0x000fe20000000000 */
[----:B------:R-:W-:Y:S01]  /*89c0*/  FMNMX.FTZ R186, R153, R186, !PT ;  /* 0x000000ba99ba7209 */ /* 0x000fe20007810000 */
[--C-:B------:R-:W-:Y:S01]  /*89d0*/  FFMA.FTZ R197, R162, UR5, -R168.reuse ;  /* 0x00000005a2c57c23 */ /* 0x100fe200080108a8 */
[----:B------:R-:W-:Y:S01]  /*89e0*/  FSEL R191, R157, -INF , P5 ;  /* 0xff8000009dbf7808 */ /* 0x000fe20002800000 */
[--C-:B------:R-:W-:Y:S01]  /*89f0*/  FFMA.FTZ R157, R171, UR5, -R168.reuse ;  /* 0x00000005ab9d7c23 */ /* 0x100fe200080108a8 */
[----:B------:R-:W-:Y:S01]  /*8a00*/  FMNMX.FTZ R186, R187, R186, !PT ;  /* 0x000000babbba7209 */ /* 0x000fe20007810000 */
[----:B------:R-:W-:Y:S01]  /*8a10*/  HGMMA.64x256x16.F32 R24, R192, gdesc[UR4].tnspB, R24, gsb0 ;  /* 0x43e00004c0187df0 */ /* 0x000fe20008000818 */
[--C-:B------:R-:W-:Y:S01]  /*8a20*/  FFMA.FTZ R162, R163, UR5, -R168.reuse ;  /* 0x00000005a3a27c23 */ /* 0x100fe200080108a8 */
[--C-:B------:R-:W-:Y:S01]  /*8a30*/  FFMA.FTZ R199, R166, UR5, -R168.reuse ;  /* 0x00000005a6c77c23 */ /* 0x100fe200080108a8 */
[----:B------:R-:W-:Y:S01]  /*8a40*/  FMNMX.FTZ R0, R191, R186, !PT ;  /* 0x000000babf007209 */ /* 0x000fe20007810000 */
[--C-:B------:R-:W-:Y:S01]  /*8a50*/  FFMA.FTZ R166, R167, UR5, -R168.reuse ;  /* 0x00000005a7a67c23 */ /* 0x100fe200080108a8 */
[--C-:B------:R-:W-:Y:S01]  /*8a60*/  FFMA.FTZ R156, R170, UR5, -R168.reuse ;  /* 0x00000005aa9c7c23 */ /* 0x100fe200080108a8 */
[--C-:B------:R-:W-:Y:S01]  /*8a70*/  FFMA.FTZ R170, R175, UR5, -R168.reuse ;  /* 0x00000005afaa7c23 */ /* 0x100fe200080108a8 */
[----:B------:R-:W-:Y:S01]  /*8a80*/  FFMA.FTZ R186, R179, UR5, -R168 ;  /* 0x00000005b3ba7c23 */ /* 0x000fe200080108a8 */
[----:B------:R-:W0:Y:S01]  /*8a90*/  SHFL.BFLY PT, R3, R0, 0x2, 0x1f ;  /* 0x0c401f0000037f89 */ /* 0x000e2200000e0000 */
[----:B------:R-:W-:Y:S01]  /*8aa0*/  MUFU.EX2 R205, R205 ;  /* 0x000000cd00cd7308 */ /* 0x000fe20000000800 */
[----:B------:R-:W-:-:S07]  /*8ab0*/  R2UR UR6, R231 ;  /* 0x00000000e70672ca */ /* 0x000fce00000e0000 */
[----:B------:R-:W-:Y:S06]  /*8ac0*/  MUFU.EX2 R186, R186 ;  /* 0x000000ba00ba7308 */ /* 0x000fec0000000800 */
[----:B------:R-:W-:Y:S01]  /*8ad0*/  UISETP.GT.AND UP1, UPT, UR11, UR6, UPT ;  /* 0x000000060b00728c */ /* 0x000fe2000bf24270 */
[----:B------:R-:W-:Y:S01]  /*8ae0*/  R2UR UR6, R16 ;  /* 0x00000000100672ca */ /* 0x000fe200000e0000 */
[----:B------:R-:W-:Y:S01]  /*8af0*/  MUFU.EX2 R207, R207 ;  /* 0x000000cf00cf7308 */ /* 0x000fe20000000800 */
[----:B0-----:R-:W-:-:S07]  /*8b00*/  FMNMX.FTZ R171, R0, R3, !PT ;  /* 0x0000000300ab7209 */ /* 0x001fce0007810000 */
[----:B------:R-:W-:Y:S01]  /*8b10*/  MUFU.EX2 R178, R178 ;  /* 0x000000b200b27308 */ /* 0x000fe20000000800 */
[----:B------:R-:W0:Y:S03]  /*8b20*/  SHFL.BFLY PT, R0, R171, 0x1, 0x1f ;  /* 0x0c201f00ab007f89 */ /* 0x000e2600000e0000 */
[----:B------:R-:W-:-:S04]  /*8b30*/  IMAD.U32 R234, RZ, RZ, UR6 ;  /* 0x00000006ffea7e24 */ /* 0x000fc8000f8e00ff */
[----:B------:R-:W-:Y:S08]  /*8b40*/  MUFU.EX2 R156, R156 ;  /* 0x0000009c009c7308 */ /* 0x000ff00000000800 */
[----:B------:R-:W-:Y:S08]  /*8b50*/  MUFU.EX2 R157, R157 ;  /* 0x0000009d009d7308 */ /* 0x000ff00000000800 */
[----:B------:R-:W-:Y:S01]  /*8b60*/  MUFU.EX2 R203, R203 ;  /* 0x000000cb00cb7308 */ /* 0x000fe20000000800 */
[----:B0-----:R-:W-:-:S02]  /*8b70*/  FMNMX.FTZ R3, R171, R0, !PT ;  /* 0x00000000ab037209 */ /* 0x001fc40007810000 */
[----:B------:R-:W-:Y:S02]  /*8b80*/  FSEL R0, R4, RZ, P4 ;  /* 0x000000ff04007208 */ /* 0x000fe40002000000 */
[C---:B------:R-:W-:Y:S01]  /*8b90*/  FSETP.NEU.FTZ.AND P3, PT, R3.reuse, -INF , PT ;  /* 0xff8000000300780b */ /* 0x040fe20003f7d000 */
[C---:B------:R-:W-:Y:S02]  /*8ba0*/  FMUL.FTZ R174, R3.reuse, UR5 ;  /* 0x0000000503ae7c20 */ /* 0x040fe40008410000 */
[----:B------:R-:W-:Y:S01]  /*8bb0*/  MUFU.EX2 R170, R170 ;  /* 0x000000aa00aa7308 */ /* 0x000fe20000000800 */
[----:B------:R-:W-:Y:S01]  /*8bc0*/  FADD.FTZ R0, -R0, R21 ;  /* 0x0000001500007221 */ /* 0x000fe20000010100 */
[----:B------:R-:W-:Y:S02]  /*8bd0*/  FSEL R21, R3, RZ, P3 ;  /* 0x000000ff03157208 */ /* 0x000fe40001800000 */
[----:B------:R-:W-:Y:S02]  /*8be0*/  FSEL R174, R174, RZ, P3 ;  /* 0x000000ffaeae7208 */ /* 0x000fe40001800000 */
[----:B------:R-:W-:Y:S01]  /*8bf0*/  PLOP3.LUT P3, PT, PT, PT, UP1, 0x80, 0x0 ;  /* 0x000000000000781c */ /* 0x000fe20003f6f018 */
[----:B------:R-:W-:Y:S01]  /*8c00*/  FADD.FTZ R21, -R21, R20 ;  /* 0x0000001415157221 */ /* 0x000fe20000010100 */
[----:B------:R-:W-:-:S02]  /*8c10*/  IMAD.U32 R20, RZ, RZ, UR14 ;  /* 0x0000000eff147e24 */ /* 0x000fc4000f8e00ff */
[--C-:B------:R-:W-:Y:S01]  /*8c20*/  FFMA.FTZ R200, R2, UR5, -R174.reuse ;  /* 0x0000000502c87c23 */ /* 0x100fe200080108ae */
[----:B------:R-:W-:Y:S01]  /*8c30*/  FMUL.FTZ R2, R0, UR5 ;  /* 0x0000000500027c20 */ /* 0x000fe20008410000 */
[--C-:B------:R-:W-:Y:S01]  /*8c40*/  FFMA.FTZ R163, R201, UR5, -R174.reuse ;  /* 0x00000005c9a37c23 */ /* 0x100fe200080108ae */
[----:B------:R-:W-:Y:S01]  /*8c50*/  FMUL.FTZ R0, R21, UR5 ;  /* 0x0000000515007c20 */ /* 0x000fe20008410000 */
[--C-:B------:R-:W-:Y:S01]  /*8c60*/  FFMA.FTZ R208, R185, UR5, -R174.reuse ;  /* 0x00000005b9d07c23 */ /* 0x100fe200080108ae */
[--C-:B------:R-:W-:Y:S01]  /*8c70*/  FFMA.FTZ R210, R188, UR5, -R174.reuse ;  /* 0x00000005bcd27c23 */ /* 0x100fe200080108ae */
[--C-:B------:R-:W-:Y:S01]  /*8c80*/  FFMA.FTZ R167, R189, UR5, -R174.reuse ;  /* 0x00000005bda77c23 */ /* 0x100fe200080108ae */
[----:B------:R-:W0:Y:S01]  /*8c90*/  MUFU.EX2 R2, R2 ;  /* 0x0000000200027308 */ /* 0x000e220000000800 */
[--C-:B------:R-:W-:Y:S01]  /*8ca0*/  FFMA.FTZ R204, R176, UR5, -R174.reuse ;  /* 0x00000005b0cc7c23 */ /* 0x100fe200080108ae */
[----:B------:R-:W-:Y:S01]  /*8cb0*/  FFMA.FTZ R175, R177, UR5, -R174 ;  /* 0x00000005b1af7c23 */ /* 0x000fe200080108ae */
[----:B------:R-:W-:-:S02]  /*8cc0*/  @!P1 VIADD R20, R20, 0x38840 ;  /* 0x0003884014149836 */ /* 0x000fc40000000000 */
[--C-:B------:R-:W-:Y:S01]  /*8cd0*/  FFMA.FTZ R21, R173, UR5, -R174.reuse ;  /* 0x00000005ad157c23 */ /* 0x100fe200080108ae */
[--C-:B------:R-:W-:Y:S01]  /*8ce0*/  FFMA.FTZ R206, R180, UR5, -R174.reuse ;  /* 0x00000005b4ce7c23 */ /* 0x100fe200080108ae */
[----:B------:R-:W-:Y:S01]  /*8cf0*/  FFMA.FTZ R202, R172, UR5, -R174 ;  /* 0x00000005acca7c23 */ /* 0x000fe200080108ae */
[----:B------:R-:W-:Y:S01]  /*8d00*/  IMAD.U32 R172, RZ, RZ, UR4 ;  /* 0x00000004ffac7e24 */ /* 0x000fe2000f8e00ff */
[----:B------:R-:W-:Y:S01]  /*8d10*/  MUFU.EX2 R163, R163 ;  /* 0x000000a300a37308 */ /* 0x000fe20000000800 */
[----:B------:R-:W-:Y:S01]  /*8d20*/  @!P1 PRMT R20, RZ, 0x654, R20 ;  /* 0x00000654ff149816 */ /* 0x000fe20000000014 */
[--C-:B------:R-:W-:Y:S01]  /*8d30*/  FFMA.FTZ R171, R181, UR5, -R174.reuse ;  /* 0x00000005b5ab7c23 */ /* 0x100fe200080108ae */
[--C-:B------:R-:W-:Y:S01]  /*8d40*/  FFMA.FTZ R196, R160, UR5, -R174.reuse ;  /* 0x00000005a0c47c23 */ /* 0x100fe200080108ae */
[----:B------:R-:W-:Y:S02]  /*8d50*/  @!P1 VIADD R160, R172, 0x38860 ;  /* 0x00038860aca09836 */ /* 0x000fe40000000000 */
[--C-:B------:R-:W-:Y:S01]  /*8d60*/  FFMA.FTZ R161, R161, UR5, -R174.reuse ;  /* 0x00000005a1a17c23 */ /* 0x100fe200080108ae */
[--C-:B------:R-:W-:Y:S01]  /*8d70*/  FFMA.FTZ R169, R169, UR5, -R174.reuse ;  /* 0x00000005a9a97c23 */ /* 0x100fe200080108ae */
[----:B------:R-:W-:Y:S01]  /*8d80*/  FFMA.FTZ R198, R164, UR5, -R174 ;  /* 0x00000005a4c67c23 */ /* 0x000fe200080108ae */
[----:B------:R-:W1:Y:S01]  /*8d90*/  MUFU.EX2 R0, R0 ;  /* 0x0000000000007308 */ /* 0x000e620000000800 */
[----:B0-----:R-:W-:Y:S01]  /*8da0*/  FFMA.FTZ R177, R2, R5, R209 ;  /* 0x0000000502b17223 */ /* 0x001fe200000100d1 */
[----:B------:R-:W-:Y:S01]  /*8db0*/  @!P1 PRMT R160, RZ, 0x654, R160 ;  /* 0x00000654ffa09816 */ /* 0x000fe200000000a0 */
[--C-:B------:R-:W-:Y:S01]  /*8dc0*/  FFMA.FTZ R165, R165, UR5, -R174.reuse ;  /* 0x00000005a5a57c23 */ /* 0x100fe200080108ae */
[----:B------:R-:W-:Y:S01]  /*8dd0*/  F2FP.F16.F32.PACK_AB R201, R157, R156 ;  /* 0x0000009c9dc9723e */ /* 0x000fe200000000ff */
[----:B------:R-:W-:Y:S01]  /*8de0*/  FFMA.FTZ R187, R187, UR5, -R174 ;  /* 0x00000005bbbb7c23 */ /* 0x000fe200080108ae */
[----:B------:R-:W-:Y:S01]  /*8df0*/  UIADD3 UR4, UR11, -0x1, URZ ;  /* 0xffffffff0b047890 */ /* 0x000fe2000fffe03f */
[----:B------:R-:W-:Y:S01]  /*8e00*/  F2FP.F16.F32.PACK_AB R209, R184, R209 ;  /* 0x000000d1b8d1723e */ /* 0x000fe200000000ff */
[----:B------:R-:W0:Y:S04]  /*8e10*/  MUFU.EX2 R208, R208 ;  /* 0x000000d000d07308 */ /* 0x000e280000000800 */
[----:B------:R-:W-:-:S04]  /*8e20*/  IMAD.U32 R233, RZ, RZ, UR4 ;  /* 0x00000004ffe97e24 */ /* 0x000fc8000f8e00ff */
[----:B------:R-:W-:Y:S01]  /*8e30*/  MUFU.EX2 R210, R210 ;  /* 0x000000d200d27308 */ /* 0x000fe20000000800 */
[----:B-1----:R-:W-:Y:S01]  /*8e40*/  FFMA.FTZ R173, R0, R14, R163 ;  /* 0x0000000e00ad7223 */ /* 0x002fe200000100a3 */
[----:B------:R-:W-:-:S06]  /*8e50*/  FADD.FTZ R14, R184, R177 ;  /* 0x000000b1b80e7221 */ /* 0x000fcc0000010000 */
[----:B------:R-:W-:Y:S01]  /*8e60*/  MUFU.EX2 R167, R167 ;  /* 0x000000a700a77308 */ /* 0x000fe20000000800 */
[C---:B0-----:R-:W-:Y:S01]  /*8e70*/  FADD.FTZ R173, R208.reuse, R173 ;  /* 0x000000add0ad7221 */ /* 0x041fe20000010000 */
[----:B------:R-:W-:-:S06]  /*8e80*/  F2FP.F16.F32.PACK_AB R208, R208, R163 ;  /* 0x000000a3d0d0723e */ /* 0x000fcc00000000ff */
        /* <DEDUP_REMOVED lines=16> */
[----:B------:R-:W0:Y:S08]  /*8f90*/  MUFU.EX2 R155, R155 ;  /* 0x0000009b009b7308 */ /* 0x000e300000000800 */
[----:B------:R-:W-:Y:S01]  /*8fa0*/  MUFU.EX2 R158, R158 ;  /* 0x0000009e009e7308 */ /* 0x000fe20000000800 */
[----:B------:R-:W-:-:S02]  /*8fb0*/  WARPGROUP.DEPBAR.LE gsb0, 0x0 ;  /* 0x00008000000079c5 */ /* 0x000fc40000010000 */
[----:B------:R1:W-:Y:S01]  /*8fc0*/  @!P1 SYNCS.ARRIVE.TRANS64.RED.A1T0 RZ, [R20+URZ], RZ ;  /* 0x000000ff14ff99a7 */ /* 0x0003e2000810043f */
[----:B------:R-:W-:-:S04]  /*8fd0*/  FFMA.FTZ R192, R152, UR5, -R174 ;  /* 0x0000000598c07c23 */ /* 0x000fc800080108ae */
[----:B------:R-:W-:Y:S01]  /*8fe0*/  MUFU.EX2 R194, R187 ;  /* 0x000000bb00c27308 */ /* 0x000fe20000000800 */
[----:B0-----:R-:W-:Y:S01]  /*8ff0*/  F2FP.F16.F32.PACK_AB R193, R155, R154 ;  /* 0x0000009a9bc1723e */ /* 0x001fe200000000ff */
[----:B-1----:R-:W-:Y:S01]  /*9000*/  FADD.FTZ R20, R210, R173 ;  /* 0x000000add2147221 */ /* 0x002fe20000010000 */
[----:B------:R-:W-:Y:S01]  /*9010*/  FADD.FTZ R173, R211, R14 ;  /* 0x0000000ed3ad7221 */ /* 0x000fe20000010000 */
[----:B------:R0:W-:Y:S01]  /*9020*/  @!P1 SYNCS.ARRIVE.TRANS64.RED.A1T0 RZ, [R160+URZ], RZ ;  /* 0x000000ffa0ff99a7 */ /* 0x0001e2000810043f */
[----:B------:R-:W-:Y:S01]  /*9030*/  FFMA.FTZ R14, R153, UR5, -R174 ;  /* 0x00000005990e7c23 */ /* 0x000fe200080108ae */
[----:B------:R-:W-:Y:S01]  /*9040*/  FADD.FTZ R177, R167, R20 ;  /* 0x00000014a7b17221 */ /* 0x000fe20000010000 */
[C---:B------:R-:W-:Y:S01]  /*9050*/  FADD.FTZ R20, R190.reuse, R173 ;  /* 0x000000adbe147221 */ /* 0x040fe20000010000 */
[----:B------:R-:W1:Y:S01]  /*9060*/  MUFU.EX2 R153, R165 ;  /* 0x000000a500997308 */ /* 0x000e620000000800 */
[----:B------:R-:W-:Y:S01]  /*9070*/  FFMA.FTZ R174, R191, UR5, -R174 ;  /* 0x00000005bfae7c23 */ /* 0x000fe200080108ae */
[----:B------:R-:W-:Y:S01]  /*9080*/  F2FP.F16.F32.PACK_AB R211, R190, R211 ;  /* 0x000000d3bed3723e */ /* 0x000fe200000000ff */
[----:B------:R-:W-:Y:S01]  /*9090*/  FADD.FTZ R161, R205, R20 ;  /* 0x00000014cda17221 */ /* 0x000fe20000010000 */
[----:B0-----:R-:W-:Y:S01]  /*90a0*/  FADD.FTZ R160, R204, R177 ;  /* 0x000000b1cca07221 */ /* 0x001fe20000010000 */
[----:B------:R-:W-:-:S02]  /*90b0*/  F2FP.F16.F32.PACK_AB R210, R167, R210 ;  /* 0x000000d2a7d2723e */ /* 0x000fc400000000ff */
[----:B------:R-:W-:Y:S01]  /*90c0*/  FADD.FTZ R20, R186, R161 ;  /* 0x000000a1ba147221 */ /* 0x000fe20000010000 */
[C---:B------:R-:W-:Y:S01]  /*90d0*/  FADD.FTZ R173, R175.reuse, R160 ;  /* 0x000000a0afad7221 */ /* 0x040fe20000010000 */
[----:B------:R-:W0:Y:S01]  /*90e0*/  MUFU.EX2 R192, R192 ;  /* 0x000000c000c07308 */ /* 0x000e220000000800 */
[----:B------:R-:W-:Y:S01]  /*90f0*/  F2FP.F16.F32.PACK_AB R204, R175, R204 ;  /* 0x000000ccafcc723e */ /* 0x000fe200000000ff */
[----:B------:R-:W-:Y:S01]  /*9100*/  FADD.FTZ R161, R207, R20 ;  /* 0x00000014cfa17221 */ /* 0x000fe20000010000 */
[----:B------:R-:W-:Y:S01]  /*9110*/  FADD.FTZ R152, R206, R173 ;  /* 0x000000adce987221 */ /* 0x000fe20000010000 */
[----:B------:R-:W-:Y:S02]  /*9120*/  F2FP.F16.F32.PACK_AB R205, R186, R205 ;  /* 0x000000cdbacd723e */ /* 0x000fe400000000ff */
[----:B------:R-:W-:Y:S01]  /*9130*/  FADD.FTZ R161, R178, R161 ;  /* 0x000000a1b2a17221 */ /* 0x000fe20000010000 */
[C---:B------:R-:W-:Y:S01]  /*9140*/  FADD.FTZ R173, R171.reuse, R152 ;  /* 0x00000098abad7221 */ /* 0x040fe20000010000 */
[----:B------:R2:W3:Y:S01]  /*9150*/  MUFU.EX2 R160, R14 ;  /* 0x0000000e00a07308 */ /* 0x0004e20000000800 */
[----:B------:R-:W-:Y:S01]  /*9160*/  F2FP.F16.F32.PACK_AB R206, R171, R206 ;  /* 0x000000ceabce723e */ /* 0x000fe200000000ff */
[----:B------:R-:W-:Y:S01]  /*9170*/  FADD.FTZ R152, R156, R161 ;  /* 0x000000a19c987221 */ /* 0x000fe20000010000 */
[----:B------:R-:W-:Y:S01]  /*9180*/  FADD.FTZ R20, R200, R173 ;  /* 0x000000adc8147221 */ /* 0x000fe20000010000 */
[----:B------:R-:W-:-:S02]  /*9190*/  F2FP.F16.F32.PACK_AB R207, R178, R207 ;  /* 0x000000cfb2cf723e */ /* 0x000fc400000000ff */
[----:B------:R-:W-:Y:S01]  /*91a0*/  FADD.FTZ R152, R157, R152 ;  /* 0x000000989d987221 */ /* 0x000fe20000010000 */
[C---:B------:R-:W-:Y:S01]  /*91b0*/  FADD.FTZ R161, R169.reuse, R20 ;  /* 0x00000014a9a17221 */ /* 0x040fe20000010000 */
[----:B------:R-:W-:Y:S01]  /*91c0*/  MUFU.EX2 R174, R174 ;  /* 0x000000ae00ae7308 */ /* 0x000fe20000000800 */
[----:B------:R-:W-:Y:S02]  /*91d0*/  F2FP.F16.F32.PACK_AB R200, R169, R200 ;  /* 0x000000c8a9c8723e */ /* 0x000fe400000000ff */
[----:B------:R-:W-:Y:S01]  /*91e0*/  FADD.FTZ R20, R202, R161 ;  /* 0x000000a1ca147221 */ /* 0x000fe20000010000 */
[----:B------:R-:W-:Y:S01]  /*91f0*/  FADD.FTZ R161, R203, R152 ;  /* 0x00000098cba17221 */ /* 0x000fe20000010000 */
[C---:B------:R-:W-:Y:S02]  /*9200*/  F2FP.F16.F32.PACK_AB R202, R21.reuse, R202 ;  /* 0x000000ca15ca723e */ /* 0x040fe400000000ff */
[----:B------:R-:W-:Y:S01]  /*9210*/  FADD.FTZ R163, R21, R20 ;  /* 0x0000001415a37221 */ /* 0x000fe20000010000 */
[C---:B------:R-:W-:Y:S01]  /*9220*/  FADD.FTZ R20, R170.reuse, R161 ;  /* 0x000000a1aa147221 */ /* 0x040fe20000010000 */
[----:B------:R-:W4:Y:S01]  /*9230*/  MUFU.EX2 R159, R159 ;  /* 0x0000009f009f7308 */ /* 0x000f220000000800 */
[----:B------:R-:W-:Y:S01]  /*9240*/  F2FP.F16.F32.PACK_AB R203, R170, R203 ;  /* 0x000000cbaacb723e */ /* 0x000fe200000000ff */
[----:B------:R-:W-:Y:S01]  /*9250*/  FADD.FTZ R152, R196, R163 ;  /* 0x000000a3c4987221 */ /* 0x000fe20000010000 */
[----:B------:R-:W-:Y:S01]  /*9260*/  FADD.FTZ R157, R197, R20 ;  /* 0x00000014c59d7221 */ /* 0x000fe20000010000 */
[----:B------:R-:W-:-:S02]  /*9270*/  F2FP.F16.F32.PACK_AB R196, R5, R196 ;  /* 0x000000c405c4723e */ /* 0x000fc400000000ff */
[----:B------:R-:W-:Y:S01]  /*9280*/  FADD.FTZ R161, R5, R152 ;  /* 0x0000009805a17221 */ /* 0x000fe20000010000 */
[C---:B--2---:R-:W-:Y:S01]  /*9290*/  FADD.FTZ R14, R162.reuse, R157 ;  /* 0x0000009da20e7221 */ /* 0x044fe20000010000 */
[----:B------:R-:W-:Y:S02]  /*92a0*/  F2FP.F16.F32.PACK_AB R197, R162, R197 ;  /* 0x000000c5a2c5723e */ /* 0x000fe400000000ff */
[----:B------:R-:W-:Y:S01]  /*92b0*/  FADD.FTZ R20, R198, R161 ;  /* 0x000000a1c6147221 */ /* 0x000fe20000010000 */
[----:B------:R-:W-:Y:S01]  /*92c0*/  FADD.FTZ R5, R199, R14 ;  /* 0x0000000ec7057221 */ /* 0x000fe20000010000 */
[C---:B-1----:R-:W-:Y:S02]  /*92d0*/  F2FP.F16.F32.PACK_AB R198, R153.reuse, R198 ;  /* 0x000000c699c6723e */ /* 0x042fe400000000ff */
[----:B------:R-:W-:Y:S01]  /*92e0*/  FADD.FTZ R21, R153, R20 ;  /* 0x0000001499157221 */ /* 0x000fe20000010000 */
[C---:B------:R-:W-:Y:S01]  /*92f0*/  FADD.FTZ R5, R166.reuse, R5 ;  /* 0x00000005a6057221 */ /* 0x040fe20000010000 */
[----:B------:R-:W-:Y:S01]  /*9300*/  F2FP.F16.F32.PACK_AB R199, R166, R199 ;  /* 0x000000c7a6c7723e */ /* 0x000fe200000000ff */
[----:B------:R-:W-:-:S02]  /*9310*/  IMAD.MOV.U32 R20, RZ, RZ, R3 ;  /* 0x000000ffff147224 */ /* 0x000fc400078e0003 */
[----:B0-----:R-:W-:Y:S01]  /*9320*/  FADD.FTZ R21, R192, R21 ;  /* 0x00000015c0157221 */ /* 0x001fe20000010000 */
[----:B------:R-:W-:Y:S01]  /*9330*/  FADD.FTZ R14, R154, R5 ;  /* 0x000000059a0e7221 */ /* 0x000fe20000010000 */
[C---:B---3--:R-:W-:Y:S02]  /*9340*/  F2FP.F16.F32.PACK_AB R192, R160.reuse, R192 ;  /* 0x000000c0a0c0723e */ /* 0x048fe400000000ff */
[----:B------:R-:W-:Y:S01]  /*9350*/  FADD.FTZ R21, R160, R21 ;  /* 0x00000015a0157221 */ /* 0x000fe20000010000 */
[----:B------:R-:W-:Y:S01]  /*9360*/  FADD.FTZ R5, R155, R14 ;  /* 0x0000000e9b057221 */ /* 0x000fe20000010000 */
[----:B----4-:R-:W-:Y:S02]  /*9370*/  F2FP.F16.F32.PACK_AB R195, R159, R158 ;  /* 0x0000009e9fc3723e */ /* 0x010fe400000000ff */
[----:B------:R-:W-:Y:S01]  /*9380*/  FADD.FTZ R21, R194, R21 ;  /* 0x00000015c2157221 */ /* 0x000fe20000010000 */
[----:B------:R-:W-:Y:S01]  /*9390*/  FADD.FTZ R5, R158, R5 ;  /* 0x000000059e057221 */ /* 0x000fe20000010000 */
[----:B------:R-:W-:-:S02]  /*93a0*/  F2FP.F16.F32.PACK_AB R194, R174, R194 ;  /* 0x000000c2aec2723e */ /* 0x000fc400000000ff */
[----:B------:R-:W-:Y:S01]  /*93b0*/  FADD.FTZ R14, R174, R21 ;  /* 0x00000015ae0e7221 */ /* 0x000fe20000010000 */
[----:B------:R-:W-:Y:S01]  /*93c0*/  FADD.FTZ R5, R159, R5 ;  /* 0x000000059f057221 */ /* 0x000fe20000010000 */
[----:B------:R-:W-:Y:S01]  /*93d0*/  IMAD.MOV.U32 R21, RZ, RZ, R4 ;  /* 0x000000ffff157224 */ /* 0x000fe200078e0004 */
[----:B------:R-:W-:Y:S06]  /*93e0*/  @P3 BRA `(.L_x_2388) ;  /* 0xffffffbc00e43947 */ /* 0x000fec000383ffff */
[----:B------:R-:W-:-:S07]  /*93f0*/  IMAD.U32 R232, RZ, RZ, UR4 ;  /* 0x00000004ffe87e24 */ /* 0x000fce000f8e00ff */
.L_x_2379:
[----:B------:R-:W-:-:S13]  /*9400*/  R2UR UR4, R232 ;  /* 0x00000000e80472ca */ /* 0x000fda00000e0000 */
[----:B------:R-:W-:-:S13]  /*9410*/  ISETP.LE.AND P2, PT, RZ, UR4, PT ;  /* 0x00000004ff007c0c */ /* 0x000fda000bf43270 */
[----:B------:R-:W-:Y:S05]  /*9420*/  @!P2 BRA `(.L_x_2389) ;  /* 0x000000380084a947 */ /* 0x000fea0003800000 */
[----:B------:R-:W-:Y:S01]  /*9430*/  R2UR UR4, R16 ;  /* 0x00000000100472ca */ /* 0x000fe200000e0000 */
[----:B------:R-:W-:Y:S01]  /*9440*/  IMAD.MOV.U32 R19, RZ, RZ, R4 ;  /* 0x000000ffff137224 */ /* 0x000fe200078e0004 */
[----:B------:R-:W-:Y:S01]  /*9450*/  UMOV UR61, UR60 ;  /* 0x0000003c003d7c82 */ /* 0x000fe20008000000 */
[----:B------:R-:W-:-:S10]  /*9460*/  IMAD.MOV.U32 R20, RZ, RZ, R3 ;  /* 0x000000ffff147224 */ /* 0x000fd400078e0003 */
[----:B------:R-:W-:-:S07]  /*9470*/  IMAD.U32 R21, RZ, RZ, UR4 ;  /* 0x00000004ff157e24 */ /* 0x000fce000f8e00ff */
.L_x_2398:
        /* <DEDUP_REMOVED lines=9> */
.L_x_2390:
[----:B------:R-:W-:Y:S02]  /*9510*/  R2UR UR4, R17 ;  /* 0x00000000110472ca */ /* 0x000fe400000e0000 */
[----:B------:R-:W-:-:S11]  /*9520*/  R2UR UR5, R16 ;  /* 0x00000000100572ca */ /* 0x000fd600000e0000 */
[----:B------:R-:W-:Y:S02]  /*9530*/  ULEA UR4, UR60, UR4, 0x3 ;  /* 0x000000043c047291 */ /* 0x000fe4000f8e183f */
[----:B------:R-:W-:-:S05]  /*9540*/  IMAD.U32 R3, RZ, RZ, UR5 ;  /* 0x00000005ff037e24 */ /* 0x000fca000f8e00ff */
[----:B------:R-:W-:-:S04]  /*9550*/  SHF.L.U32 R3, R3, 0x1f, RZ ;  /* 0x0000001f03037819 */ /* 0x000fc800000006ff */
[----:B------:R0:W1:Y:S01]  /*9560*/  SYNCS.PHASECHK.TRANS64.TRYWAIT P2, [UR4+0x38830], R3 ;  /* 0x03883003ff0075a7 */ /* 0x0000620008040144 */
[----:B------:R-:W-:Y:S05]  /*9570*/  @!P0 BRA `(.L_x_2391) ;  /* 0x0000000000048947 */ /* 0x000fea0003800000 */
[----:B------:R-:W-:Y:S01]  /*9580*/  BPT.TRAP 0x1 ;  /* 0x000000040000795c */ /* 0x000fe20000300000 */
.L_x_2391:
[----:B-1----:R-:W-:Y:S05]  /*9590*/  @P2 BRA `(.L_x_2392) ;  /* 0x0000000000082947 */ /* 0x002fea0003800000 */
[----:B------:R-:W1:Y:S02]  /*95a0*/  SYNCS.PHASECHK.TRANS64.TRYWAIT P2, [UR4+0x38830], R3 ;  /* 0x03883003ff0075a7 */ /* 0x000e640008040144 */
[----:B-1----:R-:W-:Y:S05]  /*95b0*/  @!P2 BRA `(.L_x_2393) ;  /* 0x000000d0002ca947 */ /* 0x002fea0003800000 */
.L_x_2392:
        /* <DEDUP_REMOVED lines=643> */
.L_x_2394:
        /* <DEDUP_REMOVED lines=8> */
.L_x_2395:
[----:B---3--:R-:W-:Y:S05]  /*be70*/  @P2 BRA `(.L_x_2396) ;  /* 0x0000000000082947 */ /* 0x008fea0003800000 */
[----:B------:R-:W3:Y:S02]  /*be80*/  SYNCS.PHASECHK.TRANS64.TRYWAIT P2, [UR4+0x38850], R0 ;  /* 0x03885000ff0075a7 */ /* 0x000ee40008040144 */
[----:B---3--:R-:W-:Y:S05]  /*be90*/  @!P2 BRA `(.L_x_2397) ;  /* 0x000000a8000ca947 */ /* 0x008fea0003800000 */
.L_x_2396:
[----:B------:R-:W-:Y:S01]  /*bea0*/  R2UR UR11, R17 ;  /* 0x00000000110b72ca */ /* 0x000fe200000e0000 */
[----:B------:R-:W-:Y:S01]  /*beb0*/  WARPGROUP.ARRIVE ;  /* 0x00000000000079c5 */ /* 0x000fe20000000000 */
[----:B------:R-:W-:Y:S01]  /*bec0*/  UMOV UR7, 0x40000040 ;  /* 0x4000004000077882 */ /* 0x000fe20000000000 */
[----:B0-2---:R-:W-:Y:S01]  /*bed0*/  FMNMX.FTZ R0, R184, R20, !PT ;  /* 0x00000014b8007209 */ /* 0x005fe20007810000 */
[----:B------:R-:W-:-:S03]  /*bee0*/  ULDC UR14, c[0x0][0x988] ;  /* 0x00026200000e7ab9 */ /* 0x000fc60000000800 */
        /* <DEDUP_REMOVED lines=12> */
[----:B------:R-:W-:Y:S01]  /*bfb0*/  UMOV UR5, UR14 ;  /* 0x0000000e00057c82 */ /* 0x000fe20008000000 */
[----:B------:R-:W-:-:S02]  /*bfc0*/  UMOV UR61, UR60 ;  /* 0x0000003c003d7c82 */ /* 0x000fc40008000000 */
        /* <DEDUP_REMOVED lines=18> */
[----:B------:R-:W-:Y:S01]  /*c0f0*/  FMNMX.FTZ R21, R187, R0, !PT ;  /* 0x00000000bb157209 */ /* 0x000fe20007810000 */
        /* <DEDUP_REMOVED lines=18> */
[----:B------:R-:W-:Y:S01]  /*c220*/  UMOV UR7, 0x40000040 ;  /* 0x4000004000077882 */ /* 0x000fe20000000000 */
[----:B0-----:R-:W-:-:S05]  /*c230*/  FMNMX.FTZ R3, R200, R3, !PT ;  /* 0x00000003c8037209 */ /* 0x001fca0007810000 */
[C---:B------:R-:W-:Y:S01]  /*c240*/  FADD.FTZ R4, -R3.reuse, R20 ;  /* 0x0000001403047221 */ /* 0x040fe20000010100 */
[----:B------:R-:W-:-:S03]  /*c250*/  FMUL.FTZ R2, R3, UR5 ;  /* 0x0000000503027c20 */ /* 0x000fc60008410000 */
[----:B------:R-:W-:Y:S01]  /*c260*/  FMUL.FTZ R0, R4, UR5 ;  /* 0x0000000504007c20 */ /* 0x000fe20008410000 */
        /* <DEDUP_REMOVED lines=18> */
[----:B------:R-:W-:Y:S01]  /*c390*/  FFMA.FTZ R157, R157, UR5, -R2 ;  /* 0x000000059d9d7c23 */ /* 0x000fe20008010802 */
[----:B------:R-:W-:Y:S01]  /*c3a0*/  MUFU.EX2 R0, R0 ;  /* 0x0000000000007308 */ /* 0x000fe20000000800 */
[----:B------:R-:W-:-:S04]  /*c3b0*/  IMAD.U32 R165, RZ, RZ, UR4 ;  /* 0x00000004ffa57e24 */ /* 0x000fc8000f8e00ff */
[----:B------:R-:W-:-:S03]  /*c3c0*/  @!P1 VIADD R165, R165, 0x38860 ;  /* 0x00038860a5a59836 */ /* 0x000fc60000000000 */
[----:B------:R-:W-:Y:S02]  /*c3d0*/  MUFU.EX2 R21, R184 ;  /* 0x000000b800157308 */ /* 0x000fe40000000800 */
[----:B------:R-:W-:-:S06]  /*c3e0*/  @!P1 PRMT R165, RZ, 0x654, R165 ;  /* 0x00000654ffa59816 */ /* 0x000fcc00000000a5 */
        /* <DEDUP_REMOVED lines=16> */
[----:B------:R-:W-:Y:S02]  /*c4f0*/  FFMA.FTZ R198, R164, UR5, -R2 ;  /* 0x00000005a4c67c23 */ /* 0x000fe40008010802 */
[----:B------:R-:W-:Y:S01]  /*c500*/  FMNMX.FTZ R4, R182, R197, !PT ;  /* 0x000000c5b6047209 */ /* 0x000fe20007810000 */
[----:B------:R-:W-:Y:S01]  /*c510*/  HGMMA.64x256x16.F32 R24, R192, gdesc[UR4].tnspB, R24, gsb0 ;  /* 0x43e00004c0187df0 */ /* 0x000fe20008000818 */
[----:B------:R-:W-:Y:S01]  /*c520*/  R2UR UR6, R232 ;  /* 0x00000000e80672ca */ /* 0x000fe200000e0000 */
[----:B------:R-:W-:Y:S01]  /*c530*/  MUFU.EX2 R196, R196 ;  /* 0x000000c400c47308 */ /* 0x000fe20000000800 */
[----:B------:R-:W-:-:S04]  /*c540*/  FMNMX.FTZ R185, R183, R4, !PT ;  /* 0x00000004b7b97209 */ /* 0x000fc80007810000 */
[----:B------:R-:W-:-:S03]  /*c550*/  FMNMX.FTZ R4, R170, R185, !PT ;  /* 0x000000b9aa047209 */ /* 0x000fc60007810000 */
[----:B------:R-:W-:Y:S01]  /*c560*/  MUFU.EX2 R198, R198 ;  /* 0x000000c600c67308 */ /* 0x000fe20000000800 */
[----:B------:R-:W-:-:S03]  /*c570*/  FMNMX.FTZ R185, R171, R4, !PT ;  /* 0x00000004abb97209 */ /* 0x000fc60007810000 */
[----:B------:R-:W-:Y:S01]  /*c580*/  UIADD3 UR4, UR6, -0x1, URZ ;  /* 0xffffffff06047890 */ /* 0x000fe2000fffe03f */
[----:B------:R-:W-:Y:S02]  /*c590*/  FMNMX.FTZ R4, R174, R185, !PT ;  /* 0x000000b9ae047209 */ /* 0x000fe40007810000 */
[----:B------:R-:W-:Y:S02]  /*c5a0*/  ISETP.LT.AND P2, PT, RZ, UR6, PT ;  /* 0x00000006ff007c0c */ /* 0x000fe4000bf41270 */
[----:B------:R-:W-:Y:S01]  /*c5b0*/  FMNMX.FTZ R185, R175, R4, !PT ;  /* 0x00000004afb97209 */ /* 0x000fe20007810000 */
[----:B------:R-:W-:Y:S01]  /*c5c0*/  IMAD.U32 R232, RZ, RZ, UR4 ;  /* 0x00000004ffe87e24 */ /* 0x000fe2000f8e00ff */
[----:B------:R-:W-:Y:S02]  /*c5d0*/  R2UR UR6, R16 ;  /* 0x00000000100672ca */ /* 0x000fe400000e0000 */
[----:B------:R-:W-:-:S04]  /*c5e0*/  FMNMX.FTZ R4, R162, R185, !PT ;  /* 0x000000b9a2047209 */ /* 0x000fc80007810000 */
[----:B------:R-:W-:-:S04]  /*c5f0*/  FMNMX.FTZ R185, R163, R4, !PT ;  /* 0x00000004a3b97209 */ /* 0x000fc80007810000 */
[----:B------:R-:W-:-:S04]  /*c600*/  FMNMX.FTZ R4, R166, R185, !PT ;  /* 0x000000b9a6047209 */ /* 0x000fc80007810000 */
[----:B------:R-:W-:-:S04]  /*c610*/  FMNMX.FTZ R185, R167, R4, !PT ;  /* 0x00000004a7b97209 */ /* 0x000fc80007810000 */
[----:B------:R-:W-:-:S04]  /*c620*/  FMNMX.FTZ R4, R154, R185, !PT ;  /* 0x000000b99a047209 */ /* 0x000fc80007810000 */
[----:B------:R-:W-:-:S04]  /*c630*/  FMNMX.FTZ R185, R155, R4, !PT ;  /* 0x000000049bb97209 */ /* 0x000fc80007810000 */
[----:B------:R-:W-:Y:S02]  /*c640*/  FMNMX.FTZ R4, R158, R185, !PT ;  /* 0x000000b99e047209 */ /* 0x000fe40007810000 */
[----:B------:R0:W-:Y:S02]  /*c650*/  MUFU.EX2 R185, R20 ;  /* 0x0000001400b97308 */ /* 0x0001e40000000800 */
[----:B------:R-:W-:-:S05]  /*c660*/  FMNMX.FTZ R4, R159, R4, !PT ;  /* 0x000000049f047209 */ /* 0x000fca0007810000 */
[----:B------:R-:W1:Y:S01]  /*c670*/  SHFL.BFLY PT, R181, R4, 0x2, 0x1f ;  /* 0x0c401f0004b57f89 */ /* 0x000e6200000e0000 */
[--C-:B0-----:R-:W-:Y:S01]  /*c680*/  FFMA.FTZ R20, R152, UR5, -R2.reuse ;  /* 0x0000000598147c23 */ /* 0x101fe20008010802 */
[----:B------:R-:W-:-:S05]  /*c690*/  FFMA.FTZ R152, R156, UR5, -R2 ;  /* 0x000000059c987c23 */ /* 0x000fca0008010802 */
[----:B------:R-:W-:Y:S08]  /*c6a0*/  MUFU.EX2 R20, R20 ;  /* 0x0000001400147308 */ /* 0x000ff00000000800 */
[----:B------:R-:W-:Y:S01]  /*c6b0*/  MUFU.EX2 R152, R152 ;  /* 0x0000009800987308 */ /* 0x000fe20000000800 */
[----:B-1----:R-:W-:-:S07]  /*c6c0*/  FMNMX.FTZ R160, R4, R181, !PT ;  /* 0x000000b504a07209 */ /* 0x002fce0007810000 */
[----:B------:R-:W-:Y:S01]  /*c6d0*/  MUFU.EX2 R181, R168 ;  /* 0x000000a800b57308 */ /* 0x000fe20000000800 */
        /* <DEDUP_REMOVED lines=16> */
[--C-:B------:R-:W-:Y:S01]  /*c7e0*/  FFMA.FTZ R172, R183, UR5, -R156.reuse ;  /* 0x00000005b7ac7c23 */ /* 0x100fe2000801089c */
[----:B------:R-:W-:Y:S01]  /*c7f0*/  @!P1 LEA R157, R157, UR11, 0x3 ;  /* 0x0000000b9d9d9c11 */ /* 0x000fe2000f8e18ff */
[--C-:B------:R-:W-:Y:S01]  /*c800*/  FFMA.FTZ R201, R170, UR5, -R156.reuse ;  /* 0x00000005aac97c23 */ /* 0x100fe2000801089c */
[----:B------:R-:W0:Y:S01]  /*c810*/  MUFU.EX2 R209, R209 ;  /* 0x000000d100d17308 */ /* 0x000e220000000800 */
[--C-:B------:R-:W-:Y:S01]  /*c820*/  FFMA.FTZ R170, R171, UR5, -R156.reuse ;  /* 0x00000005abaa7c23 */ /* 0x100fe2000801089c */
[--C-:B------:R-:W-:Y:S01]  /*c830*/  FFMA.FTZ R199, R166, UR5, -R156.reuse ;  /* 0x00000005a6c77c23 */ /* 0x100fe2000801089c */
[----:B------:R-:W-:Y:S02]  /*c840*/  @!P1 VIADD R157, R157, 0x38840 ;  /* 0x000388409d9d9836 */ /* 0x000fe40000000000 */
[--C-:B------:R-:W-:Y:S01]  /*c850*/  FFMA.FTZ R203, R174, UR5, -R156.reuse ;  /* 0x00000005aecb7c23 */ /* 0x100fe2000801089c */
[--C-:B------:R-:W-:Y:S01]  /*c860*/  FFMA.FTZ R174, R175, UR5, -R156.reuse ;  /* 0x00000005afae7c23 */ /* 0x100fe2000801089c */
[--C-:B------:R-:W-:Y:S01]  /*c870*/  FFMA.FTZ R167, R167, UR5, -R156.reuse ;  /* 0x00000005a7a77c23 */ /* 0x100fe2000801089c */
[--C-:B------:R-:W-:Y:S01]  /*c880*/  FFMA.FTZ R155, R155, UR5, -R156.reuse ;  /* 0x000000059b9b7c23 */ /* 0x100fe2000801089c */
[----:B------:R-:W1:Y:S01]  /*c890*/  MUFU.EX2 R160, R160 ;  /* 0x000000a000a07308 */ /* 0x000e620000000800 */
[----:B------:R-:W-:Y:S01]  /*c8a0*/  @!P1 PRMT R157, RZ, 0x654, R157 ;  /* 0x00000654ff9d9816 */ /* 0x000fe2000000009d */
[----:B------:R-:W-:-:S06]  /*c8b0*/  FFMA.FTZ R158, R158, UR5, -R156 ;  /* 0x000000059e9e7c23 */ /* 0x000fcc000801089c */
[----:B------:R-:W2:Y:S01]  /*c8c0*/  MUFU.EX2 R211, R211 ;  /* 0x000000d300d37308 */ /* 0x000ea20000000800 */
[----:B0-----:R-:W-:-:S07]  /*c8d0*/  FFMA.FTZ R5, R2, R5, R209 ;  /* 0x0000000502057223 */ /* 0x001fce00000100d1 */
        /* <DEDUP_REMOVED lines=11> */
[----:B--2---:R-:W-:-:S07]  /*c990*/  F2FP.F16.F32.PACK_AB R205, R168, R205 ;  /* 0x000000cda8cd723e */ /* 0x004fce00000000ff */
[----:B------:R-:W2:Y:S08]  /*c9a0*/  MUFU.EX2 R201, R201 ;  /* 0x000000c900c97308 */ /* 0x000eb00000000800 */
[----:B------:R-:W3:Y:S08]  /*c9b0*/  MUFU.EX2 R170, R170 ;  /* 0x000000aa00aa7308 */ /* 0x000ef00000000800 */
[----:B------:R-:W4:Y:S08]  /*c9c0*/  MUFU.EX2 R203, R203 ;  /* 0x000000cb00cb7308 */ /* 0x000f300000000800 */
[----:B------:R-:W5:Y:S08]  /*c9d0*/  MUFU.EX2 R174, R174 ;  /* 0x000000ae00ae7308 */ /* 0x000f700000000800 */
[----:B------:R-:W5:Y:S08]  /*c9e0*/  MUFU.EX2 R197, R197 ;  /* 0x000000c500c57308 */ /* 0x000f700000000800 */
[----:B------:R-:W-:Y:S08]  /*c9f0*/  MUFU.EX2 R199, R199 ;  /* 0x000000c700c77308 */ /* 0x000ff00000000800 */
[----:B------:R-:W-:Y:S01]  /*ca00*/  MUFU.EX2 R155, R155 ;  /* 0x0000009b009b7308 */ /* 0x000fe20000000800 */
[----:B------:R-:W-:-:S02]  /*ca10*/  WARPGROUP.DEPBAR.LE gsb0, 0x0 ;  /* 0x00008000000079c5 */ /* 0x000fc40000010000 */
[----:B------:R1:W-:Y:S01]  /*ca20*/  @!P1 SYNCS.ARRIVE.TRANS64.RED.A1T0 RZ, [R157+URZ], RZ ;  /* 0x000000ff9dff99a7 */ /* 0x0003e2000810043f */
[----:B------:R-:W-:Y:S01]  /*ca30*/  FFMA.FTZ R193, R154, UR5, -R156 ;  /* 0x000000059ac17c23 */ /* 0x000fe2000801089c */
[----:B------:R-:W-:-:S03]  /*ca40*/  FADD.FTZ R154, R168, R5 ;  /* 0x00000005a89a7221 */ /* 0x000fc60000010000 */
[----:B------:R-:W-:Y:S01]  /*ca50*/  MUFU.EX2 R195, R158 ;  /* 0x0000009e00c37308 */ /* 0x000fe20000000800 */
[----:B------:R-:W-:Y:S01]  /*ca60*/  F2FP.F16.F32.PACK_AB R192, R153, R20 ;  /* 0x0000001499c0723e */ /* 0x000fe200000000ff */
[----:B0-----:R-:W-:Y:S01]  /*ca70*/  FADD.FTZ R5, R207, R154 ;  /* 0x0000009acf057221 */ /* 0x001fe20000010000 */
[----:B------:R-:W-:Y:S01]  /*ca80*/  F2FP.F16.F32.PACK_AB R194, R19, R152 ;  /* 0x0000009813c2723e */ /* 0x000fe200000000ff */
[----:B-1----:R-:W-:Y:S01]  /*ca90*/  FFMA.FTZ R157, R0, R14, R21 ;  /* 0x0000000e009d7223 */ /* 0x002fe20000010015 */
[--C-:B------:R-:W-:Y:S01]  /*caa0*/  FFMA.FTZ R14, R163, UR5, -R156.reuse ;  /* 0x00000005a30e7c23 */ /* 0x100fe2000801089c */
[----:B------:R-:W-:Y:S02]  /*cab0*/  FFMA.FTZ R156, R159, UR5, -R156 ;  /* 0x000000059f9c7c23 */ /* 0x000fe4000801089c */
[----:B------:R-:W-:Y:S01]  /*cac0*/  MUFU.EX2 R154, R167 ;  /* 0x000000a7009a7308 */ /* 0x000fe20000000800 */
[C---:B------:R-:W-:Y:S01]  /*cad0*/  FADD.FTZ R157, R208.reuse, R157 ;  /* 0x0000009dd09d7221 */ /* 0x040fe20000010000 */
[----:B------:R-:W-:Y:S01]  /*cae0*/  F2FP.F16.F32.PACK_AB R208, R208, R21 ;  /* 0x00000015d0d0723e */ /* 0x000fe200000000ff */
[----:B------:R0:W-:Y:S01]  /*caf0*/  @!P1 SYNCS.ARRIVE.TRANS64.RED.A1T0 RZ, [R165+URZ], RZ ;  /* 0x000000ffa5ff99a7 */ /* 0x0001e2000810043f */
[----:B------:R-:W-:Y:S01]  /*cb00*/  F2FP.F16.F32.PACK_AB R207, R172, R207 ;  /* 0x000000cfaccf723e */ /* 0x000fe200000000ff */
[----:B------:R-:W-:Y:S01]  /*cb10*/  FADD.FTZ R176, R210, R157 ;  /* 0x0000009dd2b07221 */ /* 0x000fe20000010000 */
[----:B------:R-:W-:-:S02]  /*cb20*/  F2FP.F16.F32.PACK_AB R210, R189, R210 ;  /* 0x000000d2bdd2723e */ /* 0x000fc400000000ff */
[----:B------:R-:W1:Y:S01]  /*cb30*/  MUFU.EX2 R14, R14 ;  /* 0x0000000e000e7308 */ /* 0x000e620000000800 */
[----:B------:R-:W-:-:S04]  /*cb40*/  FADD.FTZ R157, R189, R176 ;  /* 0x000000b0bd9d7221 */ /* 0x000fc80000010000 */
[----:B------:R-:W-:Y:S01]  /*cb50*/  FADD.FTZ R166, R204, R157 ;  /* 0x0000009dcca67221 */ /* 0x000fe20000010000 */
[C---:B------:R-:W-:Y:S02]  /*cb60*/  F2FP.F16.F32.PACK_AB R204, R177.reuse, R204 ;  /* 0x000000ccb1cc723e */ /* 0x040fe400000000ff */
[----:B------:R-:W0:Y:S01]  /*cb70*/  MUFU.EX2 R193, R193 ;  /* 0x000000c100c17308 */ /* 0x000e220000000800 */
[----:B------:R-:W-:-:S04]  /*cb80*/  FADD.FTZ R157, R177, R166 ;  /* 0x000000a6b19d7221 */ /* 0x000fc80000010000 */
[----:B------:R-:W-:Y:S01]  /*cb90*/  FADD.FTZ R162, R206, R157 ;  /* 0x0000009dcea27221 */ /* 0x000fe20000010000 */
[C---:B------:R-:W-:Y:S02]  /*cba0*/  F2FP.F16.F32.PACK_AB R206, R185.reuse, R206 ;  /* 0x000000ceb9ce723e */ /* 0x040fe400000000ff */
[----:B------:R-:W0:Y:S01]  /*cbb0*/  MUFU.EX2 R156, R156 ;  /* 0x0000009c009c7308 */ /* 0x000e220000000800 */
[----:B------:R-:W-:Y:S01]  /*cbc0*/  FADD.FTZ R21, R185, R162 ;  /* 0x000000a2b9157221 */ /* 0x000fe20000010000 */
[----:B------:R-:W-:-:S03]  /*cbd0*/  FADD.FTZ R162, R172, R5 ;  /* 0x00000005aca27221 */ /* 0x000fc60000010000 */
[----:B------:R-:W-:Y:S01]  /*cbe0*/  FADD.FTZ R166, R200, R21 ;  /* 0x00000015c8a67221 */ /* 0x000fe20000010000 */
[----:B--2---:R-:W-:Y:S01]  /*cbf0*/  FADD.FTZ R5, R201, R162 ;  /* 0x000000a2c9057221 */ /* 0x004fe20000010000 */
[C---:B------:R-:W-:Y:S02]  /*cc00*/  F2FP.F16.F32.PACK_AB R200, R169.reuse, R200 ;  /* 0x000000c8a9c8723e */ /* 0x040fe400000000ff */
[----:B------:R-:W-:Y:S01]  /*cc10*/  FADD.FTZ R21, R169, R166 ;  /* 0x000000a6a9157221 */ /* 0x000fe20000010000 */
[C---:B---3--:R-:W-:Y:S01]  /*cc20*/  FADD.FTZ R160, R170.reuse, R5 ;  /* 0x00000005aaa07221 */ /* 0x048fe20000010000 */
[----:B------:R-:W-:Y:S02]  /*cc30*/  F2FP.F16.F32.PACK_AB R201, R170, R201 ;  /* 0x000000c9aac9723e */ /* 0x000fe400000000ff */
[----:B------:R-:W-:Y:S01]  /*cc40*/  FADD.FTZ R162, R202, R21 ;  /* 0x00000015caa27221 */ /* 0x000fe20000010000 */
[----:B----4-:R-:W-:Y:S01]  /*cc50*/  FADD.FTZ R5, R203, R160 ;  /* 0x000000a0cb057221 */ /* 0x010fe20000010000 */
[----:B------:R-:W-:-:S02]  /*cc60*/  F2FP.F16.F32.PACK_AB R202, R173, R202 ;  /* 0x000000caadca723e */ /* 0x000fc400000000ff */
[----:B------:R-:W-:Y:S01]  /*cc70*/  FADD.FTZ R21, R173, R162 ;  /* 0x000000a2ad157221 */ /* 0x000fe20000010000 */
[C---:B-----5:R-:W-:Y:S01]  /*cc80*/  FADD.FTZ R160, R174.reuse, R5 ;  /* 0x00000005aea07221 */ /* 0x060fe20000010000 */
[----:B------:R-:W-:Y:S02]  /*cc90*/  F2FP.F16.F32.PACK_AB R203, R174, R203 ;  /* 0x000000cbaecb723e */ /* 0x000fe400000000ff */
[----:B------:R-:W-:Y:S01]  /*cca0*/  FADD.FTZ R162, R196, R21 ;  /* 0x00000015c4a27221 */ /* 0x000fe20000010000 */
[----:B------:R-:W-:Y:S01]  /*ccb0*/  FADD.FTZ R5, R197, R160 ;  /* 0x000000a0c5057221 */ /* 0x000fe20000010000 */
[C---:B-1----:R-:W-:Y:S02]  /*ccc0*/  F2FP.F16.F32.PACK_AB R197, R14.reuse, R197 ;  /* 0x000000c50ec5723e */ /* 0x042fe400000000ff */
[C---:B------:R-:W-:Y:S01]  /*ccd0*/  FADD.FTZ R21, R181.reuse, R162 ;  /* 0x000000a2b5157221 */ /* 0x040fe20000010000 */
[----:B------:R-:W-:Y:S01]  /*cce0*/  FADD.FTZ R160, R14, R5 ;  /* 0x000000050ea07221 */ /* 0x000fe20000010000 */
[----:B------:R-:W-:-:S02]  /*ccf0*/  F2FP.F16.F32.PACK_AB R196, R181, R196 ;  /* 0x000000c4b5c4723e */ /* 0x000fc400000000ff */
[----:B------:R-:W-:Y:S01]  /*cd00*/  FADD.FTZ R162, R198, R21 ;  /* 0x00000015c6a27221 */ /* 0x000fe20000010000 */
[----:B------:R-:W-:Y:S01]  /*cd10*/  FADD.FTZ R5, R199, R160 ;  /* 0x000000a0c7057221 */ /* 0x000fe20000010000 */
[C---:B------:R-:W-:Y:S02]  /*cd20*/  F2FP.F16.F32.PACK_AB R198, R161.reuse, R198 ;  /* 0x000000c6a1c6723e */ /* 0x040fe400000000ff */
[----:B------:R-:W-:Y:S01]  /*cd30*/  FADD.FTZ R21, R161, R162 ;  /* 0x000000a2a1157221 */ /* 0x000fe20000010000 */
[C---:B------:R-:W-:Y:S01]  /*cd40*/  FADD.FTZ R160, R154.reuse, R5 ;  /* 0x000000059aa07221 */ /* 0x040fe20000010000 */
[----:B------:R-:W-:Y:S02]  /*cd50*/  F2FP.F16.F32.PACK_AB R199, R154, R199 ;  /* 0x000000c79ac7723e */ /* 0x000fe400000000ff */
[----:B------:R-:W-:Y:S01]  /*cd60*/  FADD.FTZ R14, R20, R21 ;  /* 0x00000015140e7221 */ /* 0x000fe20000010000 */
[----:B0-----:R-:W-:Y:S01]  /*cd70*/  FADD.FTZ R160, R193, R160 ;  /* 0x000000a0c1a07221 */ /* 0x001fe20000010000 */
[----:B------:R-:W-:Y:S01]  /*cd80*/  IMAD.U32 R21, RZ, RZ, UR6 ;  /* 0x00000006ff157e24 */ /* 0x000fe2000f8e00ff */
[----:B------:R-:W-:Y:S01]  /*cd90*/  F2FP.F16.F32.PACK_AB R193, R155, R193 ;  /* 0x000000c19bc1723e */ /* 0x000fe200000000ff */
[----:B------:R-:W-:Y:S01]  /*cda0*/  FADD.FTZ R5, R153, R14 ;  /* 0x0000000e99057221 */ /* 0x000fe20000010000 */
[----:B------:R-:W-:Y:S01]  /*cdb0*/  FADD.FTZ R160, R155, R160 ;  /* 0x000000a09ba07221 */ /* 0x000fe20000010000 */
[----:B------:R-:W-:-:S02]  /*cdc0*/  IMAD.MOV.U32 R20, RZ, RZ, R3 ;  /* 0x000000ffff147224 */ /* 0x000fc400078e0003 */
[----:B------:R-:W-:Y:S01]  /*cdd0*/  FADD.FTZ R14, R152, R5 ;  /* 0x00000005980e7221 */ /* 0x000fe20000010000 */
[----:B------:R-:W-:Y:S01]  /*cde0*/  FADD.FTZ R160, R195, R160 ;  /* 0x000000a0c3a07221 */ /* 0x000fe20000010000 */
[C---:B------:R-:W-:Y:S02]  /*cdf0*/  F2FP.F16.F32.PACK_AB R195, R156.reuse, R195 ;  /* 0x000000c39cc3723e */ /* 0x040fe400000000ff */
[----:B------:R-:W-:Y:S01]  /*ce00*/  FADD.FTZ R14, R19, R14 ;  /* 0x0000000e130e7221 */ /* 0x000fe20000010000 */
[----:B------:R-:W-:Y:S01]  /*ce10*/  FADD.FTZ R5, R156, R160 ;  /* 0x000000a09c057221 */ /* 0x000fe20000010000 */
[----:B------:R-:W-:Y:S01]  /*ce20*/  IMAD.MOV.U32 R19, RZ, RZ, R4 ;  /* 0x000000ffff137224 */ /* 0x000fe200078e0004 */
[----:B------:R-:W-:Y:S06]  /*ce30*/  @P2 BRA `(.L_x_2398) ;  /* 0xffffffc400902947 */ /* 0x000fec000383ffff */
.L_x_2389:
        /* <DEDUP_REMOVED lines=131> */
.L_x_2399:
        /* <DEDUP_REMOVED lines=8> */
.L_x_2400:
[----:B-1----:R-:W-:Y:S05]  /*d6f0*/  @P2 BRA `(.L_x_2401) ;  /* 0x0000000000082947 */ /* 0x002fea0003800000 */
[----:B------:R-:W1:Y:S02]  /*d700*/  SYNCS.PHASECHK.TRANS64.TRYWAIT P0, [UR7+0x38850], R0 ;  /* 0x03885000ff0075a7 */ /* 0x000e640008000147 */
[----:B-1----:R-:W-:Y:S05]  /*d710*/  @!P0 BRA `(.L_x_2402) ;  /* 0x0000009000048947 */ /* 0x002fea0003800000 */
.L_x_2401:
[----:B------:R-:W-:Y:S01]  /*d720*/  R2UR UR4, R17 ;  /* 0x00000000110472ca */ /* 0x000fe200000e0000 */
[----:B------:R-:W-:Y:S01]  /*d730*/  WARPGROUP.ARRIVE ;  /* 0x00000000000079c5 */ /* 0x000fe20000000000 */
[----:B------:R-:W-:Y:S01]  /*d740*/  UMOV UR11, 0x40000040 ;  /* 0x40000040000b7882 */ /* 0x000fe20000000000 */
[----:B01----:R-:W0:Y:S01]  /*d750*/  SHFL.BFLY PT, R0, R5, 0x2, 0x1f ;  /* 0x0c401f0005007f89 */ /* 0x003e2200000e0000 */
[----:B------:R-:W-:Y:S01]  /*d760*/  IMAD.U32 R13, RZ, RZ, UR7 ;  /* 0x00000007ff0d7e24 */ /* 0x000fe2000f8e00ff */
[----:B------:R-:W-:Y:S01]  /*d770*/  R2UR UR9, R220 ;  /* 0x00000000dc0972ca */ /* 0x000fe200000e0000 */
[----:B------:R-:W-:Y:S01]  /*d780*/  IMAD.MOV.U32 R6, RZ, RZ, RZ ;  /* 0x000000ffff067224 */ /* 0x000fe200078e00ff */
[----:B------:R-:W1:Y:S01]  /*d790*/  SHFL.BFLY PT, R7, R14, 0x2, 0x1f ;  /* 0x0c401f000e077f89 */ /* 0x000e6200000e0000 */
[----:B------:R-:W-:Y:S01]  /*d7a0*/  R2UR UR8, R16 ;  /* 0x00000000100872ca */ /* 0x000fe200000e0000 */
[----:B------:R-:W-:-:S04]  /*d7b0*/  IMAD.U32 R8, RZ, RZ, UR5 ;  /* 0x00000005ff087e24 */ /* 0x000fc8000f8e00ff */
[----:B------:R-:W-:-:S04]  /*d7c0*/  UIADD3 UR4, UR4, 0x400, URZ ;  /* 0x0000040004047890 */ /* 0x000fc8000fffe03f */
[----:B------:R-:W-:Y:S02]  /*d7d0*/  USHF.R.U32.HI UR4, URZ, 0x4, UR4 ;  /* 0x000000043f047899 */ /* 0x000fe40008011604 */
[----:B------:R-:W-:Y:S02]  /*d7e0*/  UIADD3 UR9, UR9, 0x1, URZ ;  /* 0x0000000109097890 */ /* 0x000fe4000fffe03f */
[----:B------:R-:W-:-:S04]  /*d7f0*/  ULOP3.LUT UR4, UR4, 0x3fff, URZ, 0xc0, !UPT ;  /* 0x00003fff04047892 */ /* 0x000fc8000f8ec03f */
[----:B------:R-:W-:Y:S01]  /*d800*/  ULOP3.LUT UR4, UR4, 0x2800000, URZ, 0xfc, !UPT ;  /* 0x0280000004047892 */ /* 0x000fe2000f8efc3f */
[----:B------:R-:W-:Y:S02]  /*d810*/  IMAD.U32 R220, RZ, RZ, UR9 ;  /* 0x00000009ffdc7e24 */ /* 0x000fe4000f8e00ff */
[----:B0-----:R-:W-:Y:S01]  /*d820*/  FADD.FTZ R2, R0, R5 ;  /* 0x0000000500027221 */ /* 0x001fe20000010000 */
[----:B------:R-:W-:Y:S01]  /*d830*/  IMAD.MOV.U32 R5, RZ, RZ, RZ ;  /* 0x000000ffff057224 */ /* 0x000fe200078e00ff */
[----:B------:R-:W-:Y:S01]  /*d840*/  UIMAD UR4, UR60, 0xa00, UR4 ;  /* 0x00000a003c0478a4 */ /* 0x000fe2000f8e0204 */
[----:B-1----:R-:W-:Y:S02]  /*d850*/  FADD.FTZ R7, R7, R14 ;  /* 0x0000000e07077221 */ /* 0x002fe40000010000 */
[----:B------:R-:W0:Y:S01]  /*d860*/  SHFL.BFLY PT, R9, R2, 0x1, 0x1f ;  /* 0x0c201f0002097f89 */ /* 0x000e2200000e0000 */
[----:B------:R-:W-:Y:S01]  /*d870*/  UIADD3 UR6, UR4, 0x80, URZ ;  /* 0x0000008004067890 */ /* 0x000fe2000fffe03f */
[----:B------:R-:W-:Y:S01]  /*d880*/  IMAD.U32 R14, RZ, RZ, UR5 ;  /* 0x00000005ff0e7e24 */ /* 0x000fe2000f8e00ff */
[----:B------:R-:W-:Y:S01]  /*d890*/  UIADD3 UR60, UR60, 0x1, URZ ;  /* 0x000000013c3c7890 */ /* 0x000fe2000fffe03f */
[----:B------:R-:W1:Y:S01]  /*d8a0*/  SHFL.BFLY PT, R0, R7, 0x1, 0x1f ;  /* 0x0c201f0007007f89 */ /* 0x000e6200000e0000 */
[----:B------:R-:W-:-:S02]  /*d8b0*/  UMOV UR10, UR4 ;  /* 0x00000004000a7c82 */ /* 0x000fc40008000000 */
[----:B------:R-:W-:Y:S01]  /*d8c0*/  HGMMA.64x256x16.F32 R24, R208, gdesc[UR8].tnspB, R24, gsb0 ;  /* 0x43e00008d0187df0 */ /* 0x000fe20008000818 */
[----:B------:R-:W-:Y:S01]  /*d8d0*/  UMOV UR10, UR6 ;  /* 0x00000006000a7c82 */ /* 0x000fe20008000000 */
[----:B------:R-:W-:Y:S01]  /*d8e0*/  UMOV UR11, 0x40000040 ;  /* 0x40000040000b7882 */ /* 0x000fe20000000000 */
[----:B------:R-:W-:Y:S02]  /*d8f0*/  UIADD3 UR6, UR4, 0x100, URZ ;  /* 0x0000010004067890 */ /* 0x000fe4000fffe03f */
[----:B------:R-:W-:-:S04]  /*d900*/  UISETP.NE.AND UP0, UPT, UR60, 0x2, UPT ;  /* 0x000000023c00788c */ /* 0x000fc8000bf05270 */
[----:B------:R-:W-:Y:S01]  /*d910*/  USEL UR60, UR60, URZ, UP0 ;  /* 0x0000003f3c3c7287 */ /* 0x000fe20008000000 */
[----:B0-----:R-:W-:Y:S01]  /*d920*/  FADD.FTZ R12, R2, R9 ;  /* 0x00000009020c7221 */ /* 0x001fe20000010000 */
[----:B------:R-:W-:Y:S02]  /*d930*/  IMAD.MOV.U32 R2, RZ, RZ, -0x800000 ;  /* 0xff800000ff027424 */ /* 0x000fe400078e00ff */
[----:B-1----:R-:W-:Y:S02]  /*d940*/  FADD.FTZ R11, R7, R0 ;  /* 0x00000000070b7221 */ /* 0x002fe40000010000 */
[----:B------:R-:W-:Y:S01]  /*d950*/  FSETP.NE.FTZ.AND P2, PT, R12, RZ, PT ;  /* 0x000000ff0c00720b */ /* 0x000fe20003f55000 */
[----:B------:R-:W-:Y:S02]  /*d960*/  IMAD.MOV.U32 R0, RZ, RZ, -0x800000 ;  /* 0xff800000ff007424 */ /* 0x000fe400078e00ff */
[----:B------:R-:W-:-:S10]  /*d970*/  FSETP.NE.FTZ.AND P0, PT, R11, RZ, PT ;  /* 0x000000ff0b00720b */ /* 0x000fd40003f15000 */
[----:B------:R-:W0:Y:S01]  /*d980*/  @P2 MUFU.LG2 R10, R12 ;  /* 0x0000000c000a2308 */ /* 0x000e220000000c00 */
[----:B------:R-:W-:Y:S02]  /*d990*/  @P2 FMUL.FTZ R14, R14, 0.69314718246459960938 ;  /* 0x3f3172180e0e2820 */ /* 0x000fe40000410000 */
[----:B------:R-:W-:-:S05]  /*d9a0*/  @P0 FMUL.FTZ R8, R8, 0.69314718246459960938 ;  /* 0x3f31721808080820 */ /* 0x000fca0000410000 */
[----:B------:R-:W1:Y:S08]  /*d9b0*/  @P0 MUFU.LG2 R9, R11 ;  /* 0x0000000b00090308 */ /* 0x000e700000000c00 */
[----:B------:R-:W2:Y:S01]  /*d9c0*/  @P0 MUFU.RCP R6, R11 ;  /* 0x0000000b00060308 */ /* 0x000ea20000001000 */
[----:B0-----:R-:W-:Y:S01]  /*d9d0*/  @P2 FMUL.FTZ R7, R10, 0.69314718246459960938 ;  /* 0x3f3172180a072820 */ /* 0x001fe20000410000 */
[----:B------:R-:W-:-:S03]  /*d9e0*/  @!P1 VIADD R10, R13, 0x38860 ;  /* 0x000388600d0a9836 */ /* 0x000fc60000000000 */
[----:B------:R-:W-:Y:S02]  /*d9f0*/  @P2 FFMA.FTZ R2, R14, R4, R7 ;  /* 0x000000040e022223 */ /* 0x000fe40000010007 */
[----:B------:R-:W-:Y:S01]  /*da00*/  @!P1 PRMT R10, RZ, 0x654, R10 ;  /* 0x00000654ff0a9816 */ /* 0x000fe2000000000a */
[----:B------:R-:W0:Y:S01]  /*da10*/  @P2 MUFU.RCP R5, R12 ;  /* 0x0000000c00052308 */ /* 0x000e220000001000 */
        /* <DEDUP_REMOVED lines=8> */
[----:B------:R-:W-:Y:S02]  /*daa0*/  UIADD3 UR6, UR4, 0x180, URZ ;  /* 0x0000018004067890 */ /* 0x000fe4000fffe03f */
[----:B------:R-:W-:Y:S01]  /*dab0*/  UIADD3 UR4, UR4, 0x200, URZ ;  /* 0x0000020004047890 */ /* 0x000fe2000fffe03f */
[----:B------:R-:W-:Y:S02]  /*dac0*/  WARPGROUP.DEPBAR.LE gsb0, 0x0 ;  /* 0x00008000000079c5 */ /* 0x000fe40000010000 */
[----:B------:R-:W-:-:S15]  /*dad0*/  WARPGROUP.ARRIVE ;  /* 0x00000000000079c5 */ /* 0x000fde0000000000 */
[----:B------:R-:W-:-:S05]  /*dae0*/  NOP ;  /* 0x0000000000007918 */ /* 0x000fca0000000000 */
        /* <DEDUP_REMOVED lines=10> */
[----:B------:R-:W-:-:S06]  /*db90*/  ULOP3.LUT UR8, UR8, UR4, URZ, 0x3c, !UPT ;  /* 0x0000000408087292 */ /* 0x000fcc000f8e3c3f */
[----:B------:R-:W-:Y:S01]  /*dba0*/  IMAD.U32 R16, RZ, RZ, UR8 ;  /* 0x00000008ff107e24 */ /* 0x000fe2000f8e00ff */
[----:B------:R-:W-:Y:S02]  /*dbb0*/  WARPGROUP.DEPBAR.LE gsb0, 0x0 ;  /* 0x00008000000079c5 */ /* 0x000fe40000010000 */
[----:B------:R-:W-:-:S12]  /*dbc0*/  WARPGROUP.ARRIVE ;  /* 0x00000000000079c5 */ /* 0x000fd80000000000 */
        /* <DEDUP_REMOVED lines=130> */
[----:B-1----:R-:W-:-:S07]  /*e3f0*/  FMUL.FTZ R177, R151, R5 ;  /* 0x0000000597b17220 */ /* 0x002fce0000410000 */
.L_x_2372:
        /* <DEDUP_REMOVED lines=10> */
[----:B------:R-:W-:Y:S01]  /*e4a0*/  IMAD R5, R219, 0x40, R18 ;  /* 0x00000040db057824 */ /* 0x000fe200078e0212 */
[----:B------:R-:W-:Y:S01]  /*e4b0*/  R2UR UR13, R22 ;  /* 0x00000000160d72ca */ /* 0x000fe200000e0000 */
[----:B------:R-:W-:Y:S01]  /*e4c0*/  ULDC.64 UR8, c[0x0][0xb90] ;  /* 0x0002e40000087ab9 */ /* 0x000fe20000000a00 */
[----:B------:R-:W-:Y:S01]  /*e4d0*/  F2FP.F16.F32.PACK_AB R24, R25, R24 ;  /* 0x000000181918723e */ /* 0x000fe200000000ff */
[----:B------:R-:W-:Y:S01]  /*e4e0*/  ULDC.64 UR16, c[0x0][0x208] ;  /* 0x0000820000107ab9 */ /* 0x000fe20000000a00 */
[----:B------:R-:W-:Y:S02]  /*e4f0*/  F2FP.F16.F32.PACK_AB R25, R17, R26 ;  /* 0x0000001a1119723e */ /* 0x000fe400000000ff */
[----:B------:R-:W-:Y:S02]  /*e500*/  F2FP.F16.F32.PACK_AB R26, R29, R28 ;  /* 0x0000001c1d1a723e */ /* 0x000fe400000000ff */
[----:B------:R-:W-:-:S02]  /*e510*/  F2FP.F16.F32.PACK_AB R27, R27, R30 ;  /* 0x0000001e1b1b723e */ /* 0x000fc400000000ff */
[----:B------:R-:W-:Y:S02]  /*e520*/  R2UR UR11, R217 ;  /* 0x00000000d90b72ca */ /* 0x000fe400000e0000 */
[----:B------:R-:W-:Y:S02]  /*e530*/  R2UR UR14, R218 ;  /* 0x00000000da0e72ca */ /* 0x000fe400000e0000 */
[----:B------:R-:W-:Y:S02]  /*e540*/  F2FP.F16.F32.PACK_AB R32, R33, R32 ;  /* 0x000000202120723e */ /* 0x000fe400000000ff */
[----:B------:R-:W-:Y:S02]  /*e550*/  F2FP.F16.F32.PACK_AB R33, R35, R34 ;  /* 0x000000222321723e */ /* 0x000fe400000000ff */
[----:B------:R-:W-:Y:S01]  /*e560*/  F2FP.F16.F32.PACK_AB R34, R37, R176 ;  /* 0x000000b02522723e */ /* 0x000fe200000000ff */
[----:B------:R-:W-:Y:S01]  /*e570*/  VIADD R37, R212, UR13 ;  /* 0x0000000dd4257c36 */ /* 0x000fe20008000000 */
[----:B------:R-:W-:-:S02]  /*e580*/  F2FP.F16.F32.PACK_AB R35, R39, R38 ;  /* 0x000000262723723e */ /* 0x000fc400000000ff */
[----:B------:R-:W-:Y:S01]  /*e590*/  F2FP.F16.F32.PACK_AB R173, R174, R173 ;  /* 0x000000adaead723e */ /* 0x000fe200000000ff */
[----:B------:R-:W-:Y:S01]  /*e5a0*/  USHF.R.S32.HI UR10, URZ, 0x1f, UR11 ;  /* 0x0000001f3f0a7899 */ /* 0x000fe2000801140b */
[----:B------:R-:W-:Y:S01]  /*e5b0*/  F2FP.F16.F32.PACK_AB R174, R149, R148 ;  /* 0x0000009495ae723e */ /* 0x000fe200000000ff */
[----:B------:R-:W-:Y:S01]  /*e5c0*/  UIMAD.WIDE.U32 UR6, UR11, UR8, URZ ;  /* 0x000000080b0672a5 */ /* 0x000fe2000f8e003f */
[----:B------:R-:W-:Y:S01]  /*e5d0*/  F2FP.F16.F32.PACK_AB R175, R177, R175 ;  /* 0x000000afb1af723e */ /* 0x000fe200000000ff */
[----:B------:R-:W-:Y:S02]  /*e5e0*/  UIMAD UR5, UR10, UR8, URZ ;  /* 0x000000080a0572a4 */ /* 0x000fe4000f8e023f */
[----:B------:R-:W-:Y:S01]  /*e5f0*/  USHF.R.S32.HI UR12, URZ, 0x1f, UR14 ;  /* 0x0000001f3f0c7899 */ /* 0x000fe2000801140e */
[----:B------:R-:W-:Y:S02]  /*e600*/  MOV R168, R199 ;  /* 0x000000c700a87202 */ /* 0x000fe40000000f00 */
[----:B0-----:R-:W-:Y:S01]  /*e610*/  MOV R169, R4 ;  /* 0x0000000400a97202 */ /* 0x001fe20000000f00 */
[----:B------:R-:W-:-:S03]  /*e620*/  UIMAD UR5, UR11, UR9, UR5 ;  /* 0x000000090b0572a4 */ /* 0x000fc6000f8e0205 */
[----:B------:R-:W-:Y:S01]  /*e630*/  ULDC.64 UR8, c[0x0][0xb98] ;  /* 0x0002e60000087ab9 */ /* 0x000fe20000000a00 */
[--C-:B------:R-:W-:Y:S01]  /*e640*/  IMAD.WIDE R20, R224, 0x2, R168.reuse ;  /* 0x00000002e0147825 */ /* 0x100fe200078e02a8 */
[----:B------:R-:W-:Y:S02]  /*e650*/  UIADD3 UR7, UR7, UR5, URZ ;  /* 0x0000000507077290 */ /* 0x000fe4000fffe03f */
[----:B------:R-:W-:Y:S01]  /*e660*/  UIMAD UR5, UR12, UR8, URZ ;  /* 0x000000080c0572a4 */ /* 0x000fe2000f8e023f */
[----:B------:R-:W-:Y:S01]  /*e670*/  IMAD.WIDE R168, R5, 0x2, R168 ;  /* 0x0000000205a87825 */ /* 0x000fe200078e02a8 */
[C---:B------:R-:W-:Y:S01]  /*e680*/  IADD3 R119, P6, R20.reuse, 0xc000, RZ ;  /* 0x0000c00014777810 */ /* 0x040fe20007fde0ff */
[----:B------:R-:W-:Y:S01]  /*e690*/  UIMAD.WIDE.U32 UR6, UR14, UR8, UR6 ;  /* 0x000000080e0672a5 */ /* 0x000fe2000f8e0006 */
[C---:B------:R-:W-:Y:S01]  /*e6a0*/  IADD3 R7, P3, R20.reuse, 0xc060, RZ ;  /* 0x0000c06014077810 */ /* 0x040fe20007f7e0ff */
[----:B------:R-:W-:Y:S01]  /*e6b0*/  UIMAD UR5, UR14, UR9, UR5 ;  /* 0x000000090e0572a4 */ /* 0x000fe2000f8e0205 */
[C---:B------:R-:W-:Y:S01]  /*e6c0*/  IADD3 R111, P2, R20.reuse, 0x8040, RZ ;  /* 0x00008040146f7810 */ /* 0x040fe20007f5e0ff */
[--C-:B------:R-:W-:Y:S01]  /*e6d0*/  IMAD.X R11, RZ, RZ, R21.reuse, P6 ;  /* 0x000000ffff0b7224 */ /* 0x100fe200030e0615 */
[----:B------:R-:W-:Y:S01]  /*e6e0*/  LOP3.LUT R171, R20, 0x380, RZ, 0xc0, !PT ;  /* 0x0000038014ab7812 */ /* 0x000fe200078ec0ff */
[--C-:B------:R-:W-:Y:S01]  /*e6f0*/  IMAD.X R5, RZ, RZ, R21.reuse, P3 ;  /* 0x000000ffff057224 */ /* 0x100fe200018e0615 */
[----:B------:R-:W-:Y:S01]  /*e700*/  LOP3.LUT R10, R119, 0x380, RZ, 0xc0, !PT ;  /* 0x00000380770a7812 */ /* 0x000fe200078ec0ff */
[----:B------:R-:W-:Y:S01]  /*e710*/  IMAD.X R153, RZ, RZ, R21, P2 ;  /* 0x000000ffff997224 */ /* 0x000fe200010e0615 */
[----:B------:R-:W-:Y:S01]  /*e720*/  LOP3.LUT R4, R7, 0x380, RZ, 0xc0, !PT ;  /* 0x0000038007047812 */ /* 0x000fe200078ec0ff */
[----:B------:R-:W-:Y:S01]  /*e730*/  ULDC.64 UR8, c[0x0][0xae8] ;  /* 0x0002ba0000087ab9 */ /* 0x000fe20000000a00 */
[----:B------:R-:W-:-:S02]  /*e740*/  SHF.R.U64 R171, R171, 0x3, RZ ;  /* 0x00000003abab7819 */ /* 0x000fc400000012ff */
[----:B------:R-:W-:Y:S02]  /*e750*/  IADD3 R12, P2, R20, 0x4000, RZ ;  /* 0x00004000140c7810 */ /* 0x000fe40007f5e0ff */
[----:B------:R-:W-:Y:S02]  /*e760*/  SHF.R.U64 R10, R10, 0x3, RZ ;  /* 0x000000030a0a7819 */ /* 0x000fe400000012ff */
[----:B------:R-:W-:Y:S01]  /*e770*/  SHF.R.U64 R4, R4, 0x3, RZ ;  /* 0x0000000304047819 */ /* 0x000fe200000012ff */
[----:B------:R-:W-:Y:S01]  /*e780*/  IMAD.X R13, RZ, RZ, R21, P2 ;  /* 0x000000ffff0d7224 */ /* 0x000fe200010e0615 */
[C---:B------:R-:W-:Y:S02]  /*e790*/  IADD3 R127, P4, R20.reuse, 0xc040, RZ ;  /* 0x0000c040147f7810 */ /* 0x040fe40007f9e0ff */
[C---:B------:R-:W-:Y:S02]  /*e7a0*/  IADD3 R123, P5, R20.reuse, 0xc020, RZ ;  /* 0x0000c020147b7810 */ /* 0x040fe40007fbe0ff */
[----:B------:R-:W-:-:S02]  /*e7b0*/  IADD3 R115, P0, R20, 0x8060, RZ ;  /* 0x0000806014737810 */ /* 0x000fc40007f1e0ff */
[C---:B------:R-:W-:Y:S01]  /*e7c0*/  IADD3 R31, P1, R20.reuse, 0x20, RZ ;  /* 0x00000020141f7810 */ /* 0x040fe20007f3e0ff */
[--C-:B------:R-:W-:Y:S01]  /*e7d0*/  IMAD.X R9, RZ, RZ, R21.reuse, P5 ;  /* 0x000000ffff097224 */ /* 0x100fe200028e0615 */
[----:B------:R-:W-:Y:S01]  /*e7e0*/  IADD3 R107, P3, R20, 0x8020, RZ ;  /* 0x00008020146b7810 */ /* 0x000fe20007f7e0ff */
[--C-:B------:R-:W-:Y:S01]  /*e7f0*/  IMAD.X R15, RZ, RZ, R21.reuse, P0 ;  /* 0x000000ffff0f7224 */ /* 0x100fe200000e0615 */
[----:B------:R-:W-:Y:S01]  /*e800*/  LOP3.LUT R170, R171, R20, RZ, 0x3c, !PT ;  /* 0x00000014abaa7212 */ /* 0x000fe200078e3cff */
[--C-:B------:R-:W-:Y:S01]  /*e810*/  IMAD.MOV.U32 R171, RZ, RZ, R21.reuse ;  /* 0x000000ffffab7224 */ /* 0x100fe200078e0015 */
[----:B------:R-:W-:Y:S01]  /*e820*/  LOP3.LUT R10, R10, R119, RZ, 0x3c, !PT ;  /* 0x000000770a0a7212 */ /* 0x000fe200078e3cff */
[--C-:B------:R-:W-:Y:S01]  /*e830*/  IMAD.X R151, RZ, RZ, R21.reuse, P1 ;  /* 0x000000ffff977224 */ /* 0x100fe200008e0615 */
[----:B------:R-:W-:Y:S01]  /*e840*/  LOP3.LUT R4, R4, R7, RZ, 0x3c, !PT ;  /* 0x0000000704047212 */ /* 0x000fe200078e3cff */
[--C-:B------:R-:W-:Y:S01]  /*e850*/  IMAD.X R7, RZ, RZ, R21.reuse, P4 ;  /* 0x000000ffff077224 */ /* 0x100fe200020e0615 */
[----:B------:R-:W-:Y:S01]  /*e860*/  IADD3 R119, P2, R168, 0x7000, RZ ;  /* 0x00007000a8777810 */ /* 0x000fe20007f5e0ff */
        /* <DEDUP_REMOVED lines=11> */
[----:B------:R-:W-:Y:S01]  /*e920*/  MOV R171, R170 ;  /* 0x000000aa00ab7202 */ /* 0x000fe20000000f00 */
[--C-:B------:R-:W-:Y:S01]  /*e930*/  IMAD.X R165, RZ, RZ, R21.reuse, P1 ;  /* 0x000000ffffa57224 */ /* 0x100fe200008e0615 */
[----:B------:R-:W-:Y:S01]  /*e940*/  LOP3.LUT R118, R119, 0x380, RZ, 0xc0, !PT ;  /* 0x0000038077767812 */ /* 0x000fe200078ec0ff */
[----:B------:R-:W0:Y:S01]  /*e950*/  LDC R170, c[0x0][0xbe8] ;  /* 0x0002fa00ffaa7b82 */ /* 0x000e220000000800 */
[----:B------:R-:W-:Y:S01]  /*e960*/  IMAD.X R167, RZ, RZ, R21, P3 ;  /* 0x000000ffffa77224 */ /* 0x000fe200018e0615 */
[----:B------:R-:W-:-:S06]  /*e970*/  LOP3.LUT R21, R102, 0x380, RZ, 0xc0, !PT ;  /* 0x0000038066157812 */ /* 0x000fcc00078ec0ff */
[----:B------:R-:W-:Y:S01]  /*e980*/  BAR.SYNC.DEFER_BLOCKING 0x1, 0x100 ;  /* 0x0044000000007b1d */ /* 0x000fe20000010000 */
[----:B------:R-:W-:Y:S02]  /*e990*/  SHF.R.U64 R118, R118, 0x3, RZ ;  /* 0x0000000376767819 */ /* 0x000fe400000012ff */
[----:B------:R-:W-:Y:S02]  /*e9a0*/  LOP3.LUT R20, R31, 0x380, RZ, 0xc0, !PT ;  /* 0x000003801f147812 */ /* 0x000fe400078ec0ff */
[----:B------:R-:W-:Y:S02]  /*e9b0*/  SHF.R.U64 R21, R21, 0x3, RZ ;  /* 0x0000000315157819 */ /* 0x000fe400000012ff */
[----:B------:R-:W-:Y:S01]  /*e9c0*/  LOP3.LUT R118, R118, R119, RZ, 0x3c, !PT ;  /* 0x0000007776767212 */ /* 0x000fe200078e3cff */
[----:B------:R-:W-:Y:S01]  /*e9d0*/  IMAD.X R119, RZ, RZ, R169, P2 ;  /* 0x000000ffff777224 */ /* 0x000fe200010e06a9 */
[----:B------:R-:W-:Y:S02]  /*e9e0*/  IADD3 R147, P2, R168, 0xe000, RZ ;  /* 0x0000e000a8937810 */ /* 0x000fe40007f5e0ff */
[----:B------:R-:W-:-:S02]  /*e9f0*/  SHF.R.U64 R20, R20, 0x3, RZ ;  /* 0x0000000314147819 */ /* 0x000fc400000012ff */
[----:B------:R-:W-:Y:S02]  /*ea00*/  LOP3.LUT R156, R21, R102, RZ, 0x3c, !PT ;  /* 0x00000066159c7212 */ /* 0x000fe400078e3cff */
[----:B------:R-:W-:Y:S02]  /*ea10*/  LOP3.LUT R21, R22, 0x380, RZ, 0xc0, !PT ;  /* 0x0000038016157812 */ /* 0x000fe400078ec0ff */
[----:B------:R-:W-:Y:S02]  /*ea20*/  LOP3.LUT R146, R147, 0x380, RZ, 0xc0, !PT ;  /* 0x0000038093927812 */ /* 0x000fe400078ec0ff */
[----:B------:R-:W-:Y:S02]  /*ea30*/  LOP3.LUT R150, R20, R31, RZ, 0x3c, !PT ;  /* 0x0000001f14967212 */ /* 0x000fe400078e3cff */
[----:B------:R-:W-:Y:S02]  /*ea40*/  LOP3.LUT R20, R99, 0x380, RZ, 0xc0, !PT ;  /* 0x0000038063147812 */ /* 0x000fe400078ec0ff */
[----:B------:R-:W-:Y:S01]  /*ea50*/  SHF.R.U64 R21, R21, 0x3, RZ ;  /* 0x0000000315157819 */ /* 0x000fe200000012ff */
[----:B------:R1:W-:Y:S01]  /*ea60*/  STSM.16.M88.4 [R171], R24 ;  /* 0x00000018ab007844 */ /* 0x0003e20000000200 */
[----:B------:R-:W-:-:S02]  /*ea70*/  SHF.R.U64 R146, R146, 0x3, RZ ;  /* 0x0000000392927819 */ /* 0x000fc400000012ff */
[----:B------:R-:W-:Y:S02]  /*ea80*/  SHF.R.U64 R20, R20, 0x3, RZ ;  /* 0x0000000314147819 */ /* 0x000fe400000012ff */
[----:B------:R-:W-:Y:S02]  /*ea90*/  LOP3.LUT R164, R21, R22, RZ, 0x3c, !PT ;  /* 0x0000001615a47212 */ /* 0x000fe400078e3cff */
[----:B------:R-:W-:Y:S02]  /*eaa0*/  IADD3 R21, P3, R168, 0x1000, RZ ;  /* 0x00001000a8157810 */ /* 0x000fe40007f7e0ff */
[----:B------:R-:W-:Y:S01]  /*eab0*/  LOP3.LUT R146, R146, R147, RZ, 0x3c, !PT ;  /* 0x0000009392927212 */ /* 0x000fe200078e3cff */
[----:B------:R-:W-:Y:S01]  /*eac0*/  IMAD.X R147, RZ, RZ, R169, P2 ;  /* 0x000000ffff937224 */ /* 0x000fe200010e06a9 */
[----:B0-----:R-:W-:Y:S02]  /*ead0*/  ISETP.NE.AND P2, PT, R170, 0x1, PT ;  /* 0x00000001aa00780c */ /* 0x001fe40003f45270 */
[----:B------:R-:W-:-:S02]  /*eae0*/  LOP3.LUT R160, R20, R99, RZ, 0x3c, !PT ;  /* 0x0000006314a07212 */ /* 0x000fc400078e3cff */
[----:B------:R-:W-:Y:S02]  /*eaf0*/  LOP3.LUT R20, R21, 0x380, RZ, 0xc0, !PT ;  /* 0x0000038015147812 */ /* 0x000fe400078ec0ff */
[----:B------:R-:W-:Y:S02]  /*eb00*/  LOP3.LUT R8, R123, 0x380, RZ, 0xc0, !PT ;  /* 0x000003807b087812 */ /* 0x000fe400078ec0ff */
[----:B------:R-:W-:Y:S02]  /*eb10*/  LOP3.LUT R14, R115, 0x380, RZ, 0xc0, !PT ;  /* 0x00000380730e7812 */ /* 0x000fe400078ec0ff */
[----:B------:R-:W-:Y:S02]  /*eb20*/  LOP3.LUT R110, R111, 0x380, RZ, 0xc0, !PT ;  /* 0x000003806f6e7812 */ /* 0x000fe400078ec0ff */
[----:B------:R-:W-:Y:S01]  /*eb30*/  LOP3.LUT R106, R107, 0x380, RZ, 0xc0, !PT ;  /* 0x000003806b6a7812 */ /* 0x000fe200078ec0ff */
[----:B-1----:R-:W0:Y:S01]  /*eb40*/  @P2 LDC R24, c[0x0][0xbec] ;  /* 0x0002fb00ff182b82 */ /* 0x002e220000000800 */
[----:B------:R-:W-:-:S02]  /*eb50*/  LOP3.LUT R102, R103, 0x380, RZ, 0xc0, !PT ;  /* 0x0000038067667812 */ /* 0x000fc400078ec0ff */
[----:B------:R-:W-:Y:S02]  /*eb60*/  SHF.R.U64 R20, R20, 0x3, RZ ;  /* 0x0000000314147819 */ /* 0x000fe400000012ff */
[----:B------:R-:W-:Y:S02]  /*eb70*/  SHF.R.U64 R8, R8, 0x3, RZ ;  /* 0x0000000308087819 */ /* 0x000fe400000012ff */
[----:B------:R-:W-:Y:S01]  /*eb80*/  SHF.R.U64 R14, R14, 0x3, RZ ;  /* 0x000000030e0e7819 */ /* 0x000fe200000012ff */
[----:B------:R-:W1:Y:S01]  /*eb90*/  @P2 LDC R27, c[0x0][0xbf0] ;  /* 0x0002fc00ff1b2b82 */ /* 0x000e620000000800 */
[----:B------:R-:W-:Y:S02]  /*eba0*/  SHF.R.U64 R110, R110, 0x3, RZ ;  /* 0x000000036e6e7819 */ /* 0x000fe400000012ff */
[----:B------:R-:W-:Y:S02]  /*ebb0*/  SHF.R.U64 R106, R106, 0x3, RZ ;  /* 0x000000036a6a7819 */ /* 0x000fe400000012ff */
[----:B------:R-:W-:-:S02]  /*ebc0*/  LOP3.LUT R31, R98, 0x380, RZ, 0xc0, !PT ;  /* 0x00000380621f7812 */ /* 0x000fc400078ec0ff */
[----:B------:R-:W-:Y:S02]  /*ebd0*/  SHF.R.U64 R102, R102, 0x3, RZ ;  /* 0x0000000366667819 */ /* 0x000fe400000012ff */
[----:B------:R-:W-:Y:S01]  /*ebe0*/  LOP3.LUT R20, R20, R21, RZ, 0x3c, !PT ;  /* 0x0000001514147212 */ /* 0x000fe200078e3cff */
[----:B------:R-:W-:Y:S01]  /*ebf0*/  IMAD.X R21, RZ, RZ, R169, P3 ;  /* 0x000000ffff157224 */ /* 0x000fe200018e06a9 */
[----:B------:R-:W-:Y:S02]  /*ec00*/  LOP3.LUT R8, R8, R123, RZ, 0x3c, !PT ;  /* 0x0000007b08087212 */ /* 0x000fe400078e3cff */
[----:B------:R-:W-:Y:S02]  /*ec10*/  LOP3.LUT R14, R14, R115, RZ, 0x3c, !PT ;  /* 0x000000730e0e7212 */ /* 0x000fe400078e3cff */
[----:B------:R-:W-:Y:S01]  /*ec20*/  LOP3.LUT R152, R110, R111, RZ, 0x3c, !PT ;  /* 0x0000006f6e987212 */ /* 0x000fe200078e3cff */
[----:B0-----:R-:W-:Y:S01]  /*ec30*/  @P2 IMAD.HI.U32 R24, R37, R24, RZ ;  /* 0x0000001825182227 */ /* 0x001fe200078e00ff */
[----:B------:R-:W-:-:S02]  /*ec40*/  LOP3.LUT R154, R106, R107, RZ, 0x3c, !PT ;  /* 0x0000006b6a9a7212 */ /* 0x000fc400078e3cff */
[----:B------:R-:W-:Y:S02]  /*ec50*/  SHF.R.U64 R31, R31, 0x3, RZ ;  /* 0x000000031f1f7819 */ /* 0x000fe400000012ff */
[----:B------:R-:W-:Y:S02]  /*ec60*/  LOP3.LUT R158, R102, R103, RZ, 0x3c, !PT ;  /* 0x00000067669e7212 */ /* 0x000fe400078e3cff */
[C---:B------:R-:W-:Y:S02]  /*ec70*/  IADD3 R123, P3, R168.reuse, 0x8000, RZ ;  /* 0x00008000a87b7810 */ /* 0x040fe40007f7e0ff */
[C---:B------:R-:W-:Y:S02]  /*ec80*/  IADD3 R99, P4, R168.reuse, 0x2000, RZ ;  /* 0x00002000a8637810 */ /* 0x040fe40007f9e0ff */
[C---:B------:R-:W-:Y:S02]  /*ec90*/  IADD3 R103, P5, R168.reuse, 0x3000, RZ ;  /* 0x00003000a8677810 */ /* 0x040fe40007fbe0ff */
[----:B------:R-:W-:-:S02]  /*eca0*/  IADD3 R107, P6, R168, 0x4000, RZ ;  /* 0x00004000a86b7810 */ /* 0x000fc40007fde0ff */
[C---:B------:R-:W-:Y:S02]  /*ecb0*/  IADD3 R111, P0, R168.reuse, 0x5000, RZ ;  /* 0x00005000a86f7810 */ /* 0x040fe40007f1e0ff */
[----:B------:R-:W-:Y:S02]  /*ecc0*/  IADD3 R115, P1, R168, 0x6000, RZ ;  /* 0x00006000a8737810 */ /* 0x000fe40007f3e0ff */
[----:B------:R-:W-:Y:S02]  /*ecd0*/  LOP3.LUT R162, R31, R98, RZ, 0x3c, !PT ;  /* 0x000000621fa27212 */ /* 0x000fe400078e3cff */
[----:B------:R-:W-:Y:S02]  /*ece0*/  LOP3.LUT R122, R123, 0x380, RZ, 0xc0, !PT ;  /* 0x000003807b7a7812 */ /* 0x000fe400078ec0ff */
[----:B------:R-:W-:Y:S02]  /*ecf0*/  LOP3.LUT R22, R19, 0x380, RZ, 0xc0, !PT ;  /* 0x0000038013167812 */ /* 0x000fe400078ec0ff */
[----:B------:R-:W-:-:S02]  /*ed00*/  LOP3.LUT R98, R99, 0x380, RZ, 0xc0, !PT ;  /* 0x0000038063627812 */ /* 0x000fc400078ec0ff */
[----:B------:R-:W-:Y:S02]  /*ed10*/  LOP3.LUT R102, R103, 0x380, RZ, 0xc0, !PT ;  /* 0x0000038067667812 */ /* 0x000fe400078ec0ff */
[----:B------:R-:W-:Y:S02]  /*ed20*/  LOP3.LUT R106, R107, 0x380, RZ, 0xc0, !PT ;  /* 0x000003806b6a7812 */ /* 0x000fe400078ec0ff */
[----:B------:R-:W-:Y:S02]  /*ed30*/  LOP3.LUT R110, R111, 0x380, RZ, 0xc0, !PT ;  /* 0x000003806f6e7812 */ /* 0x000fe400078ec0ff */
[----:B------:R-:W-:Y:S02]  /*ed40*/  LOP3.LUT R114, R115, 0x380, RZ, 0xc0, !PT ;  /* 0x0000038073727812 */ /* 0x000fe400078ec0ff */
[----:B------:R-:W-:Y:S02]  /*ed50*/  LOP3.LUT R6, R127, 0x380, RZ, 0xc0, !PT ;  /* 0x000003807f067812 */ /* 0x000fe400078ec0ff */
[----:B------:R-:W-:-:S02]  /*ed60*/  SHF.R.U64 R122, R122, 0x3, RZ ;  /* 0x000000037a7a7819 */ /* 0x000fc400000012ff */
[----:B------:R-:W-:Y:S02]  /*ed70*/  SHF.R.U64 R22, R22, 0x3, RZ ;  /* 0x0000000316167819 */ /* 0x000fe400000012ff */
[----:B------:R-:W-:Y:S02]  /*ed80*/  SHF.R.U64 R98, R98, 0x3, RZ ;  /* 0x0000000362627819 */ /* 0x000fe400000012ff */
[----:B------:R-:W-:Y:S02]  /*ed90*/  SHF.R.U64 R102, R102, 0x3, RZ ;  /* 0x0000000366667819 */ /* 0x000fe400000012ff */
[----:B------:R-:W-:Y:S02]  /*eda0*/  SHF.R.U64 R106, R106, 0x3, RZ ;  /* 0x000000036a6a7819 */ /* 0x000fe400000012ff */
[----:B------:R-:W-:Y:S02]  /*edb0*/  SHF.R.U64 R110, R110, 0x3, RZ ;  /* 0x000000036e6e7819 */ /* 0x000fe400000012ff */
[----:B------:R-:W-:-:S02]  /*edc0*/  SHF.R.U64 R114, R114, 0x3, RZ ;  /* 0x0000000372727819 */ /* 0x000fc400000012ff */
[----:B------:R-:W-:Y:S02]  /*edd0*/  SHF.R.U64 R6, R6, 0x3, RZ ;  /* 0x0000000306067819 */ /* 0x000fe400000012ff */
[----:B------:R-:W-:Y:S01]  /*ede0*/  LOP3.LUT R122, R122, R123, RZ, 0x3c, !PT ;  /* 0x0000007b7a7a7212 */ /* 0x000fe200078e3cff */
[--C-:B------:R-:W-:Y:S01]  /*edf0*/  IMAD.X R123, RZ, RZ, R169.reuse, P3 ;  /* 0x000000ffff7b7224 */ /* 0x100fe200018e06a9 */
[----:B------:R-:W-:Y:S02]  /*ee00*/  LOP3.LUT R166, R22, R19, RZ, 0x3c, !PT ;  /* 0x0000001316a67212 */ /* 0x000fe400078e3cff */
[----:B------:R-:W-:Y:S01]  /*ee10*/  LOP3.LUT R98, R98, R99, RZ, 0x3c, !PT ;  /* 0x0000006362627212 */ /* 0x000fe200078e3cff */
[--C-:B------:R-:W-:Y:S01]  /*ee20*/  IMAD.X R99, RZ, RZ, R169.reuse, P4 ;  /* 0x000000ffff637224 */ /* 0x100fe200020e06a9 */
        /* <DEDUP_REMOVED lines=8> */
[----:B------:R-:W-:-:S02]  /*eeb0*/  LOP3.LUT R6, R6, R127, RZ, 0x3c, !PT ;  /* 0x0000007f06067212 */ /* 0x000fc400078e3cff */
[C---:B------:R-:W-:Y:S02]  /*eec0*/  IADD3 R22, P3, R168.reuse, 0xf000, RZ ;  /* 0x0000f000a8167810 */ /* 0x040fe40007f7e0ff */
[C---:B------:R-:W-:Y:S02]  /*eed0*/  IADD3 R127, P4, R168.reuse, 0x9000, RZ ;  /* 0x00009000a87f7810 */ /* 0x040fe40007f9e0ff */
[C---:B------:R-:W-:Y:S02]  /*eee0*/  IADD3 R131, P5, R168.reuse, 0xa000, RZ ;  /* 0x0000a000a8837810 */ /* 0x040fe40007fbe0ff */
[C---:B------:R-:W-:Y:S02]  /*eef0*/  IADD3 R135, P6, R168.reuse, 0xb000, RZ ;  /* 0x0000b000a8877810 */ /* 0x040fe40007fde0ff */
[C---:B------:R-:W-:Y:S02]  /*ef00*/  IADD3 R139, P0, R168.reuse, 0xc000, RZ ;  /* 0x0000c000a88b7810 */ /* 0x040fe40007f1e0ff */
[----:B------:R-:W-:-:S02]  /*ef10*/  IADD3 R143, P1, R168, 0xd000, RZ ;  /* 0x0000d000a88f7810 */ /* 0x000fc40007f3e0ff */
[----:B------:R-:W-:Y:S02]  /*ef20*/  LOP3.LUT R31, R12, 0x380, RZ, 0xc0, !PT ;  /* 0x000003800c1f7812 */ /* 0x000fe400078ec0ff */
[----:B------:R-:W-:Y:S02]  /*ef30*/  LOP3.LUT R17, R22, 0x380, RZ, 0xc0, !PT ;  /* 0x0000038016117812 */ /* 0x000fe400078ec0ff */
[----:B------:R-:W-:Y:S02]  /*ef40*/  LOP3.LUT R126, R127, 0x380, RZ, 0xc0, !PT ;  /* 0x000003807f7e7812 */ /* 0x000fe400078ec0ff */
[----:B------:R-:W-:Y:S02]  /*ef50*/  LOP3.LUT R130, R131, 0x380, RZ, 0xc0, !PT ;  /* 0x0000038083827812 */ /* 0x000fe400078ec0ff */
[----:B------:R-:W-:Y:S02]  /*ef60*/  LOP3.LUT R134, R135, 0x380, RZ, 0xc0, !PT ;  /* 0x0000038087867812 */ /* 0x000fe400078ec0ff */
[----:B------:R-:W-:-:S02]  /*ef70*/  LOP3.LUT R138, R139, 0x380, RZ, 0xc0, !PT ;  /* 0x000003808b8a7812 */ /* 0x000fc400078ec0ff */
[----:B------:R-:W-:Y:S02]  /*ef80*/  LOP3.LUT R142, R143, 0x380, RZ, 0xc0, !PT ;  /* 0x000003808f8e7812 */ /* 0x000fe400078ec0ff */
[----:B------:R-:W-:Y:S02]  /*ef90*/  LOP3.LUT R29, R168, 0x380, RZ, 0xc0, !PT ;  /* 0x00000380a81d7812 */ /* 0x000fe400078ec0ff */
[----:B------:R-:W-:Y:S02]  /*efa0*/  SHF.R.U64 R31, R31, 0x3, RZ ;  /* 0x000000031f1f7819 */ /* 0x000fe400000012ff */
[----:B------:R-:W-:Y:S02]  /*efb0*/  SHF.R.U64 R17, R17, 0x3, RZ ;  /* 0x0000000311117819 */ /* 0x000fe400000012ff */
[----:B------:R-:W-:Y:S02]  /*efc0*/  SHF.R.U64 R126, R126, 0x3, RZ ;  /* 0x000000037e7e7819 */ /* 0x000fe400000012ff */
[----:B------:R-:W-:-:S02]  /*efd0*/  SHF.R.U64 R130, R130, 0x3, RZ ;  /* 0x0000000382827819 */ /* 0x000fc400000012ff */
[----:B------:R-:W-:Y:S02]  /*efe0*/  SHF.R.U64 R134, R134, 0x3, RZ ;  /* 0x0000000386867819 */ /* 0x000fe400000012ff */
[----:B------:R-:W-:Y:S02]  /*eff0*/  SHF.R.U64 R138, R138, 0x3, RZ ;  /* 0x000000038a8a7819 */ /* 0x000fe400000012ff */
[----:B------:R-:W-:Y:S02]  /*f000*/  SHF.R.U64 R142, R142, 0x3, RZ ;  /* 0x000000038e8e7819 */ /* 0x000fe400000012ff */
[----:B------:R-:W-:Y:S02]  /*f010*/  SHF.R.U64 R29, R29, 0x3, RZ ;  /* 0x000000031d1d7819 */ /* 0x000fe400000012ff */
[----:B------:R-:W-:Y:S02]  /*f020*/  MOV R150, R150 ;  /* 0x0000009600967202 */ /* 0x000fe40000000f00 */
[----:B------:R-:W-:Y:S01]  /*f030*/  LOP3.LUT R12, R31, R12, RZ, 0x3c, !PT ;  /* 0x0000000c1f0c7212 */ /* 0x000fe200078e3cff */
[--C-:B------:R-:W-:Y:S01]  /*f040*/  IMAD.X R31, RZ, RZ, R169.reuse, P3 ;  /* 0x000000ffff1f7224 */ /* 0x100fe200018e06a9 */
[----:B------:R-:W-:Y:S01]  /*f050*/  LOP3.LUT R30, R17, R22, RZ, 0x3c, !PT ;  /* 0x00000016111e7212 */ /* 0x000fe200078e3cff */
[----:B------:R0:W-:Y:S01]  /*f060*/  STSM.16.M88.4 [R150], R32 ;  /* 0x0000002096007844 */ /* 0x0001e20000000200 */
        /* <DEDUP_REMOVED lines=13> */
[----:B------:R-:W-:Y:S01]  /*f140*/  MOV R17, R6 ;  /* 0x0000000600117202 */ /* 0x000fe20000000f00 */
[----:B0-----:R-:W-:Y:S01]  /*f150*/  IMAD.MOV.U32 R32, RZ, RZ, R37 ;  /* 0x000000ffff207224 */ /* 0x001fe200078e0025 */
[----:B------:R-:W-:Y:S02]  /*f160*/  MOV R22, R8 ;  /* 0x0000000800167202 */ /* 0x000fe40000000f00 */
[----:B------:R-:W-:Y:S02]  /*f170*/  MOV R168, R10 ;  /* 0x0000000a00a87202 */ /* 0x000fe40000000f00 */
[----:B------:R-:W-:Y:S02]  /*f180*/  MOV R160, R160 ;  /* 0x000000a000a07202 */ /* 0x000fe40000000f00 */
[----:B------:R-:W-:Y:S02]  /*f190*/  F2FP.F16.F32.PACK_AB R4, R41, R178 ;  /* 0x000000b22904723e */ /* 0x000fe400000000ff */
[----:B------:R-:W-:-:S02]  /*f1a0*/  F2FP.F16.F32.PACK_AB R5, R43, R42 ;  /* 0x0000002a2b05723e */ /* 0x000fc400000000ff */
[----:B------:R-:W-:Y:S02]  /*f1b0*/  F2FP.F16.F32.PACK_AB R6, R45, R179 ;  /* 0x000000b32d06723e */ /* 0x000fe400000000ff */
[----:B------:R-:W-:Y:S02]  /*f1c0*/  F2FP.F16.F32.PACK_AB R7, R47, R46 ;  /* 0x0000002e2f07723e */ /* 0x000fe400000000ff */
[----:B------:R-:W-:Y:S02]  /*f1d0*/  MOV R169, R14 ;  /* 0x0000000e00a97202 */ /* 0x000fe40000000f00 */
[----:B------:R-:W-:Y:S01]  /*f1e0*/  MOV R166, R166 ;  /* 0x000000a600a67202 */ /* 0x000fe20000000f00 */
[----:B------:R0:W-:Y:S01]  /*f1f0*/  STSM.16.M88.4 [R160], R4 ;  /* 0x00000004a0007844 */ /* 0x0001e20000000200 */
[----:B------:R-:W-:Y:S02]  /*f200*/  F2FP.F16.F32.PACK_AB R8, R49, R180 ;  /* 0x000000b43108723e */ /* 0x000fe400000000ff */
        /* <DEDUP_REMOVED lines=8> */
[----:B------:R-:W-:Y:S02]  /*f290*/  F2FP.F16.F32.PACK_AB R15, R63, R62 ;  /* 0x0000003e3f0f723e */ /* 0x000fe400000000ff */
[----:B-1----:R-:W-:Y:S02]  /*f2a0*/  @P2 SHF.R.U32.HI R32, RZ, R27, R24 ;  /* 0x0000001bff202219 */ /* 0x002fe40000011618 */
[----:B------:R-:W-:Y:S01]  /*f2b0*/  MOV R164, R164 ;  /* 0x000000a400a47202 */ /* 0x000fe20000000f00 */
[----:B------:R1:W-:Y:S01]  /*f2c0*/  STSM.16.M88.4 [R25], R12 ;  /* 0x0000000c19007844 */ /* 0x0003e20000000200 */
[----:B0-----:R-:W-:Y:S01]  /*f2d0*/  F2FP.F16.F32.PACK_AB R4, R65, R184 ;  /* 0x000000b84104723e */ /* 0x001fe200000000ff */
[----:B------:R-:W-:Y:S01]  /*f2e0*/  IMAD.MOV R33, RZ, RZ, -R32 ;  /* 0x000000ffff217224 */ /* 0x000fe200078e0a20 */
[----:B------:R-:W-:Y:S02]  /*f2f0*/  F2FP.F16.F32.PACK_AB R5, R67, R66 ;  /* 0x000000424305723e */ /* 0x000fe400000000ff */
[----:B------:R-:W-:Y:S01]  /*f300*/  F2FP.F16.F32.PACK_AB R6, R69, R185 ;  /* 0x000000b94506723e */ /* 0x000fe200000000ff */
[----:B------:R-:W-:Y:S01]  /*f310*/  IMAD R33, R170, R33, R37 ;  /* 0x00000021aa217224 */ /* 0x000fe200078e0225 */
[----:B------:R-:W-:-:S02]  /*f320*/  F2FP.F16.F32.PACK_AB R7, R71, R70 ;  /* 0x000000464707723e */ /* 0x000fc400000000ff */
[----:B------:R-:W-:Y:S02]  /*f330*/  MOV R162, R162 ;  /* 0x000000a200a27202 */ /* 0x000fe40000000f00 */
[----:B--2---:R-:W-:Y:S01]  /*f340*/  F2FP.F16.F32.PACK_AB R8, R73, R186 ;  /* 0x000000ba4908723e */ /* 0x004fe200000000ff */
[----:B------:R0:W-:Y:S01]  /*f350*/  STSM.16.M88.4 [R164], R4 ;  /* 0x00000004a4007844 */ /* 0x0001e20000000200 */
[----:B------:R-:W-:Y:S02]  /*f360*/  F2FP.F16.F32.PACK_AB R9, R75, R74 ;  /* 0x0000004a4b09723e */ /* 0x000fe400000000ff */
[----:B------:R-:W-:Y:S02]  /*f370*/  F2FP.F16.F32.PACK_AB R10, R77, R187 ;  /* 0x000000bb4d0a723e */ /* 0x000fe400000000ff */
[----:B------:R-:W-:Y:S02]  /*f380*/  F2FP.F16.F32.PACK_AB R11, R79, R78 ;  /* 0x0000004e4f0b723e */ /* 0x000fe400000000ff */
[----:B------:R-:W-:-:S02]  /*f390*/  MOV R158, R158 ;  /* 0x0000009e009e7202 */ /* 0x000fc40000000f00 */
[----:B-1----:R-:W-:Y:S01]  /*f3a0*/  F2FP.F16.F32.PACK_AB R12, R81, R188 ;  /* 0x000000bc510c723e */ /* 0x002fe200000000ff */
[----:B------:R1:W-:Y:S01]  /*f3b0*/  STSM.16.M88.4 [R162], R8 ;  /* 0x00000008a2007844 */ /* 0x0003e20000000200 */
[----:B------:R-:W-:Y:S02]  /*f3c0*/  F2FP.F16.F32.PACK_AB R13, R83, R82 ;  /* 0x00000052530d723e */ /* 0x000fe400000000ff */
[----:B------:R-:W-:Y:S02]  /*f3d0*/  F2FP.F16.F32.PACK_AB R14, R85, R189 ;  /* 0x000000bd550e723e */ /* 0x000fe400000000ff */
[----:B------:R-:W-:Y:S02]  /*f3e0*/  F2FP.F16.F32.PACK_AB R15, R87, R86 ;  /* 0x00000056570f723e */ /* 0x000fe400000000ff */
[----:B0-----:R-:W-:Y:S02]  /*f3f0*/  F2FP.F16.F32.PACK_AB R5, R36, R3 ;  /* 0x000000032405723e */ /* 0x001fe400000000ff */
[----:B------:R-:W-:Y:S01]  /*f400*/  SHF.R.S32.HI R3, RZ, 0x1f, R33 ;  /* 0x0000001fff037819 */ /* 0x000fe20000011421 */
[----:B------:R0:W-:Y:S01]  /*f410*/  STSM.16.M88.4 [R158], R12 ;  /* 0x0000000c9e007844 */ /* 0x0001e20000000200 */
[----:B------:R-:W-:-:S02]  /*f420*/  MOV R156, R156 ;  /* 0x0000009c009c7202 */ /* 0x000fc40000000f00 */
[----:B------:R-:W-:Y:S02]  /*f430*/  F2FP.F16.F32.PACK_AB R24, R89, R190 ;  /* 0x000000be5918723e */ /* 0x000fe400000000ff */
[----:B------:R-:W-:Y:S01]  /*f440*/  F2FP.F16.F32.PACK_AB R25, R91, R90 ;  /* 0x0000005a5b19723e */ /* 0x000fe200000000ff */
[----:B-1----:R-:W-:Y:S01]  /*f450*/  IMAD.U32 R9, RZ, RZ, UR5 ;  /* 0x00000005ff097e24 */ /* 0x002fe2000f8e00ff */
[----:B------:R-:W-:Y:S01]  /*f460*/  SHF.R.S32.HI R8, RZ, 0x1f, R32 ;  /* 0x0000001fff087819 */ /* 0x000fe20000011420 */
[----:B------:R-:W-:Y:S01]  /*f470*/  ULDC UR5, c[0x0][0xa88] ;  /* 0x0002a20000057ab9 */ /* 0x000fe20000000800 */
[----:B------:R-:W-:Y:S02]  /*f480*/  F2FP.F16.F32.PACK_AB R26, R93, R191 ;  /* 0x000000bf5d1a723e */ /* 0x000fe400000000ff */
[----:B------:R-:W-:Y:S02]  /*f490*/  F2FP.F16.F32.PACK_AB R27, R95, R94 ;  /* 0x0000005e5f1b723e */ /* 0x000fe400000000ff */
[----:B------:R-:W-:-:S02]  /*f4a0*/  MOV R154, R154 ;  /* 0x0000009a009a7202 */ /* 0x000fc40000000f00 */
[----:B------:R-:W-:Y:S01]  /*f4b0*/  F2FP.F16.F32.PACK_AB R4, R97, R192 ;  /* 0x000000c06104723e */ /* 0x000fe200000000ff */
[----:B------:R1:W-:Y:S01]  /*f4c0*/  STSM.16.M88.4 [R156], R24 ;  /* 0x000000189c007844 */ /* 0x0003e20000000200 */
[----:B0-----:R-:W-:Y:S01]  /*f4d0*/  IADD3 R12, P0, R32, UR6, RZ ;  /* 0x00000006200c7c10 */ /* 0x001fe2000ff1e0ff */
[----:B------:R-:W-:Y:S01]  /*f4e0*/  VIADD R14, R223, UR13 ;  /* 0x0000000ddf0e7c36 */ /* 0x000fe20008000000 */
[----:B------:R-:W-:Y:S02]  /*f4f0*/  F2FP.F16.F32.PACK_AB R6, R101, R193 ;  /* 0x000000c16506723e */ /* 0x000fe400000000ff */
[----:B------:R-:W-:Y:S01]  /*f500*/  IADD3.X R13, R8, UR7, R9, P0, !PT ;  /* 0x00000007080d7c10 */ /* 0x000fe200087fe409 */
[----:B------:R-:W-:Y:S01]  /*f510*/  ULDC.64 UR6, c[0x0][0xb88] ;  /* 0x0002e20000067ab9 */ /* 0x000fe20000000a00 */
[----:B------:R-:W-:Y:S01]  /*f520*/  F2FP.F16.F32.PACK_AB R7, R44, R40 ;  /* 0x000000282c07723e */ /* 0x000fe200000000ff */
[----:B------:R-:W-:Y:S01]  /*f530*/  IMAD R8, R3, UR6, RZ ;  /* 0x0000000603087c24 */ /* 0x000fe2000f8e02ff */
[----:B------:R-:W-:Y:S01]  /*f540*/  LOP3.LUT P0, RZ, R221, 0x3, RZ, 0xc0, !PT ;  /* 0x00000003ddff7812 */ /* 0x000fe2000780c0ff */
[C---:B------:R-:W-:Y:S01]  /*f550*/  IMAD.WIDE.U32 R12, R33.reuse, UR6, R12 ;  /* 0x00000006210c7c25 */ /* 0x040fe2000f8e000c */
[----:B------:R-:W-:Y:S01]  /*f560*/  MOV R152, R152 ;  /* 0x0000009800987202 */ /* 0x000fe20000000f00 */
[----:B------:R0:W-:Y:S01]  /*f570*/  STSM.16.M88.4 [R154], R4 ;  /* 0x000000049a007844 */ /* 0x0001e20000000200 */
[----:B------:R-:W-:Y:S01]  /*f580*/  F2FP.F16.F32.PACK_AB R9, R52, R48 ;  /* 0x000000303409723e */ /* 0x000fe200000000ff */
[----:B------:R-:W-:Y:S01]  /*f590*/  IMAD R33, R33, UR7, R8 ;  /* 0x0000000721217c24 */ /* 0x000fe2000f8e0208 */
[----:B------:R-:W-:Y:S01]  /*f5a0*/  ULDC.64 UR6, c[0x0][0xb50] ;  /* 0x0002d40000067ab9 */ /* 0x000fe20000000a00 */
[----:B------:R-:W-:Y:S01]  /*f5b0*/  IMAD R3, R170, UR5, RZ ;  /* 0x00000005aa037c24 */ /* 0x000fe2000f8e02ff */
[----:B-1----:R-:W-:-:S02]  /*f5c0*/  LEA R26, P3, R12, UR6, 0x2 ;  /* 0x000000060c1a7c11 */ /* 0x002fc4000f8610ff */
[----:B------:R-:W-:Y:S02]  /*f5d0*/  F2FP.F16.F32.PACK_AB R8, R105, R194 ;  /* 0x000000c26908723e */ /* 0x000fe400000000ff */
[----:B------:R-:W-:Y:S01]  /*f5e0*/  F2FP.F16.F32.PACK_AB R10, R109, R195 ;  /* 0x000000c36d0a723e */ /* 0x000fe200000000ff */
[----:B------:R-:W-:Y:S01]  /*f5f0*/  SHFL.IDX PT, R40, R26, RZ, 0x1c1f ;  /* 0x001c1fff1a287589 */ /* 0x000fe200000e0000 */
[----:B------:R-:W-:Y:S02]  /*f600*/  F2FP.F16.F32.PACK_AB R11, R60, R56 ;  /* 0x000000383c0b723e */ /* 0x000fe400000000ff */
[----:B------:R-:W-:Y:S01]  /*f610*/  ISETP.GE.OR P1, PT, R14, R3, P0 ;  /* 0x000000030e00720c */ /* 0x000fe20000726670 */
[----:B------:R-:W-:Y:S01]  /*f620*/  SHFL.IDX PT, R42, R26, 0x1, 0x1c1f ;  /* 0x003c1f001a2a7f89 */ /* 0x000fe200000e0000 */
[----:B------:R-:W-:Y:S01]  /*f630*/  F2FP.F16.F32.PACK_AB R15, R108, R104 ;  /* 0x000000686c0f723e */ /* 0x000fe200000000ff */
[----:B0-----:R-:W-:Y:S01]  /*f640*/  IMAD.IADD R5, R13, 0x1, R33 ;  /* 0x000000010d057824 */ /* 0x001fe200078e0221 */
[----:B------:R-:W-:Y:S01]  /*f650*/  F2FP.F16.F32.PACK_AB R6, R117, R197 ;  /* 0x000000c57506723e */ /* 0x000fe200000000ff */
[----:B------:R-:W-:Y:S01]  /*f660*/  VIADD R4, R14, 0x8 ;  /* 0x000000080e047836 */ /* 0x000fe20000000000 */
[----:B------:R0:W-:Y:S01]  /*f670*/  STSM.16.M88.4 [R152], R8 ;  /* 0x0000000898007844 */ /* 0x0001e20000000200 */
[----:B------:R-:W-:-:S02]  /*f680*/  F2FP.F16.F32.PACK_AB R7, R76, R72 ;  /* 0x000000484c07723e */ /* 0x000fc400000000ff */
[----:B------:R-:W-:Y:S02]  /*f690*/  LEA.HI.X R27, R12, UR7, R5, 0x2, P3 ;  /* 0x000000070c1b7c11 */ /* 0x000fe400098f1405 */
[----:B------:R-:W-:Y:S02]  /*f6a0*/  ISETP.GE.OR P0, PT, R4, R3, P0 ;  /* 0x000000030400720c */ /* 0x000fe40000706670 */
[----:B------:R-:W-:Y:S01]  /*f6b0*/  F2FP.F16.F32.PACK_AB R4, R113, R196 ;  /* 0x000000c47104723e */ /* 0x000fe200000000ff */
[----:B------:R-:W1:Y:S01]  /*f6c0*/  SHFL.IDX PT, R41, R27, RZ, 0x1c1f ;  /* 0x001c1fff1b297589 */ /* 0x000e6200000e0000 */
[----:B------:R-:W-:Y:S02]  /*f6d0*/  F2FP.F16.F32.PACK_AB R5, R68, R64 ;  /* 0x000000404405723e */ /* 0x000fe400000000ff */
[----:B------:R-:W-:Y:S01]  /*f6e0*/  F2FP.F16.F32.PACK_AB R12, R129, R128 ;  /* 0x00000080810c723e */ /* 0x000fe200000000ff */
[----:B------:R2:W3:Y:S01]  /*f6f0*/  SHFL.IDX PT, R43, R27, 0x1, 0x1c1f ;  /* 0x003c1f001b2b7f89 */ /* 0x0004e200000e0000 */
[----:B------:R-:W-:-:S02]  /*f700*/  F2FP.F16.F32.PACK_AB R13, R100, R96 ;  /* 0x00000060640d723e */ /* 0x000fc400000000ff */
[----:B------:R-:W-:Y:S01]  /*f710*/  F2FP.F16.F32.PACK_AB R14, R133, R132 ;  /* 0x00000084850e723e */ /* 0x000fe200000000ff */
[----:B------:R4:W-:Y:S01]  /*f720*/  STSM.16.M88.4 [R169], R4 ;  /* 0x00000004a9007844 */ /* 0x0009e20000000200 */
[----:B0-----:R-:W-:Y:S02]  /*f730*/  F2FP.F16.F32.PACK_AB R8, R121, R198 ;  /* 0x000000c67908723e */ /* 0x001fe400000000ff */
[----:B------:R-:W-:Y:S02]  /*f740*/  F2FP.F16.F32.PACK_AB R9, R84, R80 ;  /* 0x000000505409723e */ /* 0x000fe400000000ff */
[----:B------:R-:W-:Y:S02]  /*f750*/  F2FP.F16.F32.PACK_AB R10, R125, R124 ;  /* 0x0000007c7d0a723e */ /* 0x000fe400000000ff */
[----:B------:R-:W-:Y:S02]  /*f760*/  F2FP.F16.F32.PACK_AB R11, R92, R88 ;  /* 0x000000585c0b723e */ /* 0x000fe400000000ff */
[----:B------:R-:W-:-:S02]  /*f770*/  F2FP.F16.F32.PACK_AB R24, R137, R136 ;  /* 0x000000888918723e */ /* 0x000fc400000000ff */
[----:B------:R-:W-:Y:S01]  /*f780*/  F2FP.F16.F32.PACK_AB R25, R116, R112 ;  /* 0x000000707419723e */ /* 0x000fe200000000ff */
[----:B------:R0:W-:Y:S01]  /*f790*/  STSM.16.M88.4 [R168], R8 ;  /* 0x00000008a8007844 */ /* 0x0001e20000000200 */
[----:B------:R-:W-:Y:S02]  /*f7a0*/  F2FP.F16.F32.PACK_AB R26, R141, R140 ;  /* 0x0000008c8d1a723e */ /* 0x000fe400000000ff */
[----:B--2---:R-:W-:Y:S01]  /*f7b0*/  F2FP.F16.F32.PACK_AB R27, R172, R120 ;  /* 0x00000078ac1b723e */ /* 0x004fe200000000ff */
[----:B------:R-:W-:Y:S01]  /*f7c0*/  STSM.16.M88.4 [R22], R12 ;  /* 0x0000000c16007844 */ /* 0x000fe20000000200 */
[----:B------:R-:W-:Y:S01]  /*f7d0*/  F2FP.F16.F32.PACK_AB R172, R145, R144 ;  /* 0x0000009091ac723e */ /* 0x000fe200000000ff */
[----:B----4-:R-:W2:Y:S02]  /*f7e0*/  @P2 LDC R5, c[0x0][0xbec] ;  /* 0x0002fb00ff052b82 */ /* 0x010ea40000000800 */
[----:B------:R-:W-:Y:S04]  /*f7f0*/  STSM.16.M88.4 [R17], R24 ;  /* 0x0000001811007844 */ /* 0x000fe80000000200 */
[----:B------:R-:W-:Y:S02]  /*f800*/  STSM.16.M88.4 [R19], R172 ;  /* 0x000000ac13007844 */ /* 0x000fe40000000200 */
[----:B------:R-:W-:Y:S08]  /*f810*/  BAR.SYNC.DEFER_BLOCKING 0x1, 0x100 ;  /* 0x0044000000007b1d */ /* 0x000ff00000010000 */
[----:B0-----:R-:W0:Y:S01]  /*f820*/  @P2 LDC R9, c[0x0][0xbf0] ;  /* 0x0002fc00ff092b82 */ /* 0x001e220000000800 */
[----:B------:R-:W-:-:S02]  /*f830*/  UIMAD UR5, UR10, UR8, URZ ;  /* 0x000000080a0572a4 */ /* 0x000fc4000f8e023f */
[----:B------:R-:W-:Y:S02]  /*f840*/  UIMAD.WIDE.U32 UR6, UR11, UR8, URZ ;  /* 0x000000080b0672a5 */ /* 0x000fe4000f8e003f */
[----:B------:R-:W-:-:S03]  /*f850*/  UIMAD UR5, UR11, UR9, UR5 ;  /* 0x000000090b0572a4 */ /* 0x000fc6000f8e0205 */
[----:B------:R-:W-:Y:S01]  /*f860*/  ULDC.64 UR10, c[0x0][0xaf0] ;  /* 0x0002bc00000a7ab9 */ /* 0x000fe20000000a00 */
[----:B-1----:R1:W-:Y:S04]  /*f870*/  @!P1 ST.E desc[UR16][R40.64], R0 ;  /* 0x0000000028009985 */ /* 0x0023e8000c101910 */
[----:B---3--:R3:W-:Y:S01]  /*f880*/  @!P0 ST.E desc[UR16][R42.64], R2 ;  /* 0x000000022a008985 */ /* 0x0087e2000c101910 */
[----:B------:R-:W-:Y:S02]  /*f890*/  UIMAD UR8, UR12, UR10, URZ ;  /* 0x0000000a0c0872a4 */ /* 0x000fe4000f8e023f */
[----:B------:R-:W-:Y:S01]  /*f8a0*/  UIADD3 UR7, UR7, UR5, URZ ;  /* 0x0000000507077290 */ /* 0x000fe2000fffe03f */
[----:B------:R4:W5:Y:S01]  /*f8b0*/  LD.E.128 R32, desc[UR16][R28.64] ;  /* 0x000000101c207980 */ /* 0x000962000c101d00 */
[----:B-1----:R-:W-:-:S03]  /*f8c0*/  IMAD R0, R216, 0x20, R219 ;  /* 0x00000020d8007824 */ /* 0x002fc600078e02db */
[----:B------:R4:W5:Y:S01]  /*f8d0*/  LD.E.128 R36, desc[UR16][R20.64] ;  /* 0x0000001014247980 */ /* 0x000962000c101d00 */
[----:B---3--:R-:W-:Y:S01]  /*f8e0*/  VIADD R2, R0, UR13 ;  /* 0x0000000d00027c36 */ /* 0x008fe20008000000 */
[----:B------:R-:W-:Y:S02]  /*f8f0*/  UIMAD UR5, UR14, UR11, UR8 ;  /* 0x0000000b0e0572a4 */ /* 0x000fe4000f8e0208 */
[----:B------:R-:W5:Y:S01]  /*f900*/  LD.E.128 R96, desc[UR16][R98.64] ;  /* 0x0000001062607980 */ /* 0x000f62000c101d00 */
[----:B--2---:R-:W-:Y:S01]  /*f910*/  @P2 IMAD.HI.U32 R0, R2, R5, RZ ;  /* 0x0000000502002227 */ /* 0x004fe200078e00ff */
[----:B------:R-:W-:Y:S02]  /*f920*/  UIMAD.WIDE.U32 UR6, UR14, UR10, UR6 ;  /* 0x0000000a0e0672a5 */ /* 0x000fe4000f8e0006 */
[----:B------:R-:W5:Y:S01]  /*f930*/  LD.E.128 R100, desc[UR16][R102.64] ;  /* 0x0000001066647980 */ /* 0x000f62000c101d00 */
[----:B------:R-:W-:Y:S01]  /*f940*/  ULDC.64 UR8, c[0x0][0xae0] ;  /* 0x0002b80000087ab9 */ /* 0x000fe20000000a00 */
[----:B------:R-:W-:Y:S01]  /*f950*/  IMAD.MOV.U32 R7, RZ, RZ, R2 ;  /* 0x000000ffff077224 */ /* 0x000fe200078e0002 */
[----:B0-----:R-:W-:Y:S01]  /*f960*/  @P2 SHF.R.U32.HI R7, RZ, R9, R0 ;  /* 0x00000009ff072219 */ /* 0x001fe20000011600 */
[----:B------:R-:W-:Y:S01]  /*f970*/  UIADD3 UR5, UR7, UR5, URZ ;  /* 0x0000000507057290 */ /* 0x000fe2000fffe03f */
[----:B------:R-:W5:Y:S02]  /*f980*/  LD.E.128 R104, desc[UR16][R106.64] ;  /* 0x000000106a687980 */ /* 0x000f64000c101d00 */
[--C-:B------:R-:W-:Y:S01]  /*f990*/  SHF.R.S32.HI R0, RZ, 0x1f, R7.reuse ;  /* 0x0000001fff007819 */ /* 0x100fe20000011407 */
[----:B------:R-:W-:Y:S01]  /*f9a0*/  IMAD.MOV R9, RZ, RZ, -R7 ;  /* 0x000000ffff097224 */ /* 0x000fe200078e0a07 */
[----:B------:R-:W5:Y:S01]  /*f9b0*/  LD.E.128 R108, desc[UR16][R110.64] ;  /* 0x000000106e6c7980 */ /* 0x000f62000c101d00 */
[----:B------:R-:W-:-:S02]  /*f9c0*/  IMAD.U32 R5, RZ, RZ, UR7 ;  /* 0x00000007ff057e24 */ /* 0x000fc4000f8e00ff */
        /* <DEDUP_REMOVED lines=39> */
[----:B0-----:R4:W0:Y:S01]  /*fc40*/  SHFL.IDX PT, R10, R2, RZ, 0x181f ;  /* 0x00181fff020a7589 */ /* 0x00182200000e0000 */
[----:B------:R-:W-:-:S02]  /*fc50*/  PRMT R199, RZ, 0x654, R199 ;  /* 0x00000654ffc77816 */ /* 0x000fc400000000c7 */
[----:B------:R-:W-:Y:S02]  /*fc60*/  ISETP.GE.AND P0, PT, R0, R3, PT ;  /* 0x000000030000720c */ /* 0x000fe40003f06270 */
[----:B------:R4:W1:Y:S01]  /*fc70*/  SHFL.IDX PT, R0, R12, RZ, 0x181f ;  /* 0x00181fff0c007589 */ /* 0x00086200000e0000 */
        /* <DEDUP_REMOVED lines=20> */
.L_x_2406:
[----:B------:R-:W-:Y:S05]  /*fdc0*/  BSYNC B1 ;  /* 0x0000000000017941 */ /* 0x000fea0003800000 */
.L_x_2405:
[----:B-1----:R1:W3:Y:S01]  /*fdd0*/  SHFL.IDX PT, R0, R12, 0x1, 0x181f ;  /* 0x00381f000c007f89 */ /* 0x0022e200000e0000 */
[----:B------:R-:W-:Y:S03]  /*fde0*/  BSSY B1, `(.L_x_2407) ;  /* 0x0000015000017945 */ /* 0x000fe60003800000 */
[----:B0-2---:R1:W0:Y:S01]  /*fdf0*/  SHFL.IDX PT, R10, R2, 0x1, 0x181f ;  /* 0x00381f00020a7f89 */ /* 0x00522200000e0000 */
        /* <DEDUP_REMOVED lines=12> */
[----:B-----5:R2:W-:Y:S01]  /*fec0*/  @!P4 ST.E.128 desc[UR6][R4.64], R36 ;  /* 0x000000240400c985 */ /* 0x0205e2000c101d06 */
[----:B------:R-:W-:-:S02]  /*fed0*/  @!P1 LEA R10, P5, R215, R10, 0x1 ;  /* 0x0000000ad70a9211 */ /* 0x000fc400078a08ff */
[-C--:B------:R-:W-:Y:S01]  /*fee0*/  @!P2 LEA.HI.X R9, R213, R0.reuse, R227, 0x1, P6 ;  /* 0x00000000d509a211 */ /* 0x080fe200030f0ce3 */
[----:B------:R2:W-:Y:S01]  /*fef0*/  @!P3 ST.E.128 desc[UR6][R6.64], R108 ;  /* 0x0000006c0600b985 */ /* 0x0005e2000c101d06 */
[----:B------:R-:W-:-:S03]  /*ff00*/  @!P1 LEA.HI.X R11, R215, R0, R226, 0x1, P5 ;  /* 0x00000000d70b9211 */ /* 0x000fc600028f0ce2 */
[----:B------:R2:W-:Y:S04]  /*ff10*/  @!P2 ST.E.128 desc[UR6][R8.64], R124 ;  /* 0x0000007c0800a985 */ /* 0x0005e8000c101d06 */
[----:B------:R2:W-:Y:S02]  /*ff20*/  @!P1 ST.E.128 desc[UR6][R10.64], R140 ;  /* 0x0000008c0a009985 */ /* 0x0005e4000c101d06 */
.L_x_2408:
[----:B------:R-:W-:Y:S05]  /*ff30*/  BSYNC B1 ;  /* 0x0000000000017941 */ /* 0x000fea0003800000 */
.L_x_2407:
[----:B---3--:R3:W1:Y:S01]  /*ff40*/  SHFL.IDX PT, R0, R12, 0x2, 0x181f ;  /* 0x00581f000c007f89 */ /* 0x00866200000e0000 */
        /* <DEDUP_REMOVED lines=12> */
[----:B-1----:R-:W-:Y:S02]  /*10010*/  @!P3 LEA.HI.X R5, R18, R0, R229, 0x1, P6 ;  /* 0x000000001205b211 */ /* 0x002fe400030f0ce5 */
[----:B------:R-:W-:Y:S02]  /*10020*/  @!P0 LEA R10, P6, R215, R10, 0x1 ;  /* 0x0000000ad70a8211 */ /* 0x000fe400078c08ff */
[-C--:B------:R-:W-:Y:S01]  /*10030*/  @!P2 LEA.HI.X R7, R214, R0.reuse, R228, 0x1, P5 ;  /* 0x00000000d607a211 */ /* 0x080fe200028f0ce4 */
[----:B-----5:R2:W-:Y:S01]  /*10040*/  @!P3 ST.E.128 desc[UR6][R4.64], R96 ;  /* 0x000000600400b985 */ /* 0x0205e2000c101d06 */
[----:B------:R-:W-:-:S02]  /*10050*/  @!P1 LEA.HI.X R9, R213, R0, R227, 0x1, P4 ;  /* 0x00000000d5099211 */ /* 0x000fc400020f0ce3 */
[----:B------:R-:W-:Y:S01]  /*10060*/  @!P0 LEA.HI.X R11, R215, R0, R226, 0x1, P6 ;  /* 0x00000000d70b8211 */ /* 0x000fe200030f0ce2 */
[----:B------:R2:W-:Y:S04]  /*10070*/  @!P2 ST.E.128 desc[UR6][R6.64], R112 ;  /* 0x000000700600a985 */ /* 0x0005e8000c101d06 */
[----:B------:R2:W-:Y:S04]  /*10080*/  @!P1 ST.E.128 desc[UR6][R8.64], R128 ;  /* 0x0000008008009985 */ /* 0x0005e8000c101d06 */
[----:B------:R2:W-:Y:S02]  /*10090*/  @!P0 ST.E.128 desc[UR6][R10.64], R144 ;  /* 0x000000900a008985 */ /* 0x0005e4000c101d06 */
.L_x_2410:
[----:B------:R-:W-:Y:S05]  /*100a0*/  BSYNC B1 ;  /* 0x0000000000017941 */ /* 0x000fea0003800000 */
.L_x_2409:
[----:B-1----:R-:W-:Y:S01]  /*100b0*/  VIADD R0, R14, 0x60 ;  /* 0x000000600e007836 */ /* 0x002fe20000000000 */
[----:B---34-:R-:W3:Y:S04]  /*100c0*/  SHFL.IDX PT, R12, R12, 0x3, 0x181f ;  /* 0x00781f000c0c7f89 */ /* 0x018ee800000e0000 */
[----:B------:R-:W-:Y:S01]  /*100d0*/  ISETP.GE.AND P0, PT, R0, R3, PT ;  /* 0x000000030000720c */ /* 0x000fe20003f06270 */
[----:B--2---:R4:W1:-:S12]  /*100e0*/  SHFL.IDX PT, R8, R2, 0x3, 0x181f ;  /* 0x00781f0002087f89 */ /* 0x00485800000e0000 */
[----:B----4-:R-:W-:Y:S05]  /*100f0*/  @P0 BRA `(.L_x_2411) ;  /* 0x0000000c005c0947 */ /* 0x010fea0003800000 */
[----:B------:R-:W-:Y:S01]  /*10100*/  ULDC UR5, c[0x0][0xac8] ;  /* 0x0002b20000057ab9 */ /* 0x000fe20000000800 */
[----:B------:R-:W-:Y:S01]  /*10110*/  ULDC.64 UR6, c[0x0][0x208] ;  /* 0x0000820000067ab9 */ /* 0x000fe20000000a00 */
[----:B------:R-:W-:Y:S02]  /*10120*/  ISETP.GE.AND P3, PT, R18, UR5, PT ;  /* 0x0000000512007c0c */ /* 0x000fe4000bf66270 */
[----:B------:R-:W-:Y:S02]  /*10130*/  ISETP.GE.AND P4, PT, R214, UR5, PT ;  /* 0x00000005d6007c0c */ /* 0x000fe4000bf86270 */
[----:B------:R-:W-:-:S09]  /*10140*/  ISETP.GE.AND P5, PT, R213, UR5, PT ;  /* 0x00000005d5007c0c */ /* 0x000fd2000bfa6270 */
[-C--:B-1----:R-:W-:Y:S02]  /*10150*/  @!P3 LEA R2, P0, R18, R8.reuse, 0x1 ;  /* 0x000000081202b211 */ /* 0x082fe400078008ff */
[----:B------:R-:W-:Y:S02]  /*10160*/  @!P4 LEA R4, P1, R214, R8, 0x1 ;  /* 0x00000008d604c211 */ /* 0x000fe400078208ff */
[----:B---3--:R-:W-:Y:S02]  /*10170*/  @!P3 LEA.HI.X R3, R18, R12, R229, 0x1, P0 ;  /* 0x0000000c1203b211 */ /* 0x008fe400000f0ce5 */
[----:B------:R-:W-:Y:S02]  /*10180*/  ISETP.GE.AND P0, PT, R215, UR5, PT ;  /* 0x00000005d7007c0c */ /* 0x000fe4000bf06270 */
[----:B------:R-:W-:Y:S01]  /*10190*/  @!P5 LEA R6, P2, R213, R8, 0x1 ;  /* 0x00000008d506d211 */ /* 0x000fe200078408ff */
[----:B-----5:R4:W-:Y:S01]  /*101a0*/  @!P3 ST.E.128 desc[UR6][R2.64], R100 ;  /* 0x000000640200b985 */ /* 0x0209e2000c101d06 */
        /* <DEDUP_REMOVED lines=10> */
.L_x_2404:
        /* <DEDUP_REMOVED lines=14> */
[----:B------:R-:W-:-:S13]  /*10330*/  R2UR UR5, R22 ;  /* 0x00000000160572ca */ /* 0x000fda00000e0000 */
        /* <DEDUP_REMOVED lines=41> */
.L_x_2413:
[----:B------:R-:W-:Y:S05]  /*105d0*/  BSYNC B1 ;  /* 0x0000000000017941 */ /* 0x000fea0003800000 */
.L_x_2412:
[----:B------:R-:W-:Y:S01]  /*105e0*/  R2UR UR12, R22 ;  /* 0x00000000160c72ca */ /* 0x000fe200000e0000 */
[----:B------:R-:W-:Y:S01]  /*105f0*/  ULDC.64 UR10, c[0x0][0xae8] ;  /* 0x0002ba00000a7ab9 */ /* 0x000fe20000000a00 */
[----:B------:R-:W-:Y:S01]  /*10600*/  R2UR UR14, R217 ;  /* 0x00000000d90e72ca */ /* 0x000fe200000e0000 */
[----:B------:R-:W-:Y:S01]  /*10610*/  UIMAD UR5, UR8, UR10, URZ ;  /* 0x0000000a080572a4 */ /* 0x000fe2000f8e023f */
[----:B------:R-:W-:Y:S01]  /*10620*/  R2UR UR13, R218 ;  /* 0x00000000da0d72ca */ /* 0x000fe200000e0000 */
[----:B------:R-:W-:Y:S08]  /*10630*/  BSSY B1, `(.L_x_2414) ;  /* 0x000003e000017945 */ /* 0x000ff00003800000 */
[----:B------:R-:W-:-:S02]  /*10640*/  VIADD R6, R6, UR12 ;  /* 0x0000000c06067c36 */ /* 0x000fc40008000000 */
[----:B------:R-:W-:Y:S02]  /*10650*/  UIMAD.WIDE.U32 UR6, UR14, UR10, URZ ;  /* 0x0000000a0e0672a5 */ /* 0x000fe4000f8e003f */
[----:B------:R-:W-:Y:S01]  /*10660*/  UIMAD UR5, UR14, UR11, UR5 ;  /* 0x0000000b0e0572a4 */ /* 0x000fe2000f8e0205 */
[----:B0-----:R-:W-:Y:S02]  /*10670*/  @P1 IMAD.HI.U32 R0, R6, R9, RZ ;  /* 0x0000000906001227 */ /* 0x001fe400078e00ff */
[----:B------:R-:W-:Y:S01]  /*10680*/  ULDC.64 UR10, c[0x0][0xaf0] ;  /* 0x0002bc00000a7ab9 */ /* 0x000fe20000000a00 */
[----:B------:R-:W-:Y:S01]  /*10690*/  UIADD3 UR7, UR7, UR5, URZ ;  /* 0x0000000507077290 */ /* 0x000fe2000fffe03f */
[----:B--2---:R-:W-:Y:S01]  /*106a0*/  IMAD.MOV.U32 R5, RZ, RZ, R6 ;  /* 0x000000ffff057224 */ /* 0x004fe200078e0006 */
[----:B------:R-:W-:Y:S01]  /*106b0*/  UIMAD UR5, UR9, UR10, URZ ;  /* 0x0000000a090572a4 */ /* 0x000fe2000f8e023f */
[----:B-1----:R-:W-:Y:S01]  /*106c0*/  @P1 SHF.R.U32.HI R5, RZ, R11, R0 ;  /* 0x0000000bff051219 */ /* 0x002fe20000011600 */
[----:B------:R-:W-:-:S02]  /*106d0*/  UIMAD.WIDE.U32 UR6, UR13, UR10, UR6 ;  /* 0x0000000a0d0672a5 */ /* 0x000fc4000f8e0006 */
[----:B------:R-:W-:Y:S01]  /*106e0*/  UIMAD UR5, UR13, UR11, UR5 ;  /* 0x0000000b0d0572a4 */ /* 0x000fe2000f8e0205 */
[--C-:B------:R-:W-:Y:S01]  /*106f0*/  SHF.R.S32.HI R0, RZ, 0x1f, R5.reuse ;  /* 0x0000001fff007819 */ /* 0x100fe20000011405 */
[----:B------:R-:W-:Y:S01]  /*10700*/  IMAD.MOV R7, RZ, RZ, -R5 ;  /* 0x000000ffff077224 */ /* 0x000fe200078e0a05 */
[----:B------:R-:W-:Y:S01]  /*10710*/  ULDC.64 UR8, c[0x0][0xae0] ;  /* 0x0002b80000087ab9 */ /* 0x000fe20000000a00 */
[----:B------:R-:W-:Y:S02]  /*10720*/  UIADD3 UR5, UR7, UR5, URZ ;  /* 0x0000000507057290 */ /* 0x000fe4000fffe03f */
[----:B------:R-:W-:Y:S02]  /*10730*/  IMAD.U32 R3, RZ, RZ, UR7 ;  /* 0x00000007ff037e24 */ /* 0x000fe4000f8e00ff */
[----:B------:R-:W-:Y:S02]  /*10740*/  IMAD R0, R0, UR8, RZ ;  /* 0x0000000800007c24 */ /* 0x000fe4000f8e02ff */
[----:B------:R-:W-:-:S02]  /*10750*/  IMAD R7, R8, R7, R6 ;  /* 0x0000000708077224 */ /* 0x000fc400078e0206 */
        /* <DEDUP_REMOVED lines=9> */
[----:B------:R-:W-:Y:S02]  /*107f0*/  VIADD R6, R219, UR12 ;  /* 0x0000000cdb067c36 */ /* 0x000fe40008000000 */
        /* <DEDUP_REMOVED lines=33> */
.L_x_2415:
[----:B------:R-:W-:Y:S05]  /*10a10*/  BSYNC B1 ;  /* 0x0000000000017941 */ /* 0x000fea0003800000 */
.L_x_2414:
        /* <DEDUP_REMOVED lines=22> */
.L_x_2417:
[----:B------:R-:W-:Y:S05]  /*10b80*/  BSYNC B1 ;  /* 0x0000000000017941 */ /* 0x000fea0003800000 */
.L_x_2416:
        /* <DEDUP_REMOVED lines=22> */
.L_x_2419:
[----:B------:R-:W-:Y:S05]  /*10cf0*/  BSYNC B1 ;  /* 0x0000000000017941 */ /* 0x000fea0003800000 */
.L_x_2418:
        /* <DEDUP_REMOVED lines=23> */
.L_x_2411:
[----:B------:R-:W-:Y:S05]  /*10e70*/  BSYNC B0 ;  /* 0x0000000000007941 */ /* 0x000fea0003800000 */
.L_x_2403:
[----:B------:R-:W-:Y:S02]  /*10e80*/  ULDC UR5, c[0x0][0xc38] ;  /* 0x00030e0000057ab9 */ /* 0x000fe40000000800 */
[----:B------:R-:W-:-:S06]  /*10e90*/  UISETP.GE.AND UP0, UPT, UR4, UR5, UPT ;  /* 0x000000050400728c */ /* 0x000fcc000bf06270 */
[----:B------:R-:W-:-:S13]  /*10ea0*/  PLOP3.LUT P0, PT, PT, PT, UP0, 0x80, 0x0 ;  /* 0x000000000000781c */ /* 0x000fda0003f0f008 */
[----:B------:R-:W-:Y:S05]  /*10eb0*/  @!P0 BRA `(.L_x_2420) ;  /* 0xfffffefc00d08947 */ /* 0x000fea000383ffff */
[----:B------:R-:W-:Y:S05]  /*10ec0*/  EXIT ;  /* 0x000000000000794d */ /* 0x000fea0003800000 */
.L_x_2368:
[----:B------:R-:W-:-:S08]  /*10ed0*/  NOP ;  /* 0x0000000000007918 */ /* 0x000fd00000000000 */
[----:B0-----:R-:W0:-:S00]  /*10ee0*/  USETMAXREG.DEALLOC.CTAPOOL 0x18 ;  /* 0x00000018000079c8 */ /* 0x001e0000080e0500 */
[----:B0-----:R-:W-:-:S06]  /*10ef0*/  LOP3.LUT R0, R0, 0x3, RZ, 0xc0, !PT ;  /* 0x0000000300007812 */ /* 0x001fcc00078ec0ff */
[----:B------:R-:W0:Y:S01]  /*10f00*/  S2UR UR6, SR_CTAID.X ;  /* 0x00000000000679c3 */ /* 0x000e220000002500 */
[----:B------:R-:W-:Y:S01]  /*10f10*/  IMAD.MOV.U32 R18, RZ, RZ, RZ ;  /* 0x000000ffff127224 */ /* 0x000fe200078e00ff */
[----:B------:R-:W1:Y:S02]  /*10f20*/  SHFL.IDX PT, R0, R0, RZ, 0x1f ;  /* 0x00001fff00007589 */ /* 0x000e6400000e0000 */
[----:B-1----:R-:W-:-:S04]  /*10f30*/  ISETP.NE.AND P0, PT, R0, RZ, PT ;  /* 0x000000ff0000720c */ /* 0x002fc80003f05270 */
[----:B------:R-:W0:Y:S01]  /*10f40*/  LDC R0, c[0x0][0xc38] ;  /* 0x00030e00ff007b82 */ /* 0x000e220000000800 */
[----:B------:R-:W-:-:S05]  /*10f50*/  P2R R2, PR, RZ, 0x1 ;  /* 0x00000001ff027803 */ /* 0x000fca0000000000 */
[----:B------:R1:W-:Y:S03]  /*10f60*/  STL [R1+0x20], R2 ;  /* 0x0000200201007387 */ /* 0x0003e60000100800 */
[----:B------:R-:W-:Y:S06]  /*10f70*/  @P0 BAR.ARV 0x4, 0x180 ;  /* 0x0106000000000b1d */ /* 0x000fec0000002000 */
[----:B------:R1:W-:Y:S01]  /*10f80*/  STL [R1+0x1c], RZ ;  /* 0x00001cff01007387 */ /* 0x0003e20000100800 */
[----:B0-----:R-:W-:Y:S01]  /*10f90*/  ISETP.LE.AND P0, PT, R0, UR6, PT ;  /* 0x0000000600007c0c */ /* 0x001fe2000bf03270 */
[----:B------:R-:W-:-:S05]  /*10fa0*/  IMAD.MOV.U32 R0, RZ, RZ, 0x1 ;  /* 0x00000001ff007424 */ /* 0x000fca00078e00ff */
[----:B------:R1:W-:Y:S07]  /*10fb0*/  STL [R1+0x4], R0 ;  /* 0x0000040001007387 */ /* 0x0003ee0000100800 */
[----:B------:R-:W-:Y:S05]  /*10fc0*/  @P0 BRA `(.L_x_2421) ;  /* 0x0000005000500947 */ /* 0x000fea0003800000 */
[----:B------:R-:W0:Y:S01]  /*10fd0*/  S2R R6, SR_TID.X ;  /* 0x0000000000067919 */ /* 0x000e220000002100 */
[----:B------:R-:W2:Y:S01]  /*10fe0*/  S2UR UR5, SR_CgaCtaId ;  /* 0x00000000000579c3 */ /* 0x000ea20000008800 */
[----:B------:R-:W-:Y:S01]  /*10ff0*/  UMOV UR4, 0x400 ;  /* 0x0000040000047882 */ /* 0x000fe20000000000 */
[----:B------:R-:W-:Y:S01]  /*11000*/  IMAD.MOV.U32 R18, RZ, RZ, RZ ;  /* 0x000000ffff127224 */ /* 0x000fe200078e00ff */
[----:B------:R-:W-:Y:S01]  /*11010*/  ULDC UR43, c[0x0][0xc] ;  /* 0x00000300002b7ab9 */ /* 0x000fe20000000800 */
[----:B------:R-:W-:Y:S01]  /*11020*/  ULDC.64 UR38, c[0x0][0x198] ;  /* 0x0000660000267ab9 */ /* 0x000fe20000000a00 */
[----:B--2---:R-:W-:-:S06]  /*11030*/  ULEA UR4, UR5, UR4, 0x18 ;  /* 0x0000000405047291 */ /* 0x004fcc000f8ec03f */
[----:B------:R-:W-:Y:S01]  /*11040*/  IMAD.U32 R17, RZ, RZ, UR4 ;  /* 0x00000004ff117e24 */ /* 0x000fe2000f8e00ff */
[C---:B0-----:R-:W-:Y:S01]  /*11050*/  LOP3.LUT R5, R6.reuse, 0x7f, RZ, 0xc0, !PT ;  /* 0x0000007f06057812 */ /* 0x041fe200078ec0ff */
[----:B-1----:R-:W-:-:S05]  /*11060*/  IMAD.SHL.U32 R0, R6, 0x8, RZ ;  /* 0x0000000806007824 */ /* 0x002fca00078e00ff */
        /* <DEDUP_REMOVED lines=13> */
[----:B------:R1:W-:Y:S04]  /*11140*/  STL [R1+0x4], R2 ;  /* 0x0000040201007387 */ /* 0x0003e80000100800 */
[----:B------:R2:W-:Y:S01]  /*11150*/  STL [R1+0x1c], RZ ;  /* 0x00001cff01007387 */ /* 0x0005e20000100800 */
[----:B0-----:R-:W-:-:S02]  /*11160*/  LOP3.LUT R3, R0, 0x40, RZ, 0xfc, !PT ;  /* 0x0000004000037812 */ /* 0x001fc400078efcff */
[C---:B-1----:R-:W-:Y:S02]  /*11170*/  LOP3.LUT R2, R0.reuse, 0x80, RZ, 0xfc, !PT ;  /* 0x0000008000027812 */ /* 0x042fe400078efcff */
[----:B--2---:R-:W-:-:S07]  /*11180*/  LOP3.LUT R0, R0, 0xc0, RZ, 0xfc, !PT ;  /* 0x000000c000007812 */ /* 0x004fce00078efcff */
.L_x_2522:
        /* <DEDUP_REMOVED lines=14> */
[----:B01-3--:R-:W-:Y:S05]  /*11270*/  @!P0 BRA `(.L_x_2422) ;  /* 0x0000000000208947 */ /* 0x00bfea0003800000 */
        /* <DEDUP_REMOVED lines=8> */
.L_x_2422:
[----:B------:R-:W-:Y:S01]  /*11300*/  ULDC UR9, c[0x0][0xc54] ;  /* 0x0003150000097ab9 */ /* 0x000fe20000000800 */
[----:B------:R-:W-:Y:S01]  /*11310*/  UMOV UR5, UR8 ;  /* 0x0000000800057c82 */ /* 0x000fe20008000000 */
[----:B------:R-:W-:-:S11]  /*11320*/  UISETP.NE.AND UP0, UPT, UR9, 0x1, UPT ;  /* 0x000000010900788c */ /* 0x000fd6000bf05270 */
[----:B------:R-:W-:Y:S02]  /*11330*/  @UP0 ULDC.64 UR10, c[0x0][0xc58] ;  /* 0x00031600000a0ab9 */ /* 0x000fe40000000a00 */
[----:B------:R-:W-:-:S04]  /*11340*/  UIMAD.WIDE.U32 UR6, UR8, UR10, URZ ;  /* 0x0000000a080672a5 */ /* 0x000fc8000f8e003f */
[----:B------:R-:W-:-:S04]  /*11350*/  @UP0 USHF.R.U32.HI UR5, URZ, UR11, UR7 ;  /* 0x0000000b3f050299 */ /* 0x000fc80008011607 */
[----:B------:R-:W-:-:S12]  /*11360*/  UIMAD UR6, UR5, UR9, URZ ;  /* 0x00000009050672a4 */ /* 0x000fd8000f8e023f */
.L_x_2423:
[----:B------:R-:W-:Y:S01]  /*11370*/  ULOP3.LUT UR42, URZ, UR5, URZ, 0x33, !UPT ;  /* 0x000000053f2a7292 */ /* 0x000fe2000f8e333f */
[----:B------:R-:W-:Y:S01]  /*11380*/  BSSY B7, `(.L_x_2424) ;  /* 0x00004bb000077945 */ /* 0x000fe20003800000 */
[----:B------:R-:W-:Y:S01]  /*11390*/  ULDC UR7, c[0x0][0x448] ;  /* 0x0001120000077ab9 */ /* 0x000fe20000000800 */
[----:B------:R-:W-:Y:S01]  /*113a0*/  ULDC UR5, c[0x0][0xc3c] ;  /* 0x00030f0000057ab9 */ /* 0x000fe20000000800 */
[----:B------:R-:W-:Y:S02]  /*113b0*/  UISETP.NE.AND UP1, UPT, UR7, 0x1, UPT ;  /* 0x000000010700788c */ /* 0x000fe4000bf25270 */
[----:B------:R-:W-:Y:S01]  /*113c0*/  UIADD3 UR42, UR42, UR5, URZ ;  /* 0x000000052a2a7290 */ /* 0x000fe2000fffe03f */
[----:B------:R-:W-:Y:S01]  /*113d0*/  ULDC.64 UR10, c[0x0][0x418] ;  /* 0x00010600000a7ab9 */ /* 0x000fe20000000a00 */
[----:B------:R-:W-:Y:S02]  /*113e0*/  UIADD3 UR5, UR8, -UR6, URZ ;  /* 0x8000000608057290 */ /* 0x000fe4000fffe03f */
[----:B------:R-:W-:-:S02]  /*113f0*/  UISETP.NE.U32.AND UP0, UPT, UR10, URZ, UPT ;  /* 0x0000003f0a00728c */ /* 0x000fc4000bf05070 */
[----:B------:R-:W-:Y:S02]  /*11400*/  USHF.L.U32 UR8, UR42, 0x7, URZ ;  /* 0x000000072a087899 */ /* 0x000fe4000800063f */
[----:B------:R-:W-:Y:S01]  /*11410*/  UISETP.NE.AND.EX UP0, UPT, UR11, URZ, UPT, UP0 ;  /* 0x0000003f0b00728c */ /* 0x000fe2000bf05300 */
[----:B------:R-:W-:Y:S01]  /*11420*/  ULDC UR7, c[0x0][0x288] ;  /* 0x0000a20000077ab9 */ /* 0x000fe20000000800 */
[----:B------:R-:W-:Y:S01]  /*11430*/  UIADD3 UR8, UR8, 0x7f, URZ ;  /* 0x0000007f08087890 */ /* 0x000fe2000fffe03f */
[----:B------:R-:W-:Y:S01]  /*11440*/  ULDC UR6, c[0x0][0x424] ;  /* 0x0001090000067ab9 */ /* 0x000fe20000000800 */
[----:B------:R-:W-:Y:S02]  /*11450*/  UIADD3 UR13, -UR7, 0x50, URZ ;  /* 0x00000050070d7890 */ /* 0x000fe4000fffe13f */
[----:B------:R-:W-:Y:S01]  /*11460*/  USEL UR9, UR6, 0x1, UP0 ;  /* 0x0000000106097887 */ /* 0x000fe20008000000 */
[----:B------:R-:W-:Y:S01]  /*11470*/  @UP1 ULDC UR7, c[0x0][0x44c] ;  /* 0x0001130000071ab9 */ /* 0x000fe20000000800 */
[----:B------:R-:W-:Y:S01]  /*11480*/  ULDC UR12, c[0x0][0x2f0] ;  /* 0x0000bc00000c7ab9 */ /* 0x000fe20000000800 */
[----:B------:R-:W-:Y:S01]  /*11490*/  UIMAD.WIDE.U32 UR6, UR8, UR7, URZ ;  /* 0x00000007080672a5 */ /* 0x000fe2000f8e003f */
[----:B------:R-:W-:Y:S01]  /*114a0*/  @UP1 ULDC UR14, c[0x0][0x450] ;  /* 0x00011400000e1ab9 */ /* 0x000fe20000000800 */
[----:B------:R-:W-:-:S02]  /*114b0*/  UIMAD UR13, UR9, UR12, UR13 ;  /* 0x0000000c090d72a4 */ /* 0x000fc4000f8e020d */
[----:B------:R-:W-:Y:S02]  /*114c0*/  @UP1 USHF.R.U32.HI UR8, URZ, UR14, UR7 ;  /* 0x0000000e3f081299 */ /* 0x000fe40008011607 */
[----:B------:R-:W-:Y:S02]  /*114d0*/  UIMAD UR6, UR9, UR12, 0x4f ;  /* 0x0000004f090674a4 */ /* 0x000fe4000f8e020c */
[----:B------:R-:W-:Y:S02]  /*114e0*/  UIADD3 UR8, UR13, UR8, URZ ;  /* 0x000000080d087290 */ /* 0x000fe4000fffe03f */
[----:B------:R-:W-:Y:S02]  /*114f0*/  UIMAD.WIDE UR6, UR6, 0x66666667, URZ ;  /* 0x66666667060678a5 */ /* 0x000fe4000f8e023f */
[----:B------:R-:W-:Y:S02]  /*11500*/  UIMAD.WIDE UR8, UR8, 0x66666667, URZ ;  /* 0x66666667080878a5 */ /* 0x000fe4000f8e023f */
[----:B------:R-:W-:-:S02]  /*11510*/  USHF.R.U32.HI UR12, URZ, 0x1f, UR7 ;  /* 0x0000001f3f0c7899 */ /* 0x000fc40008011607 */
[----:B------:R-:W-:Y:S01]  /*11520*/  USHF.R.U32.HI UR6, URZ, 0x1f, UR9 ;  /* 0x0000001f3f067899 */ /* 0x000fe20008011609 */
[----:B------:R-:W-:Y:S01]  /*11530*/  ULDC UR11, c[0x0][0xc48] ;  /* 0x00031200000b7ab9 */ /* 0x000fe20000000800 */
[----:B------:R-:W-:Y:S02]  /*11540*/  ULEA.HI.SX32 UR12, UR7, UR12, 0x1b ;  /* 0x0000000c070c7291 */ /* 0x000fe4000f8fda3f */
[----:B------:R-:W-:Y:S02]  /*11550*/  ULEA.HI.SX32 UR6, UR9, UR6, 0x1b ;  /* 0x0000000609067291 */ /* 0x000fe4000f8fda3f */
[----:B------:R-:W-:Y:S02]  /*11560*/  UISETP.NE.AND UP0, UPT, UR11, 0x1, UPT ;  /* 0x000000010b00788c */ /* 0x000fe4000bf05270 */
[----:B------:R-:W-:Y:S01]  /*11570*/  UISETP.LT.AND UP1, UPT, UR12, UR6, UPT ;  /* 0x000000060c00728c */ /* 0x000fe2000bf21270 */
[----:B------:R-:W-:-:S03]  /*11580*/  ULDC UR10, c[0x0][0xc54] ;  /* 0x00031500000a7ab9 */ /* 0x000fc60000000800 */
[----:B------:R-:W-:Y:S02]  /*11590*/  USEL UR41, UR12, UR6, UP1 ;  /* 0x000000060c297287 */ /* 0x000fe40008800000 */
[----:B------:R-:W-:-:S03]  /*115a0*/  UIMAD UR10, UR4, UR10, UR5 ;  /* 0x0000000a040a72a4 */ /* 0x000fc6000f8e0205 */
[----:B------:R-:W-:Y:S01]  /*115b0*/  @UP0 ULDC UR4, c[0x0][0xc4c] ;  /* 0x0003130000040ab9 */ /* 0x000fe20000000800 */
[----:B------:R-:W-:Y:S01]  /*115c0*/  ISETP.LT.AND P0, PT, RZ, UR41, PT ;  /* 0x00000029ff007c0c */ /* 0x000fe2000bf01270 */
[----:B------:R-:W-:Y:S01]  /*115d0*/  UIMAD.WIDE.U32 UR4, UR10, UR4, URZ ;  /* 0x000000040a0472a5 */ /* 0x000fe2000f8e003f */
[----:B------:R-:W-:Y:S01]  /*115e0*/  @UP0 ULDC UR7, c[0x0][0xc50] ;  /* 0x0003140000070ab9 */ /* 0x000fe20000000800 */
[----:B------:R-:W-:Y:S02]  /*115f0*/  UMOV UR40, UR10 ;  /* 0x0000000a00287c82 */ /* 0x000fe40008000000 */
[----:B------:R-:W-:-:S04]  /*11600*/  @UP0 USHF.R.U32.HI UR40, URZ, UR7, UR5 ;  /* 0x000000073f280299 */ /* 0x000fc80008011605 */
[----:B------:R-:W-:-:S04]  /*11610*/  UIADD3 UR36, -UR40, URZ, URZ ;  /* 0x0000003f28247290 */ /* 0x000fc8000fffe13f */
[----:B------:R-:W-:Y:S01]  /*11620*/  UIMAD UR36, UR11, UR36, UR10 ;  /* 0x000000240b2472a4 */ /* 0x000fe2000f8e020a */
[----:B------:R-:W-:Y:S11]  /*11630*/  @P0 BRA `(.L_x_2425) ;  /* 0x00000000004c0947 */ /* 0x000ff60003800000 */
        /* <DEDUP_REMOVED lines=19> */
.L_x_2425:
        /* <DEDUP_REMOVED lines=20> */
.L_x_2428:
[----:B------:R-:W-:Y:S05]  /*118b0*/  BSYNC B6 ;  /* 0x0000000000067941 */ /* 0x000fea0003800000 */
.L_x_2427:
        /* <DEDUP_REMOVED lines=20> */
.L_x_2431:
        /* <DEDUP_REMOVED lines=15> */
.L_x_2430:
[----:B------:R-:W-:Y:S05]  /*11af0*/  BSYNC B6 ;  /* 0x0000000000067941 */ /* 0x000fea0003800000 */
.L_x_2429:
        /* <DEDUP_REMOVED lines=13> */
[----:B------:R-:W1:Y:S03]  /*11bd0*/  S2R R0, SR_TID.X ;  /* 0x0000000000007919 */ /* 0x000e660000002100 */
[----:B------:R-:W-:Y:S01]  /*11be0*/  VIADD R19, R19, 0xffffffff ;  /* 0xffffffff13137836 */ /* 0x000fe20000000000 */
[----:B0-----:R-:W0:Y:S02]  /*11bf0*/  LDC.64 R2, c[0x0][0x418] ;  /* 0x00010600ff027b82 */ /* 0x001e240000000a00 */
[----:B0-----:R-:W-:Y:S02]  /*11c00*/  ISETP.NE.U32.AND P0, PT, R2, RZ, PT ;  /* 0x000000ff0200720c */ /* 0x001fe40003f05070 */
[----:B-1----:R-:W-:-:S02]  /*11c10*/  SHF.R.U32.HI R0, RZ, 0x5, R0 ;  /* 0x00000005ff007819 */ /* 0x002fc40000011600 */
[----:B------:R-:W-:Y:S02]  /*11c20*/  ISETP.NE.AND.EX P1, PT, R3, RZ, PT, P0 ;  /* 0x000000ff0300720c */ /* 0x000fe40003f25300 */
[----:B------:R-:W-:Y:S02]  /*11c30*/  LOP3.LUT R0, R0, 0x3, RZ, 0xc0, !PT ;  /* 0x0000000300007812 */ /* 0x000fe400078ec0ff */
[----:B------:R-:W-:Y:S02]  /*11c40*/  P2R R4, PR, RZ, 0x2 ;  /* 0x00000002ff047803 */ /* 0x000fe40000000000 */
[----:B--2---:R-:W-:Y:S01]  /*11c50*/  SHF.R.S32.HI R8, RZ, 0x1f, R7 ;  /* 0x0000001fff087819 */ /* 0x004fe20000011407 */
[----:B------:R0:W-:Y:S01]  /*11c60*/  STL [R1], R7 ;  /* 0x0000000701007387 */ /* 0x0001e20000100800 */
[----:B------:R-:W-:-:S03]  /*11c70*/  SEL R16, R7, RZ, !P1 ;  /* 0x000000ff07107207 */ /* 0x000fc60004800000 */
[----:B------:R0:W-:Y:S04]  /*11c80*/  STL [R1+0x10], R4 ;  /* 0x0000100401007387 */ /* 0x0001e80000100800 */
[----:B------:R0:W-:Y:S01]  /*11c90*/  STL [R1+0x8], R8 ;  /* 0x0000080801007387 */ /* 0x0001e20000100800 */
[----:B------:R-:W-:Y:S05]  /*11ca0*/  BRA.DIV UR4, `(.L_x_2432) ;  /* 0x0000004a04b87947 */ /* 0x000fea000b800000 */
[----:B------:R1:W2:Y:S02]  /*11cb0*/  SHFL.IDX PT, R14, R0, RZ, 0x1f ;  /* 0x00001fff000e7589 */ /* 0x0002a400000e0000 */
.L_x_2537:
        /* <DEDUP_REMOVED lines=8> */
.L_x_2540:
[----:B------:R-:W-:Y:S05]  /*11d40*/  @!P6 BRA `(.L_x_2433) ;  /* 0x00000004002ce947 */ /* 0x000fea0003800000 */
[----:B------:R-:W-:Y:S01]  /*11d50*/  IMAD.MOV.U32 R16, RZ, RZ, R7 ;  /* 0x000000ffff107224 */ /* 0x000fe200078e0007 */
[----:B------:R-:W-:Y:S06]  /*11d60*/  @!P1 BRA `(.L_x_2435) ;  /* 0x0000000000489947 */ /* 0x000fec0003800000 */
[----:B------:R-:W2:Y:S01]  /*11d70*/  LDC R6, c[0x0][0x43c] ;  /* 0x00010f00ff067b82 */ /* 0x000ea20000000800 */
[----:B------:R-:W-:Y:S01]  /*11d80*/  ULDC.64 UR4, c[0x0][0x428] ;  /* 0x00010a0000047ab9 */ /* 0x000fe20000000a00 */
[----:B------:R-:W-:Y:S01]  /*11d90*/  ULDC.64 UR6, c[0x0][0x208] ;  /* 0x0000820000067ab9 */ /* 0x000fe20000000a00 */
[----:B--2---:R-:W-:-:S13]  /*11da0*/  ISETP.NE.AND P0, PT, R6, 0x1, PT ;  /* 0x000000010600780c */ /* 0x004fda0003f05270 */
[----:B0-----:R-:W1:Y:S02]  /*11db0*/  @P0 LDC.64 R4, c[0x0][0x440] ;  /* 0x00011000ff040b82 */ /* 0x001e640000000a00 */
[----:B-1----:R-:W-:-:S04]  /*11dc0*/  @P0 IMAD.HI.U32 R0, R19, R4, RZ ;  /* 0x0000000413000227 */ /* 0x002fc800078e00ff */
[----:B------:R-:W-:Y:S01]  /*11dd0*/  IMAD.MOV.U32 R4, RZ, RZ, R19 ;  /* 0x000000ffff047224 */ /* 0x000fe200078e0013 */
[----:B------:R-:W-:-:S04]  /*11de0*/  @P0 SHF.R.U32.HI R4, RZ, R5, R0 ;  /* 0x00000005ff040219 */ /* 0x000fc80000011600 */
[--C-:B------:R-:W-:Y:S01]  /*11df0*/  SHF.R.S32.HI R5, RZ, 0x1f, R4.reuse ;  /* 0x0000001fff057819 */ /* 0x100fe20000011404 */
[----:B------:R-:W-:-:S04]  /*11e00*/  IMAD.MOV R0, RZ, RZ, -R4 ;  /* 0x000000ffff007224 */ /* 0x000fc800078e0a04 */
[----:B------:R-:W-:Y:S02]  /*11e10*/  IMAD R19, R6, R0, R19 ;  /* 0x0000000006137224 */ /* 0x000fe400078e0213 */
[----:B------:R-:W-:Y:S02]  /*11e20*/  IMAD R0, R8, UR4, RZ ;  /* 0x0000000408007c24 */ /* 0x000fe4000f8e02ff */
[----:B------:R-:W-:-:S04]  /*11e30*/  IMAD.WIDE.U32 R4, R7, UR4, R4 ;  /* 0x0000000407047c25 */ /* 0x000fc8000f8e0004 */
[----:B------:R-:W-:Y:S01]  /*11e40*/  IMAD R0, R7, UR5, R0 ;  /* 0x0000000507007c24 */ /* 0x000fe2000f8e0200 */
[----:B------:R-:W-:-:S03]  /*11e50*/  LEA R2, P0, R4, R2, 0x2 ;  /* 0x0000000204027211 */ /* 0x000fc600078010ff */
[----:B------:R-:W-:-:S05]  /*11e60*/  IMAD.IADD R0, R5, 0x1, R0 ;  /* 0x0000000105007824 */ /* 0x000fca00078e0200 */
[----:B------:R-:W-:-:S05]  /*11e70*/  LEA.HI.X R3, R4, R3, R0, 0x2, P0 ;  /* 0x0000000304037211 */ /* 0x000fca00000f1400 */
[----:B------:R2:W5:Y:S02]  /*11e80*/  LDG.E R16, desc[UR6][R2.64] ;  /* 0x0000000602107981 */ /* 0x000564000c1e1900 */
.L_x_2435:
[----:B--2---:R-:W2:Y:S01]  /*11e90*/  LDL R2, [R1+0x4] ;  /* 0x0000040001027983 */ /* 0x004ea20000100800 */
[----:B-1----:R-:W-:Y:S01]  /*11ea0*/  IMAD R0, R18, 0x8, R17 ;  /* 0x0000000812007824 */ /* 0x002fe200078e0211 */
[----:B--2---:R-:W-:-:S04]  /*11eb0*/  SHF.L.U32 R2, R2, 0x1f, RZ ;  /* 0x0000001f02027819 */ /* 0x004fc800000006ff */
[----:B------:R-:W1:Y:S02]  /*11ec0*/  SYNCS.PHASECHK.TRANS64.TRYWAIT P0, [R0+URZ+0x38840], R2 ;  /* 0x03884002000075a7 */ /* 0x000e64000800017f */
[----:B-1----:R-:W-:Y:S05]  /*11ed0*/  @!P0 BRA `(.L_x_2436) ;  /* 0x00000048006c8947 */ /* 0x002fea0003800000 */
.L_x_2541:
        /* <DEDUP_REMOVED lines=11> */
.L_x_2437:
[----:B------:R-:W-:Y:S01]  /*11f90*/  R2UR UR33, R0 ;  /* 0x00000000002172ca */ /* 0x000fe200000e0000 */
[----:B-1----:R-:W-:Y:S01]  /*11fa0*/  IMAD R0, R18, 0xa000, R17 ;  /* 0x0000a00012007824 */ /* 0x002fe200078e0211 */
[----:B------:R-:W-:Y:S01]  /*11fb0*/  R2UR UR35, R19 ;  /* 0x00000000132372ca */ /* 0x000fe200000e0000 */
[----:B------:R-:W-:Y:S01]  /*11fc0*/  UIADD3 UR4, UP0, UR38, 0x370, URZ ;  /* 0x0000037026047890 */ /* 0x000fe2000ff1e03f */
[----:B-----5:R-:W-:Y:S01]  /*11fd0*/  R2UR UR37, R16 ;  /* 0x00000000102572ca */ /* 0x020fe200000e0000 */
[----:B------:R-:W-:Y:S01]  /*11fe0*/  UMOV UR6, 0x0 ;  /* 0x0000000000067882 */ /* 0x000fe20000000000 */
[----:B------:R-:W-:Y:S01]  /*11ff0*/  R2UR UR8, R0 ;  /* 0x00000000000872ca */ /* 0x000fe200000e0000 */
[----:B------:R-:W-:Y:S01]  /*12000*/  UIADD3.X UR5, URZ, UR39, URZ, UP0, !UPT ;  /* 0x000000273f057290 */ /* 0x000fe200087fe43f */
[----:B------:R-:W-:Y:S01]  /*12010*/  PLOP3.LUT P0, PT, PT, PT, PT, 0x80, 0x0 ;  /* 0x000000000000781c */ /* 0x000fe20003f0f070 */
[----:B------:R-:W-:Y:S01]  /*12020*/  UMOV UR7, 0x14f00000 ;  /* 0x14f0000000077882 */ /* 0x000fe20000000000 */
[----:B------:R-:W-:Y:S01]  /*12030*/  UMOV UR34, URZ ;  /* 0x0000003f00227c82 */ /* 0x000fe20008000000 */
[----:B------:R-:W-:Y:S01]  /*12040*/  UMOV UR26, 0x40 ;  /* 0x00000040001a7882 */ /* 0x000fe20000000000 */
[----:B------:R-:W-:Y:S01]  /*12050*/  P2R R0, PR, RZ, 0x1 ;  /* 0x00000001ff007803 */ /* 0x000fe20000000000 */
[----:B------:R-:W-:-:S02]  /*12060*/  UIADD3 UR33, UR33, 0x38830, URZ ;  /* 0x0003883021217890 */ /* 0x000fc4000fffe03f */
[----:B------:R-:W-:Y:S01]  /*12070*/  UIMAD UR35, UR35, 0x50, URZ ;  /* 0x00000050232378a4 */ /* 0x000fe2000f8e023f */
[----:B------:R-:W-:Y:S01]  /*12080*/  UMOV UR28, UR36 ;  /* 0x00000024001c7c82 */ /* 0x000fe20008000000 */
[----:B------:R-:W-:Y:S02]  /*12090*/  UMOV UR29, UR37 ;  /* 0x00000025001d7c82 */ /* 0x000fe40008000000 */
[----:B------:R-:W-:Y:S01]  /*120a0*/  UIADD3 UR32, UR8, 0x24400, URZ ;  /* 0x0002440008207890 */ /* 0x000fe2000fffe03f */
[----:B------:R2:W-:Y:S01]  /*120b0*/  STL [R1+0xc], R0 ;  /* 0x00000c0001007387 */ /* 0x0005e20000100800 */
[----:B------:R-:W-:Y:S02]  /*120c0*/  UIADD3 UR24, UR8, 0x26c00, URZ ;  /* 0x00026c0008187890 */ /* 0x000fe4000fffe03f */
[----:B------:R-:W-:Y:S02]  /*120d0*/  UIADD3 UR16, UR8, 0x29400, URZ ;  /* 0x0002940008107890 */ /* 0x000fe4000fffe03f */
[----:B------:R-:W-:Y:S01]  /*120e0*/  UIADD3 UR8, UR8, 0x2bc00, URZ ;  /* 0x0002bc0008087890 */ /* 0x000fe2000fffe03f */
[----:B------:R-:W-:Y:S01]  /*120f0*/  UMOV UR25, UR33 ;  /* 0x0000002100197c82 */ /* 0x000fe20008000000 */
[----:B------:R-:W-:Y:S01]  /*12100*/  UMOV UR27, UR35 ;  /* 0x00000023001b7c82 */ /* 0x000fe20008000000 */
[----:B------:R-:W-:Y:S01]  /*12110*/  UMOV UR18, 0x80 ;  /* 0x0000008000127882 */ /* 0x000fe20000000000 */
[----:B------:R-:W-:Y:S01]  /*12120*/  UMOV UR20, UR36 ;  /* 0x0000002400147c82 */ /* 0x000fe20008000000 */
[----:B------:R2:W-:Y:S01]  /*12130*/  UTMALDG.4D [UR32], [UR4], desc[UR6] ;  /* 0x00000620040075b4 */ /* 0x0005e20008019000 */
[----:B------:R-:W-:Y:S01]  /*12140*/  UMOV UR21, UR37 ;  /* 0x0000002500157c82 */ /* 0x000fe20008000000 */
[----:B------:R-:W-:Y:S01]  /*12150*/  UMOV UR17, UR33 ;  /* 0x0000002100117c82 */ /* 0x000fe20008000000 */
[----:B------:R-:W-:Y:S01]  /*12160*/  UMOV UR19, UR35 ;  /* 0x0000002300137c82 */ /* 0x000fe20008000000 */
[----:B------:R-:W-:Y:S01]  /*12170*/  UMOV UR10, 0xc0 ;  /* 0x000000c0000a7882 */ /* 0x000fe20000000000 */
[----:B------:R-:W-:Y:S01]  /*12180*/  UMOV UR12, UR36 ;  /* 0x00000024000c7c82 */ /* 0x000fe20008000000 */
[----:B------:R-:W-:Y:S01]  /*12190*/  UMOV UR13, UR37 ;  /* 0x00000025000d7c82 */ /* 0x000fe20008000000 */
[----:B------:R-:W-:Y:S01]  /*121a0*/  UMOV UR9, UR33 ;  /* 0x0000002100097c82 */ /* 0x000fe20008000000 */
[----:B------:R2:W-:Y:S01]  /*121b0*/  UTMALDG.4D [UR24], [UR4], desc[UR6] ;  /* 0x00000618040075b4 */ /* 0x0005e20008019000 */
[----:B------:R-:W-:Y:S01]  /*121c0*/  UMOV UR11, UR35 ;  /* 0x00000023000b7c82 */ /* 0x000fe20008000000 */
[----:B------:R2:W-:Y:S01]  /*121d0*/  UTMALDG.4D [UR16], [UR4], desc[UR6] ;  /* 0x00000610040075b4 */ /* 0x0005e20008019000 */
[----:B------:R2:W-:Y:S02]  /*121e0*/  UTMALDG.4D [UR8], [UR4], desc[UR6] ;  /* 0x00000608040075b4 */ /* 0x0005e40008019000 */
[----:B--2---:R-:W-:Y:S01]  /*121f0*/  NOP ;  /* 0x0000000000007918 */ /* 0x004fe20000000000 */
.L_x_2433:
[----:B-1----:R-:W-:Y:S01]  /*12200*/  VIADD R0, R17, 0x14400 ;  /* 0x0001440011007836 */ /* 0x002fe20000000000 */
        /* <DEDUP_REMOVED lines=21> */
.L_x_2439:
[----:B------:R-:W-:Y:S05]  /*12360*/  BSYNC B6 ;  /* 0x0000000000067941 */ /* 0x000fea0003800000 */
.L_x_2438:
[----:B0-----:R-:W0:Y:S01]  /*12370*/  LDC R7, c[0x0][0x448] ;  /* 0x00011200ff077b82 */ /* 0x001e220000000800 */
[----:B------:R-:W1:Y:S01]  /*12380*/  S2R R0, SR_TID.X ;  /* 0x0000000000007919 */ /* 0x000e620000002100 */
[----:B------:R-:W-:Y:S01]  /*12390*/  USHF.R.S32.HI UR4, URZ, 0x1f, UR36 ;  /* 0x0000001f3f047899 */ /* 0x000fe20008011424 */
[----:B------:R-:W-:Y:S01]  /*123a0*/  ULDC.64 UR8, c[0x0][0x2d8] ;  /* 0x0000b60000087ab9 */ /* 0x000fe20000000a00 */
[----:B------:R-:W2:Y:S02]  /*123b0*/  S2R R2, SR_TID.X ;  /* 0x0000000000027919 */ /* 0x000ea40000002100 */
[----:B------:R-:W-:Y:S02]  /*123c0*/  UIMAD UR6, UR4, UR8, URZ ;  /* 0x00000008040672a4 */ /* 0x000fe4000f8e023f */
[----:B------:R-:W-:Y:S01]  /*123d0*/  UIMAD.WIDE.U32 UR4, UR36, UR8, URZ ;  /* 0x00000008240472a5 */ /* 0x000fe2000f8e003f */
[----:B------:R-:W3:Y:S01]  /*123e0*/  S2R R10, SR_TID.X ;  /* 0x00000000000a7919 */ /* 0x000ee20000002100 */
[----:B------:R-:W-:-:S02]  /*123f0*/  UIMAD UR6, UR36, UR9, UR6 ;  /* 0x00000009240672a4 */ /* 0x000fc4000f8e0206 */
[----:B------:R-:W-:Y:S01]  /*12400*/  USHF.R.S32.HI UR7, URZ, 0x1f, UR40 ;  /* 0x0000001f3f077899 */ /* 0x000fe20008011428 */
[----:B------:R-:W4:Y:S01]  /*12410*/  S2R R8, SR_TID.X ;  /* 0x0000000000087919 */ /* 0x000f220000002100 */
[----:B------:R-:W-:Y:S01]  /*12420*/  UIADD3 UR5, UR5, UR6, URZ ;  /* 0x0000000605057290 */ /* 0x000fe2000fffe03f */
[----:B------:R-:W-:-:S03]  /*12430*/  ULDC.64 UR8, c[0x0][0x2e0] ;  /* 0x0000b80000087ab9 */ /* 0x000fc60000000a00 */
[----:B------:R-:W-:Y:S02]  /*12440*/  UIMAD.WIDE.U32 UR4, UR40, UR8, UR4 ;  /* 0x00000008280472a5 */ /* 0x000fe4000f8e0004 */
[----:B------:R-:W-:Y:S01]  /*12450*/  UIMAD UR6, UR7, UR8, URZ ;  /* 0x00000008070672a4 */ /* 0x000fe2000f8e023f */
[----:B0-----:R-:W-:-:S03]  /*12460*/  ISETP.NE.AND P0, PT, R7, 0x1, PT ;  /* 0x000000010700780c */ /* 0x001fc60003f05270 */
[----:B------:R-:W-:Y:S01]  /*12470*/  UIMAD UR6, UR40, UR9, UR6 ;  /* 0x00000009280672a4 */ /* 0x000fe2000f8e0206 */
[----:B------:R-:W-:-:S03]  /*12480*/  IMAD.U32 R5, RZ, RZ, UR5 ;  /* 0x00000005ff057e24 */ /* 0x000fc6000f8e00ff */
[----:B------:R-:W-:Y:S01]  /*12490*/  UIADD3 UR6, UR5, UR6, URZ ;  /* 0x0000000605067290 */ /* 0x000fe2000fffe03f */
[----:B-1----:R-:W-:-:S05]  /*124a0*/  IMAD.SHL.U32 R4, R0, 0x10, RZ ;  /* 0x0000001000047824 */ /* 0x002fca00078e00ff */
[----:B------:R-:W0:Y:S01]  /*124b0*/  @P0 LDC R3, c[0x0][0x44c] ;  /* 0x00011300ff030b82 */ /* 0x000e220000000800 */
[----:B--2---:R-:W-:Y:S01]  /*124c0*/  LOP3.LUT R2, R2, 0x7f, RZ, 0xc0, !PT ;  /* 0x0000007f02027812 */ /* 0x004fe200078ec0ff */
[----:B---3--:R-:W-:-:S03]  /*124d0*/  IMAD.SHL.U32 R10, R10, 0x8, RZ ;  /* 0x000000080a0a7824 */ /* 0x008fc600078e00ff */
[----:B------:R-:W-:-:S03]  /*124e0*/  SHF.R.U32.HI R2, RZ, 0x3, R2 ;  /* 0x00000003ff027819 */ /* 0x000fc60000011602 */
[----:B------:R-:W1:Y:S01]  /*124f0*/  @P0 LDC R0, c[0x0][0x450] ;  /* 0x00011400ff000b82 */ /* 0x000e620000000800 */
[----:B------:R-:W-:Y:S01]  /*12500*/  LOP3.LUT R4, R2, 0x70, R4, 0xf8, !PT ;  /* 0x0000007002047812 */ /* 0x000fe200078ef804 */
[----:B------:R-:W-:Y:S01]  /*12510*/  IMAD.U32 R2, RZ, RZ, UR42 ;  /* 0x0000002aff027e24 */ /* 0x000fe2000f8e00ff */
[----:B------:R-:W-:Y:S01]  /*12520*/  LOP3.LUT R10, R10, 0x38, RZ, 0xc0, !PT ;  /* 0x000000380a0a7812 */ /* 0x000fe200078ec0ff */
[----:B----4-:R-:W-:Y:S02]  /*12530*/  IMAD.SHL.U32 R9, R8, 0x8, RZ ;  /* 0x0000000808097824 */ /* 0x010fe400078e00ff */
[----:B------:R-:W-:Y:S01]  /*12540*/  IMAD R2, R2, 0x80, R4 ;  /* 0x0000008002027824 */ /* 0x000fe200078e0204 */
[C---:B------:R-:W-:Y:S01]  /*12550*/  LOP3.LUT R12, R10.reuse, 0x40, RZ, 0xfc, !PT ;  /* 0x000000400a0c7812 */ /* 0x040fe200078efcff */
[----:B------:R-:W-:Y:S01]  /*12560*/  IMAD.U32 R4, RZ, RZ, UR4 ;  /* 0x00000004ff047e24 */ /* 0x000fe2000f8e00ff */
[----:B------:R-:W-:Y:S01]  /*12570*/  ULDC.64 UR4, c[0x0][0x2d0] ;  /* 0x0000b40000047ab9 */ /* 0x000fe20000000a00 */
[----:B------:R-:W-:Y:S01]  /*12580*/  IMAD.MOV.U32 R6, RZ, RZ, R2 ;  /* 0x000000ffff067224 */ /* 0x000fe200078e0002 */
[----:B------:R-:W-:-:S02]  /*12590*/  LOP3.LUT R11, R10, 0x80, RZ, 0xfc, !PT ;  /* 0x000000800a0b7812 */ /* 0x000fc400078efcff */
        /* <DEDUP_REMOVED lines=18> */
[----:B------:R-:W-:-:S03]  /*126c0*/  ULDC.64 UR4, c[0x0][0x280] ;  /* 0x0000a00000047ab9 */ /* 0x000fc60000000a00 */
[----:B------:R-:W-:Y:S01]  /*126d0*/  IMAD.IADD R3, R3, 0x1, R4 ;  /* 0x0000000103037824 */ /* 0x000fe200078e0204 */
[----:B------:R-:W-:Y:S01]  /*126e0*/  LEA R4, P0, R2, UR4, 0x1 ;  /* 0x0000000402047c11 */ /* 0x000fe2000f8008ff */
[----:B------:R-:W-:Y:S02]  /*126f0*/  ULDC UR4, c[0x0][0x2b8] ;  /* 0x0000ae0000047ab9 */ /* 0x000fe40000000800 */
[----:B------:R-:W-:Y:S02]  /*12700*/  ISETP.GE.AND P3, PT, R10, UR4, PT ;  /* 0x000000040a007c0c */ /* 0x000fe4000bf66270 */
[----:B------:R-:W-:Y:S02]  /*12710*/  LOP3.LUT R10, R8, 0x7f, RZ, 0xc0, !PT ;  /* 0x0000007f080a7812 */ /* 0x000fe400078ec0ff */
[----:B------:R0:W5:Y:S01]  /*12720*/  LDL R8, [R1+0x14] ;  /* 0x0000140001087983 */ /* 0x0001620000100800 */
[----:B------:R-:W-:Y:S02]  /*12730*/  LEA.HI.X R3, R2, UR5, R3, 0x1, P0 ;  /* 0x0000000502037c11 */ /* 0x000fe400080f0c03 */
[----:B------:R-:W-:-:S02]  /*12740*/  ISETP.GE.AND P0, PT, R9, UR4, PT ;  /* 0x0000000409007c0c */ /* 0x000fc4000bf06270 */
[----:B------:R-:W-:Y:S02]  /*12750*/  ISETP.GE.AND P1, PT, R12, UR4, PT ;  /* 0x000000040c007c0c */ /* 0x000fe4000bf26270 */
[----:B------:R-:W-:Y:S01]  /*12760*/  ISETP.GE.AND P2, PT, R11, UR4, PT ;  /* 0x000000040b007c0c */ /* 0x000fe2000bf46270 */
[----:B------:R-:W-:Y:S01]  /*12770*/  UMOV UR4, 0xffffffff ;  /* 0xffffffff00047882 */ /* 0x000fe20000000000 */
[----:B------:R-:W-:Y:S02]  /*12780*/  SHF.R.U32.HI R10, RZ, 0x3, R10 ;  /* 0x00000003ff0a7819 */ /* 0x000fe4000001160a */
[----:B0-----:R-:W-:Y:S09]  /*12790*/  BRA.DIV UR4, `(.L_x_2440) ;  /* 0x0000004204507947 */ /* 0x001ff2000b800000 */
[----:B------:R-:W0:Y:S01]  /*127a0*/  SHFL.IDX PT, R6, R4, RZ, 0x181f ;  /* 0x00181fff04067589 */ /* 0x000e2200000e0000 */
[----:B------:R-:W-:Y:S01]  /*127b0*/  IMAD.U32 R0, RZ, RZ, UR42 ;  /* 0x0000002aff007e24 */ /* 0x000fe2000f8e00ff */
[----:B------:R-:W-:Y:S01]  /*127c0*/  ULDC UR4, c[0x0][0x288] ;  /* 0x0000a20000047ab9 */ /* 0x000fe20000000800 */
[----:B------:R-:W-:Y:S01]  /*127d0*/  ULDC.64 UR6, c[0x0][0x208] ;  /* 0x0000820000067ab9 */ /* 0x000fe20000000a00 */
[----:B------:R-:W1:Y:S01]  /*127e0*/  SHFL.IDX PT, R5, R3, RZ, 0x181f ;  /* 0x00181fff03057589 */ /* 0x000e6200000e0000 */
[----:B------:R-:W-:Y:S02]  /*127f0*/  IMAD R2, R7, UR4, RZ ;  /* 0x0000000407027c24 */ /* 0x000fe4000f8e02ff */
[----:B------:R-:W-:-:S05]  /*12800*/  IMAD R0, R0, 0x80, R10 ;  /* 0x0000008000007824 */ /* 0x000fca00078e020a */
[----:B------:R-:W-:-:S13]  /*12810*/  ISETP.GE.AND P4, PT, R0, R2, PT ;  /* 0x000000020000720c */ /* 0x000fda0003f86270 */
[----:B0-----:R-:W-:-:S05]  /*12820*/  @!P4 LEA R6, P5, R9, R6, 0x1 ;  /* 0x000000060906c211 */ /* 0x001fca00078a08ff */
[----:B-1----:R-:W-:-:S04]  /*12830*/  @!P4 IMAD.X R5, RZ, RZ, R5, P5 ;  /* 0x000000ffff05c224 */ /* 0x002fc800028e0605 */
[----:B------:R-:W-:Y:S02]  /*12840*/  @!P4 IMAD.MOV.U32 R7, RZ, RZ, R5 ;  /* 0x000000ffff07c224 */ /* 0x000fe400078e0005 */
[----:B------:R-:W-:-:S03]  /*12850*/  VIADD R5, R0, 0x10 ;  /* 0x0000001000057836 */ /* 0x000fc60000000000 */
        /* <DEDUP_REMOVED lines=72> */
.L_x_2558:
        /* <DEDUP_REMOVED lines=14> */
.L_x_2442:
[----:B------:R-:W-:Y:S05]  /*12dc0*/  BSYNC B0 ;  /* 0x0000000000007941 */ /* 0x000fea0003800000 */
.L_x_2441:
[----:B------:R-:W-:Y:S01]  /*12dd0*/  NOP ;  /* 0x0000000000007918 */ /* 0x000fe20000000000 */
[----:B------:R-:W-:Y:S01]  /*12de0*/  PLOP3.LUT P0, PT, PT, PT, PT, 0x80, 0x0 ;  /* 0x000000000000781c */ /* 0x000fe20003f0f070 */
[----:B0-----:R-:W-:-:S12]  /*12df0*/  VIADD R6, R17, 0x38800 ;  /* 0x0003880011067836 */ /* 0x001fd80000000000 */
.L_x_2443:
[----:B------:R-:W-:Y:S02]  /*12e00*/  PLOP3.LUT P1, PT, P1, P0, PT, 0xa2, 0x0 ;  /* 0x000000000000781c */ /* 0x000fe40000f21472 */
[----:B------:R-:W-:-:S08]  /*12e10*/  @P0 R2UR P1, UR4, R17 ;  /* 0x00000000110402ca */ /* 0x000fd00000020000 */
[----:B------:R-:W-:-:S05]  /*12e20*/  @P0 PLOP3.LUT P0, PT, P1, PT, PT, 0x80, 0x0 ;  /* 0x000000000000081c */ /* 0x000fca0000f0f070 */
[----:B------:R-:W-:Y:S01]  /*12e30*/  @!P1 SYNCS.ARRIVE.TRANS64.RED.A0T1 RZ, [UR4+0x38800], RZ ;  /* 0x038800ffffff99a7 */ /* 0x000fe20008200404 */
[----:B------:R-:W-:Y:S07]  /*12e40*/  @!P1 ARRIVES.LDGSTSBAR.64.TRANSCNT [UR4+0x38800] ;  /* 0x03880000ff0099b0 */ /* 0x000fee0008000a84 */
[----:B------:R-:W-:Y:S05]  /*12e50*/  @P0 BRA.U.ANY `(.L_x_2443) ;  /* 0xfffffffd00e80947 */ /* 0x000fea000393ffff */
[----:B---3--:R-:W3:Y:S02]  /*12e60*/  LDL.LU R2, [R1+0x1c] ;  /* 0x00001c0001027983 */ /* 0x008ee40000300800 */
[----:B---3--:R-:W-:-:S05]  /*12e70*/  VIADD R2, R2, 0x1 ;  /* 0x0000000102027836 */ /* 0x008fca0000000000 */
        /* <DEDUP_REMOVED lines=8> */
[----:B------:R-:W3:Y:S03]  /*12f00*/  SYNCS.PHASECHK.TRANS64.TRYWAIT P0, [R17+URZ+0x38820], R0 ;  /* 0x03882000110075a7 */ /* 0x000ee6000800017f */
[----:B0--3--:R-:W-:Y:S05]  /*12f10*/  @!P0 BRA `(.L_x_2445) ;  /* 0x0000004400548947 */ /* 0x009fea0003800000 */
.L_x_2559:
[----:B------:R-:W-:Y:S05]  /*12f20*/  BSYNC B0 ;  /* 0x0000000000007941 */ /* 0x000fea0003800000 */
.L_x_2444:
[----:B------:R-:W-:-:S06]  /*12f30*/  UISETP.GE.AND UP0, UPT, UR41, 0x2, UPT ;  /* 0x000000022900788c */ /* 0x000fcc000bf06270 */
[----:B------:R-:W-:-:S13]  /*12f40*/  PLOP3.LUT P0, PT, PT, PT, UP0, 0x80, 0x0 ;  /* 0x000000000000781c */ /* 0x000fda0003f0f008 */
[----:B------:R-:W-:Y:S05]  /*12f50*/  @!P0 BRA `(.L_x_2446) ;  /* 0x0000002800288947 */ /* 0x000fea0003800000 */
[----:B------:R-:W-:Y:S02]  /*12f60*/  ULOP3.LUT UR4, UR41, 0x1, URZ, 0xc0, !UPT ;  /* 0x0000000129047892 */ /* 0x000fe4000f8ec03f */
[----:B------:R-:W-:Y:S02]  /*12f70*/  IMAD.U32 R7, RZ, RZ, UR41 ;  /* 0x00000029ff077e24 */ /* 0x000fe4000f8e00ff */
[----:B------:R-:W-:Y:S02]  /*12f80*/  UISETP.NE.U32.AND UP0, UPT, UR4, 0x1, UPT ;  /* 0x000000010400788c */ /* 0x000fe4000bf05070 */
[----:B------:R-:W-:-:S04]  /*12f90*/  VIADD R7, R7, 0xfffffffe ;  /* 0xfffffffe07077836 */ /* 0x000fc80000000000 */
[----:B0-----:R-:W-:Y:S01]  /*12fa0*/  IMAD.MOV.U32 R0, RZ, RZ, R7 ;  /* 0x000000ffff007224 */ /* 0x001fe200078e0007 */
[----:B------:R-:W-:-:S13]  /*12fb0*/  PLOP3.LUT P0, PT, PT, PT, UP0, 0x80, 0x0 ;  /* 0x000000000000781c */ /* 0x000fda0003f0f008 */
[----:B------:R-:W-:Y:S05]  /*12fc0*/  @!P0 BRA `(.L_x_2447) ;  /* 0x0000000c00588947 */ /* 0x000fea0003800000 */
[----:B--2---:R-:W2:Y:S04]  /*12fd0*/  LDL R3, [R1+0xc] ;  /* 0x00000c0001037983 */ /* 0x004ea80000100800 */
[----:B------:R-:W3:Y:S01]  /*12fe0*/  LDL R2, [R1+0x4] ;  /* 0x0000040001027983 */ /* 0x000ee20000100800 */
        /* <DEDUP_REMOVED lines=9> */
[----:B------:R-:W-:Y:S02]  /*13080*/  IMAD.MOV.U32 R4, RZ, RZ, R16 ;  /* 0x000000ffff047224 */ /* 0x000fe400078e0010 */
[----:B------:R-:W-:Y:S01]  /*13090*/  IMAD.MOV.U32 R8, RZ, RZ, R7 ;  /* 0x000000ffff087224 */ /* 0x000fe200078e0007 */
[----:B--2---:R-:W-:-:S13]  /*130a0*/  ISETP.NE.AND P1, PT, R2, RZ, PT ;  /* 0x000000ff0200720c */ /* 0x004fda0003f25270 */
[----:B------:R-:W-:Y:S05]  /*130b0*/  @!P1 BRA `(.L_x_2450) ;  /* 0x0000000000549947 */ /* 0x000fea0003800000 */
[----:B------:R-:W2:Y:S01]  /*130c0*/  LDL R10, [R1+0x8] ;  /* 0x00000800010a7983 */ /* 0x000ea20000100800 */
[----:B-1----:R-:W0:Y:S03]  /*130d0*/  LDC R5, c[0x0][0x43c] ;  /* 0x00010f00ff057b82 */ /* 0x002e260000000800 */
[----:B------:R-:W3:Y:S01]  /*130e0*/  LDL R11, [R1] ;  /* 0x00000000010b7983 */ /* 0x000ee20000100800 */
[----:B------:R-:W-:Y:S01]  /*130f0*/  IMAD.MOV.U32 R4, RZ, RZ, R7 ;  /* 0x000000ffff047224 */ /* 0x000fe200078e0007 */
[----:B------:R-:W-:Y:S01]  /*13100*/  ULDC.64 UR4, c[0x0][0x428] ;  /* 0x00010a0000047ab9 */ /* 0x000fe20000000a00 */
[----:B------:R-:W-:Y:S01]  /*13110*/  ULDC.64 UR6, c[0x0][0x208] ;  /* 0x0000820000067ab9 */ /* 0x000fe20000000a00 */
[----:B0-----:R-:W-:-:S13]  /*13120*/  ISETP.NE.AND P0, PT, R5, 0x1, PT ;  /* 0x000000010500780c */ /* 0x001fda0003f05270 */
[----:B------:R-:W0:Y:S02]  /*13130*/  @P0 LDC.64 R2, c[0x0][0x440] ;  /* 0x00011000ff020b82 */ /* 0x000e240000000a00 */
[----:B0-----:R-:W-:-:S05]  /*13140*/  @P0 IMAD.HI.U32 R2, R7, R2, RZ ;  /* 0x0000000207020227 */ /* 0x001fca00078e00ff */
[----:B------:R-:W-:Y:S02]  /*13150*/  @P0 SHF.R.U32.HI R4, RZ, R3, R2 ;  /* 0x00000003ff040219 */ /* 0x000fe40000011602 */
[----:B------:R-:W0:Y:S03]  /*13160*/  LDC.64 R2, c[0x0][0x418] ;  /* 0x00010600ff027b82 */ /* 0x000e260000000a00 */
[----:B------:R-:W-:-:S04]  /*13170*/  IMAD.MOV R8, RZ, RZ, -R4 ;  /* 0x000000ffff087224 */ /* 0x000fc800078e0a04 */
[----:B------:R-:W-:Y:S01]  /*13180*/  IMAD R8, R5, R8, R7 ;  /* 0x0000000805087224 */ /* 0x000fe200078e0207 */
[----:B------:R-:W-:Y:S01]  /*13190*/  SHF.R.S32.HI R5, RZ, 0x1f, R4 ;  /* 0x0000001fff057819 */ /* 0x000fe20000011404 */
[----:B--2---:R-:W-:-:S04]  /*131a0*/  IMAD R10, R10, UR4, RZ ;  /* 0x000000040a0a7c24 */ /* 0x004fc8000f8e02ff */
[C---:B---3--:R-:W-:Y:S02]  /*131b0*/  IMAD R10, R11.reuse, UR5, R10 ;  /* 0x000000050b0a7c24 */ /* 0x048fe4000f8e020a */
[----:B------:R-:W-:-:S04]  /*131c0*/  IMAD.WIDE.U32 R4, R11, UR4, R4 ;  /* 0x000000040b047c25 */ /* 0x000fc8000f8e0004 */
[----:B------:R-:W-:Y:S01]  /*131d0*/  IMAD.IADD R5, R10, 0x1, R5 ;  /* 0x000000010a057824 */ /* 0x000fe200078e0205 */
[----:B0-----:R-:W-:-:S04]  /*131e0*/  LEA R2, P0, R4, R2, 0x2 ;  /* 0x0000000204027211 */ /* 0x001fc800078010ff */
[----:B------:R-:W-:-:S05]  /*131f0*/  LEA.HI.X R3, R4, R3, R5, 0x2, P0 ;  /* 0x0000000304037211 */ /* 0x000fca00000f1405 */
[----:B------:R0:W5:Y:S04]  /*13200*/  LDG.E R4, desc[UR6][R2.64] ;  /* 0x0000000602047981 */ /* 0x000168000c1e1900 */
.L_x_2450:
[----:B0-----:R-:W-:Y:S01]  /*13210*/  IMAD R2, R0, 0x8, R17 ;  /* 0x0000000800027824 */ /* 0x001fe200078e0211 */
[----:B------:R-:W-:Y:S01]  /*13220*/  SHF.L.U32 R3, R9, 0x1f, RZ ;  /* 0x0000001f09037819 */ /* 0x000fe200000006ff */
[----:B------:R-:W-:Y:S03]  /*13230*/  BSSY B1, `(.L_x_2451) ;  /* 0x0000003000017945 */ /* 0x000fe60003800000 */
[----:B------:R-:W0:Y:S02]  /*13240*/  SYNCS.PHASECHK.TRANS64.TRYWAIT P0, [R2+URZ+0x38840], R3 ;  /* 0x03884003020075a7 */ /* 0x000e24000800017f */
[----:B0-----:R-:W-:Y:S05]  /*13250*/  @!P0 BRA `(.L_x_2452) ;  /* 0x0000004000988947 */ /* 0x001fea0003800000 */
.L_x_2560:
[----:B------:R-:W-:Y:S05]  /*13260*/  BSYNC B1 ;  /* 0x0000000000017941 */ /* 0x000fea0003800000 */
.L_x_2451:
[----:B-1----:R-:W1:Y:S01]  /*13270*/  S2R R5, SR_TID.X ;  /* 0x0000000000057919 */ /* 0x002e620000002100 */
        /* <DEDUP_REMOVED lines=11> */
.L_x_2454:
[----:B------:R-:W-:Y:S05]  /*13330*/  BSYNC B1 ;  /* 0x0000000000017941 */ /* 0x000fea0003800000 */
.L_x_2453:
[----:B------:R-:W-:Y:S01]  /*13340*/  IMAD.MOV.U32 R10, RZ, RZ, RZ ;  /* 0x000000ffff0a7224 */ /* 0x000fe200078e00ff */
[----:B------:R-:W-:Y:S01]  /*13350*/  R2UR UR11, R8 ;  /* 0x00000000080b72ca */ /* 0x000fe200000e0000 */
[----:B0-----:R-:W-:Y:S01]  /*13360*/  IMAD R3, R0, 0xa000, R17 ;  /* 0x0000a00000037824 */ /* 0x001fe200078e0211 */
[----:B------:R-:W-:Y:S01]  /*13370*/  UIADD3 UR4, UP0, UR38, 0x370, URZ ;  /* 0x0000037026047890 */ /* 0x000fe2000ff1e03f */
[----:B------:R-:W-:Y:S01]  /*13380*/  PLOP3.LUT P0, PT, PT, PT, PT, 0x80, 0x0 ;  /* 0x000000000000781c */ /* 0x000fe20003f0f070 */
[----:B------:R-:W-:Y:S01]  /*13390*/  VIADD R2, R2, 0x38830 ;  /* 0x0003883002027836 */ /* 0x000fe20000000000 */
[----:B------:R-:W-:Y:S01]  /*133a0*/  R2UR UR10, R10 ;  /* 0x000000000a0a72ca */ /* 0x000fe200000e0000 */
[----:B------:R-:W-:Y:S01]  /*133b0*/  VIADD R5, R3, 0x24400 ;  /* 0x0002440003057836 */ /* 0x000fe20000000000 */
[----:B------:R-:W-:Y:S01]  /*133c0*/  UIADD3.X UR5, URZ, UR39, URZ, UP0, !UPT ;  /* 0x000000273f057290 */ /* 0x000fe200087fe43f */
[----:B------:R-:W-:Y:S01]  /*133d0*/  UMOV UR6, 0x0 ;  /* 0x0000000000067882 */ /* 0x000fe20000000000 */
[----:B------:R-:W-:-:S04]  /*133e0*/  UMOV UR7, 0x14f00000 ;  /* 0x14f0000000077882 */ /* 0x000fc80000000000 */
[----:B------:R-:W-:-:S12]  /*133f0*/  UIMAD UR11, UR11, 0x50, URZ ;  /* 0x000000500b0b78a4 */ /* 0x000fd8000f8e023f */
.L_x_2455:
[----:B------:R-:W-:-:S13]  /*13400*/  @P0 ELECT P2, URZ, PT ;  /* 0x00000000003f082f */ /* 0x000fda0003840000 */
[----:B-----5:R-:W-:Y:S01]  /*13410*/  @P2 R2UR UR13, R4 ;  /* 0x00000000040d22ca */ /* 0x020fe200000e0000 */
[----:B------:R-:W-:Y:S01]  /*13420*/  UMOV UR12, UR36 ;  /* 0x00000024000c7c82 */ /* 0x000fe20008000000 */
        /* <DEDUP_REMOVED lines=12> */
.L_x_2456:
[----:B------:R-:W-:-:S13]  /*134f0*/  @P0 ELECT P2, URZ, PT ;  /* 0x00000000003f082f */ /* 0x000fda0003840000 */
[----:B------:R-:W-:Y:S01]  /*13500*/  @P2 R2UR UR13, R4 ;  /* 0x00000000040d22ca */ /* 0x000fe200000e0000 */
        /* <DEDUP_REMOVED lines=13> */
.L_x_2457:
        /* <DEDUP_REMOVED lines=15> */
.L_x_2458:
        /* <DEDUP_REMOVED lines=15> */
.L_x_2561:
[----:B------:R-:W-:Y:S05]  /*137c0*/  BSYNC B1 ;  /* 0x0000000000017941 */ /* 0x000fea0003800000 */
.L_x_2459:
        /* <DEDUP_REMOVED lines=12> */
.L_x_2462:
[----:B------:R-:W-:Y:S05]  /*13890*/  BSYNC B1 ;  /* 0x0000000000017941 */ /* 0x000fea0003800000 */
.L_x_2461:
[----:B------:R-:W-:Y:S01]  /*138a0*/  R2UR UR6, R12 ;  /* 0x000000000c0672ca */ /* 0x000fe200000e0000 */
[C-C-:B0-----:R-:W-:Y:S01]  /*138b0*/  IMAD R2, R18.reuse, 0x8, R17.reuse ;  /* 0x0000000812027824 */ /* 0x141fe200078e0211 */
[----:B------:R-:W-:Y:S01]  /*138c0*/  R2UR UR7, R13 ;  /* 0x000000000d0772ca */ /* 0x000fe200000e0000 */
[----:B------:R-:W-:Y:S01]  /*138d0*/  IMAD R3, R18, 0xa000, R17 ;  /* 0x0000a00012037824 */ /* 0x000fe200078e0211 */
[----:B------:R-:W-:Y:S01]  /*138e0*/  R2UR UR10, R10 ;  /* 0x000000000a0a72ca */ /* 0x000fe200000e0000 */
[----:B------:R-:W-:Y:S01]  /*138f0*/  UIADD3 UR4, UP0, UR38, 0x470, URZ ;  /* 0x0000047026047890 */ /* 0x000fe2000ff1e03f */
[----:B------:R-:W-:Y:S01]  /*13900*/  PLOP3.LUT P0, PT, PT, PT, PT, 0x80, 0x0 ;  /* 0x000000000000781c */ /* 0x000fe20003f0f070 */
[----:B------:R-:W-:Y:S02]  /*13910*/  IMAD R5, R19, 0x50, RZ ;  /* 0x0000005013057824 */ /* 0x000fe400078e02ff */
[----:B------:R-:W-:Y:S01]  /*13920*/  VIADD R2, R2, 0x38850 ;  /* 0x0003885002027836 */ /* 0x000fe20000000000 */
[----:B------:R-:W-:Y:S01]  /*13930*/  UIADD3.X UR5, URZ, UR39, URZ, UP0, !UPT ;  /* 0x000000273f057290 */ /* 0x000fe200087fe43f */
[----:B------:R-:W-:-:S11]  /*13940*/  VIADD R10, R3, 0x400 ;  /* 0x00000400030a7836 */ /* 0x000fd60000000000 */
.L_x_2463:
        /* <DEDUP_REMOVED lines=15> */
.L_x_2464:
        /* <DEDUP_REMOVED lines=15> */
.L_x_2465:
        /* <DEDUP_REMOVED lines=15> */
.L_x_2466:
        /* <DEDUP_REMOVED lines=10> */
[----:B------:R-:W-:Y:S02]  /*13cc0*/  IMAD.MOV.U32 R16, RZ, RZ, R4 ;  /* 0x000000ffff107224 */ /* 0x000fe400078e0004 */
[----:B------:R-:W-:-:S07]  /*13cd0*/  IMAD.MOV.U32 R19, RZ, RZ, R8 ;  /* 0x000000ffff137224 */ /* 0x000fce00078e0008 */
.L_x_2449:
[----:B------:R-:W-:Y:S05]  /*13ce0*/  BSYNC B0 ;  /* 0x0000000000007941 */ /* 0x000fea0003800000 */
.L_x_2448:
[----:B------:R0:W-:Y:S01]  /*13cf0*/  STL [R1+0x4], R9 ;  /* 0x0000040901007387 */ /* 0x0001e20000100800 */
[----:B------:R-:W-:Y:S01]  /*13d00*/  UIADD3 UR4, UR41, -0x3, URZ ;  /* 0xfffffffd29047890 */ /* 0x000fe2000fffe03f */
[----:B------:R-:W-:-:S05]  /*13d10*/  IMAD.MOV.U32 R18, RZ, RZ, R0 ;  /* 0x000000ffff127224 */ /* 0x000fca00078e0000 */
[----:B------:R-:W-:-:S07]  /*13d20*/  IMAD.U32 R0, RZ, RZ, UR4 ;  /* 0x00000004ff007e24 */ /* 0x000fce000f8e00ff */
.L_x_2447:
[----:B------:R-:W-:Y:S01]  /*13d30*/  ISETP.NE.AND P0, PT, R7, RZ, PT ;  /* 0x000000ff0700720c */ /* 0x000fe20003f05270 */
[----:B------:R-:W-:-:S12]  /*13d40*/  BSSY B0, `(.L_x_2446) ;  /* 0x00001ab000007945 */ /* 0x000fd80003800000 */
[----:B------:R-:W-:Y:S05]  /*13d50*/  @!P0 BRA `(.L_x_2467) ;  /* 0x0000001800a48947 */ /* 0x000fea0003800000 */
[----:B------:R-:W-:-:S07]  /*13d60*/  IMAD.MOV.U32 R8, RZ, RZ, R16 ;  /* 0x000000ffff087224 */ /* 0x000fce00078e0010 */
.L_x_2506:
[----:B--2---:R-:W2:Y:S04]  /*13d70*/  LDL R3, [R1+0xc] ;  /* 0x00000c0001037983 */ /* 0x004ea80000100800 */
[----:B------:R-:W3:Y:S01]  /*13d80*/  LDL R2, [R1+0x4] ;  /* 0x0000040001027983 */ /* 0x000ee20000100800 */
[----:B------:R-:W-:Y:S01]  /*13d90*/  VIADD R4, R18, 0x1 ;  /* 0x0000000112047836 */ /* 0x000fe20000000000 */
[----:B------:R-:W-:Y:S05]  /*13da0*/  YIELD ;  /* 0x0000000000007946 */ /* 0x000fea0003800000 */
[----:B------:R-:W-:Y:S01]  /*13db0*/  ISETP.NE.AND P0, PT, R4, 0x2, PT ;  /* 0x000000020400780c */ /* 0x000fe20003f05270 */
[----:B------:R-:W-:Y:S03]  /*13dc0*/  BSSY B1, `(.L_x_2468) ;  /* 0x00000cd000017945 */ /* 0x000fe60003800000 */
[----:B-1----:R-:W-:-:S02]  /*13dd0*/  SEL R5, RZ, 0x1, P0 ;  /* 0x00000001ff057807 */ /* 0x002fc40000000000 */
        /* <DEDUP_REMOVED lines=9> */
[----:B------:R-:W1:Y:S01]  /*13e70*/  LDC R8, c[0x0][0x43c] ;  /* 0x00010f00ff087b82 */ /* 0x000e620000000800 */
[----:B------:R-:W-:Y:S02]  /*13e80*/  ULDC.64 UR4, c[0x0][0x428] ;  /* 0x00010a0000047ab9 */ /* 0x000fe40000000a00 */
[----:B0-----:R-:W3:Y:S01]  /*13e90*/  LDL R9, [R1] ;  /* 0x0000000001097983 */ /* 0x001ee20000100800 */
[----:B------:R-:W-:Y:S01]  /*13ea0*/  ULDC.64 UR6, c[0x0][0x208] ;  /* 0x0000820000067ab9 */ /* 0x000fe20000000a00 */
[----:B-1----:R-:W-:-:S13]  /*13eb0*/  ISETP.NE.AND P0, PT, R8, 0x1, PT ;  /* 0x000000010800780c */ /* 0x002fda0003f05270 */
        /* <DEDUP_REMOVED lines=15> */
.L_x_2470:
[----:B------:R-:W-:Y:S01]  /*13fb0*/  IMAD R3, R4, 0x8, R17 ;  /* 0x0000000804037824 */ /* 0x000fe200078e0211 */
[----:B------:R-:W-:Y:S01]  /*13fc0*/  SHF.L.U32 R2, R5, 0x1f, RZ ;  /* 0x0000001f05027819 */ /* 0x000fe200000006ff */
[----:B------:R-:W-:Y:S03]  /*13fd0*/  BSSY B2, `(.L_x_2471) ;  /* 0x0000003000027945 */ /* 0x000fe60003800000 */
[----:B------:R-:W2:Y:S02]  /*13fe0*/  SYNCS.PHASECHK.TRANS64.TRYWAIT P0, [R3+URZ+0x38840], R2 ;  /* 0x03884002030075a7 */ /* 0x000ea4000800017f */
[----:B--2---:R-:W-:Y:S05]  /*13ff0*/  @!P0 BRA `(.L_x_2472) ;  /* 0x0000003400588947 */ /* 0x004fea0003800000 */
.L_x_2562:
[----:B------:R-:W-:Y:S05]  /*14000*/  BSYNC B2 ;  /* 0x0000000000027941 */ /* 0x000fea0003800000 */
.L_x_2471:
        /* <DEDUP_REMOVED lines=12> */
.L_x_2474:
[----:B------:R-:W-:Y:S05]  /*140d0*/  BSYNC B2 ;  /* 0x0000000000027941 */ /* 0x000fea0003800000 */
.L_x_2473:
        /* <DEDUP_REMOVED lines=11> */
.L_x_2475:
        /* <DEDUP_REMOVED lines=16> */
.L_x_2476:
        /* <DEDUP_REMOVED lines=16> */
.L_x_2477:
        /* <DEDUP_REMOVED lines=16> */
.L_x_2478:
        /* <DEDUP_REMOVED lines=16> */
.L_x_2563:
[----:B------:R-:W-:Y:S05]  /*14590*/  BSYNC B2 ;  /* 0x0000000000027941 */ /* 0x000fea0003800000 */
.L_x_2479:
        /* <DEDUP_REMOVED lines=11> */
.L_x_2482:
[----:B------:R-:W-:Y:S05]  /*14650*/  BSYNC B2 ;  /* 0x0000000000027941 */ /* 0x000fea0003800000 */
.L_x_2481:
[----:B------:R-:W-:Y:S01]  /*14660*/  R2UR UR10, R12 ;  /* 0x000000000c0a72ca */ /* 0x000fe200000e0000 */
[----:B------:R-:W-:Y:S01]  /*14670*/  IMAD R18, R18, 0xa000, R17 ;  /* 0x0000a00012127824 */ /* 0x000fe200078e0211 */
[----:B------:R-:W-:Y:S01]  /*14680*/  R2UR UR6, R10 ;  /* 0x000000000a0672ca */ /* 0x000fe200000e0000 */
[----:B------:R-:W-:Y:S01]  /*14690*/  UIADD3 UR4, UP0, UR38, 0x470, URZ ;  /* 0x0000047026047890 */ /* 0x000fe2000ff1e03f */
[----:B------:R-:W-:Y:S01]  /*146a0*/  R2UR UR7, R11 ;  /* 0x000000000b0772ca */ /* 0x000fe200000e0000 */
[----:B0-----:R-:W-:Y:S01]  /*146b0*/  IMAD R3, R19, 0x50, RZ ;  /* 0x0000005013037824 */ /* 0x001fe200078e02ff */
[----:B------:R-:W-:Y:S01]  /*146c0*/  PLOP3.LUT P0, PT, PT, PT, PT, 0x80, 0x0 ;  /* 0x000000000000781c */ /* 0x000fe20003f0f070 */
[----:B------:R-:W-:Y:S01]  /*146d0*/  VIADD R2, R2, 0x50 ;  /* 0x0000005002027836 */ /* 0x000fe20000000000 */
[----:B------:R-:W-:Y:S01]  /*146e0*/  UIADD3.X UR5, URZ, UR39, URZ, UP0, !UPT ;  /* 0x000000273f057290 */ /* 0x000fe200087fe43f */
[----:B------:R-:W-:-:S11]  /*146f0*/  VIADD R9, R18, 0x400 ;  /* 0x0000040012097836 */ /* 0x000fd60000000000 */
.L_x_2483:
        /* <DEDUP_REMOVED lines=15> */
.L_x_2484:
        /* <DEDUP_REMOVED lines=15> */
.L_x_2485:
        /* <DEDUP_REMOVED lines=15> */
.L_x_2486:
        /* <DEDUP_REMOVED lines=12> */
.L_x_2469:
[----:B------:R-:W-:Y:S05]  /*14a90*/  BSYNC B1 ;  /* 0x0000000000017941 */ /* 0x000fea0003800000 */
.L_x_2468:
        /* <DEDUP_REMOVED lines=8> */
[----:B------:R1:W-:Y:S02]  /*14b20*/  STL [R1+0x4], R10 ;  /* 0x0000040a01007387 */ /* 0x0003e40000100800 */
[----:B------:R-:W-:Y:S05]  /*14b30*/  @!P1 BRA `(.L_x_2488) ;  /* 0x0000000c001c9947 */ /* 0x000fea0003800000 */
[----:B------:R-:W2:Y:S01]  /*14b40*/  LDL R3, [R1+0x10] ;  /* 0x0000100001037983 */ /* 0x000ea20000100800 */
[----:B------:R-:W-:Y:S01]  /*14b50*/  VIADD R7, R0, 0xffffffff ;  /* 0xffffffff00077836 */ /* 0x000fe20000000000 */
[----:B--2---:R-:W-:-:S13]  /*14b60*/  ISETP.NE.AND P1, PT, R3, RZ, PT ;  /* 0x000000ff0300720c */ /* 0x004fda0003f25270 */
[----:B------:R-:W-:Y:S05]  /*14b70*/  @!P1 BRA `(.L_x_2489) ;  /* 0x0000000000549947 */ /* 0x000fea0003800000 */
[----:B------:R-:W2:Y:S01]  /*14b80*/  LDL R12, [R1+0x8] ;  /* 0x00000800010c7983 */ /* 0x000ea20000100800 */
[----:B0-----:R-:W0:Y:S01]  /*14b90*/  LDC R9, c[0x0][0x43c] ;  /* 0x00010f00ff097b82 */ /* 0x001e220000000800 */
[----:B------:R-:W-:Y:S02]  /*14ba0*/  ULDC.64 UR4, c[0x0][0x428] ;  /* 0x00010a0000047ab9 */ /* 0x000fe40000000a00 */
[----:B------:R-:W3:Y:S01]  /*14bb0*/  LDL R11, [R1] ;  /* 0x00000000010b7983 */ /* 0x000ee20000100800 */
        /* <DEDUP_REMOVED lines=17> */
.L_x_2489:
[----:B------:R-:W-:Y:S01]  /*14cd0*/  IMAD R2, R18, 0x8, R17 ;  /* 0x0000000812027824 */ /* 0x000fe200078e0211 */
[----:B------:R-:W-:Y:S01]  /*14ce0*/  SHF.L.U32 R3, R10, 0x1f, RZ ;  /* 0x0000001f0a037819 */ /* 0x000fe200000006ff */
[----:B------:R-:W-:Y:S03]  /*14cf0*/  BSSY B2, `(.L_x_2490) ;  /* 0x0000003000027945 */ /* 0x000fe60003800000 */
[----:B------:R-:W3:Y:S02]  /*14d00*/  SYNCS.PHASECHK.TRANS64.TRYWAIT P0, [R2+URZ+0x38840], R3 ;  /* 0x03884003020075a7 */ /* 0x000ee4000800017f */
[----:B---3--:R-:W-:Y:S05]  /*14d10*/  @!P0 BRA `(.L_x_2491) ;  /* 0x0000002800388947 */ /* 0x008fea0003800000 */
.L_x_2564:
[----:B------:R-:W-:Y:S05]  /*14d20*/  BSYNC B2 ;  /* 0x0000000000027941 */ /* 0x000fea0003800000 */
.L_x_2490:
        /* <DEDUP_REMOVED lines=12> */
.L_x_2493:
[----:B------:R-:W-:Y:S05]  /*14df0*/  BSYNC B2 ;  /* 0x0000000000027941 */ /* 0x000fea0003800000 */
.L_x_2492:
        /* <DEDUP_REMOVED lines=10> */
[----:B-1----:R-:W-:Y:S01]  /*14ea0*/  VIADD R10, R9, 0x24400 ;  /* 0x00024400090a7836 */ /* 0x002fe20000000000 */
[----:B------:R-:W-:-:S09]  /*14eb0*/  UMOV UR7, 0x14f00000 ;  /* 0x14f0000000077882 */ /* 0x000fd20000000000 */
.L_x_2494:
        /* <DEDUP_REMOVED lines=16> */
.L_x_2495:
        /* <DEDUP_REMOVED lines=16> */
.L_x_2496:
        /* <DEDUP_REMOVED lines=16> */
.L_x_2497:
        /* <DEDUP_REMOVED lines=15> */
.L_x_2565:
[----:B------:R-:W-:Y:S05]  /*152b0*/  BSYNC B2 ;  /* 0x0000000000027941 */ /* 0x000fea0003800000 */
.L_x_2498:
        /* <DEDUP_REMOVED lines=11> */
.L_x_2501:
[----:B------:R-:W-:Y:S05]  /*15370*/  BSYNC B2 ;  /* 0x0000000000027941 */ /* 0x000fea0003800000 */
.L_x_2500:
[----:B------:R-:W-:Y:S01]  /*15380*/  R2UR UR10, R12 ;  /* 0x000000000c0a72ca */ /* 0x000fe200000e0000 */
[----:B------:R-:W-:Y:S01]  /*15390*/  IMAD R4, R4, 0xa000, R17 ;  /* 0x0000a00004047824 */ /* 0x000fe200078e0211 */
[----:B------:R-:W-:Y:S01]  /*153a0*/  R2UR UR6, R10 ;  /* 0x000000000a0672ca */ /* 0x000fe200000e0000 */
[----:B------:R-:W-:Y:S01]  /*153b0*/  UIADD3 UR4, UP0, UR38, 0x470, URZ ;  /* 0x0000047026047890 */ /* 0x000fe2000ff1e03f */
[----:B------:R-:W-:Y:S01]  /*153c0*/  R2UR UR7, R11 ;  /* 0x000000000b0772ca */ /* 0x000fe200000e0000 */
[----:B------:R-:W-:Y:S01]  /*153d0*/  IMAD R3, R19, 0x50, RZ ;  /* 0x0000005013037824 */ /* 0x000fe200078e02ff */
[----:B------:R-:W-:Y:S01]  /*153e0*/  PLOP3.LUT P0, PT, PT, PT, PT, 0x80, 0x0 ;  /* 0x000000000000781c */ /* 0x000fe20003f0f070 */
[----:B0-----:R-:W-:Y:S01]  /*153f0*/  VIADD R2, R2, 0x50 ;  /* 0x0000005002027836 */ /* 0x001fe20000000000 */
[----:B------:R-:W-:Y:S01]  /*15400*/  UIADD3.X UR5, URZ, UR39, URZ, UP0, !UPT ;  /* 0x000000273f057290 */ /* 0x000fe200087fe43f */
[----:B------:R-:W-:-:S11]  /*15410*/  VIADD R5, R4, 0x400 ;  /* 0x0000040004057836 */ /* 0x000fd60000000000 */
.L_x_2502:
        /* <DEDUP_REMOVED lines=15> */
.L_x_2503:
        /* <DEDUP_REMOVED lines=15> */
.L_x_2504:
        /* <DEDUP_REMOVED lines=15> */
.L_x_2505:
        /* <DEDUP_REMOVED lines=12> */
.L_x_2488:
[----:B------:R-:W-:Y:S05]  /*157b0*/  BSYNC B1 ;  /* 0x0000000000017941 */ /* 0x000fea0003800000 */
.L_x_2487:
[C---:B------:R-:W-:Y:S01]  /*157c0*/  ISETP.GT.AND P0, PT, R0.reuse, 0x1, PT ;  /* 0x000000010000780c */ /* 0x040fe20003f04270 */
[----:B------:R-:W-:-:S12]  /*157d0*/  VIADD R0, R0, 0xfffffffe ;  /* 0xfffffffe00007836 */ /* 0x000fd80000000000 */
[----:B------:R-:W-:Y:S05]  /*157e0*/  @P0 BRA `(.L_x_2506) ;  /* 0xffffffe400600947 */ /* 0x000fea000383ffff */
.L_x_2467:
[----:B------:R-:W-:Y:S05]  /*157f0*/  BSYNC B0 ;  /* 0x0000000000007941 */ /* 0x000fea0003800000 */
.L_x_2446:
[----:B0-----:R-:W0:Y:S01]  /*15800*/  S2R R0, SR_TID.X ;  /* 0x0000000000007919 */ /* 0x001e220000002100 */
[----:B------:R-:W-:Y:S01]  /*15810*/  BSSY B0, `(.L_x_2507) ;  /* 0x0000012000007945 */ /* 0x000fe20003800000 */
[----:B0-----:R-:W-:-:S04]  /*15820*/  LOP3.LUT R6, R0, 0x7f, RZ, 0xc0, !PT ;  /* 0x0000007f00067812 */ /* 0x001fc800078ec0ff */
[----:B------:R-:W-:-:S13]  /*15830*/  ISETP.NE.AND P1, PT, R6, RZ, PT ;  /* 0x000000ff0600720c */ /* 0x000fda0003f25270 */
[----:B------:R-:W-:Y:S05]  /*15840*/  @P1 BRA `(.L_x_2508) ;  /* 0x0000000000381947 */ /* 0x000fea0003800000 */
[----:B--2---:R-:W0:Y:S01]  /*15850*/  S2R R3, SR_LANEID ;  /* 0x0000000000037919 */ /* 0x004e220000000000 */
[----:B------:R-:W-:Y:S01]  /*15860*/  VOTEU.ANY UR4, UPT, PT ;  /* 0x0000000000047886 */ /* 0x000fe200038e0100 */
[----:B-1----:R-:W1:Y:S01]  /*15870*/  LDC.64 R4, c[0x0][0xc80] ;  /* 0x00032000ff047b82 */ /* 0x002e620000000a00 */
[----:B------:R-:W0:Y:S01]  /*15880*/  FLO.U32 R0, UR4 ;  /* 0x0000000400007d00 */ /* 0x000e2200080e0000 */
[----:B------:R-:W-:-:S07]  /*15890*/  ULDC.64 UR6, c[0x0][0x208] ;  /* 0x0000820000067ab9 */ /* 0x000fce0000000a00 */
[----:B------:R-:W1:Y:S01]  /*158a0*/  POPC R2, UR4 ;  /* 0x0000000400027d09 */ /* 0x000e620008000000 */
[----:B0-----:R-:W-:-:S13]  /*158b0*/  ISETP.EQ.U32.AND P0, PT, R0, R3, PT ;  /* 0x000000030000720c */ /* 0x001fda0003f02070 */
[----:B-1----:R-:W2:Y:S01]  /*158c0*/  @P0 ATOMG.E.ADD.STRONG.GPU PT, R5, desc[UR6][R4.64], R2 ;  /* 0x00000002040509a8 */ /* 0x002ea200081ee1c6 */
[----:B------:R-:W0:Y:S02]  /*158d0*/  S2R R3, SR_LTMASK ;  /* 0x0000000000037919 */ /* 0x000e240000003900 */
[----:B0-----:R-:W-:-:S06]  /*158e0*/  LOP3.LUT R3, R3, UR4, RZ, 0xc0, !PT ;  /* 0x0000000403037c12 */ /* 0x001fcc000f8ec0ff */
[----:B------:R-:W0:Y:S01]  /*158f0*/  POPC R3, R3 ;  /* 0x0000000300037309 */ /* 0x000e220000000000 */
[----:B--2---:R-:W0:Y:S02]  /*15900*/  SHFL.IDX PT, R0, R5, R0, 0x1f ;  /* 0x00001f0005007589 */ /* 0x004e2400000e0000 */
[----:B0-----:R-:W-:-:S05]  /*15910*/  IADD3 R0, R0, UR43, R3 ;  /* 0x0000002b00007c10 */ /* 0x001fca000fffe003 */
[----:B------:R0:W-:Y:S02]  /*15920*/  STL [R1+0x18], R0 ;  /* 0x0000180001007387 */ /* 0x0001e40000100800 */
.L_x_2508:
[----:B------:R-:W-:Y:S05]  /*15930*/  BSYNC B0 ;  /* 0x0000000000007941 */ /* 0x000fea0003800000 */
.L_x_2507:
[----:B0-----:R-:W3:Y:S01]  /*15940*/  LDL.LU R0, [R1+0xc] ;  /* 0x00000c0001007983 */ /* 0x001ee20000300800 */
[----:B------:R-:W-:Y:S01]  /*15950*/  BSSY B0, `(.L_x_2509) ;  /* 0x0000056000007945 */ /* 0x000fe20003800000 */
[----:B---3--:R-:W-:-:S13]  /*15960*/  ISETP.NE.AND P0, PT, R0, RZ, PT ;  /* 0x000000ff0000720c */ /* 0x008fda0003f05270 */
[----:B------:R-:W-:Y:S05]  /*15970*/  @!P0 BRA `(.L_x_2510) ;  /* 0x00000004004c8947 */ /* 0x000fea0003800000 */
[----:B------:R-:W2:Y:S01]  /*15980*/  LDL R0, [R1+0x4] ;  /* 0x0000040001007983 */ /* 0x000ea20000100800 */
[----:B------:R-:W-:Y:S01]  /*15990*/  IMAD R2, R18, 0x8, R17 ;  /* 0x0000000812027824 */ /* 0x000fe200078e0211 */
[----:B------:R-:W-:Y:S01]  /*159a0*/  BSSY B1, `(.L_x_2511) ;  /* 0x0000005000017945 */ /* 0x000fe20003800000 */
[----:B------:R-:W-:Y:S02]  /*159b0*/  ISETP.NE.AND P2, PT, R6, RZ, PT ;  /* 0x000000ff0600720c */ /* 0x000fe40003f45270 */
[----:B--2---:R-:W-:-:S04]  /*159c0*/  SHF.L.U32 R3, R0, 0x1f, RZ ;  /* 0x0000001f00037819 */ /* 0x004fc800000006ff */
[----:B------:R-:W0:Y:S02]  /*159d0*/  SYNCS.PHASECHK.TRANS64.TRYWAIT P0, [R2+URZ+0x38860], R3 ;  /* 0x03886003020075a7 */ /* 0x000e24000800017f */
[----:B0-----:R-:W-:Y:S05]  /*159e0*/  @!P0 BRA `(.L_x_2512) ;  /* 0x0000001c002c8947 */ /* 0x001fea0003800000 */
.L_x_2566:
[----:B------:R-:W-:Y:S05]  /*159f0*/  BSYNC B1 ;  /* 0x0000000000017941 */ /* 0x000fea0003800000 */
.L_x_2511:
        /* <DEDUP_REMOVED lines=9> */
.L_x_2514:
[----:B------:R-:W-:Y:S05]  /*15a90*/  BSYNC B1 ;  /* 0x0000000000017941 */ /* 0x000fea0003800000 */
.L_x_2513:
[----:B------:R-:W-:Y:S01]  /*15aa0*/  IMAD R0, R18, 0xa000, R17 ;  /* 0x0000a00012007824 */ /* 0x000fe200078e0211 */
[----:B------:R-:W-:Y:S01]  /*15ab0*/  UIADD3 UR4, UP0, UR38, 0x470, URZ ;  /* 0x0000047026047890 */ /* 0x000fe2000ff1e03f */
[----:B------:R-:W-:Y:S01]  /*15ac0*/  PLOP3.LUT P0, PT, PT, PT, PT, 0x80, 0x0 ;  /* 0x000000000000781c */ /* 0x000fe20003f0f070 */
[----:B------:R-:W-:Y:S01]  /*15ad0*/  IMAD R19, R19, 0x50, RZ ;  /* 0x0000005013137824 */ /* 0x000fe200078e02ff */
[----:B------:R-:W-:Y:S01]  /*15ae0*/  UMOV UR6, 0x0 ;  /* 0x0000000000067882 */ /* 0x000fe20000000000 */
[----:B0-----:R-:W-:Y:S01]  /*15af0*/  VIADD R2, R2, 0x38850 ;  /* 0x0003885002027836 */ /* 0x001fe20000000000 */
[----:B------:R-:W-:Y:S01]  /*15b00*/  UIADD3.X UR5, URZ, UR39, URZ, UP0, !UPT ;  /* 0x000000273f057290 */ /* 0x000fe200087fe43f */
[----:B------:R-:W-:Y:S01]  /*15b10*/  VIADD R3, R0, 0x400 ;  /* 0x0000040000037836 */ /* 0x000fe20000000000 */
[----:B------:R-:W-:Y:S01]  /*15b20*/  UMOV UR7, 0x14f00000 ;  /* 0x14f0000000077882 */ /* 0x000fe20000000000 */
[----:B------:R-:W-:-:S09]  /*15b30*/  UMOV UR10, URZ ;  /* 0x0000003f000a7c82 */ /* 0x000fd20008000000 */
.L_x_2515:
        /* <DEDUP_REMOVED lines=15> */
.L_x_2516:
        /* <DEDUP_REMOVED lines=15> */
.L_x_2517:
        /* <DEDUP_REMOVED lines=15> */
.L_x_2518:
        /* <DEDUP_REMOVED lines=10> */
.L_x_2510:
[----:B------:R-:W-:Y:S05]  /*15eb0*/  BSYNC B0 ;  /* 0x0000000000007941 */ /* 0x000fea0003800000 */
.L_x_2509:
[----:B--2---:R-:W2:Y:S01]  /*15ec0*/  LDL.LU R3, [R1+0x4] ;  /* 0x0000040001037983 */ /* 0x004ea20000300800 */
[----:B------:R-:W-:-:S05]  /*15ed0*/  VIADD R18, R18, 0x1 ;  /* 0x0000000112127836 */ /* 0x000fca0000000000 */
[----:B------:R-:W-:-:S04]  /*15ee0*/  ISETP.NE.AND P0, PT, R18, 0x2, PT ;  /* 0x000000021200780c */ /* 0x000fc80003f05270 */
[----:B------:R-:W-:Y:S02]  /*15ef0*/  SEL R0, RZ, 0x1, P0 ;  /* 0x00000001ff007807 */ /* 0x000fe40000000000 */
[----:B------:R-:W-:Y:S02]  /*15f00*/  SEL R18, R18, RZ, P0 ;  /* 0x000000ff12127207 */ /* 0x000fe40000000000 */
[----:B--2---:R-:W-:-:S05]  /*15f10*/  LOP3.LUT R3, R3, R0, RZ, 0x3c, !PT ;  /* 0x0000000003037212 */ /* 0x004fca00078e3cff */
[----:B------:R2:W-:Y:S02]  /*15f20*/  STL [R1+0x4], R3 ;  /* 0x0000040301007387 */ /* 0x0005e40000100800 */
.L_x_2426:
[----:B------:R-:W-:Y:S05]  /*15f30*/  BSYNC B7 ;  /* 0x0000000000077941 */ /* 0x000fea0003800000 */
.L_x_2424:
[----:B0-----:R-:W3:Y:S04]  /*15f40*/  LDL R0, [R1+0x20] ;  /* 0x0000200001007983 */ /* 0x001ee80000100800 */
[----:B------:R0:W5:Y:S01]  /*15f50*/  LDL R2, [R1+0x18] ;  /* 0x0000180001027983 */ /* 0x0001620000100800 */
[----:B---3--:R-:W-:-:S13]  /*15f60*/  ISETP.NE.AND P0, PT, R0, RZ, PT ;  /* 0x000000ff0000720c */ /* 0x008fda0003f05270 */
[----:B0-----:R-:W-:Y:S05]  /*15f70*/  @!P0 BRA `(.L_x_2519) ;  /* 0x0000000000288947 */ /* 0x001fea0003800000 */
[----:B------:R-:W-:Y:S05]  /*15f80*/  WARPSYNC.ALL ;  /* 0x0000000000007948 */ /* 0x000fea0003800000 */
[----:B------:R-:W0:Y:S08]  /*15f90*/  S2UR UR5, SR_CgaCtaId ;  /* 0x00000000000579c3 */ /* 0x000e300000008800 */
[----:B------:R-:W-:Y:S06]  /*15fa0*/  BAR.SYNC.DEFER_BLOCKING 0x5, 0x180 ;  /* 0x0146000000007b1d */ /* 0x000fec0000010000 */
[----:B------:R-:W-:-:S02]  /*15fb0*/  UMOV UR4, 0x400 ;  /* 0x0000040000047882 */ /* 0x000fc40000000000 */
[----:B0-----:R-:W-:-:S06]  /*15fc0*/  ULEA UR4, UR5, UR4, 0x18 ;  /* 0x0000000405047291 */ /* 0x001fcc000f8ec03f */
[----:B------:R-:W-:-:S05]  /*15fd0*/  IMAD.U32 R17, RZ, RZ, UR4 ;  /* 0x00000004ff117e24 */ /* 0x000fca000f8e00ff */
[----:B-----5:R-:W0:Y:S04]  /*15fe0*/  LDS R2, [R17+0x388d0] ;  /* 0x0388d00011027984 */ /* 0x020e280000000800 */
[----:B0-----:R0:W-:Y:S01]  /*15ff0*/  STL [R1+0x18], R2 ;  /* 0x0000180201007387 */ /* 0x0011e20000100800 */
[----:B------:R-:W-:Y:S06]  /*16000*/  BAR.ARV 0x4, 0x180 ;  /* 0x0106000000007b1d */ /* 0x000fec0000002000 */
[----:B------:R-:W-:Y:S05]  /*16010*/  BRA `(.L_x_2520) ;  /* 0x00000000002c7947 */ /* 0x000fea0003800000 */
.L_x_2519:
[----:B------:R-:W-:-:S03]  /*16020*/  UMOV UR4, 0xffffffff ;  /* 0xffffffff00047882 */ /* 0x000fc60000000000 */
[----:B------:R-:W-:Y:S05]  /*16030*/  BRA.DIV UR4, `(.L_x_2521) ;  /* 0x0000001604ac7947 */ /* 0x000fea000b800000 */
[----:B-----5:R0:W3:Y:S02]  /*16040*/  SHFL.IDX PT, R14, R2, RZ, 0x1f ;  /* 0x00001fff020e7589 */ /* 0x0200e400000e0000 */
.L_x_2569:
[----:B--2---:R-:W2:Y:S01]  /*16050*/  @!P1 S2R R3, SR_CgaCtaId ;  /* 0x0000000000039919 */ /* 0x004ea20000008800 */
[----:B------:R-:W-:Y:S05]  /*16060*/  WARPSYNC.ALL ;  /* 0x0000000000007948 */ /* 0x000fea0003800000 */
[----:B------:R-:W-:Y:S01]  /*16070*/  BAR.SYNC.DEFER_BLOCKING 0x4, 0x180 ;  /* 0x0106000000007b1d */ /* 0x000fe20000010000 */
[----:B------:R-:W-:-:S05]  /*16080*/  @!P1 MOV R0, 0x400 ;  /* 0x0000040000009802 */ /* 0x000fca0000000f00 */
[----:B---3--:R3:W-:Y:S01]  /*16090*/  STL [R1+0x18], R14 ;  /* 0x0000180e01007387 */ /* 0x0087e20000100800 */
[----:B--2---:R-:W-:-:S05]  /*160a0*/  @!P1 LEA R17, R3, R0, 0x18 ;  /* 0x0000000003119211 */ /* 0x004fca00078ec0ff */
[----:B------:R3:W-:Y:S01]  /*160b0*/  @!P1 STS [R17+0x388d0], R2 ;  /* 0x0388d00211009388 */ /* 0x0007e20000000800 */
[----:B------:R-:W-:Y:S06]  /*160c0*/  BAR.ARV 0x5, 0x180 ;  /* 0x0146000000007b1d */ /* 0x000fec0000002000 */
.L_x_2520:
[----:B------:R-:W4:Y:S01]  /*160d0*/  LDL R0, [R1+0x18] ;  /* 0x0000180001007983 */ /* 0x000f220000100800 */
[----:B------:R-:W-:Y:S02]  /*160e0*/  ULDC UR4, c[0x0][0xc38] ;  /* 0x00030e0000047ab9 */ /* 0x000fe40000000800 */
[----:B----4-:R-:W-:-:S13]  /*160f0*/  ISETP.GE.AND P0, PT, R0, UR4, PT ;  /* 0x0000000400007c0c */ /* 0x010fda000bf06270 */
[----:B------:R-:W-:Y:S05]  /*16100*/  @!P0 BRA `(.L_x_2522) ;  /* 0xffffffb000208947 */ /* 0x000fea000383ffff */
.L_x_2421:
[----:B-1----:R-:W4:Y:S01]  /*16110*/  LDL.LU R0, [R1+0x1c] ;  /* 0x00001c0001007983 */ /* 0x002f220000300800 */
[----:B------:R-:W-:Y:S01]  /*16120*/  BSSY B0, `(.L_x_2523) ;  /* 0x000000b000007945 */ /* 0x000fe20003800000 */
[----:B------:R-:W1:Y:S01]  /*16130*/  S2R R5, SR_CgaCtaId ;  /* 0x0000000000057919 */ /* 0x000e620000008800 */
[----:B----4-:R-:W-:-:S05]  /*16140*/  VIADD R0, R0, 0x1 ;  /* 0x0000000100007836 */ /* 0x010fca0000000000 */
[----:B0--3--:R-:W-:-:S04]  /*16150*/  LEA.HI R2, R0, R0, RZ, 0x1 ;  /* 0x0000000000027211 */ /* 0x009fc800078f08ff */
[----:B--2---:R-:W-:-:S05]  /*16160*/  LOP3.LUT R3, R2, 0xfffffffe, RZ, 0xc0, !PT ;  /* 0xfffffffe02037812 */ /* 0x004fca00078ec0ff */
[----:B------:R-:W-:Y:S01]  /*16170*/  IMAD.IADD R3, R0, 0x1, -R3 ;  /* 0x0000000100037824 */ /* 0x000fe200078e0a03 */
[----:B------:R-:W-:-:S04]  /*16180*/  MOV R0, 0x400 ;  /* 0x0000040000007802 */ /* 0x000fc80000000f00 */
[----:B-1----:R-:W-:Y:S02]  /*16190*/  LEA R0, R5, R0, 0x18 ;  /* 0x0000000005007211 */ /* 0x002fe400078ec0ff */
[----:B------:R-:W-:-:S04]  /*161a0*/  SHF.L.U32 R3, R3, 0x1f, RZ ;  /* 0x0000001f03037819 */ /* 0x000fc800000006ff */
[----:B------:R-:W0:Y:S02]  /*161b0*/  SYNCS.PHASECHK.TRANS64.TRYWAIT P0, [R0+URZ+0x38820], R3 ;  /* 0x03882003000075a7 */ /* 0x000e24000800017f */
[----:B0-----:R-:W-:Y:S05]  /*161c0*/  @!P0 BRA `(.L_x_2524) ;  /* 0x0000001400708947 */ /* 0x001fea0003800000 */
.L_x_2570:
[----:B------:R-:W-:Y:S05]  /*161d0*/  BSYNC B0 ;  /* 0x0000000000007941 */ /* 0x000fea0003800000 */
.L_x_2523:
[----:B------:R-:W-:-:S03]  /*161e0*/  UMOV UR4, 0xffffffff ;  /* 0xffffffff00047882 */ /* 0x000fc60000000000 */
[----:B------:R-:W-:Y:S05]  /*161f0*/  BRA.DIV UR4, `(.L_x_2525) ;  /* 0x0000001604787947 */ /* 0x000fea000b800000 */
[----:B------:R-:W1:Y:S02]  /*16200*/  S2R R2, SR_TID.X ;  /* 0x0000000000027919 */ /* 0x000e640000002100 */
[----:B-1----:R-:W-:-:S04]  /*16210*/  SHF.R.U32.HI R2, RZ, 0x5, R2 ;  /* 0x00000005ff027819 */ /* 0x002fc80000011602 */
[----:B------:R-:W-:-:S05]  /*16220*/  LOP3.LUT R2, R2, 0x3, RZ, 0xc0, !PT ;  /* 0x0000000302027812 */ /* 0x000fca00078ec0ff */
[----:B------:R1:W2:Y:S02]  /*16230*/  SHFL.IDX PT, R14, R2, RZ, 0x1f ;  /* 0x00001fff020e7589 */ /* 0x0002a400000e0000 */
.L_x_2573:
[----:B--2---:R-:W-:Y:S01]  /*16240*/  ISETP.NE.AND P0, PT, R14, RZ, PT ;  /* 0x000000ff0e00720c */ /* 0x004fe20003f05270 */
[----:B------:R-:W-:-:S12]  /*16250*/  BSSY B0, `(.L_x_2526) ;  /* 0x0000027000007945 */ /* 0x000fd80003800000 */
[----:B------:R-:W-:Y:S05]  /*16260*/  @P0 BRA `(.L_x_2527) ;  /* 0x0000000000940947 */ /* 0x000fea0003800000 */
[----:B------:R-:W-:-:S03]  /*16270*/  UMOV UR4, 0xffffffff ;  /* 0xffffffff00047882 */ /* 0x000fc60000000000 */
[----:B------:R-:W-:Y:S05]  /*16280*/  BRA.DIV UR4, `(.L_x_2528) ;  /* 0x0000001604887947 */ /* 0x000fea000b800000 */
[----:B------:R-:W-:-:S13]  /*16290*/  ELECT P6, URZ, PT ;  /* 0x00000000003f782f */ /* 0x000fda00038c0000 */
.L_x_2576:
        /* <DEDUP_REMOVED lines=8> */
.L_x_2529:
[----:B------:R-:W2:Y:S01]  /*16320*/  LDL.LU R7, [R1+0x4] ;  /* 0x0000040001077983 */ /* 0x000ea20000300800 */
        /* <DEDUP_REMOVED lines=12> */
.L_x_2577:
[----:B------:R-:W1:Y:S02]  /*163f0*/  SYNCS.PHASECHK.TRANS64.TRYWAIT P0, [R3+URZ], R2 ;  /* 0x00000002030075a7 */ /* 0x000e64000800017f */
[----:B-1----:R-:W-:Y:S05]  /*16400*/  @!P0 BRA `(.L_x_2531) ;  /* 0x00000014005c8947 */ /* 0x002fea0003800000 */
.L_x_2578:
[----:B------:R-:W-:Y:S05]  /*16410*/  @!P2 BRA `(.L_x_2532) ;  /* 0x000000000004a947 */ /* 0x000fea0003800000 */
[----:B------:R-:W-:Y:S01]  /*16420*/  BPT.TRAP 0x1 ;  /* 0x000000040000795c */ /* 0x000fe20000300000 */
.L_x_2532:
[----:B-1----:R-:W-:-:S04]  /*16430*/  VIADD R3, R0, 0x38860 ;  /* 0x0003886000037836 */ /* 0x002fc80000000000 */
[----:B------:R-:W-:-:S04]  /*16440*/  IMAD R18, R18, 0x8, R3 ;  /* 0x0000000812127824 */ /* 0x000fc800078e0203 */
[----:B------:R-:W1:Y:S02]  /*16450*/  SYNCS.PHASECHK.TRANS64.TRYWAIT P0, [R18+URZ], R5 ;  /* 0x00000005120075a7 */ /* 0x000e64000800017f */
[----:B-1----:R-:W-:Y:S05]  /*16460*/  @!P0 BRA `(.L_x_2533) ;  /* 0x0000001400588947 */ /* 0x002fea0003800000 */
.L_x_2579:
[----:B------:R-:W-:-:S07]  /*16470*/  IMAD R3, R4, 0x8, R3 ;  /* 0x0000000804037824 */ /* 0x000fce00078e0203 */
.L_x_2534:
[----:B--2---:R2:W3:Y:S02]  /*16480*/  SYNCS.PHASECHK.TRANS64.TRYWAIT P0, [R3+URZ], R2 ;  /* 0x00000002030075a7 */ /* 0x0044e4000800017f */
[----:B---3--:R-:W-:Y:S05]  /*16490*/  @!P0 NANOSLEEP.SYNCS 0x989680 ;  /* 0x009896800000895d */ /* 0x008fea0003900000 */
[----:B------:R-:W3:Y:S02]  /*164a0*/  @!P0 SYNCS.PHASECHK.TRANS64 P0, [R3+URZ], R2 ;  /* 0x00000002030085a7 */ /* 0x000ee4000800007f */
[----:B---3--:R-:W-:Y:S05]  /*164b0*/  @!P0 BRA `(.L_x_2534) ;  /* 0xfffffffc00f08947 */ /* 0x008fea000383ffff */
.L_x_2527:
[----:B------:R-:W-:Y:S05]  /*164c0*/  BSYNC B0 ;  /* 0x0000000000007941 */ /* 0x000fea0003800000 */
.L_x_2526:
[----:B------:R-:W-:Y:S05]  /*164d0*/  EXIT ;  /* 0x000000000000794d */ /* 0x000fea0003800000 */
.L_x_2374:
[----:B------:R-:W-:-:S13]  /*164e0*/  R2UR UR4, R17 ;  /* 0x00000000110472ca */ /* 0x000fda00000e0000 */
[----:B0-----:R-:W-:-:S04]  /*164f0*/  IMAD.U32 R3, RZ, RZ, UR4 ;  /* 0x00000004ff037e24 */ /* 0x001fc8000f8e00ff */
[----:B------:R0:W1:Y:S03]  /*16500*/  SYNCS.PHASECHK.TRANS64.TRYWAIT P1, [R3+URZ+0x38800], R0 ;  /* 0x03880000030075a7 */ /* 0x000066000802017f */
[----:B-1----:R-:W-:Y:S05]  /*16510*/  @!P1 NANOSLEEP.SYNCS 0x989680 ;  /* 0x009896800000995d */ /* 0x002fea0003900000 */
[----:B------:R-:W1:Y:S02]  /*16520*/  @!P1 SYNCS.PHASECHK.TRANS64 P1, [R3+URZ+0x38800], R0 ;  /* 0x03880000030095a7 */ /* 0x000e64000802007f */
[----:B-1----:R-:W-:Y:S05]  /*16530*/  @!P1 BRA `(.L_x_2374) ;  /* 0xfffffffc00e89947 */ /* 0x002fea000383ffff */
[----:B------:R-:W-:Y:S05]  /*16540*/  BRA `(.L_x_2535) ;  /* 0xfffffeb400207947 */ /* 0x000fea000383ffff */
.L_x_2378:
[----:B-1----:R1:W2:Y:S02]  /*16550*/  SYNCS.PHASECHK.TRANS64.TRYWAIT P2, [R0+URZ+0x38830], R3 ;  /* 0x03883003000075a7 */ /* 0x0022a4000804017f */
[----:B--2---:R-:W-:Y:S05]  /*16560*/  @!P2 NANOSLEEP.SYNCS 0x989680 ;  /* 0x009896800000a95d */ /* 0x004fea0003900000 */
[----:B------:R-:W2:Y:S02]  /*16570*/  @!P2 SYNCS.PHASECHK.TRANS64 P2, [R0+URZ+0x38830], R3 ;  /* 0x038830030000a5a7 */ /* 0x000ea4000804007f */
[----:B--2---:R-:W-:Y:S05]  /*16580*/  @!P2 BRA `(.L_x_2378) ;  /* 0xfffffffc00f0a947 */ /* 0x004fea000383ffff */
[----:B------:R-:W-:Y:S05]  /*16590*/  BRA `(.L_x_2377) ;  /* 0xfffffeb4004c7947 */ /* 0x000fea000383ffff */
.L_x_2383:
[----:B------:R-:W-:-:S13]  /*165a0*/  R2UR UR4, R232 ;  /* 0x00000000e80472ca */ /* 0x000fda00000e0000 */
[----:B-1----:R-:W-:-:S04]  /*165b0*/  IMAD.U32 R4, RZ, RZ, UR4 ;  /* 0x00000004ff047e24 */ /* 0x002fc8000f8e00ff */
[----:B------:R1:W2:Y:S03]  /*165c0*/  SYNCS.PHASECHK.TRANS64.TRYWAIT P3, [R4+URZ+0x38830], R3 ;  /* 0x03883003040075a7 */ /* 0x0002a6000806017f */
[----:B--2---:R-:W-:Y:S05]  /*165d0*/  @!P3 NANOSLEEP.SYNCS 0x989680 ;  /* 0x009896800000b95d */ /* 0x004fea0003900000 */
[----:B------:R-:W2:Y:S02]  /*165e0*/  @!P3 SYNCS.PHASECHK.TRANS64 P3, [R4+URZ+0x38830], R3 ;  /* 0x038830030400b5a7 */ /* 0x000ea4000806007f */
[----:B--2---:R-:W-:Y:S05]  /*165f0*/  @!P3 BRA `(.L_x_2383) ;  /* 0xfffffffc00e8b947 */ /* 0x004fea000383ffff */
[----:B------:R-:W-:Y:S05]  /*16600*/  BRA `(.L_x_2382) ;  /* 0xfffffeec00b47947 */ /* 0x000fea000383ffff */
.L_x_2387:
[----:B01----:R-:W-:-:S04]  /*16610*/  IMAD.U32 R3, RZ, RZ, UR4 ;  /* 0x00000004ff037e24 */ /* 0x003fc8000f8e00ff */
[----:B------:R0:W1:Y:S03]  /*16620*/  SYNCS.PHASECHK.TRANS64.TRYWAIT P3, [R3+URZ+0x38850], R0 ;  /* 0x03885000030075a7 */ /* 0x000066000806017f */
[----:B-1----:R-:W-:Y:S05]  /*16630*/  @!P3 NANOSLEEP.SYNCS 0x989680 ;  /* 0x009896800000b95d */ /* 0x002fea0003900000 */
[----:B------:R-:W1:Y:S02]  /*16640*/  @!P3 SYNCS.PHASECHK.TRANS64 P3, [R3+URZ+0x38850], R0 ;  /* 0x038850000300b5a7 */ /* 0x000e64000806007f */
[----:B-1----:R-:W-:Y:S05]  /*16650*/  @!P3 BRA `(.L_x_2387) ;  /* 0xfffffffc00ecb947 */ /* 0x002fea000383ffff */
[----:B------:R-:W-:Y:S05]  /*16660*/  BRA `(.L_x_2386) ;  /* 0xffffff1400d47947 */ /* 0x000fea000383ffff */
.L_x_2393:
[----:B-1----:R-:W-:-:S04]  /*16670*/  IMAD.U32 R4, RZ, RZ, UR4 ;  /* 0x00000004ff047e24 */ /* 0x002fc8000f8e00ff */
[----:B------:R1:W2:Y:S03]  /*16680*/  SYNCS.PHASECHK.TRANS64.TRYWAIT P2, [R4+URZ+0x38830], R3 ;  /* 0x03883003040075a7 */ /* 0x0002a6000804017f */
[----:B--2---:R-:W-:Y:S05]  /*16690*/  @!P2 NANOSLEEP.SYNCS 0x989680 ;  /* 0x009896800000a95d */ /* 0x004fea0003900000 */
[----:B------:R-:W2:Y:S02]  /*166a0*/  @!P2 SYNCS.PHASECHK.TRANS64 P2, [R4+URZ+0x38830], R3 ;  /* 0x038830030400a5a7 */ /* 0x000ea4000804007f */
[----:B--2---:R-:W-:Y:S05]  /*166b0*/  @!P2 BRA `(.L_x_2393) ;  /* 0xfffffffc00eca947 */ /* 0x004fea000383ffff */
[----:B------:R-:W-:Y:S05]  /*166c0*/  BRA `(.L_x_2392) ;  /* 0xffffff2c00bc7947 */ /* 0x000fea000383ffff */
.L_x_2397:
[----:B01----:R-:W-:-:S04]  /*166d0*/  IMAD.U32 R3, RZ, RZ, UR4 ;  /* 0x00000004ff037e24 */ /* 0x003fc8000f8e00ff */
[----:B------:R0:W1:Y:S03]  /*166e0*/  SYNCS.PHASECHK.TRANS64.TRYWAIT P2, [R3+URZ+0x38850], R0 ;  /* 0x03885000030075a7 */ /* 0x000066000804017f */
[----:B-1----:R-:W-:Y:S05]  /*166f0*/  @!P2 NANOSLEEP.SYNCS 0x989680 ;  /* 0x009896800000a95d */ /* 0x002fea0003900000 */
[----:B------:R-:W1:Y:S02]  /*16700*/  @!P2 SYNCS.PHASECHK.TRANS64 P2, [R3+URZ+0x38850], R0 ;  /* 0x038850000300a5a7 */ /* 0x000e64000804007f */
[----:B-1----:R-:W-:Y:S05]  /*16710*/  @!P2 BRA `(.L_x_2397) ;  /* 0xfffffffc00eca947 */ /* 0x002fea000383ffff */
[----:B------:R-:W-:Y:S05]  /*16720*/  BRA `(.L_x_2396) ;  /* 0xffffff5400dc7947 */ /* 0x000fea000383ffff */
.L_x_2402:
[----:B-1----:R-:W-:-:S04]  /*16730*/  IMAD.U32 R7, RZ, RZ, UR7 ;  /* 0x00000007ff077e24 */ /* 0x002fc8000f8e00ff */
[----:B------:R1:W2:Y:S03]  /*16740*/  SYNCS.PHASECHK.TRANS64.TRYWAIT P0, [R7+URZ+0x38850], R0 ;  /* 0x03885000070075a7 */ /* 0x0002a6000800017f */
[----:B--2---:R-:W-:Y:S05]  /*16750*/  @!P0 NANOSLEEP.SYNCS 0x989680 ;  /* 0x009896800000895d */ /* 0x004fea0003900000 */
[----:B------:R-:W2:Y:S02]  /*16760*/  @!P0 SYNCS.PHASECHK.TRANS64 P0, [R7+URZ+0x38850], R0 ;  /* 0x03885000070085a7 */ /* 0x000ea4000800007f */
[----:B--2---:R-:W-:Y:S05]  /*16770*/  @!P0 BRA `(.L_x_2402) ;  /* 0xfffffffc00ec8947 */ /* 0x004fea000383ffff */
[----:B------:R-:W-:Y:S05]  /*16780*/  BRA `(.L_x_2401) ;  /* 0xffffff6c00e47947 */ /* 0x000fea000383ffff */
.L_x_2432:
[----:B------:R-:W-:Y:S02]  /*16790*/  IMAD.MOV.U32 R13, RZ, RZ, R0 ;  /* 0x000000ffff0d7224 */ /* 0x000fe400078e0000 */
[----:B------:R-:W-:Y:S02]  /*167a0*/  IMAD.MOV.U32 R12, RZ, RZ, RZ ;  /* 0x000000ffff0c7224 */ /* 0x000fe400078e00ff */
[----:B------:R-:W-:Y:S02]  /*167b0*/  IMAD.MOV.U32 R11, RZ, RZ, 0x1f ;  /* 0x0000001fff0b7424 */ /* 0x000fe400078e00ff */
[----:B------:R-:W-:-:S07]  /*167c0*/  IMAD.MOV.U32 R15, RZ, RZ, -0x1 ;  /* 0xffffffffff0f7424 */ /* 0x000fce00078e00ff */
[----:B0-----:R-:W-:Y:S05]  /*167d0*/  WARPSYNC.COLLECTIVE R15, `(.L_x_2536) ;  /* 0x000000000f087348 */ /* 0x001fea0003c00000 */
[----:B------:R1:W2:Y:S02]  /*167e0*/  SHFL.IDX P6, R14, R13, R12, R11 ;  /* 0x0000000c0d0e7389 */ /* 0x0002a400000c000b */
[----:B012---:R-:W-:Y:S01]  /*167f0*/  ENDCOLLECTIVE ;  /* 0x000000000000791b */ /* 0x007fe20003800000 */
.L_x_2536:
[----:B------:R-:W-:Y:S05]  /*16800*/  BRA `(.L_x_2537) ;  /* 0xffffffb4002c7947 */ /* 0x000fea000383ffff */
.L_x_2434:
[----:B------:R-:W-:Y:S01]  /*16810*/  BSSY B0, `(.L_x_2538) ;  /* 0x0000006000007945 */ /* 0x000fe20003800000 */
[----:B------:R-:W-:-:S07]  /*16820*/  IMAD.MOV.U32 R15, RZ, RZ, -0x1 ;  /* 0xffffffffff0f7424 */ /* 0x000fce00078e00ff */
[----:B01----:R-:W-:Y:S05]  /*16830*/  WARPSYNC.COLLECTIVE R15, `(.L_x_2539) ;  /* 0x000000000f0c7348 */ /* 0x003fea0003c00000 */
[----:B------:R-:W-:Y:S02]  /*16840*/  ELECT P6, UR62, PT ;  /* 0x00000000003e782f */ /* 0x000fe400038c0000 */
[----:B------:R-:W-:Y:S01]  /*16850*/  MOV R14, UR62 ;  /* 0x0000003e000e7c02 */ /* 0x000fe20008000f00 */
[----:B01----:R-:W-:Y:S10]  /*16860*/  ENDCOLLECTIVE ;  /* 0x000000000000791b */ /* 0x003ff40003800000 */
.L_x_2539:
[----:B------:R-:W-:Y:S05]  /*16870*/  BSYNC B0 ;  /* 0x0000000000007941 */ /* 0x000fea0003800000 */
.L_x_2538:
[----:B------:R-:W-:Y:S05]  /*16880*/  BRA `(.L_x_2540) ;  /* 0xffffffb4002c7947 */ /* 0x000fea000383ffff */
.L_x_2436:
[----:B-1----:R1:W2:Y:S02]  /*16890*/  SYNCS.PHASECHK.TRANS64.TRYWAIT P0, [R0+URZ+0x38840], R2 ;  /* 0x03884002000075a7 */ /* 0x0022a4000800017f */
[----:B--2---:R-:W-:Y:S05]  /*168a0*/  @!P0 NANOSLEEP.SYNCS 0x989680 ;  /* 0x009896800000895d */ /* 0x004fea0003900000 */
[----:B------:R-:W2:Y:S02]  /*168b0*/  @!P0 SYNCS.PHASECHK.TRANS64 P0, [R0+URZ+0x38840], R2 ;  /* 0x03884002000085a7 */ /* 0x000ea4000800007f */
[----:B--2---:R-:W-:Y:S05]  /*168c0*/  @!P0 BRA `(.L_x_2436) ;  /* 0xfffffffc00f08947 */ /* 0x004fea000383ffff */
[----:B------:R-:W-:Y:S05]  /*168d0*/  BRA `(.L_x_2541) ;  /* 0xffffffb400807947 */ /* 0x000fea000383ffff */
.L_x_2440:
[----:B------:R-:W-:Y:S02]  /*168e0*/  IMAD.MOV.U32 R13, RZ, RZ, R3 ;  /* 0x000000ffff0d7224 */ /* 0x000fe400078e0003 */
[----:B------:R-:W-:Y:S02]  /*168f0*/  IMAD.MOV.U32 R12, RZ, RZ, RZ ;  /* 0x000000ffff0c7224 */ /* 0x000fe400078e00ff */
[----:B------:R-:W-:Y:S02]  /*16900*/  IMAD.MOV.U32 R11, RZ, RZ, 0x181f ;  /* 0x0000181fff0b7424 */ /* 0x000fe400078e00ff */
[----:B------:R-:W-:Y:S02]  /*16910*/  IMAD.MOV.U32 R15, RZ, RZ, -0x1 ;  /* 0xffffffffff0f7424 */ /* 0x000fe400078e00ff */
[----:B------:R-:W-:-:S07]  /*16920*/  IMAD.U32 R0, RZ, RZ, UR42 ;  /* 0x0000002aff007e24 */ /* 0x000fce000f8e00ff */
[----:B-----5:R-:W-:Y:S05]  /*16930*/  WARPSYNC.COLLECTIVE R15, `(.L_x_2542) ;  /* 0x000000000f087348 */ /* 0x020fea0003c00000 */
[----:B------:R0:W1:Y:S02]  /*16940*/  SHFL.IDX P6, R14, R13, R12, R11 ;  /* 0x0000000c0d0e7389 */ /* 0x00006400000c000b */
[----:B01---5:R-:W-:Y:S01]  /*16950*/  ENDCOLLECTIVE ;  /* 0x000000000000791b */ /* 0x023fe20003800000 */
.L_x_2542:
[----:B------:R-:W-:Y:S02]  /*16960*/  IMAD R0, R0, 0x80, R10 ;  /* 0x0000008000007824 */ /* 0x000fe400078e020a */
[----:B------:R-:W-:Y:S02]  /*16970*/  IMAD.MOV.U32 R13, RZ, RZ, R4 ;  /* 0x000000ffff0d7224 */ /* 0x000fe400078e0004 */
[----:B------:R-:W-:-:S07]  /*16980*/  IMAD.MOV.U32 R5, RZ, RZ, R14 ;  /* 0x000000ffff057224 */ /* 0x000fce00078e000e */
[----:B------:R-:W-:Y:S05]  /*16990*/  WARPSYNC.COLLECTIVE R15, `(.L_x_2543) ;  /* 0x000000000f087348 */ /* 0x000fea0003c00000 */
[----:B------:R0:W1:Y:S02]  /*169a0*/  SHFL.IDX P6, R14, R13, R12, R11 ;  /* 0x0000000c0d0e7389 */ /* 0x00006400000c000b */
[----:B01----:R-:W-:Y:S01]  /*169b0*/  ENDCOLLECTIVE ;  /* 0x000000000000791b */ /* 0x003fe20003800000 */
.L_x_2543:
[----:B------:R-:W-:Y:S01]  /*169c0*/  ULDC UR4, c[0x0][0x288] ;  /* 0x0000a20000047ab9 */ /* 0x000fe20000000800 */
[----:B------:R-:W-:Y:S01]  /*169d0*/  ULDC.64 UR6, c[0x0][0x208] ;  /* 0x0000820000067ab9 */ /* 0x000fe20000000a00 */
[----:B------:R-:W-:-:S05]  /*169e0*/  IMAD R2, R7, UR4, RZ ;  /* 0x0000000407027c24 */ /* 0x000fca000f8e02ff */
[----:B------:R-:W-:Y:S01]  /*169f0*/  ISETP.GE.AND P4, PT, R0, R2, PT ;  /* 0x000000020000720c */ /* 0x000fe20003f86270 */
[----:B------:R-:W-:Y:S02]  /*16a00*/  IMAD.MOV.U32 R13, RZ, RZ, R3 ;  /* 0x000000ffff0d7224 */ /* 0x000fe400078e0003 */
[----:B------:R-:W-:Y:S02]  /*16a10*/  IMAD.MOV.U32 R12, RZ, RZ, 0x1 ;  /* 0x00000001ff0c7424 */ /* 0x000fe400078e00ff */
[----:B------:R-:W-:-:S08]  /*16a20*/  IMAD.MOV.U32 R6, RZ, RZ, R14 ;  /* 0x000000ffff067224 */ /* 0x000fd000078e000e */
        /* <DEDUP_REMOVED lines=15> */
.L_x_2544:
[----:B------:R-:W-:Y:S02]  /*16b20*/  IMAD.MOV.U32 R13, RZ, RZ, R4 ;  /* 0x000000ffff0d7224 */ /* 0x000fe400078e0004 */
[----:B------:R-:W-:-:S07]  /*16b30*/  IMAD.MOV.U32 R5, RZ, RZ, R14 ;  /* 0x000000ffff057224 */ /* 0x000fce00078e000e */
[----:B------:R-:W-:Y:S05]  /*16b40*/  WARPSYNC.COLLECTIVE R15, `(.L_x_2545) ;  /* 0x000000000f087348 */ /* 0x000fea0003c00000 */
[----:B------:R0:W1:Y:S02]  /*16b50*/  SHFL.IDX P6, R14, R13, R12, R11 ;  /* 0x0000000c0d0e7389 */ /* 0x00006400000c000b */
[----:B01----:R-:W-:Y:S01]  /*16b60*/  ENDCOLLECTIVE ;  /* 0x000000000000791b */ /* 0x003fe20003800000 */
.L_x_2545:
        /* <DEDUP_REMOVED lines=19> */
.L_x_2546:
[----:B------:R-:W-:Y:S02]  /*16ca0*/  IMAD.MOV.U32 R13, RZ, RZ, R4 ;  /* 0x000000ffff0d7224 */ /* 0x000fe400078e0004 */
[----:B------:R-:W-:-:S07]  /*16cb0*/  IMAD.MOV.U32 R5, RZ, RZ, R14 ;  /* 0x000000ffff057224 */ /* 0x000fce00078e000e */
[----:B------:R-:W-:Y:S05]  /*16cc0*/  WARPSYNC.COLLECTIVE R15, `(.L_x_2547) ;  /* 0x000000000f087348 */ /* 0x000fea0003c00000 */
[----:B------:R0:W1:Y:S02]  /*16cd0*/  SHFL.IDX P6, R14, R13, R12, R11 ;  /* 0x0000000c0d0e7389 */ /* 0x00006400000c000b */
[----:B01----:R-:W-:Y:S01]  /*16ce0*/  ENDCOLLECTIVE ;  /* 0x000000000000791b */ /* 0x003fe20003800000 */
.L_x_2547:
        /* <DEDUP_REMOVED lines=19> */
.L_x_2548:
[----:B------:R-:W-:Y:S02]  /*16e20*/  IMAD.MOV.U32 R13, RZ, RZ, R4 ;  /* 0x000000ffff0d7224 */ /* 0x000fe400078e0004 */
[----:B------:R-:W-:-:S07]  /*16e30*/  IMAD.MOV.U32 R5, RZ, RZ, R14 ;  /* 0x000000ffff057224 */ /* 0x000fce00078e000e */
[----:B------:R-:W-:Y:S05]  /*16e40*/  WARPSYNC.COLLECTIVE R15, `(.L_x_2549) ;  /* 0x000000000f087348 */ /* 0x000fea0003c00000 */
[----:B------:R0:W1:Y:S02]  /*16e50*/  SHFL.IDX P6, R14, R13, R12, R11 ;  /* 0x0000000c0d0e7389 */ /* 0x00006400000c000b */
[----:B01----:R-:W-:Y:S01]  /*16e60*/  ENDCOLLECTIVE ;  /* 0x000000000000791b */ /* 0x003fe20003800000 */
.L_x_2549:
        /* <DEDUP_REMOVED lines=19> */
.L_x_2550:
[----:B------:R-:W-:Y:S02]  /*16fa0*/  IMAD.MOV.U32 R13, RZ, RZ, R4 ;  /* 0x000000ffff0d7224 */ /* 0x000fe400078e0004 */
[----:B------:R-:W-:-:S07]  /*16fb0*/  IMAD.MOV.U32 R5, RZ, RZ, R14 ;  /* 0x000000ffff057224 */ /* 0x000fce00078e000e */
[----:B------:R-:W-:Y:S05]  /*16fc0*/  WARPSYNC.COLLECTIVE R15, `(.L_x_2551) ;  /* 0x000000000f087348 */ /* 0x000fea0003c00000 */
[----:B------:R0:W1:Y:S02]  /*16fd0*/  SHFL.IDX P6, R14, R13, R12, R11 ;  /* 0x0000000c0d0e7389 */ /* 0x00006400000c000b */
[----:B01----:R-:W-:Y:S01]  /*16fe0*/  ENDCOLLECTIVE ;  /* 0x000000000000791b */ /* 0x003fe20003800000 */
.L_x_2551:
        /* <DEDUP_REMOVED lines=19> */
.L_x_2552:
[----:B------:R-:W-:Y:S02]  /*17120*/  IMAD.MOV.U32 R13, RZ, RZ, R4 ;  /* 0x000000ffff0d7224 */ /* 0x000fe400078e0004 */
[----:B------:R-:W-:-:S07]  /*17130*/  IMAD.MOV.U32 R5, RZ, RZ, R14 ;  /* 0x000000ffff057224 */ /* 0x000fce00078e000e */
[----:B------:R-:W-:Y:S05]  /*17140*/  WARPSYNC.COLLECTIVE R15, `(.L_x_2553) ;  /* 0x000000000f087348 */ /* 0x000fea0003c00000 */
[----:B------:R0:W1:Y:S02]  /*17150*/  SHFL.IDX P6, R14, R13, R12, R11 ;  /* 0x0000000c0d0e7389 */ /* 0x00006400000c000b */
[----:B01----:R-:W-:Y:S01]  /*17160*/  ENDCOLLECTIVE ;  /* 0x000000000000791b */ /* 0x003fe20003800000 */
.L_x_2553:
        /* <DEDUP_REMOVED lines=19> */
.L_x_2554:
[----:B------:R-:W-:Y:S02]  /*172a0*/  IMAD.MOV.U32 R13, RZ, RZ, R4 ;  /* 0x000000ffff0d7224 */ /* 0x000fe400078e0004 */
[----:B------:R-:W-:-:S07]  /*172b0*/  IMAD.MOV.U32 R5, RZ, RZ, R14 ;  /* 0x000000ffff057224 */ /* 0x000fce00078e000e */
[----:B------:R-:W-:Y:S05]  /*172c0*/  WARPSYNC.COLLECTIVE R15, `(.L_x_2555) ;  /* 0x000000000f087348 */ /* 0x000fea0003c00000 */
[----:B------:R0:W1:Y:S02]  /*172d0*/  SHFL.IDX P6, R14, R13, R12, R11 ;  /* 0x0000000c0d0e7389 */ /* 0x00006400000c000b */
[----:B01----:R-:W-:Y:S01]  /*172e0*/  ENDCOLLECTIVE ;  /* 0x000000000000791b */ /* 0x003fe20003800000 */
.L_x_2555:
        /* <DEDUP_REMOVED lines=17> */
.L_x_2556:
[----:B------:R-:W-:Y:S02]  /*17400*/  IMAD.MOV.U32 R13, RZ, RZ, R4 ;  /* 0x000000ffff0d7224 */ /* 0x000fe400078e0004 */
[----:B------:R-:W-:-:S07]  /*17410*/  IMAD.MOV.U32 R5, RZ, RZ, R14 ;  /* 0x000000ffff057224 */ /* 0x000fce00078e000e */
[----:B------:R-:W-:Y:S05]  /*17420*/  WARPSYNC.COLLECTIVE R15, `(.L_x_2557) ;  /* 0x000000000f087348 */ /* 0x000fea0003c00000 */
[----:B------:R0:W1:Y:S02]  /*17430*/  SHFL.IDX P6, R14, R13, R12, R11 ;  /* 0x0000000c0d0e7389 */ /* 0x00006400000c000b */
[----:B01----:R-:W-:Y:S01]  /*17440*/  ENDCOLLECTIVE ;  /* 0x000000000000791b */ /* 0x003fe20003800000 */
.L_x_2557:
[----:B------:R-:W-:Y:S01]  /*17450*/  IMAD.MOV.U32 R3, RZ, RZ, R14 ;  /* 0x000000ffff037224 */ /* 0x000fe200078e000e */
[----:B------:R-:W-:Y:S06]  /*17460*/  BRA `(.L_x_2558) ;  /* 0xffffffb8001c7947 */ /* 0x000fec000383ffff */
.L_x_2445:
[----:B0-----:R0:W3:Y:S02]  /*17470*/  SYNCS.PHASECHK.TRANS64.TRYWAIT P0, [R17+URZ+0x38820], R0 ;  /* 0x03882000110075a7 */ /* 0x0010e4000800017f */
[----:B---3--:R-:W-:Y:S05]  /*17480*/  @!P0 NANOSLEEP.SYNCS 0x989680 ;  /* 0x009896800000895d */ /* 0x008fea0003900000 */
[----:B------:R-:W3:Y:S02]  /*17490*/  @!P0 SYNCS.PHASECHK.TRANS64 P0, [R17+URZ+0x38820], R0 ;  /* 0x03882000110085a7 */ /* 0x000ee4000800007f */
[----:B---3--:R-:W-:Y:S05]  /*174a0*/  @!P0 BRA `(.L_x_2445) ;  /* 0xfffffffc00f08947 */ /* 0x008fea000383ffff */
[----:B------:R-:W-:Y:S05]  /*174b0*/  BRA `(.L_x_2559) ;  /* 0xffffffb800987947 */ /* 0x000fea000383ffff */
.L_x_2452:
[----:B0-----:R0:W2:Y:S02]  /*174c0*/  SYNCS.PHASECHK.TRANS64.TRYWAIT P0, [R2+URZ+0x38840], R3 ;  /* 0x03884003020075a7 */ /* 0x0010a4000800017f */
[----:B--2---:R-:W-:Y:S05]  /*174d0*/  @!P0 NANOSLEEP.SYNCS 0x989680 ;  /* 0x009896800000895d */ /* 0x004fea0003900000 */
[----:B------:R-:W2:Y:S02]  /*174e0*/  @!P0 SYNCS.PHASECHK.TRANS64 P0, [R2+URZ+0x38840], R3 ;  /* 0x03884003020085a7 */ /* 0x000ea4000800007f */
[----:B--2---:R-:W-:Y:S05]  /*174f0*/  @!P0 BRA `(.L_x_2452) ;  /* 0xfffffffc00f08947 */ /* 0x004fea000383ffff */
[----:B------:R-:W-:Y:S05]  /*17500*/  BRA `(.L_x_2560) ;  /* 0xffffffbc00547947 */ /* 0x000fea000383ffff */
.L_x_2460:
[----:B0-----:R0:W1:Y:S02]  /*17510*/  SYNCS.PHASECHK.TRANS64.TRYWAIT P0, [R3+URZ+0x60], R2 ;  /* 0x00006002030075a7 */ /* 0x001064000800017f */
[----:B-1----:R-:W-:Y:S05]  /*17520*/  @!P0 NANOSLEEP.SYNCS 0x989680 ;  /* 0x009896800000895d */ /* 0x002fea0003900000 */
[----:B------:R-:W1:Y:S02]  /*17530*/  @!P0 SYNCS.PHASECHK.TRANS64 P0, [R3+URZ+0x60], R2 ;  /* 0x00006002030085a7 */ /* 0x000e64000800007f */
[----:B-1----:R-:W-:Y:S05]  /*17540*/  @!P0 BRA `(.L_x_2460) ;  /* 0xfffffffc00f08947 */ /* 0x002fea000383ffff */
[----:B------:R-:W-:Y:S05]  /*17550*/  BRA `(.L_x_2561) ;  /* 0xffffffc000987947 */ /* 0x000fea000383ffff */
.L_x_2472:
[----:B--2---:R2:W3:Y:S02]  /*17560*/  SYNCS.PHASECHK.TRANS64.TRYWAIT P0, [R3+URZ+0x38840], R2 ;  /* 0x03884002030075a7 */ /* 0x0044e4000800017f */
[----:B---3--:R-:W-:Y:S05]  /*17570*/  @!P0 NANOSLEEP.SYNCS 0x989680 ;  /* 0x009896800000895d */ /* 0x008fea0003900000 */
[----:B------:R-:W3:Y:S02]  /*17580*/  @!P0 SYNCS.PHASECHK.TRANS64 P0, [R3+URZ+0x38840], R2 ;  /* 0x03884002030085a7 */ /* 0x000ee4000800007f */
[----:B---3--:R-:W-:Y:S05]  /*17590*/  @!P0 BRA `(.L_x_2472) ;  /* 0xfffffffc00f08947 */ /* 0x008fea000383ffff */
[----:B------:R-:W-:Y:S05]  /*175a0*/  BRA `(.L_x_2562) ;  /* 0xffffffc800947947 */ /* 0x000fea000383ffff */
.L_x_2480:
[----:B0-----:R0:W1:Y:S02]  /*175b0*/  SYNCS.PHASECHK.TRANS64.TRYWAIT P0, [R2+URZ+0x60], R3 ;  /* 0x00006003020075a7 */ /* 0x001064000800017f */
[----:B-1----:R-:W-:Y:S05]  /*175c0*/  @!P0 NANOSLEEP.SYNCS 0x989680 ;  /* 0x009896800000895d */ /* 0x002fea0003900000 */
[----:B------:R-:W1:Y:S02]  /*175d0*/  @!P0 SYNCS.PHASECHK.TRANS64 P0, [R2+URZ+0x60], R3 ;  /* 0x00006003020085a7 */ /* 0x000e64000800007f */
[----:B-1----:R-:W-:Y:S05]  /*175e0*/  @!P0 BRA `(.L_x_2480) ;  /* 0xfffffffc00f08947 */ /* 0x002fea000383ffff */
[----:B------:R-:W-:Y:S05]  /*175f0*/  BRA `(.L_x_2563) ;  /* 0xffffffcc00e47947 */ /* 0x000fea000383ffff */
.L_x_2491:
[----:B---3--:R3:W4:Y:S02]  /*17600*/  SYNCS.PHASECHK.TRANS64.TRYWAIT P0, [R2+URZ+0x38840], R3 ;  /* 0x03884003020075a7 */ /* 0x008724000800017f */
[----:B----4-:R-:W-:Y:S05]  /*17610*/  @!P0 NANOSLEEP.SYNCS 0x989680 ;  /* 0x009896800000895d */ /* 0x010fea0003900000 */
[----:B------:R-:W4:Y:S02]  /*17620*/  @!P0 SYNCS.PHASECHK.TRANS64 P0, [R2+URZ+0x38840], R3 ;  /* 0x03884003020085a7 */ /* 0x000f24000800007f */
[----:B----4-:R-:W-:Y:S05]  /*17630*/  @!P0 BRA `(.L_x_2491) ;  /* 0xfffffffc00f08947 */ /* 0x010fea000383ffff */
[----:B------:R-:W-:Y:S05]  /*17640*/  BRA `(.L_x_2564) ;  /* 0xffffffd400b47947 */ /* 0x000fea000383ffff */
.L_x_2499:
[----:B0-----:R0:W1:Y:S02]  /*17650*/  SYNCS.PHASECHK.TRANS64.TRYWAIT P0, [R2+URZ+0x60], R5 ;  /* 0x00006005020075a7 */ /* 0x001064000800017f */
[----:B-1----:R-:W-:Y:S05]  /*17660*/  @!P0 NANOSLEEP.SYNCS 0x989680 ;  /* 0x009896800000895d */ /* 0x002fea0003900000 */
[----:B------:R-:W1:Y:S02]  /*17670*/  @!P0 SYNCS.PHASECHK.TRANS64 P0, [R2+URZ+0x60], R5 ;  /* 0x00006005020085a7 */ /* 0x000e64000800007f */
[----:B-1----:R-:W-:Y:S05]  /*17680*/  @!P0 BRA `(.L_x_2499) ;  /* 0xfffffffc00f08947 */ /* 0x002fea000383ffff */
[----:B------:R-:W-:Y:S05]  /*17690*/  BRA `(.L_x_2565) ;  /* 0xffffffdc00047947 */ /* 0x000fea000383ffff */
.L_x_2512:
[----:B0-----:R0:W2:Y:S02]  /*176a0*/  SYNCS.PHASECHK.TRANS64.TRYWAIT P0, [R2+URZ+0x38860], R3 ;  /* 0x03886003020075a7 */ /* 0x0010a4000800017f */
[----:B--2---:R-:W-:Y:S05]  /*176b0*/  @!P0 NANOSLEEP.SYNCS 0x989680 ;  /* 0x009896800000895d */ /* 0x004fea0003900000 */
[----:B------:R-:W2:Y:S02]  /*176c0*/  @!P0 SYNCS.PHASECHK.TRANS64 P0, [R2+URZ+0x38860], R3 ;  /* 0x03886003020085a7 */ /* 0x000ea4000800007f */
[----:B--2---:R-:W-:Y:S05]  /*176d0*/  @!P0 BRA `(.L_x_2512) ;  /* 0xfffffffc00f08947 */ /* 0x004fea000383ffff */
[----:B------:R-:W-:Y:S05]  /*176e0*/  BRA `(.L_x_2566) ;  /* 0xffffffe000c07947 */ /* 0x000fea000383ffff */
.L_x_2521:
[----:B------:R-:W-:Y:S01]  /*176f0*/  BSSY B0, `(.L_x_2567) ;  /* 0x0000008000007945 */ /* 0x000fe20003800000 */
[----:B-----5:R-:W-:Y:S02]  /*17700*/  IMAD.MOV.U32 R13, RZ, RZ, R2 ;  /* 0x000000ffff0d7224 */ /* 0x020fe400078e0002 */
[----:B------:R-:W-:Y:S02]  /*17710*/  IMAD.MOV.U32 R12, RZ, RZ, RZ ;  /* 0x000000ffff0c7224 */ /* 0x000fe400078e00ff */
[----:B------:R-:W-:Y:S02]  /*17720*/  IMAD.MOV.U32 R11, RZ, RZ, 0x1f ;  /* 0x0000001fff0b7424 */ /* 0x000fe400078e00ff */
[----:B------:R-:W-:-:S07]  /*17730*/  IMAD.MOV.U32 R15, RZ, RZ, -0x1 ;  /* 0xffffffffff0f7424 */ /* 0x000fce00078e00ff */
[----:B-12---:R-:W-:Y:S05]  /*17740*/  WARPSYNC.COLLECTIVE R15, `(.L_x_2568) ;  /* 0x000000000f087348 */ /* 0x006fea0003c00000 */
[----:B------:R0:W3:Y:S02]  /*17750*/  SHFL.IDX P6, R14, R13, R12, R11 ;  /* 0x0000000c0d0e7389 */ /* 0x0000e400000c000b */
[----:B0123--:R-:W-:Y:S01]  /*17760*/  ENDCOLLECTIVE ;  /* 0x000000000000791b */ /* 0x00ffe20003800000 */
.L_x_2568:
[----:B------:R-:W-:Y:S05]  /*17770*/  BSYNC B0 ;  /* 0x0000000000007941 */ /* 0x000fea0003800000 */
.L_x_2567:
[----:B------:R-:W-:Y:S05]  /*17780*/  BRA `(.L_x_2569) ;  /* 0xffffffe800307947 */ /* 0x000fea000383ffff */
.L_x_2524:
[----:B0-----:R0:W1:Y:S02]  /*17790*/  SYNCS.PHASECHK.TRANS64.TRYWAIT P0, [R0+URZ+0x38820], R3 ;  /* 0x03882003000075a7 */ /* 0x001064000800017f */
[----:B-1----:R-:W-:Y:S05]  /*177a0*/  @!P0 NANOSLEEP.SYNCS 0x989680 ;  /* 0x009896800000895d */ /* 0x002fea0003900000 */
[----:B------:R-:W1:Y:S02]  /*177b0*/  @!P0 SYNCS.PHASECHK.TRANS64 P0, [R0+URZ+0x38820], R3 ;  /* 0x03882003000085a7 */ /* 0x000e64000800007f */
[----:B-1----:R-:W-:Y:S05]  /*177c0*/  @!P0 BRA `(.L_x_2524) ;  /* 0xfffffffc00f08947 */ /* 0x002fea000383ffff */
[----:B------:R-:W-:Y:S05]  /*177d0*/  BRA `(.L_x_2570) ;  /* 0xffffffe8007c7947 */ /* 0x000fea000383ffff */
.L_x_2525:
        /* <DEDUP_REMOVED lines=11> */
.L_x_2572:
[----:B------:R-:W-:Y:S05]  /*17890*/  BSYNC B0 ;  /* 0x0000000000007941 */ /* 0x000fea0003800000 */
.L_x_2571:
[----:B------:R-:W-:Y:S05]  /*178a0*/  BRA `(.L_x_2573) ;  /* 0xffffffe800647947 */ /* 0x000fea000383ffff */
.L_x_2528:
[----:B------:R-:W-:Y:S01]  /*178b0*/  BSSY B1, `(.L_x_2574) ;  /* 0x0000006000017945 */ /* 0x000fe20003800000 */
[----:B------:R-:W-:-:S07]  /*178c0*/  IMAD.MOV.U32 R15, RZ, RZ, -0x1 ;  /* 0xffffffffff0f7424 */ /* 0x000fce00078e00ff */
[----:B01----:R-:W-:Y:S05]  /*178d0*/  WARPSYNC.COLLECTIVE R15, `(.L_x_2575) ;  /* 0x000000000f0c7348 */ /* 0x003fea0003c00000 */
[----:B------:R-:W-:Y:S02]  /*178e0*/  ELECT P6, UR62, PT ;  /* 0x00000000003e782f */ /* 0x000fe400038c0000 */
[----:B------:R-:W-:Y:S01]  /*178f0*/  MOV R14, UR62 ;  /* 0x0000003e000e7c02 */ /* 0x000fe20008000f00 */
[----:B01----:R-:W-:Y:S10]  /*17900*/  ENDCOLLECTIVE ;  /* 0x000000000000791b */ /* 0x003ff40003800000 */
.L_x_2575:
[----:B------:R-:W-:Y:S05]  /*17910*/  BSYNC B1 ;  /* 0x0000000000017941 */ /* 0x000fea0003800000 */
.L_x_2574:
[----:B------:R-:W-:Y:S05]  /*17920*/  BRA `(.L_x_2576) ;  /* 0xffffffe8005c7947 */ /* 0x000fea000383ffff */
.L_x_2530:
[----:B0-----:R0:W1:Y:S02]  /*17930*/  SYNCS.PHASECHK.TRANS64.TRYWAIT P0, [R6+URZ], R5 ;  /* 0x00000005060075a7 */ /* 0x001064000800017f */
[----:B-1----:R-:W-:Y:S05]  /*17940*/  @!P0 NANOSLEEP.SYNCS 0x989680 ;  /* 0x009896800000895d */ /* 0x002fea0003900000 */
[----:B------:R-:W1:Y:S02]  /*17950*/  @!P0 SYNCS.PHASECHK.TRANS64 P0, [R6+URZ], R5 ;  /* 0x00000005060085a7 */ /* 0x000e64000800007f */
[----:B-1----:R-:W-:Y:S05]  /*17960*/  @!P0 BRA `(.L_x_2530) ;  /* 0xfffffffc00f08947 */ /* 0x002fea000383ffff */
[----:B------:R-:W-:Y:S05]  /*17970*/  BRA `(.L_x_2577) ;  /* 0xffffffe8009c7947 */ /* 0x000fea000383ffff */
.L_x_2531:
[----:B-1----:R1:W2:Y:S02]  /*17980*/  SYNCS.PHASECHK.TRANS64.TRYWAIT P0, [R3+URZ], R2 ;  /* 0x00000002030075a7 */ /* 0x0022a4000800017f */
[----:B--2---:R-:W-:Y:S05]  /*17990*/  @!P0 NANOSLEEP.SYNCS 0x989680 ;  /* 0x009896800000895d */ /* 0x004fea0003900000 */
[----:B------:R-:W2:Y:S02]  /*179a0*/  @!P0 SYNCS.PHASECHK.TRANS64 P0, [R3+URZ], R2 ;  /* 0x00000002030085a7 */ /* 0x000ea4000800007f */
[----:B--2---:R-:W-:Y:S05]  /*179b0*/  @!P0 BRA `(.L_x_2531) ;  /* 0xfffffffc00f08947 */ /* 0x004fea000383ffff */
[----:B------:R-:W-:Y:S05]  /*179c0*/  BRA `(.L_x_2578) ;  /* 0xffffffe800907947 */ /* 0x000fea000383ffff */
.L_x_2533:
[----:B-1----:R1:W2:Y:S02]  /*179d0*/  SYNCS.PHASECHK.TRANS64.TRYWAIT P0, [R18+URZ], R5 ;  /* 0x00000005120075a7 */ /* 0x0022a4000800017f */
[----:B--2---:R-:W-:Y:S05]  /*179e0*/  @!P0 NANOSLEEP.SYNCS 0x989680 ;  /* 0x009896800000895d */ /* 0x004fea0003900000 */
[----:B------:R-:W2:Y:S02]  /*179f0*/  @!P0 SYNCS.PHASECHK.TRANS64 P0, [R18+URZ], R5 ;  /* 0x00000005120085a7 */ /* 0x000ea4000800007f */
[----:B--2---:R-:W-:Y:S05]  /*17a00*/  @!P0 BRA `(.L_x_2533) ;  /* 0xfffffffc00f08947 */ /* 0x004fea000383ffff */
[----:B------:R-:W-:Y:S05]  /*17a10*/  BRA `(.L_x_2579) ;  /* 0xffffffe800947947 */ /* 0x000fea000383ffff */
.L_x_2580:
        /* <DEDUP_REMOVED lines=14> */
.L_x_3431:


//--------------------- .text._ZN7cutlass13device_kernelIN5flash11enable_sm90INS1_16FlashAttnFwdSm90INS1_25CollectiveMainloopFwdSm90ILi2EN4cute5tupleIJNS5_1CILi1EEES8_S8_EEENS6_IJNS7_ILi128EEENS7_ILi80EEENS7_ILi256EEEEEELi256ENS_6half_tEfNS_4arch4Sm90ELb1ELb0ELb0ELb1ELb0ELb0ELb0ELb1ELb1ELb1ELb0ELb0EEENS1_21CollectiveEpilogueFwdINS6_IJSA_SC_SB_EEES9_SE_SG_Li256ELb1ELb1ELb0ELb0EEENS1_36VarlenDynamicPersistentTileSchedulerILi128ELi80ELi256ELi128ELb0ELb1ELb1ELb1ELb1ELb1EEEEEEEEEvNT_6ParamsE --------------------------
	.section	.text._ZN7cutlass13device_kernelIN5flash11enable_sm90INS1_16FlashAttnFwdSm90INS1_25CollectiveMainloopFwdSm90ILi2EN4cute5tupleIJNS5_1CILi1EEES8_S8_EEENS6_IJNS7_ILi128EEENS7_ILi80EEENS7_ILi256EEEEEELi256ENS_6half_tEfNS_4arch4Sm90ELb1ELb0ELb0ELb1ELb0ELb0ELb0ELb1ELb1ELb1ELb0ELb0EEENS1_21CollectiveEpilogueFwdINS6_IJSA_SC_SB_EEES9_SE_SG_Li256ELb1ELb1ELb0ELb0EEENS1_36VarlenDynamicPersistentTileSchedulerILi128ELi80ELi256ELi128ELb0ELb1ELb1ELb1ELb1ELb1EEEEEEEEEvNT_6ParamsE,"ax",@progbits
	.align	128
.text._ZN7cutlass13device_kernelIN5flash11enable_sm90INS1_16FlashAttnFwdSm90INS1_25CollectiveMainloopFwdSm90ILi2EN4cute5tupleIJNS5_1CILi1EEES8_S8_EEENS6_IJNS7_ILi128EEENS7_ILi80EEENS7_ILi256EEEEEELi256ENS_6half_tEfNS_4arch4Sm90ELb1ELb0ELb0ELb1ELb0ELb0ELb0ELb1ELb1ELb1ELb0ELb0EEENS1_21CollectiveEpilogueFwdINS6_IJSA_SC_SB_EEES9_SE_SG_Li256ELb1ELb1ELb0ELb0EEENS1_36VarlenDynamicPersistentTileSchedulerILi128ELi80ELi256ELi128ELb0ELb1ELb1ELb1ELb1ELb1EEEEEEEEEvNT_6ParamsE:
        .type           _ZN7cutlass13device_kernelIN5flash11enable_sm90INS1_16FlashAttnFwdSm90INS1_25CollectiveMainloopFwdSm90ILi2EN4cute5tupleIJNS5_1CILi1EEES8_S8_EEENS6_IJNS7_ILi128EEENS7_ILi80EEENS7_ILi256EEEEEELi256ENS_6half_tEfNS_4arch4Sm90ELb1ELb0ELb0ELb1ELb0ELb0ELb0ELb1ELb1ELb1ELb0ELb0EEENS1_21CollectiveEpilogueFwdINS6_IJSA_SC_SB_EEES9_SE_SG_Li256ELb1ELb1ELb0ELb0EEENS1_36VarlenDynamicPersistentTileSchedulerILi128ELi80ELi256ELi128ELb0ELb1ELb1ELb1ELb1ELb1EEEEEEEEEvNT_6ParamsE,@function
        .size           _ZN7cutlass13device_kernelIN5flash11enable_sm90INS1_16FlashAttnFwdSm90INS1_25CollectiveMainloopFwdSm90ILi2EN4cute5tupleIJNS5_1CILi1EEES8_S8_EEENS6_IJNS7_ILi128EEENS7_ILi80EEENS7_ILi256EEEEEELi256ENS_6half_tEfNS_4arch4Sm90ELb1ELb0ELb0ELb1ELb0ELb0ELb0ELb1ELb1ELb1ELb0ELb0EEENS1_21CollectiveEpilogueFwdINS6_IJSA_SC_SB_EEES9_SE_SG_Li256ELb1ELb1ELb0ELb0EEENS1_36VarlenDynamicPersistentTileSchedulerILi128ELi80ELi256ELi128ELb0ELb1ELb1ELb1ELb1ELb1EEEEEEEEEvNT_6ParamsE,(.L_x_3432 - _ZN7cutlass13device_kernelIN5flash11enable_sm90INS1_16FlashAttnFwdSm90INS1_25CollectiveMainloopFwdSm90ILi2EN4cute5tupleIJNS5_1CILi1EEES8_S8_EEENS6_IJNS7_ILi128EEENS7_ILi80EEENS7_ILi256EEEEEELi256ENS_6half_tEfNS_4arch4Sm90ELb1ELb0ELb0ELb1ELb0ELb0ELb0ELb1ELb1ELb1ELb0ELb0EEENS1_21CollectiveEpilogueFwdINS6_IJSA_SC_SB_EEES9_SE_SG_Li256ELb1ELb1ELb0ELb0EEENS1_36VarlenDynamicPersistentTileSchedulerILi128ELi80ELi256ELi128ELb0ELb1ELb1ELb1ELb1ELb1EEEEEEEEEvNT_6ParamsE)
        .other          _ZN7cutlass13device_kernelIN5flash11enable_sm90INS1_16FlashAttnFwdSm90INS1_25CollectiveMainloopFwdSm90ILi2EN4cute5tupleIJNS5_1CILi1EEES8_S8_EEENS6_IJNS7_ILi128EEENS7_ILi80EEENS7_ILi256EEEEEELi256ENS_6half_tEfNS_4arch4Sm90ELb1ELb0ELb0ELb1ELb0ELb0ELb0ELb1ELb1ELb1ELb0ELb0EEENS1_21CollectiveEpilogueFwdINS6_IJSA_SC_SB_EEES9_SE_SG_Li256ELb1ELb1ELb0ELb0EEENS1_36VarlenDynamicPersistentTileSchedulerILi128ELi80ELi256ELi128ELb0ELb1ELb1ELb1ELb1ELb1EEEEEEEEEvNT_6ParamsE,@"STO_CUDA_ENTRY STV_DEFAULT"
_ZN7cutlass13device_kernelIN5flash11enable_sm90INS1_16FlashAttnFwdSm90INS1_25CollectiveMainloopFwdSm90ILi2EN4cute5tupleIJNS5_1CILi1EEES8_S8_EEENS6_IJNS7_ILi128EEENS7_ILi80EEENS7_ILi256EEEEEELi256ENS_6half_tEfNS_4arch4Sm90ELb1ELb0ELb0ELb1ELb0ELb0ELb0ELb1ELb1ELb1ELb0ELb0EEENS1_21CollectiveEpilogueFwdINS6_IJSA_SC_SB_EEES9_SE_SG_Li256ELb1ELb1ELb0ELb0EEENS1_36VarlenDynamicPersistentTileSchedulerILi128ELi80ELi256ELi128ELb0ELb1ELb1ELb1ELb1ELb1EEEEEEEEEvNT_6ParamsE:
        /* <DEDUP_REMOVED lines=18> */
.L_x_2582:
[----:B------:R-:W-:Y:S05]  /*0120*/  BSYNC B0 ;  /* 0x0000000000007941 */ /* 0x000fea0003800000 */
.L_x_2581:
        /* <DEDUP_REMOVED lines=41> */
.L_x_2583:
        /* <DEDUP_REMOVED lines=22> */
.L_x_2584:
        /* <DEDUP_REMOVED lines=18> */
.L_x_2585:
        /* <DEDUP_REMOVED lines=22> */
.L_x_2586:
        /* <DEDUP_REMOVED lines=22> */
.L_x_2587:
        /* <DEDUP_REMOVED lines=8> */
.L_x_2589:
        /* <DEDUP_REMOVED lines=18> */
[----:B------:R-:W0:Y:S02]  /*0aa0*/  S2R R0, SR_TID.X ;  /* 0x0000000000007919 */ /* 0x000e240000002100 */
[----:B0-----:R-:W-:-:S05]  /*0ab0*/  VIADD R232, R0, 0xffffff80 ;  /* 0xffffff8000e87836 */ /* 0x001fca0000000000 */
[----:B------:R-:W-:-:S04]  /*0ac0*/  SHF.R.S32.HI R3, RZ, 0x1f, R232 ;  /* 0x0000001fff037819 */ /* 0x000fc800000114e8 */
[CC--:B------:R-:W-:Y:S02]  /*0ad0*/  LEA.HI R5, R3.reuse, R232.reuse, RZ, 0x7 ;  /* 0x000000e803057211 */ /* 0x0c0fe400078f38ff */
[----:B------:R-:W-:Y:S02]  /*0ae0*/  LEA.HI R0, R3, R232, RZ, 0x4 ;  /* 0x000000e803007211 */ /* 0x000fe400078f20ff */
[----:B------:R-:W-:Y:S02]  /*0af0*/  LOP3.LUT R223, R5, 0xffffff80, RZ, 0xc0, !PT ;  /* 0xffffff8005df7812 */ /* 0x000fe400078ec0ff */
[----:B------:R-:W-:Y:S02]  /*0b00*/  SHF.R.S32.HI R9, RZ, 0x4, R0 ;  /* 0x00000004ff097819 */ /* 0x000fe40000011400 */
[----:B------:R-:W-:Y:S01]  /*0b10*/  LOP3.LUT R7, R0, 0x3fffff0, RZ, 0xc0, !PT ;  /* 0x03fffff000077812 */ /* 0x000fe200078ec0ff */
[----:B------:R-:W-:Y:S01]  /*0b20*/  IMAD.IADD R223, R232, 0x1, -R223 ;  /* 0x00000001e8df7824 */ /* 0x000fe200078e0adf */
[----:B------:R-:W-:-:S02]  /*0b30*/  LEA.HI R0, R0, R9, RZ, 0x1 ;  /* 0x0000000900007211 */ /* 0x000fc400078f08ff */
[----:B------:R-:W-:Y:S01]  /*0b40*/  LEA.HI R10, R3, R232, RZ, 0x2 ;  /* 0x000000e8030a7211 */ /* 0x000fe200078f10ff */
[----:B------:R-:W-:Y:S01]  /*0b50*/  IMAD.IADD R7, R232, 0x1, -R7 ;  /* 0x00000001e8077824 */ /* 0x000fe200078e0a07 */
[----:B------:R-:W-:Y:S02]  /*0b60*/  SHF.R.S32.HI R4, RZ, 0x1f, R223 ;  /* 0x0000001fff047819 */ /* 0x000fe400000114df */
[----:B------:R-:W-:Y:S02]  /*0b70*/  LOP3.LUT R0, R0, 0x1ffffffe, RZ, 0xc0, !PT ;  /* 0x1ffffffe00007812 */ /* 0x000fe400078ec0ff */
[----:B------:R-:W-:Y:S02]  /*0b80*/  LEA.HI R6, R4, R223, RZ, 0x2 ;  /* 0x000000df04067211 */ /* 0x000fe400078f10ff */
[----:B------:R-:W-:Y:S01]  /*0b90*/  SHF.R.S32.HI R224, RZ, 0x7, R5 ;  /* 0x00000007ffe07819 */ /* 0x000fe20000011405 */
[----:B------:R-:W-:Y:S01]  /*0ba0*/  IMAD.IADD R0, R9, 0x1, -R0 ;  /* 0x0000000109007824 */ /* 0x000fe200078e0a00 */
[----:B------:R-:W-:-:S02]  /*0bb0*/  SHF.R.S32.HI R8, RZ, 0x2, R6 ;  /* 0x00000002ff087819 */ /* 0x000fc40000011406 */
[----:B------:R-:W-:Y:S02]  /*0bc0*/  SHF.R.S32.HI R11, RZ, 0x1f, R6 ;  /* 0x0000001fff0b7819 */ /* 0x000fe40000011406 */
[----:B------:R-:W-:Y:S02]  /*0bd0*/  LOP3.LUT R9, R10, 0xfffffffc, RZ, 0xc0, !PT ;  /* 0xfffffffc0a097812 */ /* 0x000fe400078ec0ff */
[----:B------:R-:W-:Y:S02]  /*0be0*/  LEA.HI R11, R11, R8, RZ, 0x3 ;  /* 0x000000080b0b7211 */ /* 0x000fe400078f18ff */
[----:B------:R-:W-:Y:S01]  /*0bf0*/  LEA.HI R4, R4, R223, RZ, 0x5 ;  /* 0x000000df04047211 */ /* 0x000fe200078f28ff */
[----:B------:R-:W-:Y:S01]  /*0c00*/  IMAD.IADD R9, R232, 0x1, -R9 ;  /* 0x00000001e8097824 */ /* 0x000fe200078e0a09 */
[----:B------:R-:W-:Y:S02]  /*0c10*/  LOP3.LUT R11, R11, 0xfffffff8, RZ, 0xc0, !PT ;  /* 0xfffffff80b0b7812 */ /* 0x000fe400078ec0ff */
[----:B------:R-:W-:-:S02]  /*0c20*/  LEA.HI R5, R5, R224, RZ, 0x1 ;  /* 0x000000e005057211 */ /* 0x000fc400078f08ff */
[----:B------:R-:W-:Y:S01]  /*0c30*/  SHF.R.S32.HI R4, RZ, 0x5, R4 ;  /* 0x00000005ff047819 */ /* 0x000fe20000011404 */
[----:B------:R-:W-:Y:S01]  /*0c40*/  IMAD.IADD R11, R8, 0x1, -R11 ;  /* 0x00000001080b7824 */ /* 0x000fe200078e0a0b */
[----:B------:R-:W-:Y:S02]  /*0c50*/  LOP3.LUT R5, R5, 0x3fffffe, RZ, 0xc0, !PT ;  /* 0x03fffffe05057812 */ /* 0x000fe400078ec0ff */
[----:B------:R-:W-:Y:S01]  /*0c60*/  LOP3.LUT R212, R6, 0x7ffffffc, RZ, 0xc0, !PT ;  /* 0x7ffffffc06d47812 */ /* 0x000fe200078ec0ff */
[----:B------:R-:W-:Y:S02]  /*0c70*/  IMAD R4, R4, 0x10, R11 ;  /* 0x0000001004047824 */ /* 0x000fe400078e020b */
[----:B------:R-:W-:Y:S02]  /*0c80*/  IMAD.IADD R5, R224, 0x1, -R5 ;  /* 0x00000001e0057824 */ /* 0x000fe400078e0a05 */
[----:B------:R-:W-:Y:S02]  /*0c90*/  IMAD.IADD R212, R223, 0x1, -R212 ;  /* 0x00000001dfd47824 */ /* 0x000fe400078e0ad4 */
[----:B------:R-:W-:Y:S01]  /*0ca0*/  IMAD R225, R5, 0x40, R4 ;  /* 0x0000004005e17824 */ /* 0x000fe200078e0204 */
[----:B--2---:R-:W-:-:S02]  /*0cb0*/  R2UR UR4, R2 ;  /* 0x00000000020472ca */ /* 0x004fc400000e0000 */
[CC--:B------:R-:W-:Y:S02]  /*0cc0*/  LEA.HI R2, R3.reuse, R232.reuse, RZ, 0x5 ;  /* 0x000000e803027211 */ /* 0x0c0fe400078f28ff */
[----:B------:R-:W-:-:S03]  /*0cd0*/  LEA.HI R3, R3, R232, RZ, 0x3 ;  /* 0x000000e803037211 */ /* 0x000fc600078f18ff */
[----:B------:R-:W-:Y:S01]  /*0ce0*/  IMAD.SHL.U32 R2, R2, 0x20, RZ ;  /* 0x0000002002027824 */ /* 0x000fe200078e00ff */
[----:B------:R-:W-:Y:S02]  /*0cf0*/  LOP3.LUT R217, R3, 0xfffffff8, RZ, 0xc0, !PT ;  /* 0xfffffff803d97812 */ /* 0x000fe400078ec0ff */
[----:B------:R-:W-:Y:S02]  /*0d00*/  SHF.R.S32.HI R220, RZ, 0x3, R3 ;  /* 0x00000003ffdc7819 */ /* 0x000fe40000011403 */
[----:B------:R-:W-:Y:S01]  /*0d10*/  LOP3.LUT R2, R2, 0xfffffc00, RZ, 0xc0, !PT ;  /* 0xfffffc0002027812 */ /* 0x000fe200078ec0ff */
[----:B------:R-:W-:Y:S01]  /*0d20*/  IMAD.IADD R217, R232, 0x1, -R217 ;  /* 0x00000001e8d97824 */ /* 0x000fe200078e0ad9 */
[----:B------:R-:W-:-:S03]  /*0d30*/  ULOP3.LUT UR7, UR4, 0x1, URZ, 0xfc, !UPT ;  /* 0x0000000104077892 */ /* 0x000fc6000f8efc3f */
[----:B------:R-:W-:Y:S01]  /*0d40*/  IMAD R7, R7, 0x40, R2 ;  /* 0x0000004007077824 */ /* 0x000fe200078e0202 */
[----:B------:R-:W-:Y:S01]  /*0d50*/  LEA.HI R2, R9, R9, RZ, 0x1 ;  /* 0x0000000909027211 */ /* 0x000fe200078f08ff */
[----:B------:R-:W-:Y:S01]  /*0d60*/  IMAD.SHL.U32 R18, R217, 0x8, RZ ;  /* 0x00000008d9127824 */ /* 0x000fe200078e00ff */
[----:B------:R-:W-:Y:S01]  /*0d70*/  UMOV UR4, URZ ;  /* 0x0000003f00047c82 */ /* 0x000fe20008000000 */
[----:B------:R-:W-:Y:S01]  /*0d80*/  IMAD R226, R0, 0x8, R7 ;  /* 0x0000000800e27824 */ /* 0x000fe200078e0207 */
[----:B------:R-:W-:Y:S01]  /*0d90*/  LOP3.LUT R2, R2, 0x1ffffffe, RZ, 0xc0, !PT ;  /* 0x1ffffffe02027812 */ /* 0x000fe200078ec0ff */
[C---:B------:R-:W-:Y:S01]  /*0da0*/  VIADD R215, R18.reuse, 0x40 ;  /* 0x0000004012d77836 */ /* 0x040fe20000000000 */
[----:B------:R-:W-:Y:S01]  /*0db0*/  SHF.R.S32.HI R231, RZ, 0x1f, R18 ;  /* 0x0000001fffe77819 */ /* 0x000fe20000011412 */
[C---:B------:R-:W-:Y:S02]  /*0dc0*/  VIADD R214, R18.reuse, 0x80 ;  /* 0x0000008012d67836 */ /* 0x040fe40000000000 */
[----:B------:R-:W-:Y:S01]  /*0dd0*/  VIADD R216, R18, 0xc0 ;  /* 0x000000c012d87836 */ /* 0x000fe20000000000 */
[----:B------:R-:W-:Y:S01]  /*0de0*/  SHF.R.S32.HI R230, RZ, 0x1f, R215 ;  /* 0x0000001fffe67819 */ /* 0x000fe200000114d7 */
[----:B------:R-:W-:Y:S01]  /*0df0*/  IMAD.IADD R2, R9, 0x1, -R2 ;  /* 0x0000000109027824 */ /* 0x000fe200078e0a02 */
[----:B------:R-:W-:Y:S01]  /*0e00*/  SHF.R.S32.HI R229, RZ, 0x1f, R214 ;  /* 0x0000001fffe57819 */ /* 0x000fe200000114d6 */
[----:B------:R-:W-:Y:S01]  /*0e10*/  IMAD.MOV.U32 R7, RZ, RZ, R15 ;  /* 0x000000ffff077224 */ /* 0x000fe200078e000f */
[----:B------:R-:W-:Y:S01]  /*0e20*/  SHF.R.S32.HI R228, RZ, 0x1f, R216 ;  /* 0x0000001fffe47819 */ /* 0x000fe200000114d8 */
[----:B------:R-:W-:-:S02]  /*0e30*/  IMAD.U32 R227, RZ, RZ, UR7 ;  /* 0x00000007ffe37e24 */ /* 0x000fc4000f8e00ff */
[----:B------:R-:W-:Y:S02]  /*0e40*/  IMAD.U32 R222, RZ, RZ, UR4 ;  /* 0x00000004ffde7e24 */ /* 0x000fe4000f8e00ff */
[----:B------:R-:W-:Y:S02]  /*0e50*/  IMAD R213, R2, 0x8, R225 ;  /* 0x0000000802d57824 */ /* 0x000fe400078e02e1 */
[----:B------:R-:W-:-:S07]  /*0e60*/  IMAD.U32 R16, RZ, RZ, UR4 ;  /* 0x00000004ff107e24 */ /* 0x000fce000f8e00ff */
.L_x_2643:
[----:B012-4-:R-:W0:Y:S01]  /*0e70*/  LDC.64 R2, c[0x0][0xc88] ;  /* 0x00032200ff027b82 */ /* 0x017e220000000a00 */
        /* <DEDUP_REMOVED lines=14> */
[----:B------:R-:W-:-:S04]  /*0f60*/  @UP0 ULEA UR8, UP2, UR4, UR8, 0x2 ;  /* 0x0000000804080291 */ /* 0x000fc8000f84103f */
[----:B------:R-:W-:Y:S02]  /*0f70*/  @UP0 ULEA.HI.X UR9, UR4, UR9, UR7, 0x2, UP2 ;  /* 0x0000000904090291 */ /* 0x000fe400090f1407 */
[----:B------:R-:W-:Y:S01]  /*0f80*/  IMAD.U32 R221, RZ, RZ, UR7 ;  /* 0x00000007ffdd7e24 */ /* 0x000fe2000f8e00ff */
[----:B------:R-:W-:Y:S01]  /*0f90*/  @UP1 ULEA UR10, UP0, UR4, UR10, 0x2 ;  /* 0x0000000a040a1291 */ /* 0x000fe2000f80103f */
[----:B------:R-:W-:-:S03]  /*0fa0*/  IMAD.U32 R2, RZ, RZ, UR8 ;  /* 0x00000008ff027e24 */ /* 0x000fc6000f8e00ff */
[----:B------:R-:W-:Y:S01]  /*0fb0*/  @UP1 ULEA.HI.X UR11, UR4, UR11, UR7, 0x2, UP0 ;  /* 0x0000000b040b1291 */ /* 0x000fe200080f1407 */
[----:B------:R-:W-:Y:S01]  /*0fc0*/  IMAD.U32 R3, RZ, RZ, UR9 ;  /* 0x00000009ff037e24 */ /* 0x000fe2000f8e00ff */
[----:B------:R-:W-:Y:S01]  /*0fd0*/  ULDC.64 UR8, c[0x0][0x418] ;  /* 0x0001060000087ab9 */ /* 0x000fe20000000a00 */
[----:B------:R-:W-:Y:S01]  /*0fe0*/  IMAD.U32 R4, RZ, RZ, UR10 ;  /* 0x0000000aff047e24 */ /* 0x000fe2000f8e00ff */
[----:B------:R-:W-:Y:S02]  /*0ff0*/  ULDC UR7, c[0x0][0x424] ;  /* 0x0001090000077ab9 */ /* 0x000fe40000000800 */
[----:B------:R-:W-:Y:S01]  /*1000*/  IMAD.U32 R5, RZ, RZ, UR11 ;  /* 0x0000000bff057e24 */ /* 0x000fe2000f8e00ff */
[----:B------:R-:W2:Y:S01]  /*1010*/  @P0 LDG.E R2, desc[UR12][R2.64] ;  /* 0x0000000c02020981 */ /* 0x000ea2000c1e1900 */
[----:B------:R-:W-:Y:S01]  /*1020*/  UISETP.NE.U32.AND UP0, UPT, UR8, URZ, UPT ;  /* 0x0000003f0800728c */ /* 0x000fe2000bf05070 */
[----:B------:R-:W-:Y:S02]  /*1030*/  ULDC.64 UR10, c[0x0][0xa20] ;  /* 0x00028800000a7ab9 */ /* 0x000fe40000000a00 */
[----:B---3--:R-:W3:Y:S01]  /*1040*/  @P2 LDG.E R4, desc[UR12][R4.64] ;  /* 0x0000000c04042981 */ /* 0x008ee2000c1e1900 */
[----:B------:R-:W-:Y:S01]  /*1050*/  ULDC UR12, c[0x0][0x288] ;  /* 0x0000a200000c7ab9 */ /* 0x000fe20000000800 */
[----:B------:R-:W-:Y:S01]  /*1060*/  UISETP.NE.AND.EX UP0, UPT, UR9, URZ, UPT, UP0 ;  /* 0x0000003f0900728c */ /* 0x000fe2000bf05300 */
[----:B------:R-:W-:Y:S01]  /*1070*/  ISETP.NE.U32.AND P1, PT, RZ, UR10, PT ;  /* 0x0000000aff007c0c */ /* 0x000fe2000bf25070 */
[----:B------:R-:W-:Y:S01]  /*1080*/  ULDC UR8, c[0x0][0x2f0] ;  /* 0x0000bc0000087ab9 */ /* 0x000fe20000000800 */
[----:B------:R-:W-:Y:S01]  /*1090*/  UMOV UR4, URZ ;  /* 0x0000003f00047c82 */ /* 0x000fe20008000000 */
[----:B------:R-:W-:Y:S01]  /*10a0*/  USEL UR7, UR7, 0x1, UP0 ;  /* 0x0000000107077887 */ /* 0x000fe20008000000 */
[----:B------:R-:W-:Y:S01]  /*10b0*/  ISETP.NE.AND.EX P1, PT, RZ, UR11, PT, P1 ;  /* 0x0000000bff007c0c */ /* 0x000fe2000bf25310 */
[----:B------:R-:W-:-:S02]  /*10c0*/  IMAD.U32 R219, RZ, RZ, UR6 ;  /* 0x00000006ffdb7e24 */ /* 0x000fc4000f8e00ff */
[----:B------:R-:W-:Y:S01]  /*10d0*/  UIMAD UR8, UR7, UR8, URZ ;  /* 0x00000008070872a4 */ /* 0x000fe2000f8e023f */
[----:B--2---:R-:W-:Y:S02]  /*10e0*/  @P0 R2UR UR4, R2 ;  /* 0x00000000020402ca */ /* 0x004fe400000e0000 */
[----:B---3--:R-:W-:-:S13]  /*10f0*/  @P2 R2UR UR12, R4 ;  /* 0x00000000040c22ca */ /* 0x008fda00000e0000 */
[----:B------:R-:W-:Y:S01]  /*1100*/  IMAD.U32 R19, RZ, RZ, UR12 ;  /* 0x0000000cff137e24 */ /* 0x000fe2000f8e00ff */
[----:B------:R-:W-:Y:S06]  /*1110*/  @P2 BRA `(.L_x_2590) ;  /* 0x0000000000402947 */ /* 0x000fec0003800000 */
        /* <DEDUP_REMOVED lines=14> */
[----:B------:R-:W-:-:S06]  /*1200*/  UIADD3 UR6, -UR6, UR7, URZ ;  /* 0x0000000706067290 */ /* 0x000fcc000fffe13f */
[----:B------:R-:W-:-:S07]  /*1210*/  IMAD.U32 R19, RZ, RZ, UR6 ;  /* 0x00000006ff137e24 */ /* 0x000fce000f8e00ff */
.L_x_2590:
[----:B------:R-:W-:Y:S05]  /*1220*/  @!P1 BRA `(.L_x_2591) ;  /* 0x0000000000289947 */ /* 0x000fea0003800000 */
[----:B------:R-:W-:Y:S01]  /*1230*/  R2UR UR7, R218 ;  /* 0x00000000da0772ca */ /* 0x000fe200000e0000 */
[----:B------:R-:W-:Y:S01]  /*1240*/  ULDC.64 UR8, c[0x0][0x208] ;  /* 0x0000820000087ab9 */ /* 0x000fe20000000a00 */
[----:B------:R-:W-:-:S11]  /*1250*/  R2UR UR12, R221 ;  /* 0x00000000dd0c72ca */ /* 0x000fd600000e0000 */
[----:B------:R-:W-:-:S04]  /*1260*/  ULEA UR6, UP0, UR7, UR10, 0x2 ;  /* 0x0000000a07067291 */ /* 0x000fc8000f80103f */
[----:B------:R-:W-:Y:S02]  /*1270*/  ULEA.HI.X UR7, UR7, UR11, UR12, 0x2, UP0 ;  /* 0x0000000b07077291 */ /* 0x000fe400080f140c */
[----:B------:R-:W-:-:S04]  /*1280*/  IMAD.U32 R2, RZ, RZ, UR6 ;  /* 0x00000006ff027e24 */ /* 0x000fc8000f8e00ff */
[----:B------:R-:W-:-:S05]  /*1290*/  IMAD.U32 R3, RZ, RZ, UR7 ;  /* 0x00000007ff037e24 */ /* 0x000fca000f8e00ff */
[----:B------:R-:W2:Y:S02]  /*12a0*/  LDG.E R2, desc[UR8][R2.64] ;  /* 0x0000000802027981 */ /* 0x000ea4000c1e1900 */
[----:B--2---:R-:W-:Y:S01]  /*12b0*/  R2UR UR8, R2 ;  /* 0x00000000020872ca */ /* 0x004fe200000e0000 */
[----:B------:R-:W-:-:S14]  /*12c0*/  BRA `(.L_x_2592) ;  /* 0x00000000003c7947 */ /* 0x000fdc0003800000 */
.L_x_2591:
        /* <DEDUP_REMOVED lines=15> */
.L_x_2592:
[----:B------:R-:W-:Y:S01]  /*13c0*/  UIADD3 UR9, -UR4, UR8, URZ ;  /* 0x0000000804097290 */ /* 0x000fe2000fffe13f */
[----:B------:R-:W-:Y:S01]  /*13d0*/  R2UR UR7, R19 ;  /* 0x00000000130772ca */ /* 0x000fe200000e0000 */
[----:B------:R-:W-:Y:S01]  /*13e0*/  USHF.L.U32 UR5, UR5, 0x7, URZ ;  /* 0x0000000705057899 */ /* 0x000fe2000800063f */
[----:B------:R-:W-:Y:S01]  /*13f0*/  PLOP3.LUT P0, PT, PT, PT, PT, 0x80, 0x0 ;  /* 0x000000000000781c */ /* 0x000fe20003f0f070 */
[----:B------:R-:W-:Y:S01]  /*1400*/  ULDC UR4, c[0x0][0x448] ;  /* 0x0001120000047ab9 */ /* 0x000fe20000000800 */
[----:B------:R-:W-:Y:S01]  /*1410*/  IMAD.MOV.U32 R0, RZ, RZ, RZ ;  /* 0x000000ffff007224 */ /* 0x000fe200078e00ff */
[----:B------:R-:W-:Y:S01]  /*1420*/  UISETP.NE.AND UP0, UPT, UR4, 0x1, UPT ;  /* 0x000000010400788c */ /* 0x000fe2000bf05270 */
[----:B------:R-:W-:Y:S01]  /*1430*/  IMAD.U32 R22, RZ, RZ, UR9 ;  /* 0x00000009ff167e24 */ /* 0x000fe2000f8e00ff */
[----:B------:R-:W-:Y:S02]  /*1440*/  UIADD3 UR6, UR5, 0x7f, URZ ;  /* 0x0000007f05067890 */ /* 0x000fe4000fffe03f */
[----:B------:R-:W-:Y:S01]  /*1450*/  IMAD.U32 R23, RZ, RZ, UR5 ;  /* 0x00000005ff177e24 */ /* 0x000fe2000f8e00ff */
[----:B------:R-:W-:-:S02]  /*1460*/  CS2R R2, SRZ ;  /* 0x0000000000027805 */ /* 0x000fc4000001ff00 */
[----:B------:R-:W-:Y:S02]  /*1470*/  CS2R R150, SRZ ;  /* 0x0000000000967805 */ /* 0x000fe4000001ff00 */
[----:B------:R-:W-:Y:S02]  /*1480*/  CS2R R148, SRZ ;  /* 0x0000000000947805 */ /* 0x000fe4000001ff00 */
[----:B------:R-:W-:Y:S01]  /*1490*/  CS2R R146, SRZ ;  /* 0x0000000000927805 */ /* 0x000fe2000001ff00 */
[----:B------:R-:W-:Y:S01]  /*14a0*/  UIADD3 UR7, UR9, 0x50, -UR7 ;  /* 0x0000005009077890 */ /* 0x000fe2000fffe807 */
[----:B------:R-:W-:Y:S02]  /*14b0*/  CS2R R144, SRZ ;  /* 0x0000000000907805 */ /* 0x000fe4000001ff00 */
[----:B------:R-:W-:Y:S01]  /*14c0*/  CS2R R142, SRZ ;  /* 0x00000000008e7805 */ /* 0x000fe2000001ff00 */
[----:B------:R-:W-:Y:S01]  /*14d0*/  @UP0 ULDC UR4, c[0x0][0x44c] ;  /* 0x0001130000040ab9 */ /* 0x000fe20000000800 */
[----:B------:R-:W-:Y:S01]  /*14e0*/  @UP0 ULDC UR8, c[0x0][0x450] ;  /* 0x0001140000080ab9 */ /* 0x000fe20000000800 */
[----:B------:R-:W-:Y:S01]  /*14f0*/  UIMAD.WIDE.U32 UR4, UR6, UR4, URZ ;  /* 0x00000004060472a5 */ /* 0x000fe2000f8e003f */
[----:B------:R-:W-:Y:S01]  /*1500*/  CS2R R140, SRZ ;  /* 0x00000000008c7805 */ /* 0x000fe2000001ff00 */
[----:B------:R-:W-:Y:S01]  /*1510*/  UIADD3 UR4, UR9, 0x4f, URZ ;  /* 0x0000004f09047890 */ /* 0x000fe2000fffe03f */
[----:B------:R-:W-:Y:S01]  /*1520*/  CS2R R138, SRZ ;  /* 0x00000000008a7805 */ /* 0x000fe2000001ff00 */
[----:B------:R-:W-:Y:S01]  /*1530*/  @UP0 USHF.R.U32.HI UR6, URZ, UR8, UR5 ;  /* 0x000000083f060299 */ /* 0x000fe20008011605 */
[----:B------:R-:W-:Y:S01]  /*1540*/  CS2R R136, SRZ ;  /* 0x0000000000887805 */ /* 0x000fe2000001ff00 */
[----:B------:R-:W-:Y:S01]  /*1550*/  UIMAD.WIDE UR4, UR4, 0x66666667, URZ ;  /* 0x66666667040478a5 */ /* 0x000fe2000f8e023f */
[----:B------:R-:W-:Y:S01]  /*1560*/  CS2R R134, SRZ ;  /* 0x0000000000867805 */ /* 0x000fe2000001ff00 */
[----:B------:R-:W-:Y:S01]  /*1570*/  UIADD3 UR6, UR7, UR6, URZ ;  /* 0x0000000607067290 */ /* 0x000fe2000fffe03f */
[----:B------:R-:W-:Y:S01]  /*1580*/  CS2R R132, SRZ ;  /* 0x0000000000847805 */ /* 0x000fe2000001ff00 */
[----:B------:R-:W-:Y:S01]  /*1590*/  USHF.R.U32.HI UR4, URZ, 0x1f, UR5 ;  /* 0x0000001f3f047899 */ /* 0x000fe20008011605 */
[----:B------:R-:W-:Y:S01]  /*15a0*/  CS2R R130, SRZ ;  /* 0x0000000000827805 */ /* 0x000fe2000001ff00 */
[----:B------:R-:W-:Y:S01]  /*15b0*/  UIMAD.WIDE UR6, UR6, 0x66666667, URZ ;  /* 0x66666667060678a5 */ /* 0x000fe2000f8e023f */
[----:B------:R-:W-:Y:S01]  /*15c0*/  CS2R R128, SRZ ;  /* 0x0000000000807805 */ /* 0x000fe2000001ff00 */
[----:B------:R-:W-:Y:S01]  /*15d0*/  ULEA.HI.SX32 UR4, UR5, UR4, 0x1b ;  /* 0x0000000405047291 */ /* 0x000fe2000f8fda3f */
[----:B------:R-:W-:Y:S01]  /*15e0*/  CS2R R126, SRZ ;  /* 0x00000000007e7805 */ /* 0x000fe2000001ff00 */
[----:B------:R-:W-:Y:S01]  /*15f0*/  USHF.R.U32.HI UR6, URZ, 0x1f, UR7 ;  /* 0x0000001f3f067899 */ /* 0x000fe20008011607 */
[----:B------:R-:W-:-:S02]  /*1600*/  CS2R R124, SRZ ;  /* 0x00000000007c7805 */ /* 0x000fc4000001ff00 */
[----:B------:R-:W-:Y:S02]  /*1610*/  CS2R R122, SRZ ;  /* 0x00000000007a7805 */ /* 0x000fe4000001ff00 */
[----:B------:R-:W-:Y:S01]  /*1620*/  CS2R R120, SRZ ;  /* 0x0000000000787805 */ /* 0x000fe2000001ff00 */
[----:B------:R-:W-:Y:S01]  /*1630*/  ULEA.HI.SX32 UR6, UR7, UR6, 0x1b ;  /* 0x0000000607067291 */ /* 0x000fe2000f8fda3f */
[----:B------:R-:W-:Y:S02]  /*1640*/  CS2R R118, SRZ ;  /* 0x0000000000767805 */ /* 0x000fe4000001ff00 */
[----:B------:R-:W-:Y:S02]  /*1650*/  CS2R R116, SRZ ;  /* 0x0000000000747805 */ /* 0x000fe4000001ff00 */
[----:B------:R-:W-:Y:S01]  /*1660*/  CS2R R114, SRZ ;  /* 0x0000000000727805 */ /* 0x000fe2000001ff00 */
[----:B------:R-:W-:Y:S01]  /*1670*/  UISETP.LT.AND UP0, UPT, UR4, UR6, UPT ;  /* 0x000000060400728c */ /* 0x000fe2000bf01270 */
[----:B------:R-:W-:-:S02]  /*1680*/  CS2R R112, SRZ ;  /* 0x0000000000707805 */ /* 0x000fc4000001ff00 */
[----:B------:R-:W-:Y:S02]  /*1690*/  CS2R R110, SRZ ;  /* 0x00000000006e7805 */ /* 0x000fe4000001ff00 */
[----:B------:R-:W-:Y:S01]  /*16a0*/  CS2R R108, SRZ ;  /* 0x00000000006c7805 */ /* 0x000fe2000001ff00 */
[----:B------:R-:W-:Y:S01]  /*16b0*/  USEL UR61, UR4, UR6, UP0 ;  /* 0x00000006043d7287 */ /* 0x000fe20008000000 */
[----:B------:R-:W-:Y:S01]  /*16c0*/  IMAD.MOV.U32 R170, RZ, RZ, RZ ;  /* 0x000000ffffaa7224 */ /* 0x000fe200078e00ff */
[----:B------:R-:W-:Y:S02]  /*16d0*/  CS2R R168, SRZ ;  /* 0x0000000000a87805 */ /* 0x000fe4000001ff00 */
[----:B------:R-:W-:Y:S01]  /*16e0*/  CS2R R104, SRZ ;  /* 0x0000000000687805 */ /* 0x000fe2000001ff00 */
[----:B------:R-:W-:Y:S01]  /*16f0*/  UISETP.GE.AND UP0, UPT, UR61, 0x1, UPT ;  /* 0x000000013d00788c */ /* 0x000fe2000bf06270 */
[----:B------:R-:W-:Y:S02]  /*1700*/  CS2R R166, SRZ ;  /* 0x0000000000a67805 */ /* 0x000fe4000001ff00 */
[----:B------:R-:W-:Y:S01]  /*1710*/  CS2R R100, SRZ ;  /* 0x0000000000647805 */ /* 0x000fe2000001ff00 */
[----:B------:R-:W-:Y:S01]  /*1720*/  IMAD.MOV.U32 R17, RZ, RZ, RZ ;  /* 0x000000ffff117224 */ /* 0x000fe200078e00ff */
[----:B------:R-:W-:-:S02]  /*1730*/  CS2R R96, SRZ ;  /* 0x0000000000607805 */ /* 0x000fc4000001ff00 */
[----:B------:R-:W-:Y:S02]  /*1740*/  CS2R R90, SRZ ;  /* 0x00000000005a7805 */ /* 0x000fe4000001ff00 */
[----:B------:R-:W-:Y:S02]  /*1750*/  PLOP3.LUT P1, PT, PT, PT, UP0, 0x80, 0x0 ;  /* 0x000000000000781c */ /* 0x000fe40003f2f008 */
        /* <DEDUP_REMOVED lines=68> */
.L_x_2594:
        /* <DEDUP_REMOVED lines=12> */
.L_x_2779:
[----:B------:R-:W-:Y:S05]  /*1c60*/  @!P0 BRA `(.L_x_2596) ;  /* 0x0000000000048947 */ /* 0x000fea0003800000 */
[----:B------:R-:W-:Y:S01]  /*1c70*/  BPT.TRAP 0x1 ;  /* 0x000000040000795c */ /* 0x000fe20000300000 */
.L_x_2596:
        /* <DEDUP_REMOVED lines=9> */
.L_x_2597:
[----:B------:R-:W2:Y:S02]  /*1d10*/  S2R R2, SR_TID.X ;  /* 0x0000000000027919 */ /* 0x000ea40000002100 */
[----:B--2---:R-:W-:Y:S01]  /*1d20*/  LOP3.LUT P1, RZ, R2, 0x7f, RZ, 0xc0, !PT ;  /* 0x0000007f02ff7812 */ /* 0x004fe2000782c0ff */
[----:B-1----:R-:W-:-:S12]  /*1d30*/  @P2 BRA `(.L_x_2598) ;  /* 0x0000000000082947 */ /* 0x002fd80003800000 */
[----:B------:R-:W1:Y:S02]  /*1d40*/  SYNCS.PHASECHK.TRANS64.TRYWAIT P2, [R0+URZ+0x38830], R3 ;  /* 0x03883003000075a7 */ /* 0x000e64000804017f */
[----:B-1----:R-:W-:Y:S05]  /*1d50*/  @!P2 BRA `(.L_x_2599) ;  /* 0x000001680020a947 */ /* 0x002fea0003800000 */
.L_x_2598:
        /* <DEDUP_REMOVED lines=232> */
[----:B------:R-:W-:Y:S02]  /*2be0*/  UIADD3 UR5, UR5, 0xc06, URZ ;  /* 0x00000c0605057890 */ /* 0x000fe4000fffe03f */
[----:B------:R-:W-:-:S05]  /*2bf0*/  UIADD3 UR7, UR4, 0x786, URZ ;  /* 0x0000078604077890 */ /* 0x000fca000fffe03f */
[----:B------:R-:W-:Y:S02]  /*2c00*/  UMOV UR56, UR5 ;  /* 0x0000000500387c82 */ /* 0x000fe40008000000 */
[----:B------:R-:W-:Y:S01]  /*2c10*/  UMOV UR58, UR7 ;  /* 0x00000007003a7c82 */ /* 0x000fe20008000000 */
[----:B------:R-:W-:Y:S01]  /*2c20*/  IMAD.U32 R6, RZ, RZ, UR56 ;  /* 0x00000038ff067e24 */ /* 0x000fe2000f8e00ff */
        /* <DEDUP_REMOVED lines=27> */
[----:B------:R-:W-:-:S06]  /*2de0*/  IMAD.U32 R233, RZ, RZ, UR11 ;  /* 0x0000000bffe97e24 */ /* 0x000fcc000f8e00ff */
        /* <DEDUP_REMOVED lines=26> */
[----:B------:R-:W-:Y:S01]  /*2f90*/  R2UR UR14, R19 ;  /* 0x00000000130e72ca */ /* 0x000fe200000e0000 */
        /* <DEDUP_REMOVED lines=216> */
[----:B------:R-:W-:-:S04]  /*3d20*/  UIADD3 UR6, UR4, 0x984, URZ ;  /* 0x0000098404067890 */ /* 0x000fc8000fffe03f */
[----:B------:R-:W-:-:S05]  /*3d30*/  PLOP3.LUT P2, PT, PT, PT, UP0, 0x80, 0x0 ;  /* 0x000000000000781c */ /* 0x000fca0003f4f008 */
[----:B------:R-:W-:-:S08]  /*3d40*/  @UP0 ULDC UR5, c[0x0][0x44c] ;  /* 0x0001130000050ab9 */ /* 0x000fd00000000800 */
[----:B------:R-:W-:Y:S01]  /*3d50*/  @P2 IMAD.HI.U32 R3, R2, UR5, RZ ;  /* 0x0000000502032c27 */ /* 0x000fe2000f8e00ff */
[----:B------:R-:W-:-:S04]  /*3d60*/  @UP0 ULDC UR5, c[0x0][0x450] ;  /* 0x0001140000050ab9 */ /* 0x000fc80000000800 */
[----:B------:R-:W-:Y:S01]  /*3d70*/  @P2 SHF.R.U32.HI R2, RZ, UR5, R3 ;  /* 0x00000005ff022c19 */ /* 0x000fe20008011603 */
[----:B------:R-:W-:-:S04]  /*3d80*/  UIMAD UR5, UR61, -0x50, UR15 ;  /* 0xffffffb03d0578a4 */ /* 0x000fc8000f8e020f */
[----:B------:R-:W0:Y:S01]  /*3d90*/  SHFL.IDX PT, R5, R2, 0x1, 0x1c1f ;  /* 0x003c1f0002057f89 */ /* 0x000e2200000e0000 */
[----:B------:R-:W-:-:S03]  /*3da0*/  UIADD3 UR5, UR5, 0x50, URZ ;  /* 0x0000005005057890 */ /* 0x000fc6000fffe03f */
[----:B------:R-:W1:Y:S03]  /*3db0*/  SHFL.IDX PT, R2, R2, RZ, 0x1c1f ;  /* 0x001c1fff02027589 */ /* 0x000e6600000e0000 */
[----:B------:R-:W-:Y:S01]  /*3dc0*/  IMAD.U32 R3, RZ, RZ, UR5 ;  /* 0x00000005ff037e24 */ /* 0x000fe2000f8e00ff */
[----:B------:R-:W-:-:S03]  /*3dd0*/  UMOV UR5, UR19 ;  /* 0x0000001300057c82 */ /* 0x000fc60008000000 */
[----:B------:R-:W-:Y:S01]  /*3de0*/  IMAD R3, R212, -0x2, R3 ;  /* 0xfffffffed4037824 */ /* 0x000fe200078e0203 */
        /* <DEDUP_REMOVED lines=23> */
[----:B------:R-:W-:Y:S02]  /*3f60*/  UMOV UR6, 0xffffffb0 ;  /* 0xffffffb000067882 */ /* 0x000fe40000000000 */
[----:B------:R-:W-:-:S06]  /*3f70*/  UIMAD UR6, UR61, UR6, 0x51 ;  /* 0x000000513d0674a4 */ /* 0x000fcc000f8e0206 */
[----:B------:R-:W-:Y:S01]  /*3f80*/  IMAD.U32 R21, RZ, RZ, UR6 ;  /* 0x00000006ff157e24 */ /* 0x000fe2000f8e00ff */
[----:B------:R-:W-:-:S03]  /*3f90*/  UIADD3 UR6, UR4, 0x986, URZ ;  /* 0x0000098604067890 */ /* 0x000fc6000fffe03f */
[----:B------:R-:W-:Y:S02]  /*3fa0*/  IMAD R4, R212, -0x2, R21 ;  /* 0xfffffffed4047824 */ /* 0x000fe400078e0215 */
[----:B------:R-:W-:-:S05]  /*3fb0*/  IMAD.U32 R21, RZ, RZ, UR14 ;  /* 0x0000000eff157e24 */ /* 0x000fca000f8e00ff */
[----:B------:R-:W-:-:S04]  /*3fc0*/  IADD3 R4, -R21, UR15, R4 ;  /* 0x0000000f15047c10 */ /* 0x000fc8000fffe104 */
[-CC-:B0-----:R-:W-:Y:S02]  /*3fd0*/  VIADDMNMX R5, R5, R4.reuse, R3.reuse, PT ;  /* 0x0000000405057246 */ /* 0x181fe40003800103 */
[----:B-1----:R-:W-:Y:S02]  /*3fe0*/  VIADDMNMX R3, R2, R4, R3, PT ;  /* 0x0000000402037246 */ /* 0x002fe40003800103 */
[C---:B------:R-:W-:Y:S02]  /*3ff0*/  ISETP.GT.AND P3, PT, R5.reuse, RZ, PT ;  /* 0x000000ff0500720c */ /* 0x040fe40003f64270 */
[C---:B------:R-:W-:Y:S02]  /*4000*/  ISETP.GT.AND P4, PT, R5.reuse, 0x1, PT ;  /* 0x000000010500780c */ /* 0x040fe40003f84270 */
        /* <DEDUP_REMOVED lines=15> */
[C---:B------:R-:W-:Y:S01]  /*4100*/  ISETP.GT.AND P3, PT, R5.reuse, 0x9, PT ;  /* 0x000000090500780c */ /* 0x040fe20003f64270 */
        /* <DEDUP_REMOVED lines=66> */
[----:B------:R-:W-:Y:S01]  /*4530*/  @UP0 ULDC UR10, c[0x0][0x450] ;  /* 0x00011400000a0ab9 */ /* 0x000fe20000000800 */
[----:B------:R-:W-:Y:S01]  /*4540*/  FSEL R39, R39, -INF , P3 ;  /* 0xff80000027277808 */ /* 0x000fe20001800000 */
[----:B------:R-:W-:Y:S01]  /*4550*/  @UP0 USHF.R.U32.HI UR4, URZ, UR10, UR7 ;  /* 0x0000000a3f040299 */ /* 0x000fe20008011607 */
[----:B------:R-:W-:-:S02]  /*4560*/  FMNMX.FTZ R14, R38, R21, !PT ;  /* 0x00000015260e7209 */ /* 0x000fc40007810000 */
[----:B------:R-:W-:Y:S01]  /*4570*/  ISETP.GT.AND P3, PT, R5, 0x41, PT ;  /* 0x000000410500780c */ /* 0x000fe20003f64270 */
[----:B------:R-:W-:Y:S01]  /*4580*/  UIADD3 UR6, UR4, UR15, -UR14 ;  /* 0x0000000f04067290 */ /* 0x000fe2000fffe80e */
[----:B------:R-:W-:-:S03]  /*4590*/  FMNMX.FTZ R21, R39, R14, !PT ;  /* 0x0000000e27157209 */ /* 0x000fc60007810000 */
        /* <DEDUP_REMOVED lines=259> */
.L_x_2609:
        /* <DEDUP_REMOVED lines=9> */
.L_x_2601:
        /* <DEDUP_REMOVED lines=9> */
.L_x_2602:
[----:B-1----:R-:W-:Y:S05]  /*56f0*/  @P3 BRA `(.L_x_2603) ;  /* 0x00000000000c3947 */ /* 0x002fea0003800000 */
[----:B------:R-:W-:-:S13]  /*5700*/  R2UR UR4, R3 ;  /* 0x00000000030472ca */ /* 0x000fda00000e0000 */
[----:B------:R-:W1:Y:S02]  /*5710*/  SYNCS.PHASECHK.TRANS64.TRYWAIT P3, [UR4+0x38830], R4 ;  /* 0x03883004ff0075a7 */ /* 0x000e640008060144 */
[----:B-1----:R-:W-:Y:S05]  /*5720*/  @!P3 BRA `(.L_x_2604) ;  /* 0x0000012c00c0b947 */ /* 0x002fea0003800000 */
.L_x_2603:
        /* <DEDUP_REMOVED lines=23> */
[----:B------:R-:W-:Y:S01]  /*58a0*/  UIADD3 UR58, UR4, 0x80, URZ ;  /* 0x00000080043a7890 */ /* 0x000fe2000fffe03f */
[-C--:B------:R-:W-:Y:S01]  /*58b0*/  FMUL.FTZ R28, R28, R0.reuse ;  /* 0x000000001c1c7220 */ /* 0x080fe20000410000 */
        /* <DEDUP_REMOVED lines=57> */
[----:B------:R-:W-:Y:S01]  /*5c50*/  UIADD3 UR58, UR4, 0x100, URZ ;  /* 0x00000100043a7890 */ /* 0x000fe2000fffe03f */
[-C--:B------:R-:W-:Y:S01]  /*5c60*/  FMUL.FTZ R105, R105, R0.reuse ;  /* 0x0000000069697220 */ /* 0x080fe20000410000 */
[----:B------:R-:W-:Y:S01]  /*5c70*/  UMOV UR56, UR14 ;  /* 0x0000000e00387c82 */ /* 0x000fe20008000000 */
[----:B------:R-:W-:Y:S01]  /*5c80*/  UMOV UR57, UR15 ;  /* 0x0000000f00397c82 */ /* 0x000fe20008000000 */
        /* <DEDUP_REMOVED lines=97> */
[----:B------:R-:W-:Y:S01]  /*62a0*/  UIADD3 UR58, UR4, 0x200, URZ ;  /* 0x00000200043a7890 */ /* 0x000fe2000fffe03f */
[----:B------:R-:W-:Y:S01]  /*62b0*/  UMOV UR56, UR14 ;  /* 0x0000000e00387c82 */ /* 0x000fe20008000000 */
[----:B------:R-:W-:Y:S01]  /*62c0*/  UMOV UR57, UR15 ;  /* 0x0000000f00397c82 */ /* 0x000fe20008000000 */
[----:B------:R-:W-:Y:S01]  /*62d0*/  UMOV UR59, 0x40000040 ;  /* 0x40000040003b7882 */ /* 0x000fe20000000000 */
        /* <DEDUP_REMOVED lines=104> */
[----:B------:R-:W-:Y:S02]  /*6960*/  UIADD3 UR10, UR4, 0x986, URZ ;  /* 0x00000986040a7890 */ /* 0x000fe4000fffe03f */
        /* <DEDUP_REMOVED lines=23> */
[----:B------:R-:W-:Y:S02]  /*6ae0*/  R2UR UR14, R6 ;  /* 0x00000000060e72ca */ /* 0x000fe400000e0000 */
[----:B------:R-:W-:-:S11]  /*6af0*/  R2UR UR15, R7 ;  /* 0x00000000070f72ca */ /* 0x000fd600000e0000 */
[----:B------:R-:W-:Y:S02]  /*6b00*/  UMOV UR56, UR14 ;  /* 0x0000000e00387c82 */ /* 0x000fe40008000000 */
        /* <DEDUP_REMOVED lines=263> */
.L_x_2605:
        /* <DEDUP_REMOVED lines=8> */
.L_x_2606:
[----:B--2---:R-:W-:Y:S05]  /*7c00*/  @P3 BRA `(.L_x_2607) ;  /* 0x0000000000083947 */ /* 0x004fea0003800000 */
[----:B------:R-:W2:Y:S02]  /*7c10*/  SYNCS.PHASECHK.TRANS64.TRYWAIT P3, [UR4+0x38850], R0 ;  /* 0x03885000ff0075a7 */ /* 0x000ea40008060144 */
[----:B--2---:R-:W-:Y:S05]  /*7c20*/  @!P3 BRA `(.L_x_2608) ;  /* 0x00000108009cb947 */ /* 0x004fea0003800000 */
.L_x_2607:
[----:B------:R-:W-:Y:S01]  /*7c30*/  R2UR UR5, R17 ;  /* 0x00000000110572ca */ /* 0x000fe200000e0000 */
[----:B------:R-:W-:Y:S01]  /*7c40*/  WARPGROUP.ARRIVE ;  /* 0x00000000000079c5 */ /* 0x000fe20000000000 */
[----:B------:R-:W-:Y:S01]  /*7c50*/  UMOV UR7, 0x40000040 ;  /* 0x4000004000077882 */ /* 0x000fe20000000000 */
[----:B------:R-:W-:Y:S02]  /*7c60*/  R2UR UR18, R23 ;  /* 0x00000000171272ca */ /* 0x000fe400000e0000 */
[----:B------:R-:W-:Y:S02]  /*7c70*/  R2UR UR11, R234 ;  /* 0x00000000ea0b72ca */ /* 0x000fe400000e0000 */
[----:B------:R-:W-:Y:S02]  /*7c80*/  R2UR UR15, R19 ;  /* 0x00000000130f72ca */ /* 0x000fe400000e0000 */
[----:B------:R-:W-:-:S04]  /*7c90*/  R2UR UR14, R22 ;  /* 0x00000000160e72ca */ /* 0x000fc800000e0000 */
[----:B------:R-:W-:-:S03]  /*7ca0*/  UIADD3 UR5, UR5, 0x400, URZ ;  /* 0x0000040005057890 */ /* 0x000fc6000fffe03f */
[----:B-12---:R-:W-:Y:S01]  /*7cb0*/  VIADD R0, R213, UR18 ;  /* 0x00000012d5007c36 */ /* 0x006fe20008000000 */
[----:B------:R-:W-:-:S04]  /*7cc0*/  USHF.R.U32.HI UR5, URZ, 0x4, UR5 ;  /* 0x000000043f057899 */ /* 0x000fc80008011605 */
[----:B------:R-:W-:-:S04]  /*7cd0*/  ULOP3.LUT UR5, UR5, 0x3fff, URZ, 0xc0, !UPT ;  /* 0x00003fff05057892 */ /* 0x000fc8000f8ec03f */
[----:B------:R-:W-:-:S04]  /*7ce0*/  ULOP3.LUT UR5, UR5, 0x2800000, URZ, 0xfc, !UPT ;  /* 0x0280000005057892 */ /* 0x000fc8000f8efc3f */
[----:B------:R-:W-:-:S03]  /*7cf0*/  UIMAD UR10, UR61, 0xa00, UR5 ;  /* 0x00000a003d0a78a4 */ /* 0x000fc6000f8e0205 */
[----:B------:R-:W-:Y:S01]  /*7d00*/  @UP0 ULDC UR5, c[0x0][0x44c] ;  /* 0x0001130000050ab9 */ /* 0x000fe20000000800 */
[----:B------:R-:W-:Y:S01]  /*7d10*/  UMOV UR61, UR60 ;  /* 0x0000003c003d7c82 */ /* 0x000fe20008000000 */
[----:B------:R-:W-:Y:S01]  /*7d20*/  @P2 IMAD.HI.U32 R2, R0, UR5, RZ ;  /* 0x0000000500022c27 */ /* 0x000fe2000f8e00ff */
[----:B------:R-:W-:Y:S01]  /*7d30*/  @UP0 ULDC UR5, c[0x0][0x450] ;  /* 0x0001140000050ab9 */ /* 0x000fe20000000800 */
[----:B------:R-:W-:Y:S02]  /*7d40*/  UMOV UR6, UR10 ;  /* 0x0000000a00067c82 */ /* 0x000fe40008000000 */
[----:B------:R-:W-:Y:S01]  /*7d50*/  HGMMA.64x256x16.F32 R24, R208, gdesc[UR4].tnspB, R24, gsb0 ;  /* 0x43e00004d0187df0 */ /* 0x000fe20008000818 */
[----:B------:R-:W-:Y:S01]  /*7d60*/  UIADD3 UR6, UR10, 0x80, URZ ;  /* 0x000000800a067890 */ /* 0x000fe2000fffe03f */
[----:B------:R-:W-:Y:S01]  /*7d70*/  @P2 SHF.R.U32.HI R0, RZ, UR5, R2 ;  /* 0x00000005ff002c19 */ /* 0x000fe20008011602 */
[----:B------:R-:W-:Y:S01]  /*7d80*/  UMOV UR7, 0x40000040 ;  /* 0x4000004000077882 */ /* 0x000fe20000000000 */
[----:B------:R-:W-:-:S02]  /*7d90*/  UMOV UR5, 0x1 ;  /* 0x0000000100057882 */ /* 0x000fc40000000000 */
[----:B------:R-:W-:Y:S01]  /*7da0*/  UIMAD UR5, UR11, -0x50, UR5 ;  /* 0xffffffb00b0578a4 */ /* 0x000fe2000f8e0205 */
[----:B------:R-:W-:Y:S02]  /*7db0*/  WARPGROUP.DEPBAR.LE gsb0, 0x0 ;  /* 0x00008000000079c5 */ /* 0x000fe40000010000 */
[----:B------:R-:W-:-:S15]  /*7dc0*/  WARPGROUP.ARRIVE ;  /* 0x00000000000079c5 */ /* 0x000fde0000000000 */
[----:B------:R-:W-:-:S04]  /*7dd0*/  NOP ;  /* 0x0000000000007918 */ /* 0x000fc80000000000 */
        /* <DEDUP_REMOVED lines=11> */
[----:B------:R-:W1:Y:S01]  /*7e90*/  SHFL.IDX PT, R201, R0, 0x1, 0x1c1f ;  /* 0x003c1f0000c97f89 */ /* 0x000e6200000e0000 */
[----:B------:R-:W-:-:S15]  /*7ea0*/  IMAD.MOV.U32 R203, RZ, RZ, -0x2 ;  /* 0xfffffffeffcb7424 */ /* 0x000fde00078e00ff */
[----:B------:R-:W-:-:S06]  /*7eb0*/  NOP ;  /* 0x0000000000007918 */ /* 0x000fcc0000000000 */
[----:B------:R-:W-:Y:S01]  /*7ec0*/  HGMMA.64x256x16.F32 R24, R196, gdesc[UR4].tnspB, R24, gsb0 ;  /* 0x43e00004c4187df0 */ /* 0x000fe20008000818 */
[----:B0-----:R-:W-:Y:S01]  /*7ed0*/  IMAD R4, R212, R203, UR5 ;  /* 0x00000005d4047e24 */ /* 0x001fe2000f8e02cb */
[----:B------:R-:W-:Y:S01]  /*7ee0*/  UIADD3 UR6, UR10, 0x200, URZ ;  /* 0x000002000a067890 */ /* 0x000fe2000fffe03f */
[----:B------:R-:W-:Y:S01]  /*7ef0*/  IMAD.U32 R203, RZ, RZ, UR15 ;  /* 0x0000000fffcb7e24 */ /* 0x000fe2000f8e00ff */
[----:B------:R-:W-:Y:S01]  /*7f00*/  UMOV UR7, 0x40000040 ;  /* 0x4000004000077882 */ /* 0x000fe20000000000 */
[----:B------:R-:W-:-:S03]  /*7f10*/  ULDC UR5, c[0x0][0x988] ;  /* 0x0002620000057ab9 */ /* 0x000fc60000000800 */
[----:B------:R-:W-:Y:S02]  /*7f20*/  IADD3 R4, -R203, UR14, R4 ;  /* 0x0000000ecb047c10 */ /* 0x000fe4000fffe104 */
[----:B------:R-:W-:-:S03]  /*7f30*/  R2UR UR14, R3 ;  /* 0x00000000030e72ca */ /* 0x000fc600000e0000 */
[----:B-1----:R-:W-:-:S05]  /*7f40*/  IMAD.IADD R2, R4, 0x1, R201 ;  /* 0x0000000104027824 */ /* 0x002fca00078e02c9 */
[C---:B------:R-:W-:Y:S02]  /*7f50*/  ISETP.GT.AND P3, PT, R2.reuse, RZ, PT ;  /* 0x000000ff0200720c */ /* 0x040fe40003f64270 */
[----:B------:R-:W-:Y:S02]  /*7f60*/  ISETP.GT.AND P4, PT, R2, 0x1, PT ;  /* 0x000000010200780c */ /* 0x000fe40003f84270 */
[----:B------:R-:W-:Y:S02]  /*7f70*/  FSEL R186, R186, -INF , P3 ;  /* 0xff800000baba7808 */ /* 0x000fe40001800000 */
[----:B------:R-:W-:Y:S02]  /*7f80*/  ISETP.GT.AND P3, PT, R2, 0x8, PT ;  /* 0x000000080200780c */ /* 0x000fe40003f64270 */
[----:B------:R-:W-:Y:S02]  /*7f90*/  FSEL R187, R187, -INF , P4 ;  /* 0xff800000bbbb7808 */ /* 0x000fe40002000000 */
        /* <DEDUP_REMOVED lines=48> */
[----:B------:R-:W-:-:S02]  /*82a0*/  ISETP.GT.AND P3, PT, R2, 0x48, PT ;  /* 0x000000480200780c */ /* 0x000fc40003f64270 */
[----:B------:R-:W-:Y:S02]  /*82b0*/  FMNMX.FTZ R201, R155, R200, !PT ;  /* 0x000000c89bc97209 */ /* 0x000fe40007810000 */
[----:B------:R-:W-:Y:S02]  /*82c0*/  FSEL R158, R158, -INF , P3 ;  /* 0xff8000009e9e7808 */ /* 0x000fe40001800000 */
[----:B------:R-:W-:Y:S02]  /*82d0*/  ISETP.GT.AND P4, PT, R2, 0x49, PT ;  /* 0x000000490200780c */ /* 0x000fe40003f84270 */
[----:B------:R-:W-:Y:S02]  /*82e0*/  FMNMX.FTZ R2, R158, R201, !PT ;  /* 0x000000c99e027209 */ /* 0x000fe40007810000 */
[----:B------:R-:W0:Y:S01]  /*82f0*/  SHFL.IDX PT, R201, R0, RZ, 0x1c1f ;  /* 0x001c1fff00c97589 */ /* 0x000e2200000e0000 */
[----:B------:R-:W-:-:S04]  /*8300*/  FSEL R159, R159, -INF , P4 ;  /* 0xff8000009f9f7808 */ /* 0x000fc80002000000 */
[----:B------:R-:W-:-:S05]  /*8310*/  FMNMX.FTZ R200, R159, R2, !PT ;  /* 0x000000029fc87209 */ /* 0x000fca0007810000 */
[----:B------:R-:W1:Y:S01]  /*8320*/  SHFL.BFLY PT, R203, R200, 0x2, 0x1f ;  /* 0x0c401f00c8cb7f89 */ /* 0x000e6200000e0000 */
[----:B0-----:R-:W-:-:S05]  /*8330*/  IMAD.IADD R2, R4, 0x1, R201 ;  /* 0x0000000104027824 */ /* 0x001fca00078e02c9 */
[C---:B------:R-:W-:Y:S02]  /*8340*/  ISETP.GT.AND P3, PT, R2.reuse, RZ, PT ;  /* 0x000000ff0200720c */ /* 0x040fe40003f64270 */
[----:B------:R-:W-:Y:S02]  /*8350*/  ISETP.GT.AND P4, PT, R2, 0x1, PT ;  /* 0x000000010200780c */ /* 0x000fe40003f84270 */
[----:B------:R-:W-:Y:S02]  /*8360*/  FSEL R201, R184, -INF , P3 ;  /* 0xff800000b8c97808 */ /* 0x000fe40001800000 */
[----:B------:R-:W-:Y:S02]  /*8370*/  ISETP.GT.AND P5, PT, R2, 0x8, PT ;  /* 0x000000080200780c */ /* 0x000fe40003fa4270 */
[----:B------:R-:W-:Y:S02]  /*8380*/  FSEL R185, R185, -INF , P4 ;  /* 0xff800000b9b97808 */ /* 0x000fe40002000000 */
[----:B------:R-:W-:-:S02]  /*8390*/  FMNMX.FTZ R0, R201, R20, !PT ;  /* 0x00000014c9007209 */ /* 0x000fc40007810000 */
[----:B-1----:R-:W-:Y:S02]  /*83a0*/  FMNMX.FTZ R203, R200, R203, !PT ;  /* 0x000000cbc8cb7209 */ /* 0x002fe40007810000 */
[----:B------:R-:W-:Y:S02]  /*83b0*/  ISETP.GT.AND P3, PT, R2, 0x9, PT ;  /* 0x000000090200780c */ /* 0x000fe40003f64270 */
[----:B------:R-:W-:Y:S01]  /*83c0*/  FSEL R188, R188, -INF , P5 ;  /* 0xff800000bcbc7808 */ /* 0x000fe20002800000 */
[----:B------:R-:W0:Y:S01]  /*83d0*/  SHFL.BFLY PT, R4, R203, 0x1, 0x1f ;  /* 0x0c201f00cb047f89 */ /* 0x000e2200000e0000 */
[----:B------:R-:W-:Y:S02]  /*83e0*/  FSEL R189, R189, -INF , P3 ;  /* 0xff800000bdbd7808 */ /* 0x000fe40001800000 */
[C---:B------:R-:W-:Y:S02]  /*83f0*/  ISETP.GT.AND P3, PT, R2.reuse, 0x10, PT ;  /* 0x000000100200780c */ /* 0x040fe40003f64270 */
[----:B------:R-:W-:-:S02]  /*8400*/  ISETP.GT.AND P4, PT, R2, 0x11, PT ;  /* 0x000000110200780c */ /* 0x000fc40003f84270 */
[----:B------:R-:W-:Y:S02]  /*8410*/  FSEL R176, R176, -INF , P3 ;  /* 0xff800000b0b07808 */ /* 0x000fe40001800000 */
[C---:B------:R-:W-:Y:S02]  /*8420*/  ISETP.GT.AND P3, PT, R2.reuse, 0x18, PT ;  /* 0x000000180200780c */ /* 0x040fe40003f64270 */
[----:B------:R-:W-:Y:S02]  /*8430*/  FSEL R177, R177, -INF , P4 ;  /* 0xff800000b1b17808 */ /* 0x000fe40002000000 */
[----:B------:R-:W-:Y:S02]  /*8440*/  ISETP.GT.AND P5, PT, R2, 0x19, PT ;  /* 0x000000190200780c */ /* 0x000fe40003fa4270 */
[----:B------:R-:W-:Y:S02]  /*8450*/  FSEL R180, R180, -INF , P3 ;  /* 0xff800000b4b47808 */ /* 0x000fe40001800000 */
[----:B------:R-:W-:-:S02]  /*8460*/  FSEL R181, R181, -INF , P5 ;  /* 0xff800000b5b57808 */ /* 0x000fc40002800000 */
[C---:B------:R-:W-:Y:S02]  /*8470*/  ISETP.GT.AND P4, PT, R2.reuse, 0x20, PT ;  /* 0x000000200200780c */ /* 0x040fe40003f84270 */
[C---:B------:R-:W-:Y:S02]  /*8480*/  ISETP.GT.AND P5, PT, R2.reuse, 0x21, PT ;  /* 0x000000210200780c */ /* 0x040fe40003fa4270 */
[C---:B------:R-:W-:Y:S02]  /*8490*/  ISETP.GT.AND P3, PT, R2.reuse, 0x28, PT ;  /* 0x000000280200780c */ /* 0x040fe40003f64270 */
[----:B0-----:R-:W-:Y:S02]  /*84a0*/  FMNMX.FTZ R4, R203, R4, !PT ;  /* 0x00000004cb047209 */ /* 0x001fe40007810000 */
[----:B------:R-:W-:Y:S02]  /*84b0*/  FSEL R169, R169, -INF , P5 ;  /* 0xff800000a9a97808 */ /* 0x000fe40002800000 */
[----:B------:R-:W-:-:S02]  /*84c0*/  ISETP.GT.AND P5, PT, R2, 0x29, PT ;  /* 0x000000290200780c */ /* 0x000fc40003fa4270 */
[----:B------:R-:W-:Y:S02]  /*84d0*/  FSEL R172, R172, -INF , P3 ;  /* 0xff800000acac7808 */ /* 0x000fe40001800000 */
[----:B------:R-:W-:Y:S02]  /*84e0*/  FSEL R173, R173, -INF , P5 ;  /* 0xff800000adad7808 */ /* 0x000fe40002800000 */
[C---:B------:R-:W-:Y:S02]  /*84f0*/  ISETP.GT.AND P3, PT, R2.reuse, 0x30, PT ;  /* 0x000000300200780c */ /* 0x040fe40003f64270 */
[----:B------:R-:W-:Y:S02]  /*8500*/  ISETP.GT.AND P5, PT, R2, 0x31, PT ;  /* 0x000000310200780c */ /* 0x000fe40003fa4270 */
[----:B------:R-:W-:Y:S02]  /*8510*/  FSEL R160, R160, -INF , P3 ;  /* 0xff800000a0a07808 */ /* 0x000fe40001800000 */
        /* <DEDUP_REMOVED lines=10> */
[----:B------:R-:W-:Y:S01]  /*85c0*/  ISETP.GT.AND P5, PT, R2, 0x49, PT ;  /* 0x000000490200780c */ /* 0x000fe20003fa4270 */
[----:B------:R-:W-:Y:S02]  /*85d0*/  WARPGROUP.DEPBAR.LE gsb0, 0x0 ;  /* 0x00008000000079c5 */ /* 0x000fe40000010000 */
[----:B------:R-:W-:Y:S01]  /*85e0*/  FMNMX.FTZ R197, R185, R0, !PT ;  /* 0x00000000b9c57209 */ /* 0x000fe20007810000 */
[----:B------:R-:W-:-:S03]  /*85f0*/  WARPGROUP.ARRIVE ;  /* 0x00000000000079c5 */ /* 0x000fc60000000000 */
[----:B------:R-:W-:-:S03]  /*8600*/  FMNMX.FTZ R0, R188, R197, !PT ;  /* 0x000000c5bc007209 */ /* 0x000fc60007810000 */
[----:B------:R-:W-:Y:S01]  /*8610*/  HGMMA.64x256x16.F32 R24, R192, gdesc[UR4].tnspB, R24, gsb0 ;  /* 0x43e00004c0187df0 */ /* 0x000fe20008000818 */
[----:B------:R-:W-:Y:S02]  /*8620*/  FMNMX.FTZ R197, R189, R0, !PT ;  /* 0x00000000bdc57209 */ /* 0x000fe40007810000 */
[----:B------:R-:W-:Y:S02]  /*8630*/  R2UR UR6, R235 ;  /* 0x00000000eb0672ca */ /* 0x000fe400000e0000 */
[----:B------:R-:W-:-:S04]  /*8640*/  FMNMX.FTZ R0, R176, R197, !PT ;  /* 0x000000c5b0007209 */ /* 0x000fc80007810000 */
[----:B------:R-:W-:Y:S02]  /*8650*/  FMNMX.FTZ R197, R177, R0, !PT ;  /* 0x00000000b1c57209 */ /* 0x000fe40007810000 */
[----:B------:R-:W-:Y:S01]  /*8660*/  FSEL R0, R168, -INF , P4 ;  /* 0xff800000a8007808 */ /* 0x000fe20002000000 */
[----:B------:R-:W-:Y:S01]  /*8670*/  FMUL.FTZ R168, R4, UR5 ;  /* 0x0000000504a87c20 */ /* 0x000fe20008410000 */
[----:B------:R-:W-:Y:S02]  /*8680*/  FMNMX.FTZ R184, R180, R197, !PT ;  /* 0x000000c5b4b87209 */ /* 0x000fe40007810000 */
[----:B------:R-:W-:Y:S01]  /*8690*/  FSETP.NEU.FTZ.AND P4, PT, R4, -INF , PT ;  /* 0xff8000000400780b */ /* 0x000fe20003f9d000 */
[----:B------:R-:W-:Y:S01]  /*86a0*/  UISETP.GT.AND UP1, UPT, UR11, UR6, UPT ;  /* 0x000000060b00728c */ /* 0x000fe2000bf24270 */
[----:B------:R-:W-:Y:S02]  /*86b0*/  FMNMX.FTZ R3, R181, R184, !PT ;  /* 0x000000b8b5037209 */ /* 0x000fe40007810000 */
[----:B------:R-:W-:-:S02]  /*86c0*/  FSEL R168, R168, RZ, P4 ;  /* 0x000000ffa8a87208 */ /* 0x000fc40002000000 */
[----:B------:R-:W-:Y:S02]  /*86d0*/  FMNMX.FTZ R184, R0, R3, !PT ;  /* 0x0000000300b87209 */ /* 0x000fe40007810000 */
[----:B------:R-:W-:Y:S01]  /*86e0*/  R2UR UR6, R16 ;  /* 0x00000000100672ca */ /* 0x000fe200000e0000 */
[--C-:B------:R-:W-:Y:S01]  /*86f0*/  FFMA.FTZ R209, R186, UR5, -R168.reuse ;  /* 0x00000005bad17c23 */ /* 0x100fe200080108a8 */
[----:B------:R-:W-:Y:S01]  /*8700*/  FMNMX.FTZ R3, R169, R184, !PT ;  /* 0x000000b8a9037209 */ /* 0x000fe20007810000 */
[--C-:B------:R-:W-:Y:S01]  /*8710*/  FFMA.FTZ R211, R190, UR5, -R168.reuse ;  /* 0x00000005bed37c23 */ /* 0x100fe200080108a8 */
[--C-:B------:R-:W-:Y:S01]  /*8720*/  FFMA.FTZ R203, R174, UR5, -R168.reuse ;  /* 0x00000005aecb7c23 */ /* 0x100fe200080108a8 */
[--C-:B------:R-:W-:Y:S01]  /*8730*/  FFMA.FTZ R197, R162, UR5, -R168.reuse ;  /* 0x00000005a2c57c23 */ /* 0x100fe200080108a8 */
[----:B------:R-:W-:Y:S01]  /*8740*/  FMNMX.FTZ R184, R172, R3, !PT ;  /* 0x00000003acb87209 */ /* 0x000fe20007810000 */
[--C-:B------:R-:W-:Y:S01]  /*8750*/  FFMA.FTZ R162, R163, UR5, -R168.reuse ;  /* 0x00000005a3a27c23 */ /* 0x100fe200080108a8 */
[----:B------:R-:W-:Y:S01]  /*8760*/  MUFU.EX2 R209, R209 ;  /* 0x000000d100d17308 */ /* 0x000fe20000000800 */
[--C-:B------:R-:W-:Y:S01]  /*8770*/  FFMA.FTZ R205, R178, UR5, -R168.reuse ;  /* 0x00000005b2cd7c23 */ /* 0x100fe200080108a8 */
[----:B------:R-:W-:Y:S01]  /*8780*/  FMNMX.FTZ R3, R173, R184, !PT ;  /* 0x000000b8ad037209 */ /* 0x000fe20007810000 */
[--C-:B------:R-:W-:Y:S01]  /*8790*/  FFMA.FTZ R184, R187, UR5, -R168.reuse ;  /* 0x00000005bbb87c23 */ /* 0x100fe200080108a8 */
[----:B------:R-:W-:Y:S01]  /*87a0*/  FSEL R187, R156, -INF , P3 ;  /* 0xff8000009cbb7808 */ /* 0x000fe20001800000 */
[--C-:B------:R-:W-:Y:S01]  /*87b0*/  FFMA.FTZ R156, R170, UR5, -R168.reuse ;  /* 0x00000005aa9c7c23 */ /* 0x100fe200080108a8 */
[----:B------:R-:W-:Y:S01]  /*87c0*/  FMNMX.FTZ R186, R160, R3, !PT ;  /* 0x00000003a0ba7209 */ /* 0x000fe20007810000 */
[--C-:B------:R-:W-:Y:S01]  /*87d0*/  FFMA.FTZ R170, R175, UR5, -R168.reuse ;  /* 0x00000005afaa7c23 */ /* 0x100fe200080108a8 */
[----:B------:R-:W-:Y:S01]  /*87e0*/  MUFU.EX2 R211, R211 ;  /* 0x000000d300d37308 */ /* 0x000fe20000000800 */
        /* <DEDUP_REMOVED lines=14> */
[----:B------:R-:W-:Y:S01]  /*88d0*/  FFMA.FTZ R159, R159, UR5, -R168 ;  /* 0x000000059f9f7c23 */ /* 0x000fe200080108a8 */
[----:B------:R-:W-:Y:S01]  /*88e0*/  MUFU.EX2 R205, R205 ;  /* 0x000000cd00cd7308 */ /* 0x000fe20000000800 */
[----:B------:R-:W-:Y:S01]  /*88f0*/  IMAD.U32 R233, RZ, RZ, UR6 ;  /* 0x00000006ffe97e24 */ /* 0x000fe2000f8e00ff */
[----:B------:R-:W-:-:S02]  /*8900*/  FMNMX.FTZ R2, R153, R190, !PT ;  /* 0x000000be99027209 */ /* 0x000fc40007810000 */
[----:B------:R-:W-:Y:S01]  /*8910*/  FSEL R190, R157, -INF , P5 ;  /* 0xff8000009dbe7808 */ /* 0x000fe20002800000 */
[----:B------:R-:W-:Y:S01]  /*8920*/  FFMA.FTZ R157, R171, UR5, -R168 ;  /* 0x00000005ab9d7c23 */ /* 0x000fe200080108a8 */
        /* <DEDUP_REMOVED lines=10> */
[----:B------:R-:W1:Y:S08]  /*89d0*/  MUFU.EX2 R157, R157 ;  /* 0x0000009d009d7308 */ /* 0x000e700000000800 */
[----:B------:R-:W-:Y:S08]  /*89e0*/  MUFU.EX2 R203, R203 ;  /* 0x000000cb00cb7308 */ /* 0x000ff00000000800 */
[----:B------:R-:W-:Y:S01]  /*89f0*/  MUFU.EX2 R170, R170 ;  /* 0x000000aa00aa7308 */ /* 0x000fe20000000800 */
[----:B0-----:R-:W-:-:S04]  /*8a00*/  FMNMX.FTZ R3, R2, R3, !PT ;  /* 0x0000000302037209 */ /* 0x001fc80007810000 */
[C---:B------:R-:W-:Y:S01]  /*8a10*/  FSETP.NEU.FTZ.AND P3, PT, R3.reuse, -INF , PT ;  /* 0xff8000000300780b */ /* 0x040fe20003f7d000 */
[----:B------:R-:W-:Y:S02]  /*8a20*/  FMUL.FTZ R174, R3, UR5 ;  /* 0x0000000503ae7c20 */ /* 0x000fe40008410000 */
[----:B------:R-:W-:Y:S03]  /*8a30*/  MUFU.EX2 R197, R197 ;  /* 0x000000c500c57308 */ /* 0x000fe60000000800 */
[----:B------:R-:W-:-:S05]  /*8a40*/  FSEL R174, R174, RZ, P3 ;  /* 0x000000ffaeae7208 */ /* 0x000fca0001800000 */
[----:B------:R-:W-:Y:S01]  /*8a50*/  MUFU.EX2 R162, R162 ;  /* 0x000000a200a27308 */ /* 0x000fe20000000800 */
[--C-:B------:R-:W-:Y:S01]  /*8a60*/  FFMA.FTZ R200, R0, UR5, -R174.reuse ;  /* 0x0000000500c87c23 */ /* 0x100fe200080108ae */
[----:B------:R-:W-:Y:S01]  /*8a70*/  FSEL R0, R4, RZ, P4 ;  /* 0x000000ff04007208 */ /* 0x000fe20002000000 */
[--C-:B------:R-:W-:Y:S01]  /*8a80*/  FFMA.FTZ R163, R201, UR5, -R174.reuse ;  /* 0x00000005c9a37c23 */ /* 0x100fe200080108ae */
[--C-:B------:R-:W-:Y:S01]  /*8a90*/  FFMA.FTZ R208, R185, UR5, -R174.reuse ;  /* 0x00000005b9d07c23 */ /* 0x100fe200080108ae */
[--C-:B------:R-:W-:Y:S01]  /*8aa0*/  FFMA.FTZ R210, R188, UR5, -R174.reuse ;  /* 0x00000005bcd27c23 */ /* 0x100fe200080108ae */
[--C-:B------:R-:W-:Y:S01]  /*8ab0*/  FFMA.FTZ R171, R189, UR5, -R174.reuse ;  /* 0x00000005bdab7c23 */ /* 0x100fe200080108ae */
[----:B------:R-:W-:Y:S01]  /*8ac0*/  FADD.FTZ R0, -R0, R21 ;  /* 0x0000001500007221 */ /* 0x000fe20000010100 */
[----:B------:R-:W-:Y:S01]  /*8ad0*/  FSEL R21, R3, RZ, P3 ;  /* 0x000000ff03157208 */ /* 0x000fe20001800000 */
[----:B------:R-:W-:Y:S01]  /*8ae0*/  MUFU.EX2 R163, R163 ;  /* 0x000000a300a37308 */ /* 0x000fe20000000800 */
[--C-:B------:R-:W-:Y:S01]  /*8af0*/  FFMA.FTZ R204, R176, UR5, -R174.reuse ;  /* 0x00000005b0cc7c23 */ /* 0x100fe200080108ae */
[----:B------:R-:W-:Y:S01]  /*8b00*/  FMUL.FTZ R2, R0, UR5 ;  /* 0x0000000500027c20 */ /* 0x000fe20008410000 */
[----:B------:R-:W-:Y:S01]  /*8b10*/  FFMA.FTZ R175, R177, UR5, -R174 ;  /* 0x00000005b1af7c23 */ /* 0x000fe200080108ae */
[----:B------:R-:W-:Y:S01]  /*8b20*/  FADD.FTZ R21, -R21, R20 ;  /* 0x0000001415157221 */ /* 0x000fe20000010100 */
[----:B------:R-:W-:-:S02]  /*8b30*/  IMAD.U32 R20, RZ, RZ, UR14 ;  /* 0x0000000eff147e24 */ /* 0x000fc4000f8e00ff */
[--C-:B------:R-:W-:Y:S01]  /*8b40*/  FFMA.FTZ R206, R180, UR5, -R174.reuse ;  /* 0x00000005b4ce7c23 */ /* 0x100fe200080108ae */
[--C-:B------:R-:W-:Y:S01]  /*8b50*/  FFMA.FTZ R167, R181, UR5, -R174.reuse ;  /* 0x00000005b5a77c23 */ /* 0x100fe200080108ae */
[----:B------:R-:W-:Y:S01]  /*8b60*/  FMUL.FTZ R0, R21, UR5 ;  /* 0x0000000515007c20 */ /* 0x000fe20008410000 */
[----:B------:R-:W0:Y:S01]  /*8b70*/  MUFU.EX2 R2, R2 ;  /* 0x0000000200027308 */ /* 0x000e220000000800 */
[----:B------:R-:W-:Y:S02]  /*8b80*/  @!P1 VIADD R20, R20, 0x38840 ;  /* 0x0003884014149836 */ /* 0x000fe40000000000 */
[--C-:B------:R-:W-:Y:S01]  /*8b90*/  FFMA.FTZ R21, R173, UR5, -R174.reuse ;  /* 0x00000005ad157c23 */ /* 0x100fe200080108ae */
[--C-:B------:R-:W-:Y:S01]  /*8ba0*/  FFMA.FTZ R169, R169, UR5, -R174.reuse ;  /* 0x00000005a9a97c23 */ /* 0x100fe200080108ae */
[--C-:B------:R-:W-:Y:S01]  /*8bb0*/  FFMA.FTZ R202, R172, UR5, -R174.reuse ;  /* 0x00000005acca7c23 */ /* 0x100fe200080108ae */
[----:B------:R-:W-:Y:S01]  /*8bc0*/  FFMA.FTZ R196, R160, UR5, -R174 ;  /* 0x00000005a0c47c23 */ /* 0x000fe200080108ae */
[----:B------:R-:W-:Y:S01]  /*8bd0*/  @!P1 PRMT R20, RZ, 0x654, R20 ;  /* 0x00000654ff149816 */ /* 0x000fe20000000014 */
[--C-:B------:R-:W-:Y:S01]  /*8be0*/  FFMA.FTZ R161, R161, UR5, -R174.reuse ;  /* 0x00000005a1a17c23 */ /* 0x100fe200080108ae */
[----:B------:R-:W2:Y:S01]  /*8bf0*/  MUFU.EX2 R0, R0 ;  /* 0x0000000000007308 */ /* 0x000ea20000000800 */
[--C-:B------:R-:W-:Y:S01]  /*8c00*/  FFMA.FTZ R198, R164, UR5, -R174.reuse ;  /* 0x00000005a4c67c23 */ /* 0x100fe200080108ae */
[--C-:B------:R-:W-:Y:S01]  /*8c10*/  FFMA.FTZ R165, R165, UR5, -R174.reuse ;  /* 0x00000005a5a57c23 */ /* 0x100fe200080108ae */
[----:B-1----:R-:W-:Y:S01]  /*8c20*/  F2FP.F16.F32.PACK_AB R201, R157, R156 ;  /* 0x0000009c9dc9723e */ /* 0x002fe200000000ff */
[----:B------:R-:W-:Y:S01]  /*8c30*/  FFMA.FTZ R187, R187, UR5, -R174 ;  /* 0x00000005bbbb7c23 */ /* 0x000fe200080108ae */
[----:B------:R-:W-:Y:S01]  /*8c40*/  IMAD.U32 R172, RZ, RZ, UR4 ;  /* 0x00000004ffac7e24 */ /* 0x000fe2000f8e00ff */
[----:B------:R-:W-:Y:S01]  /*8c50*/  PLOP3.LUT P3, PT, PT, PT, UP1, 0x80, 0x0 ;  /* 0x000000000000781c */ /* 0x000fe20003f6f018 */
[----:B------:R-:W-:Y:S01]  /*8c60*/  UIADD3 UR4, UR11, -0x1, URZ ;  /* 0xffffffff0b047890 */ /* 0x000fe2000fffe03f */
[----:B------:R-:W1:Y:S01]  /*8c70*/  MUFU.EX2 R208, R208 ;  /* 0x000000d000d07308 */ /* 0x000e620000000800 */
[----:B0-----:R-:W-:Y:S01]  /*8c80*/  FFMA.FTZ R177, R2, R5, R209 ;  /* 0x0000000502b17223 */ /* 0x001fe200000100d1 */
[----:B------:R-:W-:Y:S01]  /*8c90*/  @!P1 VIADD R160, R172, 0x38860 ;  /* 0x00038860aca09836 */ /* 0x000fe20000000000 */
[----:B------:R-:W-:-:S02]  /*8ca0*/  F2FP.F16.F32.PACK_AB R209, R184, R209 ;  /* 0x000000d1b8d1723e */ /* 0x000fc400000000ff */
[----:B------:R-:W-:Y:S02]  /*8cb0*/  IMAD.U32 R234, RZ, RZ, UR4 ;  /* 0x00000004ffea7e24 */ /* 0x000fe4000f8e00ff */
[----:B------:R-:W-:Y:S01]  /*8cc0*/  @!P1 PRMT R160, RZ, 0x654, R160 ;  /* 0x00000654ffa09816 */ /* 0x000fe200000000a0 */
[----:B------:R-:W0:Y:S01]  /*8cd0*/  MUFU.EX2 R210, R210 ;  /* 0x000000d200d27308 */ /* 0x000e220000000800 */
[----:B--2---:R-:W-:Y:S01]  /*8ce0*/  FFMA.FTZ R173, R0, R14, R163 ;  /* 0x0000000e00ad7223 */ /* 0x004fe200000100a3 */
[----:B------:R-:W-:-:S06]  /*8cf0*/  FADD.FTZ R14, R184, R177 ;  /* 0x000000b1b80e7221 */ /* 0x000fcc0000010000 */
[----:B------:R-:W2:Y:S01]  /*8d00*/  MUFU.EX2 R171, R171 ;  /* 0x000000ab00ab7308 */ /* 0x000ea20000000800 */
[C---:B-1----:R-:W-:Y:S01]  /*8d10*/  FADD.FTZ R173, R208.reuse, R173 ;  /* 0x000000add0ad7221 */ /* 0x042fe20000010000 */
[----:B------:R-:W-:-:S06]  /*8d20*/  F2FP.F16.F32.PACK_AB R208, R208, R163 ;  /* 0x000000a3d0d0723e */ /* 0x000fcc00000000ff */
[----:B------:R-:W1:Y:S08]  /*8d30*/  MUFU.EX2 R204, R204 ;  /* 0x000000cc00cc7308 */ /* 0x000e700000000800 */
[----:B------:R-:W3:Y:S08]  /*8d40*/  MUFU.EX2 R175, R175 ;  /* 0x000000af00af7308 */ /* 0x000ef00000000800 */
[----:B------:R-:W4:Y:S08]  /*8d50*/  MUFU.EX2 R206, R206 ;  /* 0x000000ce00ce7308 */ /* 0x000f300000000800 */
[----:B------:R-:W5:Y:S08]  /*8d60*/  MUFU.EX2 R167, R167 ;  /* 0x000000a700a77308 */ /* 0x000f700000000800 */
[----:B------:R-:W5:Y:S08]  /*8d70*/  MUFU.EX2 R200, R200 ;  /* 0x000000c800c87308 */ /* 0x000f700000000800 */
[----:B------:R-:W5:Y:S08]  /*8d80*/  MUFU.EX2 R169, R169 ;  /* 0x000000a900a97308 */ /* 0x000f700000000800 */
[----:B------:R-:W5:Y:S08]  /*8d90*/  MUFU.EX2 R202, R202 ;  /* 0x000000ca00ca7308 */ /* 0x000f700000000800 */
[----:B------:R-:W5:Y:S08]  /*8da0*/  MUFU.EX2 R21, R21 ;  /* 0x0000001500157308 */ /* 0x000f700000000800 */
[----:B------:R-:W5:Y:S08]  /*8db0*/  MUFU.EX2 R196, R196 ;  /* 0x000000c400c47308 */ /* 0x000f700000000800 */
[----:B------:R0:W5:Y:S01]  /*8dc0*/  MUFU.EX2 R5, R161 ;  /* 0x000000a100057308 */ /* 0x0001620000000800 */
[----:B------:R-:W-:-:S02]  /*8dd0*/  WARPGROUP.DEPBAR.LE gsb0, 0x0 ;  /* 0x00008000000079c5 */ /* 0x000fc40000010000 */
[----:B------:R2:W-:Y:S01]  /*8de0*/  @!P1 SYNCS.ARRIVE.TRANS64.RED.A1T0 RZ, [R20+URZ], RZ ;  /* 0x000000ff14ff99a7 */ /* 0x0005e2000810043f */
[----:B------:R-:W-:-:S04]  /*8df0*/  FFMA.FTZ R192, R152, UR5, -R174 ;  /* 0x0000000598c07c23 */ /* 0x000fc800080108ae */
[----:B------:R-:W-:Y:S01]  /*8e00*/  MUFU.EX2 R199, R199 ;  /* 0x000000c700c77308 */ /* 0x000fe20000000800 */
[--C-:B0-----:R-:W-:Y:S01]  /*8e10*/  FFMA.FTZ R161, R153, UR5, -R174.reuse ;  /* 0x0000000599a17c23 */ /* 0x101fe200080108ae */
[----:B------:R-:W-:Y:S01]  /*8e20*/  FFMA.FTZ R174, R190, UR5, -R174 ;  /* 0x00000005beae7c23 */ /* 0x000fe200080108ae */
[----:B--2---:R-:W-:Y:S01]  /*8e30*/  FADD.FTZ R20, R210, R173 ;  /* 0x000000add2147221 */ /* 0x004fe20000010000 */
[----:B------:R-:W-:Y:S01]  /*8e40*/  FADD.FTZ R173, R211, R14 ;  /* 0x0000000ed3ad7221 */ /* 0x000fe20000010000 */
[----:B------:R0:W-:Y:S03]  /*8e50*/  @!P1 SYNCS.ARRIVE.TRANS64.RED.A1T0 RZ, [R160+URZ], RZ ;  /* 0x000000ffa0ff99a7 */ /* 0x0001e6000810043f */
[----:B------:R-:W2:Y:S01]  /*8e60*/  MUFU.EX2 R198, R198 ;  /* 0x000000c600c67308 */ /* 0x000ea20000000800 */
[----:B------:R-:W-:Y:S01]  /*8e70*/  FADD.FTZ R177, R171, R20 ;  /* 0x00000014abb17221 */ /* 0x000fe20000010000 */
[C---:B------:R-:W-:Y:S01]  /*8e80*/  FADD.FTZ R14, R186.reuse, R173 ;  /* 0x000000adba0e7221 */ /* 0x040fe20000010000 */
[----:B------:R-:W-:-:S02]  /*8e90*/  F2FP.F16.F32.PACK_AB R211, R186, R211 ;  /* 0x000000d3bad3723e */ /* 0x000fc400000000ff */
[----:B-1----:R-:W-:Y:S01]  /*8ea0*/  FADD.FTZ R20, R204, R177 ;  /* 0x000000b1cc147221 */ /* 0x002fe20000010000 */
[----:B------:R-:W-:Y:S01]  /*8eb0*/  FADD.FTZ R173, R205, R14 ;  /* 0x0000000ecdad7221 */ /* 0x000fe20000010000 */
[----:B------:R-:W-:Y:S01]  /*8ec0*/  F2FP.F16.F32.PACK_AB R210, R171, R210 ;  /* 0x000000d2abd2723e */ /* 0x000fe200000000ff */
[----:B------:R1:W0:Y:S01]  /*8ed0*/  MUFU.EX2 R153, R165 ;  /* 0x000000a500997308 */ /* 0x0002220000000800 */
[C---:B---3--:R-:W-:Y:S01]  /*8ee0*/  FADD.FTZ R177, R175.reuse, R20 ;  /* 0x00000014afb17221 */ /* 0x048fe20000010000 */
[----:B------:R-:W-:Y:S01]  /*8ef0*/  FADD.FTZ R14, R178, R173 ;  /* 0x000000adb20e7221 */ /* 0x000fe20000010000 */
[----:B------:R-:W-:Y:S02]  /*8f00*/  F2FP.F16.F32.PACK_AB R204, R175, R204 ;  /* 0x000000ccafcc723e */ /* 0x000fe400000000ff */
[----:B----4-:R-:W-:Y:S01]  /*8f10*/  FADD.FTZ R20, R206, R177 ;  /* 0x000000b1ce147221 */ /* 0x010fe20000010000 */
[----:B------:R-:W-:Y:S01]  /*8f20*/  FADD.FTZ R173, R207, R14 ;  /* 0x0000000ecfad7221 */ /* 0x000fe20000010000 */
[----:B------:R-:W-:Y:S01]  /*8f30*/  F2FP.F16.F32.PACK_AB R205, R178, R205 ;  /* 0x000000cdb2cd723e */ /* 0x000fe200000000ff */
[----:B------:R-:W3:Y:S01]  /*8f40*/  MUFU.EX2 R166, R166 ;  /* 0x000000a600a67308 */ /* 0x000ee20000000800 */
[C---:B-----5:R-:W-:Y:S01]  /*8f50*/  FADD.FTZ R177, R167.reuse, R20 ;  /* 0x00000014a7b17221 */ /* 0x060fe20000010000 */
[----:B------:R-:W-:Y:S01]  /*8f60*/  FADD.FTZ R173, R182, R173 ;  /* 0x000000adb6ad7221 */ /* 0x000fe20000010000 */
[----:B------:R-:W-:-:S02]  /*8f70*/  F2FP.F16.F32.PACK_AB R206, R167, R206 ;  /* 0x000000cea7ce723e */ /* 0x000fc400000000ff */
[----:B------:R-:W-:Y:S01]  /*8f80*/  FADD.FTZ R14, R200, R177 ;  /* 0x000000b1c80e7221 */ /* 0x000fe20000010000 */
[----:B------:R-:W-:Y:S01]  /*8f90*/  FADD.FTZ R20, R156, R173 ;  /* 0x000000ad9c147221 */ /* 0x000fe20000010000 */
[----:B------:R-:W-:Y:S01]  /*8fa0*/  F2FP.F16.F32.PACK_AB R207, R182, R207 ;  /* 0x000000cfb6cf723e */ /* 0x000fe200000000ff */
[----:B------:R-:W-:Y:S01]  /*8fb0*/  MUFU.EX2 R154, R154 ;  /* 0x0000009a009a7308 */ /* 0x000fe20000000800 */
[----:B------:R-:W-:Y:S01]  /*8fc0*/  FADD.FTZ R163, R169, R14 ;  /* 0x0000000ea9a37221 */ /* 0x000fe20000010000 */
[----:B------:R-:W-:Y:S01]  /*8fd0*/  FADD.FTZ R20, R157, R20 ;  /* 0x000000149d147221 */ /* 0x000fe20000010000 */
[----:B------:R-:W-:Y:S02]  /*8fe0*/  F2FP.F16.F32.PACK_AB R200, R169, R200 ;  /* 0x000000c8a9c8723e */ /* 0x000fe400000000ff */
[----:B------:R-:W-:Y:S01]  /*8ff0*/  FADD.FTZ R14, R202, R163 ;  /* 0x000000a3ca0e7221 */ /* 0x000fe20000010000 */
[----:B------:R-:W-:Y:S01]  /*9000*/  FADD.FTZ R163, R203, R20 ;  /* 0x00000014cba37221 */ /* 0x000fe20000010000 */
[C---:B------:R-:W-:Y:S01]  /*9010*/  F2FP.F16.F32.PACK_AB R202, R21.reuse, R202 ;  /* 0x000000ca15ca723e */ /* 0x040fe200000000ff */
[----:B------:R-:W4:Y:S01]  /*9020*/  MUFU.EX2 R192, R192 ;  /* 0x000000c000c07308 */ /* 0x000f220000000800 */
[----:B-1----:R-:W-:Y:S01]  /*9030*/  FADD.FTZ R165, R21, R14 ;  /* 0x0000000e15a57221 */ /* 0x002fe20000010000 */
[C---:B------:R-:W-:Y:S01]  /*9040*/  FADD.FTZ R14, R170.reuse, R163 ;  /* 0x000000a3aa0e7221 */ /* 0x040fe20000010000 */
[----:B------:R-:W-:-:S02]  /*9050*/  F2FP.F16.F32.PACK_AB R203, R170, R203 ;  /* 0x000000cbaacb723e */ /* 0x000fc400000000ff */
[----:B------:R-:W-:Y:S01]  /*9060*/  FADD.FTZ R20, R196, R165 ;  /* 0x000000a5c4147221 */ /* 0x000fe20000010000 */
[----:B------:R-:W-:Y:S01]  /*9070*/  FADD.FTZ R157, R197, R14 ;  /* 0x0000000ec59d7221 */ /* 0x000fe20000010000 */
[C---:B------:R-:W-:Y:S01]  /*9080*/  F2FP.F16.F32.PACK_AB R196, R5.reuse, R196 ;  /* 0x000000c405c4723e */ /* 0x040fe200000000ff */
[----:B------:R-:W1:Y:S01]  /*9090*/  MUFU.EX2 R155, R155 ;  /* 0x0000009b009b7308 */ /* 0x000e620000000800 */
[----:B------:R-:W-:Y:S01]  /*90a0*/  FADD.FTZ R163, R5, R20 ;  /* 0x0000001405a37221 */ /* 0x000fe20000010000 */
[C---:B------:R-:W-:Y:S01]  /*90b0*/  FADD.FTZ R14, R162.reuse, R157 ;  /* 0x0000009da20e7221 */ /* 0x040fe20000010000 */
[----:B------:R-:W-:Y:S02]  /*90c0*/  F2FP.F16.F32.PACK_AB R197, R162, R197 ;  /* 0x000000c5a2c5723e */ /* 0x000fe400000000ff */
[----:B--2---:R-:W-:Y:S01]  /*90d0*/  FADD.FTZ R20, R198, R163 ;  /* 0x000000a3c6147221 */ /* 0x004fe20000010000 */
[----:B------:R-:W-:Y:S01]  /*90e0*/  FADD.FTZ R5, R199, R14 ;  /* 0x0000000ec7057221 */ /* 0x000fe20000010000 */
[C---:B0-----:R-:W-:Y:S01]  /*90f0*/  F2FP.F16.F32.PACK_AB R198, R153.reuse, R198 ;  /* 0x000000c699c6723e */ /* 0x041fe200000000ff */
[----:B------:R-:W0:Y:S01]  /*9100*/  MUFU.EX2 R161, R161 ;  /* 0x000000a100a17308 */ /* 0x000e220000000800 */
[----:B------:R-:W-:Y:S01]  /*9110*/  FADD.FTZ R21, R153, R20 ;  /* 0x0000001499157221 */ /* 0x000fe20000010000 */
[C---:B---3--:R-:W-:Y:S01]  /*9120*/  FADD.FTZ R5, R166.reuse, R5 ;  /* 0x00000005a6057221 */ /* 0x048fe20000010000 */
[----:B------:R-:W-:-:S02]  /*9130*/  F2FP.F16.F32.PACK_AB R199, R166, R199 ;  /* 0x000000c7a6c7723e */ /* 0x000fc400000000ff */
[----:B----4-:R-:W-:Y:S01]  /*9140*/  FADD.FTZ R14, R192, R21 ;  /* 0x00000015c00e7221 */ /* 0x010fe20000010000 */
[----:B------:R-:W-:Y:S01]  /*9150*/  FADD.FTZ R20, R154, R5 ;  /* 0x000000059a147221 */ /* 0x000fe20000010000 */
[----:B------:R-:W-:Y:S01]  /*9160*/  IMAD.MOV.U32 R21, RZ, RZ, R4 ;  /* 0x000000ffff157224 */ /* 0x000fe200078e0004 */
[----:B------:R-:W2:Y:S01]  /*9170*/  MUFU.EX2 R158, R158 ;  /* 0x0000009e009e7308 */ /* 0x000ea20000000800 */
[C---:B-1----:R-:W-:Y:S01]  /*9180*/  F2FP.F16.F32.PACK_AB R193, R155.reuse, R154 ;  /* 0x0000009a9bc1723e */ /* 0x042fe200000000ff */
[----:B------:R-:W-:Y:S01]  /*9190*/  FADD.FTZ R5, R155, R20 ;  /* 0x000000149b057221 */ /* 0x000fe20000010000 */
[----:B------:R-:W-:-:S05]  /*91a0*/  IMAD.MOV.U32 R20, RZ, RZ, R3 ;  /* 0x000000ffff147224 */ /* 0x000fca00078e0003 */
[----:B------:R-:W1:Y:S01]  /*91b0*/  MUFU.EX2 R187, R187 ;  /* 0x000000bb00bb7308 */ /* 0x000e620000000800 */
[C---:B0-----:R-:W-:Y:S01]  /*91c0*/  FADD.FTZ R14, R161.reuse, R14 ;  /* 0x0000000ea10e7221 */ /* 0x041fe20000010000 */
[----:B------:R-:W-:-:S06]  /*91d0*/  F2FP.F16.F32.PACK_AB R192, R161, R192 ;  /* 0x000000c0a1c0723e */ /* 0x000fcc00000000ff */
[----:B------:R-:W0:Y:S01]  /*91e0*/  MUFU.EX2 R174, R174 ;  /* 0x000000ae00ae7308 */ /* 0x000e220000000800 */
[----:B--2---:R-:W-:-:S07]  /*91f0*/  FADD.FTZ R5, R158, R5 ;  /* 0x000000059e057221 */ /* 0x004fce0000010000 */
[----:B------:R-:W2:Y:S01]  /*9200*/  MUFU.EX2 R159, R159 ;  /* 0x0000009f009f7308 */ /* 0x000ea20000000800 */
[----:B-1----:R-:W-:-:S04]  /*9210*/  FADD.FTZ R14, R187, R14 ;  /* 0x0000000ebb0e7221 */ /* 0x002fc80000010000 */
[C---:B0-----:R-:W-:Y:S01]  /*9220*/  FADD.FTZ R14, R174.reuse, R14 ;  /* 0x0000000eae0e7221 */ /* 0x041fe20000010000 */
[----:B------:R-:W-:Y:S01]  /*9230*/  F2FP.F16.F32.PACK_AB R194, R174, R187 ;  /* 0x000000bbaec2723e */ /* 0x000fe200000000ff */
[C---:B--2---:R-:W-:Y:S01]  /*9240*/  FADD.FTZ R5, R159.reuse, R5 ;  /* 0x000000059f057221 */ /* 0x044fe20000010000 */
[----:B------:R-:W-:Y:S01]  /*9250*/  F2FP.F16.F32.PACK_AB R195, R159, R158 ;  /* 0x0000009e9fc3723e */ /* 0x000fe200000000ff */
[----:B------:R-:W-:Y:S06]  /*9260*/  @P3 BRA `(.L_x_2609) ;  /* 0xffffffc000d83947 */ /* 0x000fec000383ffff */
[----:B------:R-:W-:-:S07]  /*9270*/  IMAD.U32 R233, RZ, RZ, UR4 ;  /* 0x00000004ffe97e24 */ /* 0x000fce000f8e00ff */
.L_x_2600:
        /* <DEDUP_REMOVED lines=8> */
.L_x_2619:
        /* <DEDUP_REMOVED lines=9> */
.L_x_2611:
        /* <DEDUP_REMOVED lines=8> */
.L_x_2612:
[----:B-1----:R-:W-:Y:S05]  /*9410*/  @P2 BRA `(.L_x_2613) ;  /* 0x0000000000082947 */ /* 0x002fea0003800000 */
[----:B------:R-:W1:Y:S02]  /*9420*/  SYNCS.PHASECHK.TRANS64.TRYWAIT P2, [UR4+0x38830], R3 ;  /* 0x03883003ff0075a7 */ /* 0x000e640008040144 */
[----:B-1----:R-:W-:Y:S05]  /*9430*/  @!P2 BRA `(.L_x_2614) ;  /* 0x000000f000b0a947 */ /* 0x002fea0003800000 */
.L_x_2613:
        /* <DEDUP_REMOVED lines=644> */
.L_x_2615:
        /* <DEDUP_REMOVED lines=8> */
.L_x_2616:
[----:B---3--:R-:W-:Y:S05]  /*bd00*/  @P2 BRA `(.L_x_2617) ;  /* 0x0000000000082947 */ /* 0x008fea0003800000 */
[----:B------:R-:W3:Y:S02]  /*bd10*/  SYNCS.PHASECHK.TRANS64.TRYWAIT P2, [UR4+0x38850], R0 ;  /* 0x03885000ff0075a7 */ /* 0x000ee40008040144 */
[----:B---3--:R-:W-:Y:S05]  /*bd20*/  @!P2 BRA `(.L_x_2618) ;  /* 0x000000c8008ca947 */ /* 0x008fea0003800000 */
.L_x_2617:
        /* <DEDUP_REMOVED lines=37> */
[----:B------:R-:W-:Y:S02]  /*bf80*/  FMNMX.FTZ R21, R187, R0, !PT ;  /* 0x00000000bb157209 */ /* 0x000fe40007810000 */
[----:B0-----:R-:W-:-:S05]  /*bf90*/  FMNMX.FTZ R22, R2, R3, !PT ;  /* 0x0000000302167209 */ /* 0x001fca0007810000 */
[----:B------:R-:W0:Y:S02]  /*bfa0*/  SHFL.BFLY PT, R3, R22, 0x1, 0x1f ;  /* 0x0c201f0016037f89 */ /* 0x000e2400000e0000 */
        /* <DEDUP_REMOVED lines=31> */
[--C-:B------:R-:W-:Y:S01]  /*c1a0*/  FFMA.FTZ R208, R185, UR5, -R2.reuse ;  /* 0x00000005b9d07c23 */ /* 0x100fe20008010802 */
[----:B------:R-:W-:-:S04]  /*c1b0*/  FFMA.FTZ R210, R188, UR5, -R2 ;  /* 0x00000005bcd27c23 */ /* 0x000fc80008010802 */
[----:B------:R-:W-:Y:S01]  /*c1c0*/  HGMMA.64x256x16.F32 R24, R204, gdesc[UR4].tnspB, R24, gsb0 ;  /* 0x43e00004cc187df0 */ /* 0x000fe20008000818 */
[----:B------:R-:W-:Y:S01]  /*c1d0*/  UIADD3 UR6, UR10, 0x100, URZ ;  /* 0x000001000a067890 */ /* 0x000fe2000fffe03f */
[----:B------:R-:W-:Y:S01]  /*c1e0*/  MUFU.EX2 R208, R208 ;  /* 0x000000d000d07308 */ /* 0x000fe20000000800 */
[----:B------:R-:W-:-:S07]  /*c1f0*/  UMOV UR7, 0x40000040 ;  /* 0x4000004000077882 */ /* 0x000fce0000000000 */
[----:B------:R-:W-:Y:S01]  /*c200*/  MUFU.EX2 R210, R210 ;  /* 0x000000d200d27308 */ /* 0x000fe20000000800 */
[----:B------:R-:W-:Y:S02]  /*c210*/  WARPGROUP.DEPBAR.LE gsb0, 0x0 ;  /* 0x00008000000079c5 */ /* 0x000fe40000010000 */
[----:B------:R-:W-:Y:S01]  /*c220*/  WARPGROUP.ARRIVE ;  /* 0x00000000000079c5 */ /* 0x000fe20000000000 */
[--C-:B------:R-:W-:Y:S01]  /*c230*/  FFMA.FTZ R204, R176, UR5, -R2.reuse ;  /* 0x00000005b0cc7c23 */ /* 0x100fe20008010802 */
[----:B------:R-:W-:-:S13]  /*c240*/  FFMA.FTZ R206, R180, UR5, -R2 ;  /* 0x00000005b4ce7c23 */ /* 0x000fda0008010802 */
        /* <DEDUP_REMOVED lines=16> */
[----:B------:R-:W-:Y:S01]  /*c350*/  FMNMX.FTZ R197, R179, R4, !PT ;  /* 0x00000004b3c57209 */ /* 0x000fe20007810000 */
[--C-:B------:R-:W-:Y:S01]  /*c360*/  FFMA.FTZ R196, R160, UR5, -R2.reuse ;  /* 0x00000005a0c47c23 */ /* 0x100fe20008010802 */
[----:B------:R-:W-:Y:S02]  /*c370*/  FFMA.FTZ R198, R164, UR5, -R2 ;  /* 0x00000005a4c67c23 */ /* 0x000fe40008010802 */
[----:B------:R-:W-:-:S10]  /*c380*/  FMNMX.FTZ R4, R182, R197, !PT ;  /* 0x000000c5b6047209 */ /* 0x000fd40007810000 */
        /* <DEDUP_REMOVED lines=23> */
[----:B0-----:R-:W-:-:S06]  /*c500*/  FFMA.FTZ R20, R152, UR5, -R2 ;  /* 0x0000000598147c23 */ /* 0x001fcc0008010802 */
[----:B------:R-:W-:Y:S01]  /*c510*/  MUFU.EX2 R20, R20 ;  /* 0x0000001400147308 */ /* 0x000fe20000000800 */
[----:B-1----:R-:W-:-:S07]  /*c520*/  FMNMX.FTZ R160, R4, R181, !PT ;  /* 0x000000b504a07209 */ /* 0x002fce0007810000 */
[----:B------:R-:W-:Y:S01]  /*c530*/  MUFU.EX2 R181, R22 ;  /* 0x0000001600b57308 */ /* 0x000fe20000000800 */
[----:B------:R-:W0:Y:S07]  /*c540*/  SHFL.BFLY PT, R197, R160, 0x1, 0x1f ;  /* 0x0c201f00a0c57f89 */ /* 0x000e2e00000e0000 */
[----:B------:R1:W-:Y:S01]  /*c550*/  MUFU.EX2 R22, R156 ;  /* 0x0000009c00167308 */ /* 0x0003e20000000800 */
[----:B0-----:R-:W-:-:S05]  /*c560*/  FMNMX.FTZ R4, R160, R197, !PT ;  /* 0x000000c5a0047209 */ /* 0x001fca0007810000 */
[C---:B------:R-:W-:Y:S01]  /*c570*/  FADD.FTZ R2, -R4.reuse, R19 ;  /* 0x0000001304027221 */ /* 0x040fe20000010100 */
[----:B------:R-:W-:Y:S01]  /*c580*/  FMUL.FTZ R152, R4, UR5 ;  /* 0x0000000504987c20 */ /* 0x000fe20008410000 */
[----:B------:R0:W-:Y:S02]  /*c590*/  MUFU.EX2 R19, R157 ;  /* 0x0000009d00137308 */ /* 0x0001e40000000800 */
[----:B------:R-:W-:Y:S01]  /*c5a0*/  FMUL.FTZ R2, R2, UR5 ;  /* 0x0000000502027c20 */ /* 0x000fe20008410000 */
[--C-:B------:R-:W-:Y:S01]  /*c5b0*/  FFMA.FTZ R209, R186, UR5, -R152.reuse ;  /* 0x00000005bad17c23 */ /* 0x100fe20008010898 */
[--C-:B-1----:R-:W-:Y:S01]  /*c5c0*/  FFMA.FTZ R156, R187, UR5, -R152.reuse ;  /* 0x00000005bb9c7c23 */ /* 0x102fe20008010898 */
        /* <DEDUP_REMOVED lines=110> */
.L_x_2610:
        /* <DEDUP_REMOVED lines=131> */
.L_x_2620:
        /* <DEDUP_REMOVED lines=8> */
.L_x_2621:
[----:B-1----:R-:W-:Y:S05]  /*d560*/  @P2 BRA `(.L_x_2622) ;  /* 0x0000000000082947 */ /* 0x002fea0003800000 */
[----:B------:R-:W1:Y:S02]  /*d570*/  SYNCS.PHASECHK.TRANS64.TRYWAIT P0, [UR7+0x38850], R0 ;  /* 0x03885000ff0075a7 */ /* 0x000e640008000147 */
[----:B-1----:R-:W-:Y:S05]  /*d580*/  @!P0 BRA `(.L_x_2623) ;  /* 0x000000b0008c8947 */ /* 0x002fea0003800000 */
.L_x_2622:
        /* <DEDUP_REMOVED lines=206> */
.L_x_2593:
        /* <DEDUP_REMOVED lines=39> */
[----:B------:R-:W-:-:S02]  /*e4e0*/  IADD3 R173, P0, R106, 0x40, RZ ;  /* 0x000000406aad7810 */ /* 0x000fc40007f1e0ff */
[C---:B------:R-:W-:Y:S01]  /*e4f0*/  IADD3 R181, P5, R106.reuse, 0x4040, RZ ;  /* 0x000040406ab57810 */ /* 0x040fe20007fbe0ff */
[--C-:B------:R-:W-:Y:S01]  /*e500*/  IMAD.X R11, RZ, RZ, R107.reuse, P1 ;  /* 0x000000ffff0b7224 */ /* 0x100fe200008e066b */
[C---:B------:R-:W-:Y:S01]  /*e510*/  IADD3 R175, P4, R106.reuse, 0x60, RZ ;  /* 0x000000606aaf7810 */ /* 0x040fe20007f9e0ff */
[--C-:B------:R-:W-:Y:S01]  /*e520*/  IMAD.X R13, RZ, RZ, R107.reuse, P0 ;  /* 0x000000ffff0d7224 */ /* 0x100fe200000e066b */
[C---:B------:R-:W-:Y:S01]  /*e530*/  LOP3.LUT R9, R106.reuse, 0x380, RZ, 0xc0, !PT ;  /* 0x000003806a097812 */ /* 0x040fe200078ec0ff */
[--C-:B------:R-:W-:Y:S01]  /*e540*/  IMAD.X R39, RZ, RZ, R107.reuse, P5 ;  /* 0x000000ffff277224 */ /* 0x100fe200028e066b */
[C---:B------:R-:W-:Y:S01]  /*e550*/  IADD3 R177, P3, R106.reuse, 0x4000, RZ ;  /* 0x000040006ab17810 */ /* 0x040fe20007f7e0ff */
[--C-:B------:R-:W-:Y:S01]  /*e560*/  IMAD.X R15, RZ, RZ, R107.reuse, P4 ;  /* 0x000000ffff0f7224 */ /* 0x100fe200020e066b */
[C---:B------:R-:W-:Y:S02]  /*e570*/  IADD3 R179, P6, R106.reuse, 0x4020, RZ ;  /* 0x000040206ab37810 */ /* 0x040fe40007fde0ff */
[C---:B------:R-:W-:Y:S01]  /*e580*/  IADD3 R183, P2, R106.reuse, 0x4060, RZ ;  /* 0x000040606ab77810 */ /* 0x040fe20007f5e0ff */
[--C-:B------:R-:W-:Y:S01]  /*e590*/  IMAD.X R21, RZ, RZ, R107.reuse, P3 ;  /* 0x000000ffff157224 */ /* 0x100fe200018e066b */
[----:B------:R-:W-:Y:S01]  /*e5a0*/  IADD3 R185, P1, R106, 0x8000, RZ ;  /* 0x000080006ab97810 */ /* 0x000fe20007f3e0ff */
[--C-:B------:R-:W-:Y:S01]  /*e5b0*/  IMAD.X R31, RZ, RZ, R107.reuse, P6 ;  /* 0x000000ffff1f7224 */ /* 0x100fe200030e066b */
[----:B------:R-:W-:Y:S01]  /*e5c0*/  LOP3.LUT R10, R171, 0x380, RZ, 0xc0, !PT ;  /* 0x00000380ab0a7812 */ /* 0x000fe200078ec0ff */
[--C-:B------:R-:W-:Y:S01]  /*e5d0*/  IMAD.X R47, RZ, RZ, R107.reuse, P2 ;  /* 0x000000ffff2f7224 */ /* 0x100fe200010e066b */
[----:B------:R-:W-:Y:S01]  /*e5e0*/  LOP3.LUT R12, R173, 0x380, RZ, 0xc0, !PT ;  /* 0x00000380ad0c7812 */ /* 0x000fe200078ec0ff */
[----:B------:R-:W-:Y:S01]  /*e5f0*/  IMAD.X R55, RZ, RZ, R107, P1 ;  /* 0x000000ffff377224 */ /* 0x000fe200008e066b */
[----:B------:R-:W-:-:S02]  /*e600*/  LOP3.LUT R14, R175, 0x380, RZ, 0xc0, !PT ;  /* 0x00000380af0e7812 */ /* 0x000fc400078ec0ff */
[C---:B------:R-:W-:Y:S02]  /*e610*/  IADD3 R6, P5, R106.reuse, 0xc020, RZ ;  /* 0x0000c0206a067810 */ /* 0x040fe40007fbe0ff */
[----:B------:R-:W-:Y:S02]  /*e620*/  SHF.R.U64 R9, R9, 0x3, RZ ;  /* 0x0000000309097819 */ /* 0x000fe400000012ff */
[----:B------:R-:W-:Y:S01]  /*e630*/  LOP3.LUT R20, R177, 0x380, RZ, 0xc0, !PT ;  /* 0x00000380b1147812 */ /* 0x000fe200078ec0ff */
[--C-:B------:R-:W-:Y:S01]  /*e640*/  IMAD.X R99, RZ, RZ, R107.reuse, P5 ;  /* 0x000000ffff637224 */ /* 0x100fe200028e066b */
[----:B------:R-:W-:Y:S02]  /*e650*/  IADD3 R187, P0, R106, 0x8020, RZ ;  /* 0x000080206abb7810 */ /* 0x000fe40007f1e0ff */
[----:B------:R-:W-:Y:S02]  /*e660*/  SHF.R.U64 R10, R10, 0x3, RZ ;  /* 0x000000030a0a7819 */ /* 0x000fe400000012ff */
[----:B------:R-:W-:Y:S01]  /*e670*/  LOP3.LUT R30, R179, 0x380, RZ, 0xc0, !PT ;  /* 0x00000380b31e7812 */ /* 0x000fe200078ec0ff */
[----:B------:R-:W-:Y:S01]  /*e680*/  IMAD.X R63, RZ, RZ, R107, P0 ;  /* 0x000000ffff3f7224 */ /* 0x000fe200000e066b */
[----:B------:R-:W-:-:S02]  /*e690*/  IADD3 R189, P4, R106, 0x8040, RZ ;  /* 0x000080406abd7810 */ /* 0x000fc40007f9e0ff */
[----:B------:R-:W-:Y:S02]  /*e6a0*/  SHF.R.U64 R12, R12, 0x3, RZ ;  /* 0x000000030c0c7819 */ /* 0x000fe400000012ff */
[----:B------:R-:W-:Y:S01]  /*e6b0*/  LOP3.LUT R38, R181, 0x380, RZ, 0xc0, !PT ;  /* 0x00000380b5267812 */ /* 0x000fe200078ec0ff */
[--C-:B------:R-:W-:Y:S01]  /*e6c0*/  IMAD.X R71, RZ, RZ, R107.reuse, P4 ;  /* 0x000000ffff477224 */ /* 0x100fe200020e066b */
[C---:B------:R-:W-:Y:S02]  /*e6d0*/  IADD3 R191, P3, R106.reuse, 0x8060, RZ ;  /* 0x000080606abf7810 */ /* 0x040fe40007f7e0ff */
[C---:B------:R-:W-:Y:S02]  /*e6e0*/  IADD3 R193, P6, R106.reuse, 0xc000, RZ ;  /* 0x0000c0006ac17810 */ /* 0x040fe40007fde0ff */
[C---:B------:R-:W-:Y:S01]  /*e6f0*/  IADD3 R102, P2, R106.reuse, 0xc040, RZ ;  /* 0x0000c0406a667810 */ /* 0x040fe20007f5e0ff */
[--C-:B------:R-:W-:Y:S01]  /*e700*/  IMAD.X R79, RZ, RZ, R107.reuse, P3 ;  /* 0x000000ffff4f7224 */ /* 0x100fe200018e066b */
[----:B------:R-:W-:Y:S01]  /*e710*/  IADD3 R22, P1, R106, 0xc060, RZ ;  /* 0x0000c0606a167810 */ /* 0x000fe20007f3e0ff */
[--C-:B------:R-:W-:Y:S01]  /*e720*/  IMAD.X R95, RZ, RZ, R107.reuse, P6 ;  /* 0x000000ffff5f7224 */ /* 0x100fe200030e066b */
[----:B------:R-:W-:Y:S01]  /*e730*/  SHF.R.U64 R14, R14, 0x3, RZ ;  /* 0x000000030e0e7819 */ /* 0x000fe200000012ff */
[----:B------:R-:W-:Y:S01]  /*e740*/  IMAD.X R103, RZ, RZ, R107, P2 ;  /* 0x000000ffff677224 */ /* 0x000fe200010e066b */
[----:B------:R-:W-:-:S02]  /*e750*/  LOP3.LUT R46, R183, 0x380, RZ, 0xc0, !PT ;  /* 0x00000380b72e7812 */ /* 0x000fc400078ec0ff */
[----:B------:R-:W-:Y:S01]  /*e760*/  LOP3.LUT R106, R9, R106, RZ, 0x3c, !PT ;  /* 0x0000006a096a7212 */ /* 0x000fe200078e3cff */
[----:B------:R-:W-:Y:S01]  /*e770*/  IMAD.X R9, RZ, RZ, R107, P1 ;  /* 0x000000ffff097224 */ /* 0x000fe200008e066b */
[----:B------:R-:W-:Y:S02]  /*e780*/  SHF.R.U64 R20, R20, 0x3, RZ ;  /* 0x0000000314147819 */ /* 0x000fe400000012ff */
[----:B------:R-:W-:Y:S02]  /*e790*/  LOP3.LUT R54, R185, 0x380, RZ, 0xc0, !PT ;  /* 0x00000380b9367812 */ /* 0x000fe400078ec0ff */
[----:B------:R-:W-:Y:S02]  /*e7a0*/  LOP3.LUT R98, R6, 0x380, RZ, 0xc0, !PT ;  /* 0x0000038006627812 */ /* 0x000fe400078ec0ff */
[----:B------:R-:W-:Y:S02]  /*e7b0*/  LOP3.LUT R10, R10, R171, RZ, 0x3c, !PT ;  /* 0x000000ab0a0a7212 */ /* 0x000fe400078e3cff */
[----:B------:R-:W-:-:S02]  /*e7c0*/  SHF.R.U64 R30, R30, 0x3, RZ ;  /* 0x000000031e1e7819 */ /* 0x000fc400000012ff */
[----:B------:R-:W-:Y:S02]  /*e7d0*/  LOP3.LUT R62, R187, 0x380, RZ, 0xc0, !PT ;  /* 0x00000380bb3e7812 */ /* 0x000fe400078ec0ff */
[----:B------:R-:W-:Y:S02]  /*e7e0*/  LOP3.LUT R12, R12, R173, RZ, 0x3c, !PT ;  /* 0x000000ad0c0c7212 */ /* 0x000fe400078e3cff */
[----:B------:R-:W-:Y:S02]  /*e7f0*/  SHF.R.U64 R38, R38, 0x3, RZ ;  /* 0x0000000326267819 */ /* 0x000fe400000012ff */
[----:B------:R-:W-:Y:S02]  /*e800*/  LOP3.LUT R70, R189, 0x380, RZ, 0xc0, !PT ;  /* 0x00000380bd467812 */ /* 0x000fe400078ec0ff */
[----:B------:R-:W-:Y:S02]  /*e810*/  LOP3.LUT R14, R14, R175, RZ, 0x3c, !PT ;  /* 0x000000af0e0e7212 */ /* 0x000fe400078e3cff */
[----:B------:R-:W-:-:S02]  /*e820*/  SHF.R.U64 R46, R46, 0x3, RZ ;  /* 0x000000032e2e7819 */ /* 0x000fc400000012ff */
[----:B------:R-:W-:Y:S02]  /*e830*/  LOP3.LUT R78, R191, 0x380, RZ, 0xc0, !PT ;  /* 0x00000380bf4e7812 */ /* 0x000fe400078ec0ff */
[----:B------:R-:W-:Y:S02]  /*e840*/  LOP3.LUT R20, R20, R177, RZ, 0x3c, !PT ;  /* 0x000000b114147212 */ /* 0x000fe400078e3cff */
[----:B------:R-:W-:Y:S02]  /*e850*/  SHF.R.U64 R54, R54, 0x3, RZ ;  /* 0x0000000336367819 */ /* 0x000fe400000012ff */
[----:B------:R-:W-:Y:S02]  /*e860*/  LOP3.LUT R94, R193, 0x380, RZ, 0xc0, !PT ;  /* 0x00000380c15e7812 */ /* 0x000fe400078ec0ff */
[----:B------:R-:W-:Y:S01]  /*e870*/  MOV R106, R106 ;  /* 0x0000006a006a7202 */ /* 0x000fe20000000f00 */
[----:B------:R-:W-:Y:S01]  /*e880*/  BAR.SYNC.DEFER_BLOCKING 0x1, 0x100 ;  /* 0x0044000000007b1d */ /* 0x000fe20000010000 */
[----:B------:R-:W-:-:S02]  /*e890*/  SHF.R.U64 R29, R98, 0x3, RZ ;  /* 0x00000003621d7819 */ /* 0x000fc400000012ff */
[----:B------:R-:W-:Y:S02]  /*e8a0*/  LOP3.LUT R30, R30, R179, RZ, 0x3c, !PT ;  /* 0x000000b31e1e7212 */ /* 0x000fe400078e3cff */
[----:B------:R-:W-:Y:S02]  /*e8b0*/  SHF.R.U64 R62, R62, 0x3, RZ ;  /* 0x000000033e3e7819 */ /* 0x000fe400000012ff */
[----:B------:R-:W-:Y:S02]  /*e8c0*/  LOP3.LUT R107, R102, 0x380, RZ, 0xc0, !PT ;  /* 0x00000380666b7812 */ /* 0x000fe400078ec0ff */
[----:B------:R-:W-:Y:S02]  /*e8d0*/  MOV R11, R10 ;  /* 0x0000000a000b7202 */ /* 0x000fe40000000f00 */
[----:B------:R-:W-:Y:S02]  /*e8e0*/  LOP3.LUT R38, R38, R181, RZ, 0x3c, !PT ;  /* 0x000000b526267212 */ /* 0x000fe400078e3cff */
[----:B------:R-:W-:-:S02]  /*e8f0*/  SHF.R.U64 R70, R70, 0x3, RZ ;  /* 0x0000000346467819 */ /* 0x000fc400000012ff */
[----:B------:R-:W-:Y:S02]  /*e900*/  MOV R12, R12 ;  /* 0x0000000c000c7202 */ /* 0x000fe40000000f00 */
[----:B------:R-:W-:Y:S02]  /*e910*/  LOP3.LUT R46, R46, R183, RZ, 0x3c, !PT ;  /* 0x000000b72e2e7212 */ /* 0x000fe400078e3cff */
[----:B------:R-:W-:Y:S02]  /*e920*/  SHF.R.U64 R78, R78, 0x3, RZ ;  /* 0x000000034e4e7819 */ /* 0x000fe400000012ff */
[----:B------:R-:W-:Y:S02]  /*e930*/  LOP3.LUT R165, R22, 0x380, RZ, 0xc0, !PT ;  /* 0x0000038016a57812 */ /* 0x000fe400078ec0ff */
[----:B------:R-:W-:Y:S01]  /*e940*/  MOV R14, R14 ;  /* 0x0000000e000e7202 */ /* 0x000fe20000000f00 */
[----:B------:R0:W-:Y:S01]  /*e950*/  STSM.16.M88.4 [R106], R24 ;  /* 0x000000186a007844 */ /* 0x0001e20000000200 */
[----:B------:R-:W-:-:S02]  /*e960*/  LOP3.LUT R54, R54, R185, RZ, 0x3c, !PT ;  /* 0x000000b936367212 */ /* 0x000fc400078e3cff */
[----:B------:R-:W-:Y:S01]  /*e970*/  SHF.R.U64 R94, R94, 0x3, RZ ;  /* 0x000000035e5e7819 */ /* 0x000fe200000012ff */
[----:B------:R1:W-:Y:S01]  /*e980*/  STSM.16.M88.4 [R11], R32 ;  /* 0x000000200b007844 */ /* 0x0003e20000000200 */
[----:B------:R-:W-:Y:S02]  /*e990*/  LOP3.LUT R98, R29, R6, RZ, 0x3c, !PT ;  /* 0x000000061d627212 */ /* 0x000fe400078e3cff */
[----:B------:R-:W-:Y:S01]  /*e9a0*/  MOV R20, R20 ;  /* 0x0000001400147202 */ /* 0x000fe20000000f00 */
[----:B------:R-:W-:Y:S01]  /*e9b0*/  STSM.16.M88.4 [R12], R40 ;  /* 0x000000280c007844 */ /* 0x000fe20000000200 */
[----:B------:R-:W-:Y:S02]  /*e9c0*/  F2FP.F16.F32.PACK_AB R59, R157, R59 ;  /* 0x0000003b9d3b723e */ /* 0x000fe400000000ff */
[----:B------:R-:W-:Y:S01]  /*e9d0*/  F2FP.F16.F32.PACK_AB R65, R156, R66 ;  /* 0x000000429c41723e */ /* 0x000fe200000000ff */
[----:B------:R2:W-:Y:S01]  /*e9e0*/  STSM.16.M88.4 [R14], R48 ;  /* 0x000000300e007844 */ /* 0x0005e20000000200 */
[----:B------:R-:W-:-:S02]  /*e9f0*/  F2FP.F16.F32.PACK_AB R72, R73, R72 ;  /* 0x000000484948723e */ /* 0x000fc400000000ff */
[----:B------:R-:W-:Y:S01]  /*ea00*/  LOP3.LUT R62, R62, R187, RZ, 0x3c, !PT ;  /* 0x000000bb3e3e7212 */ /* 0x000fe200078e3cff */
[----:B------:R3:W-:Y:S01]  /*ea10*/  STSM.16.M88.4 [R20], R56 ;  /* 0x0000003814007844 */ /* 0x0007e20000000200 */
[----:B------:R-:W-:Y:S02]  /*ea20*/  SHF.R.U64 R107, R107, 0x3, RZ ;  /* 0x000000036b6b7819 */ /* 0x000fe400000012ff */
[----:B------:R-:W-:Y:S02]  /*ea30*/  MOV R30, R30 ;  /* 0x0000001e001e7202 */ /* 0x000fe40000000f00 */
[----:B------:R-:W-:Y:S02]  /*ea40*/  F2FP.F16.F32.PACK_AB R66, R69, R68 ;  /* 0x000000444542723e */ /* 0x000fe400000000ff */
[----:B------:R-:W-:Y:S02]  /*ea50*/  F2FP.F16.F32.PACK_AB R67, R155, R67 ;  /* 0x000000439b43723e */ /* 0x000fe400000000ff */
[----:B------:R-:W-:-:S02]  /*ea60*/  F2FP.F16.F32.PACK_AB R73, R154, R74 ;  /* 0x0000004a9a49723e */ /* 0x000fc400000000ff */
[----:B------:R-:W-:Y:S01]  /*ea70*/  F2FP.F16.F32.PACK_AB R80, R81, R80 ;  /* 0x000000505150723e */ /* 0x000fe200000000ff */
[----:B------:R3:W-:Y:S01]  /*ea80*/  STSM.16.M88.4 [R30], R64 ;  /* 0x000000401e007844 */ /* 0x0007e20000000200 */
[----:B------:R-:W-:Y:S02]  /*ea90*/  LOP3.LUT R70, R70, R189, RZ, 0x3c, !PT ;  /* 0x000000bd46467212 */ /* 0x000fe400078e3cff */
[----:B------:R-:W-:Y:S02]  /*eaa0*/  MOV R38, R38 ;  /* 0x0000002600267202 */ /* 0x000fe40000000f00 */
[----:B------:R-:W-:Y:S02]  /*eab0*/  F2FP.F16.F32.PACK_AB R74, R77, R76 ;  /* 0x0000004c4d4a723e */ /* 0x000fe400000000ff */
[----:B------:R-:W-:Y:S01]  /*eac0*/  F2FP.F16.F32.PACK_AB R75, R153, R75 ;  /* 0x0000004b994b723e */ /* 0x000fe200000000ff */
[----:B------:R-:W4:Y:S01]  /*ead0*/  LDC R76, c[0x0][0xbe8] ;  /* 0x0002fa00ff4c7b82 */ /* 0x000f220000000800 */
[----:B------:R-:W-:-:S02]  /*eae0*/  F2FP.F16.F32.PACK_AB R81, R152, R82 ;  /* 0x000000529851723e */ /* 0x000fc400000000ff */
[----:B------:R-:W-:Y:S01]  /*eaf0*/  F2FP.F16.F32.PACK_AB R88, R89, R88 ;  /* 0x000000585958723e */ /* 0x000fe200000000ff */
[----:B------:R3:W-:Y:S01]  /*eb00*/  STSM.16.M88.4 [R38], R72 ;  /* 0x0000004826007844 */ /* 0x0007e20000000200 */
[----:B------:R-:W-:Y:S02]  /*eb10*/  LOP3.LUT R78, R78, R191, RZ, 0x3c, !PT ;  /* 0x000000bf4e4e7212 */ /* 0x000fe400078e3cff */
[----:B------:R-:W-:Y:S02]  /*eb20*/  SHF.R.U64 R165, R165, 0x3, RZ ;  /* 0x00000003a5a57819 */ /* 0x000fe400000012ff */
[----:B------:R-:W-:Y:S02]  /*eb30*/  MOV R46, R46 ;  /* 0x0000002e002e7202 */ /* 0x000fe40000000f00 */
[----:B------:R-:W-:Y:S02]  /*eb40*/  F2FP.F16.F32.PACK_AB R82, R85, R84 ;  /* 0x000000545552723e */ /* 0x000fe400000000ff */
[----:B------:R-:W-:-:S02]  /*eb50*/  F2FP.F16.F32.PACK_AB R83, R83, R86 ;  /* 0x000000565353723e */ /* 0x000fc400000000ff */
[----:B------:R-:W-:Y:S02]  /*eb60*/  F2FP.F16.F32.PACK_AB R89, R87, R90 ;  /* 0x0000005a5759723e */ /* 0x000fe400000000ff */
[----:B------:R-:W-:Y:S01]  /*eb70*/  LOP3.LUT R94, R94, R193, RZ, 0x3c, !PT ;  /* 0x000000c15e5e7212 */ /* 0x000fe200078e3cff */
[----:B------:R3:W-:Y:S01]  /*eb80*/  STSM.16.M88.4 [R46], R80 ;  /* 0x000000502e007844 */ /* 0x0007e20000000200 */
[----:B------:R-:W-:Y:S02]  /*eb90*/  MOV R54, R54 ;  /* 0x0000003600367202 */ /* 0x000fe40000000f00 */
[----:B------:R-:W-:Y:S02]  /*eba0*/  MOV R10, R98 ;  /* 0x00000062000a7202 */ /* 0x000fe40000000f00 */
[----:B------:R-:W-:Y:S02]  /*ebb0*/  F2FP.F16.F32.PACK_AB R90, R93, R92 ;  /* 0x0000005c5d5a723e */ /* 0x000fe400000000ff */
[----:B------:R-:W-:-:S02]  /*ebc0*/  F2FP.F16.F32.PACK_AB R91, R91, R3 ;  /* 0x000000035b5b723e */ /* 0x000fc400000000ff */
[----:B------:R-:W-:Y:S02]  /*ebd0*/  F2FP.F16.F32.PACK_AB R96, R97, R96 ;  /* 0x000000606160723e */ /* 0x000fe400000000ff */
[----:B------:R-:W-:Y:S01]  /*ebe0*/  LOP3.LUT R102, R107, R102, RZ, 0x3c, !PT ;  /* 0x000000666b667212 */ /* 0x000fe200078e3cff */
[----:B------:R3:W-:Y:S01]  /*ebf0*/  STSM.16.M88.4 [R54], R88 ;  /* 0x0000005836007844 */ /* 0x0007e20000000200 */
[----:B------:R-:W-:Y:S02]  /*ec00*/  MOV R62, R62 ;  /* 0x0000003e003e7202 */ /* 0x000fe40000000f00 */
[----:B------:R-:W-:Y:S02]  /*ec10*/  F2FP.F16.F32.PACK_AB R97, R166, R17 ;  /* 0x00000011a661723e */ /* 0x000fe400000000ff */
[----:B------:R-:W-:Y:S02]  /*ec20*/  F2FP.F16.F32.PACK_AB R98, R101, R100 ;  /* 0x000000646562723e */ /* 0x000fe400000000ff */
[----:B------:R-:W-:-:S02]  /*ec30*/  F2FP.F16.F32.PACK_AB R99, R168, R167 ;  /* 0x000000a7a863723e */ /* 0x000fc400000000ff */
[----:B------:R-:W-:Y:S02]  /*ec40*/  F2FP.F16.F32.PACK_AB R104, R105, R104 ;  /* 0x000000686968723e */ /* 0x000fe400000000ff */
[----:B------:R-:W-:Y:S01]  /*ec50*/  F2FP.F16.F32.PACK_AB R112, R113, R112 ;  /* 0x000000707170723e */ /* 0x000fe200000000ff */
[----:B------:R3:W-:Y:S01]  /*ec60*/  STSM.16.M88.4 [R62], R96 ;  /* 0x000000603e007844 */ /* 0x0007e20000000200 */
[----:B------:R-:W-:Y:S02]  /*ec70*/  MOV R70, R70 ;  /* 0x0000004600467202 */ /* 0x000fe40000000f00 */
[----:B------:R-:W-:Y:S02]  /*ec80*/  F2FP.F16.F32.PACK_AB R105, R170, R169 ;  /* 0x000000a9aa69723e */ /* 0x000fe400000000ff */
[----:B0-----:R-:W-:Y:S02]  /*ec90*/  F2FP.F16.F32.PACK_AB R106, R109, R108 ;  /* 0x0000006c6d6a723e */ /* 0x001fe400000000ff */
[----:B------:R-:W-:-:S02]  /*eca0*/  F2FP.F16.F32.PACK_AB R107, R111, R110 ;  /* 0x0000006e6f6b723e */ /* 0x000fc400000000ff */
[----:B------:R-:W-:Y:S02]  /*ecb0*/  F2FP.F16.F32.PACK_AB R113, R115, R114 ;  /* 0x000000727371723e */ /* 0x000fe400000000ff */
[----:B------:R-:W-:Y:S01]  /*ecc0*/  F2FP.F16.F32.PACK_AB R120, R121, R120 ;  /* 0x000000787978723e */ /* 0x000fe200000000ff */
[----:B------:R3:W-:Y:S01]  /*ecd0*/  STSM.16.M88.4 [R70], R104 ;  /* 0x0000006846007844 */ /* 0x0007e20000000200 */
[----:B------:R-:W-:Y:S02]  /*ece0*/  LOP3.LUT R8, R165, R22, RZ, 0x3c, !PT ;  /* 0x00000016a5087212 */ /* 0x000fe400078e3cff */
[----:B------:R-:W-:Y:S02]  /*ecf0*/  MOV R78, R78 ;  /* 0x0000004e004e7202 */ /* 0x000fe40000000f00 */
[----:B------:R-:W-:Y:S02]  /*ed00*/  F2FP.F16.F32.PACK_AB R114, R117, R116 ;  /* 0x000000747572723e */ /* 0x000fe400000000ff */
[----:B------:R-:W-:-:S02]  /*ed10*/  F2FP.F16.F32.PACK_AB R115, R119, R118 ;  /* 0x000000767773723e */ /* 0x000fc400000000ff */
[----:B------:R-:W-:Y:S02]  /*ed20*/  F2FP.F16.F32.PACK_AB R121, R123, R122 ;  /* 0x0000007a7b79723e */ /* 0x000fe400000000ff */
[----:B------:R-:W-:Y:S01]  /*ed30*/  F2FP.F16.F32.PACK_AB R128, R129, R128 ;  /* 0x000000808180723e */ /* 0x000fe200000000ff */
[----:B------:R3:W-:Y:S01]  /*ed40*/  STSM.16.M88.4 [R78], R112 ;  /* 0x000000704e007844 */ /* 0x0007e20000000200 */
[----:B------:R-:W-:Y:S02]  /*ed50*/  MOV R94, R94 ;  /* 0x0000005e005e7202 */ /* 0x000fe40000000f00 */
[----:B------:R-:W-:Y:S02]  /*ed60*/  F2FP.F16.F32.PACK_AB R122, R125, R124 ;  /* 0x0000007c7d7a723e */ /* 0x000fe400000000ff */
[----:B------:R-:W-:Y:S02]  /*ed70*/  F2FP.F16.F32.PACK_AB R123, R127, R126 ;  /* 0x0000007e7f7b723e */ /* 0x000fe400000000ff */
[----:B------:R-:W-:-:S02]  /*ed80*/  F2FP.F16.F32.PACK_AB R129, R131, R130 ;  /* 0x000000828381723e */ /* 0x000fc400000000ff */
[----:B------:R-:W-:Y:S01]  /*ed90*/  F2FP.F16.F32.PACK_AB R136, R137, R136 ;  /* 0x000000888988723e */ /* 0x000fe200000000ff */
[----:B------:R3:W-:Y:S01]  /*eda0*/  STSM.16.M88.4 [R94], R120 ;  /* 0x000000785e007844 */ /* 0x0007e20000000200 */
[----:B------:R-:W-:Y:S02]  /*edb0*/  R2UR UR4, R218 ;  /* 0x00000000da0472ca */ /* 0x000fe400000e0000 */
[----:B------:R-:W-:Y:S02]  /*edc0*/  F2FP.F16.F32.PACK_AB R130, R133, R132 ;  /* 0x000000848582723e */ /* 0x000fe400000000ff */
[----:B------:R-:W-:Y:S02]  /*edd0*/  F2FP.F16.F32.PACK_AB R131, R135, R134 ;  /* 0x000000868783723e */ /* 0x000fe400000000ff */
[----:B------:R-:W-:Y:S02]  /*ede0*/  F2FP.F16.F32.PACK_AB R137, R139, R138 ;  /* 0x0000008a8b89723e */ /* 0x000fe400000000ff */
[----:B------:R-:W-:Y:S01]  /*edf0*/  F2FP.F16.F32.PACK_AB R144, R145, R144 ;  /* 0x000000909190723e */ /* 0x000fe200000000ff */
[----:B------:R3:W-:Y:S01]  /*ee00*/  STSM.16.M88.4 [R10], R128 ;  /* 0x000000800a007844 */ /* 0x0007e20000000200 */
[----:B------:R-:W-:-:S02]  /*ee10*/  MOV R102, R102 ;  /* 0x0000006600667202 */ /* 0x000fc40000000f00 */
[----:B------:R-:W-:Y:S01]  /*ee20*/  F2FP.F16.F32.PACK_AB R138, R141, R140 ;  /* 0x0000008c8d8a723e */ /* 0x000fe200000000ff */
[----:B------:R-:W-:Y:S01]  /*ee30*/  USHF.L.U32 UR10, UR4, 0x2, URZ ;  /* 0x00000002040a7899 */ /* 0x000fe2000800063f */
[----:B------:R-:W-:Y:S02]  /*ee40*/  F2FP.F16.F32.PACK_AB R139, R143, R142 ;  /* 0x0000008e8f8b723e */ /* 0x000fe400000000ff */
[----:B------:R-:W-:Y:S02]  /*ee50*/  F2FP.F16.F32.PACK_AB R145, R147, R146 ;  /* 0x000000929391723e */ /* 0x000fe400000000ff */
[----:B------:R-:W-:Y:S01]  /*ee60*/  MOV R6, R8 ;  /* 0x0000000800067202 */ /* 0x000fe20000000f00 */
[----:B------:R3:W-:Y:S01]  /*ee70*/  STSM.16.M88.4 [R102], R136 ;  /* 0x0000008866007844 */ /* 0x0007e20000000200 */
[----:B------:R-:W-:Y:S02]  /*ee80*/  F2FP.F16.F32.PACK_AB R146, R149, R148 ;  /* 0x000000949592723e */ /* 0x000fe400000000ff */
[----:B------:R-:W-:-:S02]  /*ee90*/  F2FP.F16.F32.PACK_AB R147, R151, R150 ;  /* 0x000000969793723e */ /* 0x000fc400000000ff */
[----:B------:R-:W-:Y:S02]  /*eea0*/  R2UR UR7, R221 ;  /* 0x00000000dd0772ca */ /* 0x000fe400000e0000 */
[----:B------:R-:W-:Y:S01]  /*eeb0*/  PLOP3.LUT P0, PT, PT, PT, UP0, 0x80, 0x0 ;  /* 0x000000000000781c */ /* 0x000fe20003f0f008 */
[----:B------:R3:W-:Y:S10]  /*eec0*/  STSM.16.M88.4 [R6], R144 ;  /* 0x0000009006007844 */ /* 0x0007f40000000200 */
[----:B------:R-:W-:-:S02]  /*eed0*/  USHF.L.U64.HI UR11, UR4, 0x2, UR7 ;  /* 0x00000002040b7899 */ /* 0x000fc40008010207 */
[----:B------:R-:W-:-:S04]  /*eee0*/  UIADD3 UR4, UP1, UR10, UR8, URZ ;  /* 0x000000080a047290 */ /* 0x000fc8000ff3e03f */
[----:B------:R-:W-:Y:S02]  /*eef0*/  UIADD3.X UR7, UR11, UR9, URZ, UP1, !UPT ;  /* 0x000000090b077290 */ /* 0x000fe40008ffe43f */
[----:B------:R-:W-:Y:S01]  /*ef00*/  IMAD.U32 R8, RZ, RZ, UR4 ;  /* 0x00000004ff087e24 */ /* 0x000fe2000f8e00ff */
[----:B------:R-:W-:-:S03]  /*ef10*/  ULDC.64 UR8, c[0x0][0xc08] ;  /* 0x0003020000087ab9 */ /* 0x000fc60000000a00 */
[----:B------:R-:W-:Y:S01]  /*ef20*/  IMAD.U32 R9, RZ, RZ, UR7 ;  /* 0x00000007ff097e24 */ /* 0x000fe2000f8e00ff */
[----:B------:R-:W-:Y:S06]  /*ef30*/  BAR.SYNC.DEFER_BLOCKING 0x1, 0x100 ;  /* 0x0044000000007b1d */ /* 0x000fec0000010000 */
[----:B------:R-:W3:Y:S01]  /*ef40*/  @P0 LDG.E R3, desc[UR12][R8.64] ;  /* 0x0000000c08030981 */ /* 0x000ee2000c1e1900 */
[----:B----4-:R-:W-:Y:S01]  /*ef50*/  ISETP.NE.AND P1, PT, R76, 0x1, PT ;  /* 0x000000014c00780c */ /* 0x010fe20003f25270 */
[----:B------:R-:W-:Y:S01]  /*ef60*/  UISETP.NE.U32.AND UP1, UPT, UR8, URZ, UPT ;  /* 0x0000003f0800728c */ /* 0x000fe2000bf25070 */
[----:B------:R-:W-:Y:S01]  /*ef70*/  ULDC UR7, c[0x0][0xa88] ;  /* 0x0002a20000077ab9 */ /* 0x000fe20000000800 */
[----:B------:R-:W-:-:S02]  /*ef80*/  UMOV UR4, URZ ;  /* 0x0000003f00047c82 */ /* 0x000fc40008000000 */
[----:B------:R-:W-:-:S06]  /*ef90*/  UISETP.NE.AND.EX UP1, UPT, UR9, URZ, UPT, UP1 ;  /* 0x0000003f0900728c */ /* 0x000fcc000bf25310 */
[----:B------:R-:W-:Y:S02]  /*efa0*/  PLOP3.LUT P2, PT, PT, PT, UP1, 0x80, 0x0 ;  /* 0x000000000000781c */ /* 0x000fe40003f4f018 */
[----:B-1----:R-:W0:Y:S03]  /*efb0*/  @P1 LDC R11, c[0x0][0xbec] ;  /* 0x0002fb00ff0b1b82 */ /* 0x002e260000000800 */
[----:B------:R-:W-:-:S04]  /*efc0*/  @UP1 UIADD3 UR8, UP2, UR10, UR8, URZ ;  /* 0x000000080a081290 */ /* 0x000fc8000ff5e03f */
[----:B------:R-:W-:Y:S01]  /*efd0*/  @UP1 UIADD3.X UR9, UR11, UR9, URZ, UP2, !UPT ;  /* 0x000000090b091290 */ /* 0x000fe200097fe43f */
[----:B------:R-:W1:Y:S01]  /*efe0*/  @P1 LDC R13, c[0x0][0xbf0] ;  /* 0x0002fc00ff0d1b82 */ /* 0x000e620000000800 */
[----:B--2---:R-:W-:-:S04]  /*eff0*/  IMAD.U32 R14, RZ, RZ, UR8 ;  /* 0x00000008ff0e7e24 */ /* 0x004fc8000f8e00ff */
[----:B------:R-:W-:Y:S01]  /*f000*/  IMAD.U32 R15, RZ, RZ, UR9 ;  /* 0x00000009ff0f7e24 */ /* 0x000fe2000f8e00ff */
[----:B---3--:R-:W-:Y:S01]  /*f010*/  @P0 R2UR UR4, R3 ;  /* 0x00000000030402ca */ /* 0x008fe200000e0000 */
[----:B------:R-:W-:-:S06]  /*f020*/  IMAD.U32 R3, RZ, RZ, UR7 ;  /* 0x00000007ff037e24 */ /* 0x000fcc000f8e00ff */
[----:B------:R2:W5:Y:S01]  /*f030*/  @P2 LDG.E R3, desc[UR12][R14.64] ;  /* 0x0000000c0e032981 */ /* 0x000562000c1e1900 */
[----:B01----:R-:W-:Y:S07]  /*f040*/  @P2 BRA `(.L_x_2626) ;  /* 0x0000000000142947 */ /* 0x003fee0003800000 */
[----:B------:R-:W-:Y:S05]  /*f050*/  @!P0 BRA `(.L_x_2626) ;  /* 0x0000000000108947 */ /* 0x000fea0003800000 */
[----:B------:R-:W-:Y:S02]  /*f060*/  ULDC.64 UR8, c[0x0][0x208] ;  /* 0x0000820000087ab9 */ /* 0x000fe40000000a00 */
[----:B------:R-:W3:Y:S04]  /*f070*/  LDG.E R6, desc[UR8][R8.64] ;  /* 0x0000000808067981 */ /* 0x000ee8000c1e1900 */
[----:B-----5:R-:W3:Y:S02]  /*f080*/  LDG.E R3, desc[UR8][R8.64+0x4] ;  /* 0x0000040808037981 */ /* 0x020ee4000c1e1900 */
[----:B---3--:R-:W-:-:S07]  /*f090*/  IMAD.IADD R3, R3, 0x1, -R6 ;  /* 0x0000000103037824 */ /* 0x008fce00078e0a06 */
.L_x_2626:
[----:B------:R-:W-:Y:S01]  /*f0a0*/  R2UR UR18, R219 ;  /* 0x00000000db1272ca */ /* 0x000fe200000e0000 */
[----:B------:R-:W-:Y:S01]  /*f0b0*/  ULDC.64 UR12, c[0x0][0xb90] ;  /* 0x0002e400000c7ab9 */ /* 0x000fe20000000a00 */
[----:B------:R-:W-:Y:S01]  /*f0c0*/  R2UR UR17, R23 ;  /* 0x00000000171172ca */ /* 0x000fe200000e0000 */
[----:B------:R-:W-:Y:S01]  /*f0d0*/  USHF.R.S32.HI UR11, URZ, 0x1f, UR4 ;  /* 0x0000001f3f0b7899 */ /* 0x000fe20008011404 */
[----:B------:R-:W-:Y:S01]  /*f0e0*/  R2UR UR16, R221 ;  /* 0x00000000dd1072ca */ /* 0x000fe200000e0000 */
[----:B------:R-:W-:Y:S01]  /*f0f0*/  UMOV UR10, UR4 ;  /* 0x00000004000a7c82 */ /* 0x000fe20008000000 */
[----:B------:R-:W-:Y:S01]  /*f100*/  R2UR UR15, R218 ;  /* 0x00000000da0f72ca */ /* 0x000fe200000e0000 */
[----:B------:R-:W-:Y:S01]  /*f110*/  IMAD R9, R220, 0x40, R18 ;  /* 0x00000040dc097824 */ /* 0x000fe200078e0212 */
[----:B------:R-:W0:Y:S01]  /*f120*/  @P1 LDC R17, c[0x0][0xbf0] ;  /* 0x0002fc00ff111b82 */ /* 0x000e220000000800 */
[----:B-----5:R-:W-:Y:S01]  /*f130*/  IMAD R81, R3, R76, RZ ;  /* 0x0000004c03517224 */ /* 0x020fe200078e02ff */
[----:B------:R-:W-:Y:S01]  /*f140*/  ULDC.64 UR20, c[0x0][0x208] ;  /* 0x0000820000147ab9 */ /* 0x000fe20000000a00 */
[----:B------:R-:W-:-:S02]  /*f150*/  IMAD.WIDE R4, R9, 0x2, R4 ;  /* 0x0000000209047825 */ /* 0x000fc400078e0204 */
[----:B------:R-:W-:Y:S02]  /*f160*/  USHF.R.S32.HI UR14, URZ, 0x1f, UR18 ;  /* 0x0000001f3f0e7899 */ /* 0x000fe40008011412 */
[----:B------:R-:W-:Y:S01]  /*f170*/  VIADD R10, R213, UR17 ;  /* 0x00000011d50a7c36 */ /* 0x000fe20008000000 */
[----:B------:R-:W-:Y:S01]  /*f180*/  UIMAD.WIDE.U32 UR8, UR18, UR12, UR10 ;  /* 0x0000000c120872a5 */ /* 0x000fe2000f8e000a */
[----:B------:R-:W-:Y:S01]  /*f190*/  IADD3 R29, P3, R4, 0x4000, RZ ;  /* 0x00004000041d7810 */ /* 0x000fe20007f7e0ff */
[----:B------:R-:W-:Y:S01]  /*f1a0*/  UIMAD UR7, UR14, UR12, URZ ;  /* 0x0000000c0e0772a4 */ /* 0x000fe2000f8e023f */
[----:B------:R-:W-:Y:S01]  /*f1b0*/  @P1 IMAD.HI.U32 R6, R10, R11, RZ ;  /* 0x0000000b0a061227 */ /* 0x000fe200078e00ff */
[----:B------:R-:W-:Y:S01]  /*f1c0*/  USEL UR16, UR16, URZ, !UP0 ;  /* 0x0000003f10107287 */ /* 0x000fe2000c000000 */
[----:B------:R-:W-:Y:S01]  /*f1d0*/  LOP3.LUT R28, R29, 0x380, RZ, 0xc0, !PT ;  /* 0x000003801d1c7812 */ /* 0x000fe200078ec0ff */
[----:B------:R-:W-:Y:S01]  /*f1e0*/  UIMAD UR7, UR18, UR13, UR7 ;  /* 0x0000000d120772a4 */ /* 0x000fe2000f8e0207 */
[----:B------:R-:W-:Y:S01]  /*f1f0*/  IMAD.MOV.U32 R8, RZ, RZ, R10 ;  /* 0x000000ffff087224 */ /* 0x000fe200078e000a */
[----:B------:R-:W-:Y:S01]  /*f200*/  @P1 SHF.R.U32.HI R8, RZ, R13, R6 ;  /* 0x0000000dff081219 */ /* 0x000fe20000011606 */
[----:B------:R-:W-:Y:S01]  /*f210*/  ULDC.64 UR12, c[0x0][0xb98] ;  /* 0x0002e600000c7ab9 */ /* 0x000fe20000000a00 */
[----:B------:R-:W-:Y:S01]  /*f220*/  UIADD3 UR9, UR9, UR7, URZ ;  /* 0x0000000709097290 */ /* 0x000fe2000fffe03f */
[----:B------:R-:W-:Y:S01]  /*f230*/  SHF.R.U64 R28, R28, 0x3, RZ ;  /* 0x000000031c1c7819 */ /* 0x000fe200000012ff */
[----:B------:R-:W-:Y:S01]  /*f240*/  USEL UR15, UR15, URZ, !UP0 ;  /* 0x0000003f0f0f7287 */ /* 0x000fe2000c000000 */
[--C-:B------:R-:W-:Y:S01]  /*f250*/  IMAD.MOV R11, RZ, RZ, -R8.reuse ;  /* 0x000000ffff0b7224 */ /* 0x100fe200078e0a08 */
[----:B------:R-:W-:Y:S01]  /*f260*/  UIMAD UR7, UR16, UR12, URZ ;  /* 0x0000000c100772a4 */ /* 0x000fe2000f8e023f */
[----:B------:R-:W-:Y:S01]  /*f270*/  SHF.R.S32.HI R9, RZ, 0x1f, R8 ;  /* 0x0000001fff097819 */ /* 0x000fe20000011408 */
[----:B------:R-:W-:Y:S01]  /*f280*/  UIMAD.WIDE.U32 UR8, UR15, UR12, UR8 ;  /* 0x0000000c0f0872a5 */ /* 0x000fe2000f8e0008 */
[----:B------:R-:W-:Y:S01]  /*f290*/  IMAD R11, R76, R11, R10 ;  /* 0x0000000b4c0b7224 */ /* 0x000fe200078e020a */
[----:B------:R-:W-:Y:S01]  /*f2a0*/  UIMAD UR7, UR15, UR13, UR7 ;  /* 0x0000000d0f0772a4 */ /* 0x000fe2000f8e0207 */
[----:B------:R-:W-:Y:S01]  /*f2b0*/  LOP3.LUT R28, R28, R29, RZ, 0x3c, !PT ;  /* 0x0000001d1c1c7212 */ /* 0x000fe200078e3cff */
[----:B------:R-:W-:Y:S01]  /*f2c0*/  IMAD.X R29, RZ, RZ, R5, P3 ;  /* 0x000000ffff1d7224 */ /* 0x000fe200018e0605 */
[----:B------:R-:W-:Y:S01]  /*f2d0*/  IADD3 R45, P3, R4, 0xa000, RZ ;  /* 0x0000a000042d7810 */ /* 0x000fe20007f7e0ff */
[----:B--2---:R-:W-:Y:S01]  /*f2e0*/  VIADD R14, R225, UR17 ;  /* 0x00000011e10e7c36 */ /* 0x004fe20008000000 */
[----:B------:R-:W-:Y:S01]  /*f2f0*/  IADD3 R8, P0, R8, UR8, RZ ;  /* 0x0000000808087c10 */ /* 0x000fe2000ff1e0ff */
[----:B------:R-:W-:Y:S01]  /*f300*/  IMAD.U32 R10, RZ, RZ, UR7 ;  /* 0x00000007ff0a7e24 */ /* 0x000fe2000f8e00ff */
[----:B------:R-:W-:Y:S01]  /*f310*/  SHF.R.S32.HI R6, RZ, 0x1f, R11 ;  /* 0x0000001fff067819 */ /* 0x000fe2000001140b */
[----:B------:R-:W-:Y:S01]  /*f320*/  ULDC.64 UR12, c[0x0][0xaa0] ;  /* 0x0002a800000c7ab9 */ /* 0x000fe20000000a00 */
[----:B------:R-:W-:-:S02]  /*f330*/  IADD3 R33, P2, R4, 0x5000, RZ ;  /* 0x0000500004217810 */ /* 0x000fc40007f5e0ff */
[----:B------:R-:W-:Y:S01]  /*f340*/  IADD3.X R9, R9, UR9, R10, P0, !PT ;  /* 0x0000000909097c10 */ /* 0x000fe200087fe40a */
[----:B------:R-:W-:Y:S01]  /*f350*/  ULDC.64 UR8, c[0x0][0xb88] ;  /* 0x0002e20000087ab9 */ /* 0x000fe20000000a00 */
[----:B------:R-:W-:Y:S01]  /*f360*/  LOP3.LUT R44, R45, 0x380, RZ, 0xc0, !PT ;  /* 0x000003802d2c7812 */ /* 0x000fe200078ec0ff */
[----:B------:R-:W-:Y:S01]  /*f370*/  IMAD R6, R6, UR8, RZ ;  /* 0x0000000806067c24 */ /* 0x000fe2000f8e02ff */
[----:B------:R-:W-:Y:S01]  /*f380*/  LOP3.LUT R32, R33, 0x380, RZ, 0xc0, !PT ;  /* 0x0000038021207812 */ /* 0x000fe200078ec0ff */
[C---:B------:R-:W-:Y:S01]  /*f390*/  IMAD.WIDE.U32 R8, R11.reuse, UR8, R8 ;  /* 0x000000080b087c25 */ /* 0x040fe2000f8e0008 */
[----:B------:R-:W-:Y:S02]  /*f3a0*/  SHF.R.U64 R44, R44, 0x3, RZ ;  /* 0x000000032c2c7819 */ /* 0x000fe400000012ff */
[----:B------:R-:W-:Y:S01]  /*f3b0*/  SHF.R.U64 R32, R32, 0x3, RZ ;  /* 0x0000000320207819 */ /* 0x000fe200000012ff */
[----:B------:R-:W-:Y:S01]  /*f3c0*/  IMAD R15, R11, UR9, R6 ;  /* 0x000000090b0f7c24 */ /* 0x000fe2000f8e0206 */
[----:B------:R-:W-:Y:S01]  /*f3d0*/  ULDC.64 UR8, c[0x0][0xb50] ;  /* 0x0002d40000087ab9 */ /* 0x000fe20000000a00 */
[----:B------:R-:W-:Y:S01]  /*f3e0*/  LOP3.LUT R44, R44, R45, RZ, 0x3c, !PT ;  /* 0x0000002d2c2c7212 */ /* 0x000fe200078e3cff */
[----:B------:R-:W-:Y:S01]  /*f3f0*/  IMAD.X R45, RZ, RZ, R5, P3 ;  /* 0x000000ffff2d7224 */ /* 0x000fe200018e0605 */
[----:B------:R-:W-:Y:S01]  /*f400*/  LEA R10, P0, R8, UR8, 0x2 ;  /* 0x00000008080a7c11 */ /* 0x000fe2000f8010ff */
[----:B------:R-:W-:Y:S01]  /*f410*/  IMAD.IADD R9, R9, 0x1, R15 ;  /* 0x0000000109097824 */ /* 0x000fe200078e020f */
[----:B------:R-:W-:Y:S01]  /*f420*/  IADD3 R13, P5, R4, 0x1000, RZ ;  /* 0x00001000040d7810 */ /* 0x000fe20007fbe0ff */
[----:B------:R-:W-:Y:S01]  /*f430*/  VIADD R6, R14, 0x8 ;  /* 0x000000080e067836 */ /* 0x000fe20000000000 */
[----:B------:R-:W-:Y:S01]  /*f440*/  IADD3 R21, P4, R4, 0x2000, RZ ;  /* 0x0000200004157810 */ /* 0x000fe20007f9e0ff */
[----:B------:R-:W-:Y:S01]  /*f450*/  SHFL.IDX PT, R46, R10, RZ, 0x1c1f ;  /* 0x001c1fff0a2e7589 */ /* 0x000fe200000e0000 */
[----:B------:R-:W-:-:S02]  /*f460*/  LEA.HI.X R11, R8, UR9, R9, 0x2, P0 ;  /* 0x00000009080b7c11 */ /* 0x000fc400080f1409 */
[----:B------:R-:W-:Y:S01]  /*f470*/  IADD3 R25, P0, R4, 0x3000, RZ ;  /* 0x0000300004197810 */ /* 0x000fe20007f1e0ff */
[----:B------:R-:W-:Y:S01]  /*f480*/  SHFL.IDX PT, R50, R10, 0x1, 0x1c1f ;  /* 0x003c1f000a327f89 */ /* 0x000fe200000e0000 */
[----:B------:R-:W-:Y:S01]  /*f490*/  LOP3.LUT R32, R32, R33, RZ, 0x3c, !PT ;  /* 0x0000002120207212 */ /* 0x000fe200078e3cff */
[----:B------:R-:W-:Y:S01]  /*f4a0*/  IMAD.X R33, RZ, RZ, R5, P2 ;  /* 0x000000ffff217224 */ /* 0x000fe200010e0605 */
[----:B------:R-:W-:Y:S01]  /*f4b0*/  LOP3.LUT R24, R25, 0x380, RZ, 0xc0, !PT ;  /* 0x0000038019187812 */ /* 0x000fe200078ec0ff */
[----:B------:R-:W1:Y:S01]  /*f4c0*/  SHFL.IDX PT, R47, R11, RZ, 0x1c1f ;  /* 0x001c1fff0b2f7589 */ /* 0x000e6200000e0000 */
[----:B------:R-:W-:Y:S02]  /*f4d0*/  IADD3 R8, P3, R4, 0xf000, RZ ;  /* 0x0000f00004087810 */ /* 0x000fe40007f7e0ff */
[----:B------:R-:W-:Y:S01]  /*f4e0*/  SHF.R.U64 R24, R24, 0x3, RZ ;  /* 0x0000000318187819 */ /* 0x000fe200000012ff */
[----:B------:R-:W2:Y:S01]  /*f4f0*/  SHFL.IDX PT, R51, R11, 0x1, 0x1c1f ;  /* 0x003c1f000b337f89 */ /* 0x000ea200000e0000 */
[----:B------:R-:W-:-:S02]  /*f500*/  IADD3 R49, P2, R4, 0xb000, RZ ;  /* 0x0000b00004317810 */ /* 0x000fc40007f5e0ff */
[----:B------:R-:W-:Y:S02]  /*f510*/  LOP3.LUT R12, R13, 0x380, RZ, 0xc0, !PT ;  /* 0x000003800d0c7812 */ /* 0x000fe400078ec0ff */
[----:B------:R-:W-:Y:S02]  /*f520*/  LOP3.LUT R20, R21, 0x380, RZ, 0xc0, !PT ;  /* 0x0000038015147812 */ /* 0x000fe400078ec0ff */
[----:B------:R-:W-:Y:S01]  /*f530*/  IADD3 R37, P6, R4, 0x6000, RZ ;  /* 0x0000600004257810 */ /* 0x000fe20007fde0ff */
[----:B------:R-:W-:Y:S01]  /*f540*/  UIMAD UR7, UR11, UR12, URZ ;  /* 0x0000000c0b0772a4 */ /* 0x000fe2000f8e023f */
[----:B------:R-:W-:Y:S01]  /*f550*/  LOP3.LUT R24, R24, R25, RZ, 0x3c, !PT ;  /* 0x0000001918187212 */ /* 0x000fe200078e3cff */
[--C-:B------:R-:W-:Y:S01]  /*f560*/  IMAD.X R25, RZ, RZ, R5.reuse, P0 ;  /* 0x000000ffff197224 */ /* 0x100fe200000e0605 */
[----:B------:R-:W-:Y:S01]  /*f570*/  IADD3 R57, P0, R4, 0x9000, RZ ;  /* 0x0000900004397810 */ /* 0x000fe20007f1e0ff */
[----:B------:R-:W-:Y:S01]  /*f580*/  UIMAD.WIDE.U32 UR8, UR4, UR12, URZ ;  /* 0x0000000c040872a5 */ /* 0x000fe2000f8e003f */
[----:B------:R-:W-:Y:S01]  /*f590*/  LOP3.LUT R3, R8, 0x380, RZ, 0xc0, !PT ;  /* 0x0000038008037812 */ /* 0x000fe200078ec0ff */
[----:B------:R-:W-:Y:S01]  /*f5a0*/  ULDC.64 UR10, c[0x0][0xae8] ;  /* 0x0002ba00000a7ab9 */ /* 0x000fe20000000a00 */
[----:B------:R-:W-:Y:S01]  /*f5b0*/  LOP3.LUT R56, R57, 0x380, RZ, 0xc0, !PT ;  /* 0x0000038039387812 */ /* 0x000fe200078ec0ff */
[----:B------:R-:W-:Y:S01]  /*f5c0*/  IMAD.X R53, RZ, RZ, R5, P3 ;  /* 0x000000ffff357224 */ /* 0x000fe200018e0605 */
[----:B------:R-:W-:-:S02]  /*f5d0*/  LOP3.LUT R48, R49, 0x380, RZ, 0xc0, !PT ;  /* 0x0000038031307812 */ /* 0x000fc400078ec0ff */
[----:B------:R-:W-:Y:S02]  /*f5e0*/  SHF.R.U64 R56, R56, 0x3, RZ ;  /* 0x0000000338387819 */ /* 0x000fe400000012ff */
[----:B------:R-:W-:Y:S02]  /*f5f0*/  SHF.R.U64 R12, R12, 0x3, RZ ;  /* 0x000000030c0c7819 */ /* 0x000fe400000012ff */
[----:B------:R-:W-:Y:S02]  /*f600*/  SHF.R.U64 R20, R20, 0x3, RZ ;  /* 0x0000000314147819 */ /* 0x000fe400000012ff */
[----:B------:R-:W-:Y:S02]  /*f610*/  SHF.R.U64 R3, R3, 0x3, RZ ;  /* 0x0000000303037819 */ /* 0x000fe400000012ff */
[----:B------:R-:W-:Y:S01]  /*f620*/  LOP3.LUT R56, R56, R57, RZ, 0x3c, !PT ;  /* 0x0000003938387212 */ /* 0x000fe200078e3cff */
[----:B------:R-:W-:Y:S01]  /*f630*/  IMAD.X R57, RZ, RZ, R5, P0 ;  /* 0x000000ffff397224 */ /* 0x000fe200000e0605 */
[----:B------:R-:W-:-:S02]  /*f640*/  SHF.R.U64 R48, R48, 0x3, RZ ;  /* 0x0000000330307819 */ /* 0x000fc400000012ff */
[----:B------:R-:W-:Y:S01]  /*f650*/  LOP3.LUT R12, R12, R13, RZ, 0x3c, !PT ;  /* 0x0000000d0c0c7212 */ /* 0x000fe200078e3cff */
[--C-:B------:R-:W-:Y:S01]  /*f660*/  IMAD.X R13, RZ, RZ, R5.reuse, P5 ;  /* 0x000000ffff0d7224 */ /* 0x100fe200028e0605 */
[----:B------:R-:W-:Y:S01]  /*f670*/  LOP3.LUT R20, R20, R21, RZ, 0x3c, !PT ;  /* 0x0000001514147212 */ /* 0x000fe200078e3cff */
[--C-:B------:R-:W-:Y:S01]  /*f680*/  IMAD.X R21, RZ, RZ, R5.reuse, P4 ;  /* 0x000000ffff157224 */ /* 0x100fe200020e0605 */
[----:B------:R-:W-:Y:S02]  /*f690*/  LOP3.LUT P0, RZ, R223, 0x3, RZ, 0xc0, !PT ;  /* 0x00000003dfff7812 */ /* 0x000fe4000780c0ff */
[C---:B------:R-:W-:Y:S02]  /*f6a0*/  IADD3 R41, P5, R4.reuse, 0x7000, RZ ;  /* 0x0000700004297810 */ /* 0x040fe40007fbe0ff */
[----:B------:R-:W-:Y:S02]  /*f6b0*/  IADD3 R65, P4, R4, 0x8000, RZ ;  /* 0x0000800004417810 */ /* 0x000fe40007f9e0ff */
[----:B------:R-:W-:Y:S01]  /*f6c0*/  LOP3.LUT R48, R48, R49, RZ, 0x3c, !PT ;  /* 0x0000003130307212 */ /* 0x000fe200078e3cff */
[----:B------:R-:W-:Y:S01]  /*f6d0*/  IMAD.X R49, RZ, RZ, R5, P2 ;  /* 0x000000ffff317224 */ /* 0x000fe200010e0605 */
[----:B------:R-:W-:-:S02]  /*f6e0*/  LOP3.LUT R52, R3, R8, RZ, 0x3c, !PT ;  /* 0x0000000803347212 */ /* 0x000fc400078e3cff */
[----:B------:R-:W3:Y:S01]  /*f6f0*/  @P1 LDC R3, c[0x0][0xbec] ;  /* 0x0002fb00ff031b82 */ /* 0x000ee20000000800 */
[-C--:B------:R-:W-:Y:S02]  /*f700*/  ISETP.GE.OR P2, PT, R14, R81.reuse, P0 ;  /* 0x000000510e00720c */ /* 0x080fe40000746670 */
[----:B------:R-:W-:Y:S02]  /*f710*/  ISETP.GE.OR P0, PT, R6, R81, P0 ;  /* 0x000000510600720c */ /* 0x000fe40000706670 */
[----:B------:R-:W-:Y:S02]  /*f720*/  LOP3.LUT R36, R37, 0x380, RZ, 0xc0, !PT ;  /* 0x0000038025247812 */ /* 0x000fe400078ec0ff */
[----:B------:R-:W-:Y:S02]  /*f730*/  LOP3.LUT R40, R41, 0x380, RZ, 0xc0, !PT ;  /* 0x0000038029287812 */ /* 0x000fe400078ec0ff */
[----:B------:R-:W-:Y:S02]  /*f740*/  LOP3.LUT R64, R65, 0x380, RZ, 0xc0, !PT ;  /* 0x0000038041407812 */ /* 0x000fe400078ec0ff */
[----:B------:R-:W-:-:S02]  /*f750*/  LOP3.LUT R9, R4, 0x380, RZ, 0xc0, !PT ;  /* 0x0000038004097812 */ /* 0x000fc400078ec0ff */
[----:B------:R-:W-:Y:S01]  /*f760*/  SHF.R.U64 R36, R36, 0x3, RZ ;  /* 0x0000000324247819 */ /* 0x000fe200000012ff */
[----:B------:R-:W-:Y:S01]  /*f770*/  UIMAD UR7, UR4, UR13, UR7 ;  /* 0x0000000d040772a4 */ /* 0x000fe2000f8e0207 */
[----:B------:R-:W-:Y:S01]  /*f780*/  SHF.R.U64 R40, R40, 0x3, RZ ;  /* 0x0000000328287819 */ /* 0x000fe200000012ff */
[----:B-1----:R-:W-:Y:S01]  /*f790*/  @!P2 ST.E desc[UR20][R46.64], R2 ;  /* 0x000000022e00a985 */ /* 0x002fe2000c101914 */
[----:B------:R-:W-:Y:S02]  /*f7a0*/  SHF.R.U64 R64, R64, 0x3, RZ ;  /* 0x0000000340407819 */ /* 0x000fe400000012ff */
[----:B------:R-:W-:Y:S01]  /*f7b0*/  SHF.R.U64 R9, R9, 0x3, RZ ;  /* 0x0000000309097819 */ /* 0x000fe200000012ff */
[----:B--2---:R1:W-:Y:S01]  /*f7c0*/  @!P0 ST.E desc[UR20][R50.64], R0 ;  /* 0x0000000032008985 */ /* 0x0043e2000c101914 */
[----:B------:R-:W-:Y:S01]  /*f7d0*/  LOP3.LUT R36, R36, R37, RZ, 0x3c, !PT ;  /* 0x0000002524247212 */ /* 0x000fe200078e3cff */
[--C-:B------:R-:W-:Y:S01]  /*f7e0*/  IMAD.X R37, RZ, RZ, R5.reuse, P6 ;  /* 0x000000ffff257224 */ /* 0x100fe200030e0605 */
[----:B------:R-:W-:Y:S01]  /*f7f0*/  LOP3.LUT R40, R40, R41, RZ, 0x3c, !PT ;  /* 0x0000002928287212 */ /* 0x000fe200078e3cff */
[--C-:B------:R-:W-:Y:S01]  /*f800*/  IMAD.X R41, RZ, RZ, R5.reuse, P5 ;  /* 0x000000ffff297224 */ /* 0x100fe200028e0605 */
[----:B------:R-:W-:Y:S01]  /*f810*/  LOP3.LUT R64, R64, R65, RZ, 0x3c, !PT ;  /* 0x0000004140407212 */ /* 0x000fe200078e3cff */
[----:B------:R-:W-:Y:S01]  /*f820*/  IMAD.X R65, RZ, RZ, R5, P4 ;  /* 0x000000ffff417224 */ /* 0x000fe200020e0605 */
[C---:B------:R-:W-:Y:S01]  /*f830*/  IADD3 R73, P6, R4.reuse, 0xc000, RZ ;  /* 0x0000c00004497810 */ /* 0x040fe20007fde0ff */
[----:B------:R-:W-:Y:S01]  /*f840*/  UIADD3 UR9, UR9, UR7, URZ ;  /* 0x0000000709097290 */ /* 0x000fe2000fffe03f */
[C---:B------:R-:W-:Y:S01]  /*f850*/  IADD3 R69, P5, R4.reuse, 0xd000, RZ ;  /* 0x0000d00004457810 */ /* 0x040fe20007fbe0ff */
[----:B------:R-:W-:Y:S01]  /*f860*/  UIMAD UR4, UR14, UR10, URZ ;  /* 0x0000000a0e0472a4 */ /* 0x000fe2000f8e023f */
[----:B------:R-:W-:Y:S01]  /*f870*/  IADD3 R61, P4, R4, 0xe000, RZ ;  /* 0x0000e000043d7810 */ /* 0x000fe20007f9e0ff */
[----:B-1----:R-:W-:Y:S01]  /*f880*/  IMAD R0, R217, 0x20, R220 ;  /* 0x00000020d9007824 */ /* 0x002fe200078e02dc */
[----:B------:R-:W-:Y:S01]  /*f890*/  LOP3.LUT R4, R9, R4, RZ, 0x3c, !PT ;  /* 0x0000000409047212 */ /* 0x000fe200078e3cff */
[----:B------:R-:W5:Y:S01]  /*f8a0*/  LD.E.128 R12, desc[UR20][R12.64] ;  /* 0x000000140c0c7980 */ /* 0x000f62000c101d00 */
[----:B------:R-:W-:-:S02]  /*f8b0*/  LOP3.LUT R72, R73, 0x380, RZ, 0xc0, !PT ;  /* 0x0000038049487812 */ /* 0x000fc400078ec0ff */
[----:B------:R-:W-:Y:S01]  /*f8c0*/  LOP3.LUT R68, R69, 0x380, RZ, 0xc0, !PT ;  /* 0x0000038045447812 */ /* 0x000fe200078ec0ff */
[----:B------:R1:W5:Y:S01]  /*f8d0*/  LD.E.128 R8, desc[UR20][R4.64] ;  /* 0x0000001404087980 */ /* 0x000362000c101d00 */
[----:B------:R-:W-:Y:S01]  /*f8e0*/  LOP3.LUT R60, R61, 0x380, RZ, 0xc0, !PT ;  /* 0x000003803d3c7812 */ /* 0x000fe200078ec0ff */
[----:B------:R-:W-:Y:S01]  /*f8f0*/  UIMAD UR4, UR18, UR11, UR4 ;  /* 0x0000000b120472a4 */ /* 0x000fe2000f8e0204 */
[----:B------:R-:W-:Y:S01]  /*f900*/  SHF.R.U64 R72, R72, 0x3, RZ ;  /* 0x0000000348487819 */ /* 0x000fe200000012ff */
[----:B------:R-:W-:Y:S01]  /*f910*/  UIMAD.WIDE.U32 UR8, UR18, UR10, UR8 ;  /* 0x0000000a120872a5 */ /* 0x000fe2000f8e0008 */
[----:B------:R-:W-:Y:S01]  /*f920*/  SHF.R.U64 R68, R68, 0x3, RZ ;  /* 0x0000000344447819 */ /* 0x000fe200000012ff */
[----:B------:R-:W5:Y:S01]  /*f930*/  LD.E.128 R20, desc[UR20][R20.64] ;  /* 0x0000001414147980 */ /* 0x000f62000c101d00 */
[----:B------:R-:W-:Y:S01]  /*f940*/  SHF.R.U64 R60, R60, 0x3, RZ ;  /* 0x000000033c3c7819 */ /* 0x000fe200000012ff */
[----:B------:R-:W-:Y:S01]  /*f950*/  ULDC.64 UR10, c[0x0][0xaf0] ;  /* 0x0002bc00000a7ab9 */ /* 0x000fe20000000a00 */
[----:B-1----:R-:W-:Y:S01]  /*f960*/  VIADD R4, R0, UR17 ;  /* 0x0000001100047c36 */ /* 0x002fe20008000000 */
[----:B------:R-:W-:Y:S01]  /*f970*/  UIADD3 UR9, UR9, UR4, URZ ;  /* 0x0000000409097290 */ /* 0x000fe2000fffe03f */
[----:B------:R-:W-:Y:S01]  /*f980*/  LOP3.LUT R72, R72, R73, RZ, 0x3c, !PT ;  /* 0x0000004948487212 */ /* 0x000fe200078e3cff */
[----:B------:R-:W5:Y:S01]  /*f990*/  LD.E.128 R24, desc[UR20][R24.64] ;  /* 0x0000001418187980 */ /* 0x000f62000c101d00 */
[----:B---3--:R-:W-:Y:S01]  /*f9a0*/  @P1 IMAD.HI.U32 R0, R4, R3, RZ ;  /* 0x0000000304001227 */ /* 0x008fe200078e00ff */
[----:B------:R-:W-:Y:S01]  /*f9b0*/  LOP3.LUT R68, R68, R69, RZ, 0x3c, !PT ;  /* 0x0000004544447212 */ /* 0x000fe200078e3cff */
[----:B------:R-:W-:Y:S01]  /*f9c0*/  UIMAD UR4, UR16, UR10, URZ ;  /* 0x0000000a100472a4 */ /* 0x000fe2000f8e023f */
[----:B------:R-:W-:Y:S01]  /*f9d0*/  LOP3.LUT R60, R60, R61, RZ, 0x3c, !PT ;  /* 0x0000003d3c3c7212 */ /* 0x000fe200078e3cff */
[--C-:B------:R-:W-:Y:S01]  /*f9e0*/  IMAD.X R73, RZ, RZ, R5.reuse, P6 ;  /* 0x000000ffff497224 */ /* 0x100fe200030e0605 */
[----:B------:R-:W5:Y:S01]  /*f9f0*/  LD.E.128 R28, desc[UR20][R28.64] ;  /* 0x000000141c1c7980 */ /* 0x000f62000c101d00 */
[----:B------:R-:W-:-:S02]  /*fa00*/  IMAD.X R69, RZ, RZ, R5, P5 ;  /* 0x000000ffff457224 */ /* 0x000fc400028e0605 */
[----:B------:R-:W-:Y:S01]  /*fa10*/  IMAD.X R61, RZ, RZ, R5, P4 ;  /* 0x000000ffff3d7224 */ /* 0x000fe200020e0605 */
[----:B------:R-:W5:Y:S01]  /*fa20*/  LD.E.128 R32, desc[UR20][R32.64] ;  /* 0x0000001420207980 */ /* 0x000f62000c101d00 */
[----:B------:R-:W-:Y:S01]  /*fa30*/  IMAD.MOV.U32 R5, RZ, RZ, R4 ;  /* 0x000000ffff057224 */ /* 0x000fe200078e0004 */
[----:B0-----:R-:W-:Y:S01]  /*fa40*/  @P1 SHF.R.U32.HI R5, RZ, R17, R0 ;  /* 0x00000011ff051219 */ /* 0x001fe20000011600 */
[----:B------:R-:W-:Y:S01]  /*fa50*/  UIMAD UR4, UR15, UR11, UR4 ;  /* 0x0000000b0f0472a4 */ /* 0x000fe2000f8e0204 */
[----:B------:R-:W5:Y:S01]  /*fa60*/  LD.E.128 R36, desc[UR20][R36.64] ;  /* 0x0000001424247980 */ /* 0x000f62000c101d00 */
[----:B------:R-:W-:Y:S01]  /*fa70*/  UIMAD.WIDE.U32 UR8, UR15, UR10, UR8 ;  /* 0x0000000a0f0872a5 */ /* 0x000fe2000f8e0008 */
[--C-:B------:R-:W-:Y:S01]  /*fa80*/  SHF.R.S32.HI R0, RZ, 0x1f, R5.reuse ;  /* 0x0000001fff007819 */ /* 0x100fe20000011405 */
[----:B------:R-:W-:Y:S01]  /*fa90*/  IMAD.MOV R17, RZ, RZ, -R5 ;  /* 0x000000ffff117224 */ /* 0x000fe200078e0a05 */
[----:B------:R-:W-:Y:S01]  /*faa0*/  ULDC.64 UR10, c[0x0][0xae0] ;  /* 0x0002b800000a7ab9 */ /* 0x000fe20000000a00 */
[----:B------:R-:W-:Y:S01]  /*fab0*/  UIADD3 UR4, UR9, UR4, URZ ;  /* 0x0000000409047290 */ /* 0x000fe2000fffe03f */
[----:B------:R-:W5:Y:S01]  /*fac0*/  LD.E.128 R40, desc[UR20][R40.64] ;  /* 0x0000001428287980 */ /* 0x000f62000c101d00 */
[----:B------:R-:W-:-:S02]  /*fad0*/  IMAD R0, R0, UR10, RZ ;  /* 0x0000000a00007c24 */ /* 0x000fc4000f8e02ff */
[----:B------:R-:W-:Y:S01]  /*fae0*/  IMAD R17, R76, R17, R4 ;  /* 0x000000114c117224 */ /* 0x000fe200078e0204 */
[----:B------:R-:W5:Y:S01]  /*faf0*/  LD.E.128 R64, desc[UR20][R64.64] ;  /* 0x0000001440407980 */ /* 0x000f62000c101d00 */
[----:B------:R-:W-:Y:S02]  /*fb00*/  IMAD.U32 R3, RZ, RZ, UR9 ;  /* 0x00000009ff037e24 */ /* 0x000fe4000f8e00ff */
[----:B------:R-:W-:Y:S01]  /*fb10*/  IMAD.U32 R2, RZ, RZ, UR8 ;  /* 0x00000008ff027e24 */ /* 0x000fe2000f8e00ff */
[----:B------:R-:W5:Y:S01]  /*fb20*/  LD.E.128 R56, desc[UR20][R56.64] ;  /* 0x0000001438387980 */ /* 0x000f62000c101d00 */
[----:B------:R-:W-:Y:S01]  /*fb30*/  IMAD.U32 R3, RZ, RZ, UR4 ;  /* 0x00000004ff037e24 */ /* 0x000fe2000f8e00ff */
[----:B------:R-:W-:Y:S02]  /*fb40*/  ULDC.64 UR8, c[0x0][0xad8] ;  /* 0x0002b60000087ab9 */ /* 0x000fe40000000a00 */
[----:B------:R-:W5:Y:S01]  /*fb50*/  LD.E.128 R44, desc[UR20][R44.64] ;  /* 0x000000142c2c7980 */ /* 0x000f62000c101d00 */
[----:B------:R-:W-:-:S03]  /*fb60*/  IMAD R77, R5, UR11, R0 ;  /* 0x0000000b054d7c24 */ /* 0x000fc6000f8e0200 */
[----:B------:R-:W5:Y:S01]  /*fb70*/  LD.E.128 R48, desc[UR20][R48.64] ;  /* 0x0000001430307980 */ /* 0x000f62000c101d00 */
[----:B------:R-:W-:-:S03]  /*fb80*/  SHF.R.S32.HI R0, RZ, 0x1f, R17 ;  /* 0x0000001fff007819 */ /* 0x000fc60000011411 */
[----:B------:R-:W5:Y:S04]  /*fb90*/  LD.E.128 R72, desc[UR20][R72.64] ;  /* 0x0000001448487980 */ /* 0x000f68000c101d00 */
[----:B------:R-:W5:Y:S04]  /*fba0*/  LD.E.128 R68, desc[UR20][R68.64] ;  /* 0x0000001444447980 */ /* 0x000f68000c101d00 */
[----:B------:R-:W5:Y:S04]  /*fbb0*/  LD.E.128 R60, desc[UR20][R60.64] ;  /* 0x000000143c3c7980 */ /* 0x000f68000c101d00 */
[----:B------:R-:W5:Y:S01]  /*fbc0*/  LD.E.128 R52, desc[UR20][R52.64] ;  /* 0x0000001434347980 */ /* 0x000f62000c101d00 */
[----:B------:R-:W-:Y:S01]  /*fbd0*/  IMAD.WIDE.U32 R2, R5, UR10, R2 ;  /* 0x0000000a05027c25 */ /* 0x000fe2000f8e0002 */
[----:B------:R-:W-:Y:S01]  /*fbe0*/  @!PT LDS RZ, [RZ] ;  /* 0x00000000fffff984 */ /* 0x000fe20000000800 */
[----:B------:R-:W-:Y:S01]  /*fbf0*/  @!PT LDS RZ, [RZ] ;  /* 0x00000000fffff984 */ /* 0x000fe20000000800 */
[----:B------:R-:W-:Y:S01]  /*fc00*/  @!PT LDS RZ, [RZ] ;  /* 0x00000000fffff984 */ /* 0x000fe20000000800 */
[----:B------:R-:W-:Y:S01]  /*fc10*/  @!PT LDS RZ, [RZ] ;  /* 0x00000000fffff984 */ /* 0x000fe20000000800 */
[----:B------:R0:W-:Y:S06]  /*fc20*/  MEMBAR.ALL.CTA ;  /* 0x0000000000007992 */ /* 0x0001ec0000008000 */
[----:B0-----:R-:W0:Y:S01]  /*fc30*/  FENCE.VIEW.ASYNC.S ;  /* 0x00000000000073c6 */ /* 0x001e220000000000 */
[----:B------:R-:W-:-:S02]  /*fc40*/  IMAD.IADD R3, R3, 0x1, R77 ;  /* 0x0000000103037824 */ /* 0x000fc400078e024d */
[----:B------:R-:W-:Y:S02]  /*fc50*/  IMAD R4, R0, UR8, RZ ;  /* 0x0000000800047c24 */ /* 0x000fe4000f8e02ff */
[----:B------:R-:W-:Y:S02]  /*fc60*/  VIADD R80, R220, UR17 ;  /* 0x00000011dc507c36 */ /* 0x000fe40008000000 */
[C---:B------:R-:W-:Y:S02]  /*fc70*/  IMAD R5, R17.reuse, UR9, R4 ;  /* 0x0000000911057c24 */ /* 0x040fe4000f8e0204 */
[----:B------:R-:W-:Y:S01]  /*fc80*/  IMAD.WIDE.U32 R2, R17, UR8, R2 ;  /* 0x0000000811027c25 */ /* 0x000fe2000f8e0002 */
[----:B------:R-:W-:Y:S01]  /*fc90*/  ISETP.GE.AND P2, PT, R80, R81, PT ;  /* 0x000000515000720c */ /* 0x000fe20003f46270 */
[----:B------:R-:W-:Y:S02]  /*fca0*/  ULDC.64 UR8, c[0x0][0xa80] ;  /* 0x0002a00000087ab9 */ /* 0x000fe40000000a00 */
[----:B------:R-:W-:Y:S01]  /*fcb0*/  VIADD R19, R19, 0x38820 ;  /* 0x0003882013137836 */ /* 0x000fe20000000000 */
[----:B------:R-:W-:Y:S01]  /*fcc0*/  LEA R6, P3, R2, UR8, 0x1 ;  /* 0x0000000802067c11 */ /* 0x000fe2000f8608ff */
[----:B------:R-:W-:-:S02]  /*fcd0*/  IMAD.IADD R3, R3, 0x1, R5 ;  /* 0x0000000103037824 */ /* 0x000fc400078e0205 */
[----:B------:R-:W-:Y:S01]  /*fce0*/  VIADD R0, R80, 0x20 ;  /* 0x0000002050007836 */ /* 0x000fe20000000000 */
[----:B------:R-:W-:Y:S02]  /*fcf0*/  PRMT R19, RZ, 0x654, R19 ;  /* 0x00000654ff137816 */ /* 0x000fe40000000013 */
[----:B------:R-:W-:Y:S02]  /*fd00*/  LEA.HI.X R17, R2, UR9, R3, 0x1, P3 ;  /* 0x0000000902117c11 */ /* 0x000fe400098f0c03 */
[-C--:B------:R-:W-:Y:S01]  /*fd10*/  ISETP.GE.AND P1, PT, R0, R81.reuse, PT ;  /* 0x000000510000720c */ /* 0x080fe20003f26270 */
[----:B------:R-:W-:Y:S01]  /*fd20*/  VIADD R0, R80, 0x40 ;  /* 0x0000004050007836 */ /* 0x000fe20000000000 */
[----:B0-----:R0:W-:Y:S01]  /*fd30*/  SYNCS.ARRIVE.TRANS64.RED.A1T0 RZ, [R19+URZ], RZ ;  /* 0x000000ff13ff79a7 */ /* 0x0011e2000810043f */
[----:B------:R1:W2:Y:S01]  /*fd40*/  SHFL.IDX PT, R79, R6, RZ, 0x181f ;  /* 0x00181fff064f7589 */ /* 0x0002a200000e0000 */
[----:B------:R-:W-:Y:S02]  /*fd50*/  BSSY B1, `(.L_x_2627) ;  /* 0x0000016000017945 */ /* 0x000fe40003800000 */
[----:B------:R-:W-:Y:S01]  /*fd60*/  ISETP.GE.AND P0, PT, R0, R81, PT ;  /* 0x000000510000720c */ /* 0x000fe20003f06270 */
[----:B0-----:R1:W0:Y:S01]  /*fd70*/  SHFL.IDX PT, R19, R17, RZ, 0x181f ;  /* 0x00181fff11137589 */ /* 0x00122200000e0000 */
[----:B------:R-:W-:Y:S11]  /*fd80*/  @P2 BRA `(.L_x_2628) ;  /* 0x0000000000482947 */ /* 0x000ff60003800000 */
[----:B------:R-:W-:Y:S01]  /*fd90*/  ULDC UR4, c[0x0][0xac8] ;  /* 0x0002b20000047ab9 */ /* 0x000fe20000000800 */
[----:B------:R-:W-:Y:S01]  /*fda0*/  ULDC.64 UR8, c[0x0][0x208] ;  /* 0x0000820000087ab9 */ /* 0x000fe20000000a00 */
[----:B------:R-:W-:Y:S02]  /*fdb0*/  ISETP.GE.AND P5, PT, R18, UR4, PT ;  /* 0x0000000412007c0c */ /* 0x000fe4000bfa6270 */
[----:B------:R-:W-:Y:S02]  /*fdc0*/  ISETP.GE.AND P4, PT, R215, UR4, PT ;  /* 0x00000004d7007c0c */ /* 0x000fe4000bf86270 */
[----:B------:R-:W-:Y:S02]  /*fdd0*/  ISETP.GE.AND P3, PT, R214, UR4, PT ;  /* 0x00000004d6007c0c */ /* 0x000fe4000bf66270 */
[----:B------:R-:W-:-:S07]  /*fde0*/  ISETP.GE.AND P2, PT, R216, UR4, PT ;  /* 0x00000004d8007c0c */ /* 0x000fce000bf46270 */
[----:B--2---:R-:W-:-:S04]  /*fdf0*/  @!P5 LEA R2, P6, R18, R79, 0x1 ;  /* 0x0000004f1202d211 */ /* 0x004fc800078c08ff */
[----:B0-----:R-:W-:Y:S02]  /*fe00*/  @!P5 LEA.HI.X R3, R18, R19, R231, 0x1, P6 ;  /* 0x000000131203d211 */ /* 0x001fe400030f0ce7 */
        /* <DEDUP_REMOVED lines=10> */
.L_x_2628:
[----:B------:R-:W-:Y:S05]  /*feb0*/  BSYNC B1 ;  /* 0x0000000000017941 */ /* 0x000fea0003800000 */
.L_x_2627:
        /* <DEDUP_REMOVED lines=22> */
.L_x_2630:
[----:B------:R-:W-:Y:S05]  /*10020*/  BSYNC B1 ;  /* 0x0000000000017941 */ /* 0x000fea0003800000 */
.L_x_2629:
        /* <DEDUP_REMOVED lines=22> */
.L_x_2632:
[----:B------:R-:W-:Y:S05]  /*10190*/  BSYNC B1 ;  /* 0x0000000000017941 */ /* 0x000fea0003800000 */
.L_x_2631:
[----:B------:R-:W-:Y:S01]  /*101a0*/  VIADD R0, R80, 0x60 ;  /* 0x0000006050007836 */ /* 0x000fe20000000000 */
[----:B01-3--:R-:W3:Y:S04]  /*101b0*/  SHFL.IDX PT, R17, R17, 0x3, 0x181f ;  /* 0x00781f0011117f89 */ /* 0x00bee800000e0000 */
[----:B------:R-:W-:Y:S01]  /*101c0*/  ISETP.GE.AND P0, PT, R0, R81, PT ;  /* 0x000000510000720c */ /* 0x000fe20003f06270 */
[----:B----4-:R4:W0:-:S12]  /*101d0*/  SHFL.IDX PT, R11, R6, 0x3, 0x181f ;  /* 0x00781f00060b7f89 */ /* 0x01081800000e0000 */
[----:B----4-:R-:W-:Y:S05]  /*101e0*/  @P0 BRA `(.L_x_2633) ;  /* 0x0000000c00ec0947 */ /* 0x010fea0003800000 */
[----:B------:R-:W-:Y:S01]  /*101f0*/  ULDC UR4, c[0x0][0xac8] ;  /* 0x0002b20000047ab9 */ /* 0x000fe20000000800 */
[----:B------:R-:W-:Y:S01]  /*10200*/  ULDC.64 UR8, c[0x0][0x208] ;  /* 0x0000820000087ab9 */ /* 0x000fe20000000a00 */
[----:B------:R-:W-:Y:S02]  /*10210*/  ISETP.GE.AND P3, PT, R18, UR4, PT ;  /* 0x0000000412007c0c */ /* 0x000fe4000bf66270 */
[----:B------:R-:W-:Y:S02]  /*10220*/  ISETP.GE.AND P4, PT, R215, UR4, PT ;  /* 0x00000004d7007c0c */ /* 0x000fe4000bf86270 */
[----:B------:R-:W-:-:S09]  /*10230*/  ISETP.GE.AND P5, PT, R214, UR4, PT ;  /* 0x00000004d6007c0c */ /* 0x000fd2000bfa6270 */
[CC--:B0-----:R-:W-:Y:S02]  /*10240*/  @!P3 LEA R2, P0, R18.reuse, R11.reuse, 0x1 ;  /* 0x0000000b1202b211 */ /* 0x0c1fe400078008ff */
[C---:B------:R-:W-:Y:S02]  /*10250*/  @!P4 LEA R4, P1, R215.reuse, R11, 0x1 ;  /* 0x0000000bd704c211 */ /* 0x040fe400078208ff */
        /* <DEDUP_REMOVED lines=14> */
.L_x_2625:
        /* <DEDUP_REMOVED lines=37> */
.L_x_2634:
        /* <DEDUP_REMOVED lines=50> */
.L_x_2636:
[----:B------:R-:W-:Y:S05]  /*108b0*/  BSYNC B1 ;  /* 0x0000000000017941 */ /* 0x000fea0003800000 */
.L_x_2635:
[----:B0-----:R-:W0:Y:S01]  /*108c0*/  @P0 LDC R3, c[0x0][0xbf0] ;  /* 0x0002fc00ff030b82 */ /* 0x001e220000000800 */
[----:B------:R-:W-:Y:S01]  /*108d0*/  R2UR UR16, R23 ;  /* 0x00000000171072ca */ /* 0x000fe200000e0000 */
        /* <DEDUP_REMOVED lines=8> */
[----:B------:R-:W-:Y:S02]  /*10960*/  UIADD3 UR9, UR9, UR7, URZ ;  /* 0x0000000709097290 */ /* 0x000fe4000fffe03f */
[----:B------:R-:W-:Y:S01]  /*10970*/  UIMAD UR4, UR11, UR14, URZ ;  /* 0x0000000e0b0472a4 */ /* 0x000fe2000f8e023f */
[----:B------:R-:W-:Y:S01]  /*10980*/  VIADD R6, R2, UR16 ;  /* 0x0000001002067c36 */ /* 0x000fe20008000000 */
[----:B------:R-:W-:Y:S02]  /*10990*/  UIMAD.WIDE.U32 UR8, UR17, UR14, UR8 ;  /* 0x0000000e110872a5 */ /* 0x000fe4000f8e0008 */
[----:B------:R-:W-:Y:S01]  /*109a0*/  UIMAD UR4, UR17, UR15, UR4 ;  /* 0x0000000f110472a4 */ /* 0x000fe2000f8e0204 */
[----:B------:R-:W-:Y:S01]  /*109b0*/  @P0 IMAD.HI.U32 R2, R6, R11, RZ ;  /* 0x0000000b06020227 */ /* 0x000fe200078e00ff */
[----:B------:R-:W-:Y:S02]  /*109c0*/  ULDC.64 UR10, c[0x0][0xaf0] ;  /* 0x0002bc00000a7ab9 */ /* 0x000fe40000000a00 */
[----:B------:R-:W-:Y:S01]  /*109d0*/  UIADD3 UR9, UR9, UR4, URZ ;  /* 0x0000000409097290 */ /* 0x000fe2000fffe03f */
[----:B------:R-:W-:Y:S01]  /*109e0*/  IMAD.MOV.U32 R5, RZ, RZ, R6 ;  /* 0x000000ffff057224 */ /* 0x000fe200078e0006 */
[----:B------:R-:W-:Y:S01]  /*109f0*/  UIMAD UR4, UR13, UR10, URZ ;  /* 0x0000000a0d0472a4 */ /* 0x000fe2000f8e023f */
[----:B0-----:R-:W-:Y:S01]  /*10a00*/  @P0 SHF.R.U32.HI R5, RZ, R3, R2 ;  /* 0x00000003ff050219 */ /* 0x001fe20000011602 */
        /* <DEDUP_REMOVED lines=51> */
.L_x_2638:
[----:B------:R-:W-:Y:S05]  /*10d40*/  BSYNC B1 ;  /* 0x0000000000017941 */ /* 0x000fea0003800000 */
.L_x_2637:
        /* <DEDUP_REMOVED lines=22> */
.L_x_2640:
[----:B------:R-:W-:Y:S05]  /*10eb0*/  BSYNC B1 ;  /* 0x0000000000017941 */ /* 0x000fea0003800000 */
.L_x_2639:
        /* <DEDUP_REMOVED lines=22> */
.L_x_2642:
[----:B------:R-:W-:Y:S05]  /*11020*/  BSYNC B1 ;  /* 0x0000000000017941 */ /* 0x000fea0003800000 */
.L_x_2641:
        /* <DEDUP_REMOVED lines=23> */
.L_x_2633:
[----:B------:R-:W-:Y:S05]  /*111a0*/  BSYNC B0 ;  /* 0x0000000000007941 */ /* 0x000fea0003800000 */
.L_x_2624:
[----:B------:R-:W-:Y:S02]  /*111b0*/  ULDC UR4, c[0x0][0xc3c] ;  /* 0x00030f0000047ab9 */ /* 0x000fe40000000800 */
[----:B------:R-:W-:-:S13]  /*111c0*/  ISETP.GE.AND P0, PT, R7, UR4, PT ;  /* 0x0000000407007c0c */ /* 0x000fda000bf06270 */
[----:B------:R-:W-:Y:S05]  /*111d0*/  @!P0 BRA `(.L_x_2643) ;  /* 0xfffffefc00248947 */ /* 0x000fea000383ffff */
[----:B------:R-:W-:Y:S05]  /*111e0*/  EXIT ;  /* 0x000000000000794d */ /* 0x000fea0003800000 */
.L_x_2588:
[----:B------:R-:W-:-:S08]  /*111f0*/  NOP ;  /* 0x0000000000007918 */ /* 0x000fd00000000000 */
[----:B0-----:R-:W0:-:S00]  /*11200*/  USETMAXREG.DEALLOC.CTAPOOL 0x18 ;  /* 0x00000018000079c8 */ /* 0x001e0000080e0500 */
[----:B0-----:R-:W-:Y:S01]  /*11210*/  LOP3.LUT R0, R0, 0x3, RZ, 0xc0, !PT ;  /* 0x0000000300007812 */ /* 0x001fe200078ec0ff */
[----:B------:R-:W-:-:S05]  /*11220*/  IMAD.MOV.U32 R5, RZ, RZ, RZ ;  /* 0x000000ffff057224 */ /* 0x000fca00078e00ff */
[----:B------:R-:W0:Y:S02]  /*11230*/  SHFL.IDX PT, R0, R0, RZ, 0x1f ;  /* 0x00001fff00007589 */ /* 0x000e2400000e0000 */
[----:B0-----:R-:W-:-:S04]  /*11240*/  ISETP.NE.AND P0, PT, R0, RZ, PT ;  /* 0x000000ff0000720c */ /* 0x001fc80003f05270 */
        /* <DEDUP_REMOVED lines=10> */
.L_x_2644:
        /* <DEDUP_REMOVED lines=43> */
.L_x_2650:
        /* <DEDUP_REMOVED lines=13> */
.L_x_2649:
[----:B------:R-:W-:Y:S05]  /*11670*/  BSYNC B0 ;  /* 0x0000000000007941 */ /* 0x000fea0003800000 */
.L_x_2648:
        /* <DEDUP_REMOVED lines=21> */
.L_x_2646:
        /* <DEDUP_REMOVED lines=21> */
.L_x_2651:
        /* <DEDUP_REMOVED lines=57> */
.L_x_2647:
[----:B------:R-:W-:Y:S02]  /*11cb0*/  IMAD.MOV.U32 R17, RZ, RZ, RZ ;  /* 0x000000ffff117224 */ /* 0x000fe400078e00ff */
[----:B------:R-:W-:Y:S02]  /*11cc0*/  IMAD.U32 R16, RZ, RZ, UR6 ;  /* 0x00000006ff107e24 */ /* 0x000fe4000f8e00ff */
[----:B------:R-:W-:-:S07]  /*11cd0*/  IMAD.MOV.U32 R18, RZ, RZ, RZ ;  /* 0x000000ffff127224 */ /* 0x000fce00078e00ff */
.L_x_2652:
[----:B------:R-:W-:-:S13]  /*11ce0*/  ISETP.NE.AND P0, PT, R0, RZ, PT ;  /* 0x000000ff0000720c */ /* 0x000fda0003f05270 */
[----:B------:R-:W1:Y:S01]  /*11cf0*/  @!P0 S2R R3, SR_CgaCtaId ;  /* 0x0000000000038919 */ /* 0x000e620000008800 */
[----:B------:R-:W-:-:S04]  /*11d00*/  @!P0 MOV R0, 0x400 ;  /* 0x0000040000008802 */ /* 0x000fc80000000f00 */
[----:B-1----:R-:W-:-:S05]  /*11d10*/  @!P0 LEA R0, R3, R0, 0x18 ;  /* 0x0000000003008211 */ /* 0x002fca00078ec0ff */
[----:B------:R2:W-:Y:S01]  /*11d20*/  @!P0 STS.128 [R0+0x388d0], R16 ;  /* 0x0388d01000008388 */ /* 0x0005e20000000c00 */
[----:B------:R-:W-:Y:S06]  /*11d30*/  BAR.ARV 0x5, 0x180 ;  /* 0x0146000000007b1d */ /* 0x000fec0000002000 */
.L_x_2645:
[----:B0-2---:R-:W-:Y:S01]  /*11d40*/  IMAD.MOV.U32 R0, RZ, RZ, 0x1 ;  /* 0x00000001ff007424 */ /* 0x005fe200078e00ff */
        /* <DEDUP_REMOVED lines=34> */
.L_x_2766:
[----:B-1----:R-:W1:Y:S01]  /*11f70*/  LDC.64 R2, c[0x0][0xc88] ;  /* 0x00032200ff027b82 */ /* 0x002e620000000a00 */
[----:B------:R-:W-:Y:S01]  /*11f80*/  ULDC.64 UR4, c[0x0][0x208] ;  /* 0x0000820000047ab9 */ /* 0x000fe20000000a00 */
[----:B-1----:R-:W-:-:S05]  /*11f90*/  IMAD.WIDE R2, R19, 0x4, R2 ;  /* 0x0000000413027825 */ /* 0x002fca00078e0202 */
[----:B--2---:R-:W2:Y:S01]  /*11fa0*/  LDG.E R12, desc[UR4][R2.64] ;  /* 0x00000004020c7981 */ /* 0x004ea2000c1e1900 */
[----:B------:R-:W-:Y:S05]  /*11fb0*/  YIELD ;  /* 0x0000000000007946 */ /* 0x000fea0003800000 */
[----:B------:R-:W-:Y:S01]  /*11fc0*/  ULDC.64 UR4, c[0x0][0xa28] ;  /* 0x00028a0000047ab9 */ /* 0x000fe20000000a00 */
[----:B----4-:R-:W-:Y:S01]  /*11fd0*/  IMAD.MOV.U32 R0, RZ, RZ, RZ ;  /* 0x000000ffff007224 */ /* 0x010fe200078e00ff */
        /* <DEDUP_REMOVED lines=17> */
[----:B---3--:R-:W-:Y:S01]  /*120f0*/  IMAD.MOV.U32 R8, RZ, RZ, RZ ;  /* 0x000000ffff087224 */ /* 0x008fe200078e00ff */
        /* <DEDUP_REMOVED lines=34> */
.L_x_2654:
[----:B------:R-:W-:Y:S01]  /*12320*/  IMAD.MOV.U32 R2, RZ, RZ, R12 ;  /* 0x000000ffff027224 */ /* 0x000fe200078e000c */
[----:B------:R-:W-:Y:S01]  /*12330*/  ULDC.64 UR4, c[0x0][0xa20] ;  /* 0x0002880000047ab9 */ /* 0x000fe20000000a00 */
[----:B-----5:R-:W-:Y:S01]  /*12340*/  IMAD.IADD R3, R8, 0x1, R0 ;  /* 0x0000000108037824 */ /* 0x020fe200078e0200 */
[----:B------:R-:W-:Y:S02]  /*12350*/  ISETP.NE.U32.AND P1, PT, RZ, UR4, PT ;  /* 0x00000004ff007c0c */ /* 0x000fe4000bf25070 */
[----:B------:R3:W-:Y:S02]  /*12360*/  STL [R1+0x10], R2 ;  /* 0x0000100201007387 */ /* 0x0007e40000100800 */
[----:B------:R-:W-:Y:S02]  /*12370*/  ISETP.NE.AND.EX P1, PT, RZ, UR5, PT, P1 ;  /* 0x00000005ff007c0c */ /* 0x000fe4000bf25310 */
[----:B------:R3:W-:Y:S11]  /*12380*/  STL [R1+0x18], R3 ;  /* 0x0000180301007387 */ /* 0x0007f60000100800 */
[----:B---3--:R-:W-:Y:S05]  /*12390*/  @!P1 BRA `(.L_x_2655) ;  /* 0x0000000000149947 */ /* 0x008fea0003800000 */
[----:B------:R-:W-:Y:S01]  /*123a0*/  IADD3 R6, P0, R11, UR4, RZ ;  /* 0x000000040b067c10 */ /* 0x000fe2000ff1e0ff */
[----:B------:R-:W-:-:S03]  /*123b0*/  ULDC.64 UR6, c[0x0][0x208] ;  /* 0x0000820000067ab9 */ /* 0x000fc60000000a00 */
[----:B------:R-:W-:-:S05]  /*123c0*/  IADD3.X R7, R10, UR5, RZ, P0, !PT ;  /* 0x000000050a077c10 */ /* 0x000fca00087fe4ff */
[----:B------:R3:W5:Y:S01]  /*123d0*/  LDG.E R6, desc[UR6][R6.64] ;  /* 0x0000000606067981 */ /* 0x000762000c1e1900 */
[----:B------:R-:W-:Y:S05]  /*123e0*/  BRA `(.L_x_2656) ;  /* 0x0000000000147947 */ /* 0x000fea0003800000 */
.L_x_2655:
[----:B------:R-:W-:Y:S05]  /*123f0*/  @!P0 BRA `(.L_x_2656) ;  /* 0x0000000000108947 */ /* 0x000fea0003800000 */
[----:B------:R-:W-:Y:S02]  /*12400*/  ULDC.64 UR4, c[0x0][0x208] ;  /* 0x0000820000047ab9 */ /* 0x000fe40000000a00 */
[----:B------:R-:W3:Y:S04]  /*12410*/  LDG.E R6, desc[UR4][R4.64] ;  /* 0x0000000404067981 */ /* 0x000ee8000c1e1900 */
[----:B------:R-:W3:Y:S02]  /*12420*/  LDG.E R4, desc[UR4][R4.64+0x4] ;  /* 0x0000040404047981 */ /* 0x000ee4000c1e1900 */
[----:B---3--:R-:W-:-:S07]  /*12430*/  IMAD.IADD R6, R4, 0x1, -R6 ;  /* 0x0000000104067824 */ /* 0x008fce00078e0a06 */
.L_x_2656:
[----:B-----5:R-:W-:Y:S01]  /*12440*/  IMAD.IADD R6, R6, 0x1, -R0 ;  /* 0x0000000106067824 */ /* 0x020fe200078e0a00 */
[----:B------:R-:W-:Y:S01]  /*12450*/  BSSY B7, `(.L_x_2657) ;  /* 0x0000508000077945 */ /* 0x000fe20003800000 */
[----:B------:R-:W4:Y:S02]  /*12460*/  LDC R0, c[0x0][0x448] ;  /* 0x00011200ff007b82 */ /* 0x000f240000000800 */
[----:B----4-:R-:W-:Y:S01]  /*12470*/  ISETP.NE.AND P0, PT, R0, 0x1, PT ;  /* 0x000000010000780c */ /* 0x010fe20003f05270 */
[----:B------:R-:W-:-:S04]  /*12480*/  IMAD.SHL.U32 R0, R17, 0x80, RZ ;  /* 0x0000008011007824 */ /* 0x000fc800078e00ff */
[----:B------:R-:W-:-:S08]  /*12490*/  VIADD R0, R0, 0x7f ;  /* 0x0000007f00007836 */ /* 0x000fd00000000000 */
[----:B------:R-:W4:Y:S08]  /*124a0*/  @P0 LDC R2, c[0x0][0x44c] ;  /* 0x00011300ff020b82 */ /* 0x000f300000000800 */
[----:B------:R-:W0:Y:S01]  /*124b0*/  @P0 LDC R3, c[0x0][0x450] ;  /* 0x00011400ff030b82 */ /* 0x000e220000000800 */
[----:B----4-:R-:W-:-:S05]  /*124c0*/  @P0 IMAD.HI.U32 R2, R0, R2, RZ ;  /* 0x0000000200020227 */ /* 0x010fca00078e00ff */
[----:B0-----:R-:W-:Y:S01]  /*124d0*/  @P0 SHF.R.U32.HI R0, RZ, R3, R2 ;  /* 0x00000003ff000219 */ /* 0x001fe20000011602 */
[C---:B------:R-:W-:Y:S01]  /*124e0*/  VIADD R2, R6.reuse, 0x4f ;  /* 0x0000004f06027836 */ /* 0x040fe20000000000 */
[----:B------:R-:W-:-:S03]  /*124f0*/  IADD3 R6, R6, 0x50, -R9 ;  /* 0x0000005006067810 */ /* 0x000fc60007ffe809 */
[----:B------:R-:W-:-:S04]  /*12500*/  IMAD.HI R2, R2, 0x66666667, RZ ;  /* 0x6666666702027827 */ /* 0x000fc800078e02ff */
[----:B------:R-:W-:Y:S01]  /*12510*/  IMAD.IADD R0, R6, 0x1, R0 ;  /* 0x0000000106007824 */ /* 0x000fe200078e0200 */
[----:B------:R-:W-:-:S03]  /*12520*/  SHF.R.U32.HI R3, RZ, 0x1f, R2 ;  /* 0x0000001fff037819 */ /* 0x000fc60000011602 */
[----:B------:R-:W-:Y:S01]  /*12530*/  IMAD.HI R0, R0, 0x66666667, RZ ;  /* 0x6666666700007827 */ /* 0x000fe200078e02ff */
[----:B------:R-:W-:-:S04]  /*12540*/  LEA.HI.SX32 R3, R2, R3, 0x1b ;  /* 0x0000000302037211 */ /* 0x000fc800078fdaff */
[----:B------:R-:W-:-:S04]  /*12550*/  SHF.R.U32.HI R2, RZ, 0x1f, R0 ;  /* 0x0000001fff027819 */ /* 0x000fc80000011600 */
[----:B------:R-:W-:-:S04]  /*12560*/  LEA.HI.SX32 R2, R0, R2, 0x1b ;  /* 0x0000000200027211 */ /* 0x000fc800078fdaff */
[----:B------:R-:W-:-:S04]  /*12570*/  VIMNMX R4, R3, R2, PT ;  /* 0x0000000203047248 */ /* 0x000fc80003fe0100 */
[----:B------:R-:W-:Y:S01]  /*12580*/  ISETP.GT.AND P0, PT, R4, RZ, PT ;  /* 0x000000ff0400720c */ /* 0x000fe20003f04270 */
[----:B------:R0:W-:-:S12]  /*12590*/  STL [R1+0x2c], R4 ;  /* 0x00002c0401007387 */ /* 0x0001d80000100800 */
[----:B0-----:R-:W-:Y:S05]  /*125a0*/  @P0 BRA `(.L_x_2658) ;  /* 0x0000000000480947 */ /* 0x001fea0003800000 */
[----:B------:R-:W0:Y:S02]  /*125b0*/  S2R R4, SR_TID.X ;  /* 0x0000000000047919 */ /* 0x000e240000002100 */
[----:B0-----:R-:W-:-:S04]  /*125c0*/  LOP3.LUT R4, R4, 0x7f, RZ, 0xc0, !PT ;  /* 0x0000007f04047812 */ /* 0x001fc800078ec0ff */
[----:B------:R-:W-:-:S13]  /*125d0*/  ISETP.NE.AND P0, PT, R4, RZ, PT ;  /* 0x000000ff0400720c */ /* 0x000fda0003f05270 */
[----:B------:R-:W-:Y:S05]  /*125e0*/  @P0 BRA `(.L_x_2659) ;  /* 0x0000004c00b80947 */ /* 0x000fea0003800000 */
[----:B------:R-:W0:Y:S01]  /*125f0*/  S2R R3, SR_LANEID ;  /* 0x0000000000037919 */ /* 0x000e220000000000 */
[----:B------:R-:W-:Y:S01]  /*12600*/  VOTEU.ANY UR4, UPT, PT ;  /* 0x0000000000047886 */ /* 0x000fe200038e0100 */
[----:B------:R-:W-:Y:S01]  /*12610*/  ULDC.64 UR6, c[0x0][0x208] ;  /* 0x0000820000067ab9 */ /* 0x000fe20000000a00 */
[----:B------:R-:W0:Y:S08]  /*12620*/  FLO.U32 R0, UR4 ;  /* 0x0000000400007d00 */ /* 0x000e3000080e0000 */
[----:B------:R-:W4:Y:S01]  /*12630*/  POPC R5, UR4 ;  /* 0x0000000400057d09 */ /* 0x000f220008000000 */
[----:B0-----:R-:W-:-:S02]  /*12640*/  ISETP.EQ.U32.AND P0, PT, R0, R3, PT ;  /* 0x000000030000720c */ /* 0x001fc40003f02070 */
[----:B------:R-:W4:Y:S11]  /*12650*/  LDC.64 R2, c[0x0][0xc60] ;  /* 0x00031800ff027b82 */ /* 0x000f360000000a00 */
[----:B----4-:R-:W4:Y:S01]  /*12660*/  @P0 ATOMG.E.ADD.STRONG.GPU PT, R3, desc[UR6][R2.64], R5 ;  /* 0x00000005020309a8 */ /* 0x010f2200081ee1c6 */
[----:B------:R-:W0:Y:S02]  /*12670*/  S2R R4, SR_LTMASK ;  /* 0x0000000000047919 */ /* 0x000e240000003900 */
[----:B0-----:R-:W-:-:S04]  /*12680*/  LOP3.LUT R4, R4, UR4, RZ, 0xc0, !PT ;  /* 0x0000000404047c12 */ /* 0x001fc8000f8ec0ff */
[----:B---3--:R-:W0:Y:S01]  /*12690*/  POPC R7, R4 ;  /* 0x0000000400077309 */ /* 0x008e220000000000 */
[----:B----4-:R-:W0:Y:S02]  /*126a0*/  SHFL.IDX PT, R0, R3, R0, 0x1f ;  /* 0x00001f0003007589 */ /* 0x010e2400000e0000 */
[----:B0-----:R-:W-:Y:S01]  /*126b0*/  IADD3 R16, R0, UR38, R7 ;  /* 0x0000002600107c10 */ /* 0x001fe2000fffe007 */
[----:B------:R-:W-:Y:S06]  /*126c0*/  BRA `(.L_x_2659) ;  /* 0x0000004c00807947 */ /* 0x000fec0003800000 */
.L_x_2658:
[----:B------:R-:W4:Y:S01]  /*126d0*/  LDL R0, [R1+0x4] ;  /* 0x0000040001007983 */ /* 0x000f220000100800 */
[----:B------:R-:W-:Y:S01]  /*126e0*/  BSSY B6, `(.L_x_2660) ;  /* 0x0000014000067945 */ /* 0x000fe20003800000 */
[----:B----4-:R-:W-:-:S05]  /*126f0*/  VIADD R0, R0, 0x24400 ;  /* 0x0002440000007836 */ /* 0x010fca0000000000 */
        /* <DEDUP_REMOVED lines=10> */
[----:B---3--:R-:W-:-:S02]  /*127a0*/  IMAD.U32 R7, RZ, RZ, UR9 ;  /* 0x00000009ff077e24 */ /* 0x008fc4000f8e00ff */
[----:B------:R-:W-:Y:S02]  /*127b0*/  IMAD.U32 R10, RZ, RZ, UR4 ;  /* 0x00000004ff0a7e24 */ /* 0x000fe4000f8e00ff */
[----:B------:R-:W-:Y:S02]  /*127c0*/  IMAD.U32 R11, RZ, RZ, UR5 ;  /* 0x00000005ff0b7e24 */ /* 0x000fe4000f8e00ff */
[----:B------:R-:W-:Y:S02]  /*127d0*/  IMAD.MOV.U32 R8, RZ, RZ, 0x70 ;  /* 0x00000070ff087424 */ /* 0x000fe400078e00ff */
[----:B------:R-:W-:Y:S02]  /*127e0*/  IMAD.MOV.U32 R12, RZ, RZ, 0x1 ;  /* 0x00000001ff0c7424 */ /* 0x000fe400078e00ff */
[----:B------:R-:W-:-:S07]  /*127f0*/  IMAD.MOV.U32 R13, RZ, RZ, RZ ;  /* 0x000000ffff0d7224 */ /* 0x000fce00078e00ff */
[----:B------:R-:W-:-:S07]  /*12800*/  LEPC R20, `(.L_x_2661) ;  /* 0x000000001014794e */ /* 0x000fce0000000000 */
[----:B012---:R-:W-:Y:S05]  /*12810*/  CALL.ABS.NOINC R2 ;  /* 0x0000000002007343 */ /* 0x007fea0003c00000 */
.L_x_2661:
[----:B------:R-:W-:Y:S05]  /*12820*/  BSYNC B6 ;  /* 0x0000000000067941 */ /* 0x000fea0003800000 */
.L_x_2660:
        /* <DEDUP_REMOVED lines=13> */
[----:B---3--:R-:W-:-:S02]  /*12900*/  IMAD.U32 R7, RZ, RZ, UR9 ;  /* 0x00000009ff077e24 */ /* 0x008fc4000f8e00ff */
[----:B------:R-:W-:Y:S02]  /*12910*/  IMAD.U32 R10, RZ, RZ, UR4 ;  /* 0x00000004ff0a7e24 */ /* 0x000fe4000f8e00ff */
[----:B------:R-:W-:Y:S02]  /*12920*/  IMAD.U32 R11, RZ, RZ, UR5 ;  /* 0x00000005ff0b7e24 */ /* 0x000fe4000f8e00ff */
[----:B------:R-:W-:Y:S02]  /*12930*/  IMAD.MOV.U32 R8, RZ, RZ, 0x70 ;  /* 0x00000070ff087424 */ /* 0x000fe400078e00ff */
[----:B------:R-:W-:Y:S02]  /*12940*/  IMAD.MOV.U32 R12, RZ, RZ, 0x1 ;  /* 0x00000001ff0c7424 */ /* 0x000fe400078e00ff */
[----:B0-----:R-:W-:-:S07]  /*12950*/  IMAD.MOV.U32 R13, RZ, RZ, RZ ;  /* 0x000000ffff0d7224 */ /* 0x001fce00078e00ff */
[----:B------:R-:W-:-:S07]  /*12960*/  LEPC R20, `(.L_x_2664) ;  /* 0x000000001014794e */ /* 0x000fce0000000000 */
[----:B-12-4-:R-:W-:Y:S05]  /*12970*/  CALL.ABS.NOINC R2 ;  /* 0x0000000002007343 */ /* 0x016fea0003c00000 */
.L_x_2664:
        /* <DEDUP_REMOVED lines=16> */
.L_x_2663:
[----:B------:R-:W-:Y:S05]  /*12a80*/  BSYNC B6 ;  /* 0x0000000000067941 */ /* 0x000fea0003800000 */
.L_x_2662:
[----:B------:R-:W4:Y:S01]  /*12a90*/  LDL.LU R2, [R1] ;  /* 0x0000000001027983 */ /* 0x000f220000300800 */
[----:B------:R-:W-:-:S03]  /*12aa0*/  ULDC.64 UR4, c[0x0][0x9f8] ;  /* 0x00027e0000047ab9 */ /* 0x000fc60000000a00 */
[----:B------:R-:W5:Y:S04]  /*12ab0*/  LDL.LU R4, [R1+0xc] ;  /* 0x00000c0001047983 */ /* 0x000f680000300800 */
[----:B---3--:R-:W3:Y:S01]  /*12ac0*/  LDL R7, [R1+0x10] ;  /* 0x0000100001077983 */ /* 0x008ee20000100800 */
[----:B------:R-:W-:Y:S01]  /*12ad0*/  ISETP.NE.U32.AND P0, PT, RZ, UR4, PT ;  /* 0x00000004ff007c0c */ /* 0x000fe2000bf05070 */
[----:B------:R-:W-:Y:S02]  /*12ae0*/  ULDC.64 UR6, c[0x0][0x208] ;  /* 0x0000820000067ab9 */ /* 0x000fe40000000a00 */
[----:B------:R-:W2:Y:S01]  /*12af0*/  LDL R0, [R1+0x2c] ;  /* 0x00002c0001007983 */ /* 0x000ea20000100800 */
[----:B------:R-:W-:-:S13]  /*12b00*/  ISETP.NE.AND.EX P0, PT, RZ, UR5, PT, P0 ;  /* 0x00000005ff007c0c */ /* 0x000fda000bf05300 */
[----:B----4-:R-:W-:-:S04]  /*12b10*/  @P0 IADD3 R2, P1, R2, UR4, RZ ;  /* 0x0000000402020c10 */ /* 0x010fc8000ff3e0ff */
[----:B-----5:R-:W-:Y:S01]  /*12b20*/  @P0 IADD3.X R3, R4, UR5, RZ, P1, !PT ;  /* 0x0000000504030c10 */ /* 0x020fe20008ffe4ff */
[----:B------:R-:W-:-:S04]  /*12b30*/  ULDC.64 UR4, c[0x0][0xa08] ;  /* 0x0002820000047ab9 */ /* 0x000fc80000000a00 */
[----:B---3--:R0:W3:Y:S02]  /*12b40*/  @P0 LDG.E R7, desc[UR6][R2.64] ;  /* 0x0000000602070981 */ /* 0x0080e4000c1e1900 */
[----:B0-----:R-:W0:Y:S01]  /*12b50*/  LDC.64 R2, c[0x0][0x418] ;  /* 0x00010600ff027b82 */ /* 0x001e220000000a00 */
[----:B--2---:R-:W-:Y:S01]  /*12b60*/  VIADD R4, R0, 0xffffffff ;  /* 0xffffffff00047836 */ /* 0x004fe20000000000 */
[----:B---3--:R-:W-:Y:S01]  /*12b70*/  SHF.R.S32.HI R8, RZ, 0x1f, R7 ;  /* 0x0000001fff087819 */ /* 0x008fe20000011407 */
[----:B------:R2:W-:Y:S04]  /*12b80*/  @P0 STL [R1+0x10], R7 ;  /* 0x0000100701000387 */ /* 0x0005e80000100800 */
        /* <DEDUP_REMOVED lines=10> */
.L_x_2782:
[----:B------:R-:W-:Y:S01]  /*12c30*/  PLOP3.LUT P1, PT, PT, PT, PT, 0x8, 0x0 ;  /* 0x000000000000781c */ /* 0x000fe20003f2e170 */
[----:B------:R3:W-:Y:S01]  /*12c40*/  STL [R1], R0 ;  /* 0x0000000001007387 */ /* 0x0007e20000100800 */
[----:B--2---:R-:W-:-:S03]  /*12c50*/  ISETP.NE.AND P0, PT, R14, RZ, PT ;  /* 0x000000ff0e00720c */ /* 0x004fc60003f05270 */
[----:B------:R2:W-:Y:S01]  /*12c60*/  STL [R1+0xc], R4 ;  /* 0x00000c0401007387 */ /* 0x0005e20000100800 */
[----:B---3--:R-:W-:-:S05]  /*12c70*/  P2R R0, PR, RZ, 0x2 ;  /* 0x00000002ff007803 */ /* 0x008fca0000000000 */
[----:B------:R2:W-:Y:S04]  /*12c80*/  STL [R1+0x20], R0 ;  /* 0x0000200001007387 */ /* 0x0005e80000100800 */
[----:B------:R-:W-:Y:S05]  /*12c90*/  @P0 BRA `(.L_x_2666) ;  /* 0x00000004005c0947 */ /* 0x000fea0003800000 */
[----:B------:R-:W-:-:S03]  /*12ca0*/  UMOV UR4, 0xffffffff ;  /* 0xffffffff00047882 */ /* 0x000fc60000000000 */
[----:B------:R-:W-:Y:S05]  /*12cb0*/  BRA.DIV UR4, `(.L_x_2667) ;  /* 0x0000005e040c7947 */ /* 0x000fea000b800000 */
[----:B------:R-:W-:-:S13]  /*12cc0*/  ELECT P6, URZ, PT ;  /* 0x00000000003f782f */ /* 0x000fda00038c0000 */
.L_x_2785:
[----:B------:R-:W-:Y:S05]  /*12cd0*/  @!P6 BRA `(.L_x_2666) ;  /* 0x00000004004ce947 */ /* 0x000fea0003800000 */
[----:B------:R-:W-:-:S04]  /*12ce0*/  ISETP.NE.U32.AND P0, PT, R2, RZ, PT ;  /* 0x000000ff0200720c */ /* 0x000fc80003f05070 */
[----:B------:R-:W-:-:S13]  /*12cf0*/  ISETP.NE.AND.EX P0, PT, R3, RZ, PT, P0 ;  /* 0x000000ff0300720c */ /* 0x000fda0003f05300 */
[----:B------:R-:W-:Y:S05]  /*12d00*/  @!P0 BRA `(.L_x_2668) ;  /* 0x0000000000588947 */ /* 0x000fea0003800000 */
[----:B------:R-:W3:Y:S01]  /*12d10*/  LDC R6, c[0x0][0x43c] ;  /* 0x00010f00ff067b82 */ /* 0x000ee20000000800 */
[----:B-1----:R-:W-:Y:S01]  /*12d20*/  IMAD.MOV.U32 R9, RZ, RZ, R4 ;  /* 0x000000ffff097224 */ /* 0x002fe200078e0004 */
[----:B------:R-:W-:Y:S01]  /*12d30*/  ULDC.64 UR4, c[0x0][0x428] ;  /* 0x00010a0000047ab9 */ /* 0x000fe20000000a00 */
[----:B------:R-:W-:Y:S02]  /*12d40*/  ULDC.64 UR6, c[0x0][0x208] ;  /* 0x0000820000067ab9 */ /* 0x000fe40000000a00 */
[----:B--2---:R-:W-:Y:S01]  /*12d50*/  IMAD.MOV.U32 R0, RZ, RZ, R9 ;  /* 0x000000ffff007224 */ /* 0x004fe200078e0009 */
[----:B---3--:R-:W-:-:S13]  /*12d60*/  ISETP.NE.AND P0, PT, R6, 0x1, PT ;  /* 0x000000010600780c */ /* 0x008fda0003f05270 */
[----:B0-----:R-:W0:Y:S02]  /*12d70*/  @P0 LDC.64 R4, c[0x0][0x440] ;  /* 0x00011000ff040b82 */ /* 0x001e240000000a00 */
[----:B0-----:R-:W-:-:S05]  /*12d80*/  @P0 IMAD.HI.U32 R4, R9, R4, RZ ;  /* 0x0000000409040227 */ /* 0x001fca00078e00ff */
        /* <DEDUP_REMOVED lines=12> */
[----:B------:R-:W2:Y:S04]  /*12e50*/  LDG.E R0, desc[UR6][R2.64] ;  /* 0x0000000602007981 */ /* 0x000ea8000c1e1900 */
[----:B--2---:R3:W-:Y:S02]  /*12e60*/  STL [R1], R0 ;  /* 0x0000000001007387 */ /* 0x0047e40000100800 */
.L_x_2668:
[----:B------:R-:W4:Y:S04]  /*12e70*/  LDL R7, [R1+0x4] ;  /* 0x0000040001077983 */ /* 0x000f280000100800 */
[----:B--23--:R-:W4:Y:S04]  /*12e80*/  LDL R0, [R1+0x8] ;  /* 0x0000080001007983 */ /* 0x00cf280000100800 */
[----:B------:R-:W2:Y:S01]  /*12e90*/  LDL R2, [R1+0x14] ;  /* 0x0000140001027983 */ /* 0x000ea20000100800 */
[----:B----4-:R-:W-:Y:S01]  /*12ea0*/  IMAD R0, R0, 0x8, R7 ;  /* 0x0000000800007824 */ /* 0x010fe200078e0207 */
[----:B--2---:R-:W-:-:S04]  /*12eb0*/  SHF.L.U32 R2, R2, 0x1f, RZ ;  /* 0x0000001f02027819 */ /* 0x004fc800000006ff */
[----:B------:R-:W2:Y:S02]  /*12ec0*/  SYNCS.PHASECHK.TRANS64.TRYWAIT P0, [R0+URZ+0x38840], R2 ;  /* 0x03884002000075a7 */ /* 0x000ea4000800017f */
[----:B--2---:R-:W-:Y:S05]  /*12ed0*/  @!P0 BRA `(.L_x_2669) ;  /* 0x0000005800a48947 */ /* 0x004fea0003800000 */
.L_x_2786:
        /* <DEDUP_REMOVED lines=11> */
.L_x_2670:
[----:B------:R-:W3:Y:S04]  /*12f90*/  LDL R6, [R1+0x4] ;  /* 0x0000040001067983 */ /* 0x000ee80000100800 */
[----:B0-----:R-:W3:Y:S04]  /*12fa0*/  LDL R5, [R1+0x8] ;  /* 0x0000080001057983 */ /* 0x001ee80000100800 */
[----:B------:R-:W4:Y:S04]  /*12fb0*/  LDL R4, [R1+0xc] ;  /* 0x00000c0001047983 */ /* 0x000f280000100800 */
[----:B------:R-:W5:Y:S04]  /*12fc0*/  LDL R3, [R1+0x18] ;  /* 0x0000180001037983 */ /* 0x000f680000100800 */
[----:B--2---:R-:W2:Y:S01]  /*12fd0*/  LDL R2, [R1] ;  /* 0x0000000001027983 */ /* 0x004ea20000100800 */
        /* <DEDUP_REMOVED lines=9> */
[----:B---3--:R-:W-:Y:S01]  /*13070*/  IMAD R0, R5, 0xa000, R6 ;  /* 0x0000a00005007824 */ /* 0x008fe200078e0206 */
[----:B----4-:R-:W-:-:S04]  /*13080*/  R2UR UR11, R4 ;  /* 0x00000000040b72ca */ /* 0x010fc800000e0000 */
[----:B------:R-:W-:Y:S02]  /*13090*/  R2UR UR14, R0 ;  /* 0x00000000000e72ca */ /* 0x000fe400000e0000 */
[----:B-----5:R-:W-:Y:S02]  /*130a0*/  R2UR UR5, R3 ;  /* 0x00000000030572ca */ /* 0x020fe400000e0000 */
[----:B------:R-:W-:Y:S02]  /*130b0*/  P2R R0, PR, RZ, 0x1 ;  /* 0x00000001ff007803 */ /* 0x000fe40000000000 */
[----:B--2---:R-:W-:-:S03]  /*130c0*/  R2UR UR13, R2 ;  /* 0x00000000020d72ca */ /* 0x004fc600000e0000 */
        /* <DEDUP_REMOVED lines=9> */
[----:B0-----:R-:W-:Y:S01]  /*13160*/  UMOV UR8, UR15 ;  /* 0x0000000f00087c82 */ /* 0x001fe20008000000 */
[----:B------:R-:W-:Y:S02]  /*13170*/  UMOV UR10, UR16 ;  /* 0x00000010000a7c82 */ /* 0x000fe40008000000 */
[----:B------:R0:W-:Y:S02]  /*13180*/  UTMALDG.4D [UR8], [UR4], desc[UR6] ;  /* 0x00000608040075b4 */ /* 0x0001e40008019000 */
[----:B0-----:R-:W-:Y:S01]  /*13190*/  UMOV UR8, UR17 ;  /* 0x0000001100087c82 */ /* 0x001fe20008000000 */
[----:B------:R-:W-:Y:S01]  /*131a0*/  UMOV UR10, UR14 ;  /* 0x0000000e000a7c82 */ /* 0x000fe20008000000 */
[----:B------:R-:W-:Y:S01]  /*131b0*/  UMOV UR14, 0xc0 ;  /* 0x000000c0000e7882 */ /* 0x000fe20000000000 */
[----:B------:R0:W-:Y:S02]  /*131c0*/  UTMALDG.4D [UR8], [UR4], desc[UR6] ;  /* 0x00000608040075b4 */ /* 0x0001e40008019000 */
[----:B0-----:R-:W-:Y:S01]  /*131d0*/  UMOV UR8, UR18 ;  /* 0x0000001200087c82 */ /* 0x001fe20008000000 */
[----:B------:R-:W-:-:S02]  /*131e0*/  UMOV UR10, UR14 ;  /* 0x0000000e000a7c82 */ /* 0x000fc40008000000 */
[----:B------:R3:W-:Y:S02]  /*131f0*/  UTMALDG.4D [UR8], [UR4], desc[UR6] ;  /* 0x00000608040075b4 */ /* 0x0007e40008019000 */
[----:B---3--:R-:W-:Y:S01]  /*13200*/  NOP ;  /* 0x0000000000007918 */ /* 0x008fe20000000000 */
.L_x_2666:
[----:B------:R-:W3:Y:S04]  /*13210*/  LDL R2, [R1+0x4] ;  /* 0x0000040001027983 */ /* 0x000ee80000100800 */
[----:B------:R-:W4:Y:S04]  /*13220*/  LDL.LU R3, [R1+0x30] ;  /* 0x0000300001037983 */ /* 0x000f280000300800 */
[----:B0-----:R-:W5:Y:S04]  /*13230*/  LDL.LU R5, [R1+0x28] ;  /* 0x0000280001057983 */ /* 0x001f680000300800 */
        /* <DEDUP_REMOVED lines=8> */
[----:B---3--:R-:W-:Y:S01]  /*132c0*/  VIADD R2, R2, 0x14400 ;  /* 0x0001440002027836 */ /* 0x008fe20000000000 */
[----:B----4-:R-:W-:-:S04]  /*132d0*/  SHF.R.S32.HI R0, RZ, 0x1f, R3 ;  /* 0x0000001fff007819 */ /* 0x010fc80000011403 */
        /* <DEDUP_REMOVED lines=30> */
.L_x_2672:
[----:B------:R-:W-:Y:S05]  /*134c0*/  BSYNC B6 ;  /* 0x0000000000067941 */ /* 0x000fea0003800000 */
.L_x_2671:
[----:B--2---:R-:W2:Y:S01]  /*134d0*/  LDL.LU R5, [R1+0x30] ;  /* 0x0000300001057983 */ /* 0x004ea20000300800 */
[----:B------:R-:W-:Y:S01]  /*134e0*/  ULDC.64 UR4, c[0x0][0x2d8] ;  /* 0x0000b60000047ab9 */ /* 0x000fe20000000a00 */
[----:B------:R-:W0:Y:S01]  /*134f0*/  LDC R7, c[0x0][0x448] ;  /* 0x00011200ff077b82 */ /* 0x000e220000000800 */
[----:B------:R-:W-:Y:S01]  /*13500*/  ULDC.64 UR6, c[0x0][0x280] ;  /* 0x0000a00000067ab9 */ /* 0x000fe20000000a00 */
[----:B------:R-:W2:Y:S04]  /*13510*/  LDL.LU.64 R2, [R1+0x40] ;  /* 0x0000400001027983 */ /* 0x000ea80000300a00 */
[----:B------:R-:W3:Y:S04]  /*13520*/  LDL.LU R0, [R1+0x38] ;  /* 0x0000380001007983 */ /* 0x000ee80000300800 */
        /* <DEDUP_REMOVED lines=9> */
[C---:B------:R-:W-:Y:S02]  /*135c0*/  LOP3.LUT R11, R8.reuse, 0x80, RZ, 0xfc, !PT ;  /* 0x00000080080b7812 */ /* 0x040fe400078efcff */
[----:B------:R-:W-:Y:S02]  /*135d0*/  LOP3.LUT R8, R8, 0xc0, RZ, 0xfc, !PT ;  /* 0x000000c008087812 */ /* 0x000fe400078efcff */
[----:B------:R-:W-:Y:S01]  /*135e0*/  LOP3.LUT R9, R9, 0x38, RZ, 0xc0, !PT ;  /* 0x0000003809097812 */ /* 0x000fe200078ec0ff */
[----:B--2---:R-:W-:Y:S02]  /*135f0*/  IMAD.MOV.U32 R3, RZ, RZ, R5 ;  /* 0x000000ffff037224 */ /* 0x004fe400078e0005 */
[----:B------:R-:W0:Y:S01]  /*13600*/  S2R R5, SR_TID.X ;  /* 0x0000000000057919 */ /* 0x000e220000002100 */
[----:B---3--:R-:W-:-:S02]  /*13610*/  IMAD R0, R0, UR4, RZ ;  /* 0x0000000400007c24 */ /* 0x008fc4000f8e02ff */
[----:B------:R-:W-:-:S04]  /*13620*/  IMAD.WIDE.U32 R2, R18, UR4, R2 ;  /* 0x0000000412027c25 */ /* 0x000fc8000f8e0002 */
[----:B------:R-:W-:Y:S01]  /*13630*/  IMAD R0, R18, UR5, R0 ;  /* 0x0000000512007c24 */ /* 0x000fe2000f8e0200 */
[----:B------:R-:W-:-:S03]  /*13640*/  ULDC.64 UR4, c[0x0][0x2e0] ;  /* 0x0000b80000047ab9 */ /* 0x000fc60000000a00 */
[----:B------:R-:W-:Y:S02]  /*13650*/  IMAD.IADD R3, R3, 0x1, R0 ;  /* 0x0000000103037824 */ /* 0x000fe400078e0200 */
[----:B----4-:R-:W-:Y:S02]  /*13660*/  IMAD R0, R6, UR4, RZ ;  /* 0x0000000406007c24 */ /* 0x010fe4000f8e02ff */
[C---:B------:R-:W-:Y:S01]  /*13670*/  IMAD.WIDE.U32 R2, R4.reuse, UR4, R2 ;  /* 0x0000000404027c25 */ /* 0x040fe2000f8e0002 */
[----:B------:R-:W1:Y:S03]  /*13680*/  @P0 LDC R6, c[0x0][0x450] ;  /* 0x00011400ff060b82 */ /* 0x000e660000000800 */
[----:B------:R-:W-:Y:S01]  /*13690*/  IMAD R0, R4, UR5, R0 ;  /* 0x0000000504007c24 */ /* 0x000fe2000f8e0200 */
[----:B------:R-:W-:Y:S01]  /*136a0*/  ULDC.64 UR4, c[0x0][0x2d0] ;  /* 0x0000b40000047ab9 */ /* 0x000fe20000000a00 */
[----:B------:R-:W2:Y:S02]  /*136b0*/  S2R R4, SR_TID.X ;  /* 0x0000000000047919 */ /* 0x000ea40000002100 */
[----:B------:R-:W-:Y:S01]  /*136c0*/  IMAD.IADD R3, R3, 0x1, R0 ;  /* 0x0000000103037824 */ /* 0x000fe200078e0200 */
[----:B0-----:R-:W-:-:S04]  /*136d0*/  LOP3.LUT R5, R5, 0x7f, RZ, 0xc0, !PT ;  /* 0x0000007f05057812 */ /* 0x001fc800078ec0ff */
[----:B------:R-:W-:Y:S01]  /*136e0*/  SHF.R.U32.HI R5, RZ, 0x3, R5 ;  /* 0x00000003ff057819 */ /* 0x000fe20000011605 */
[----:B--2---:R-:W-:-:S05]  /*136f0*/  IMAD.SHL.U32 R4, R4, 0x10, RZ ;  /* 0x0000001004047824 */ /* 0x004fca00078e00ff */
[----:B------:R-:W-:Y:S02]  /*13700*/  LOP3.LUT R4, R5, 0x70, R4, 0xf8, !PT ;  /* 0x0000007005047812 */ /* 0x000fe400078ef804 */
[----:B------:R-:W0:Y:S03]  /*13710*/  @P0 LDC R5, c[0x0][0x44c] ;  /* 0x00011300ff050b82 */ /* 0x000e260000000800 */
[----:B------:R-:W-:-:S04]  /*13720*/  IMAD R0, R17, 0x80, R4 ;  /* 0x0000008011007824 */ /* 0x000fc800078e0204 */
        /* <DEDUP_REMOVED lines=11> */
[----:B------:R-:W-:-:S05]  /*137e0*/  SHF.R.S32.HI R4, RZ, 0x1f, R0 ;  /* 0x0000001fff047819 */ /* 0x000fca0000011400 */
[----:B------:R-:W-:Y:S02]  /*137f0*/  IMAD R6, R4, UR4, RZ ;  /* 0x0000000404067c24 */ /* 0x000fe4000f8e02ff */
[----:B------:R-:W-:Y:S01]  /*13800*/  IMAD.WIDE.U32 R4, R0, UR4, R2 ;  /* 0x0000000400047c25 */ /* 0x000fe2000f8e0002 */
[----:B------:R-:W-:Y:S02]  /*13810*/  ULDC UR4, c[0x0][0x2b8] ;  /* 0x0000ae0000047ab9 */ /* 0x000fe40000000800 */
[----:B------:R-:W-:Y:S01]  /*13820*/  ISETP.GE.AND P3, PT, R8, UR4, PT ;  /* 0x0000000408007c0c */ /* 0x000fe2000bf66270 */
[----:B------:R-:W-:Y:S01]  /*13830*/  IMAD R0, R0, UR5, R6 ;  /* 0x0000000500007c24 */ /* 0x000fe2000f8e0206 */
[----:B------:R0:W5:Y:S01]  /*13840*/  LDL R8, [R1+0x24] ;  /* 0x0000240001087983 */ /* 0x0001620000100800 */
[----:B------:R-:W-:Y:S02]  /*13850*/  LEA R3, P4, R4, UR6, 0x1 ;  /* 0x0000000604037c11 */ /* 0x000fe4000f8808ff */
[----:B------:R-:W-:Y:S01]  /*13860*/  IMAD.IADD R0, R5, 0x1, R0 ;  /* 0x0000000105007824 */ /* 0x000fe200078e0200 */
[----:B------:R-:W-:-:S02]  /*13870*/  ISETP.GE.AND P0, PT, R9, UR4, PT ;  /* 0x0000000409007c0c */ /* 0x000fc4000bf06270 */
[----:B------:R-:W-:Y:S02]  /*13880*/  ISETP.GE.AND P1, PT, R12, UR4, PT ;  /* 0x000000040c007c0c */ /* 0x000fe4000bf26270 */
[----:B------:R-:W-:Y:S01]  /*13890*/  ISETP.GE.AND P2, PT, R11, UR4, PT ;  /* 0x000000040b007c0c */ /* 0x000fe2000bf46270 */
[----:B------:R-:W-:Y:S01]  /*138a0*/  UMOV UR4, 0xffffffff ;  /* 0xffffffff00047882 */ /* 0x000fe20000000000 */
[----:B------:R-:W-:Y:S02]  /*138b0*/  LOP3.LUT R10, R10, 0x7f, RZ, 0xc0, !PT ;  /* 0x0000007f0a0a7812 */ /* 0x000fe400078ec0ff */
[----:B------:R-:W-:Y:S02]  /*138c0*/  LEA.HI.X R0, R4, UR7, R0, 0x1, P4 ;  /* 0x0000000704007c11 */ /* 0x000fe4000a0f0c00 */
[----:B------:R-:W-:Y:S01]  /*138d0*/  SHF.R.U32.HI R10, RZ, 0x3, R10 ;  /* 0x00000003ff0a7819 */ /* 0x000fe2000001160a */
[----:B0-----:R-:W-:Y:S06]  /*138e0*/  BRA.DIV UR4, `(.L_x_2673) ;  /* 0x0000005204347947 */ /* 0x001fec000b800000 */
[----:B------:R-:W2:Y:S01]  /*138f0*/  LDL.LU R4, [R1+0x34] ;  /* 0x0000340001047983 */ /* 0x000ea20000300800 */
[----:B------:R-:W-:Y:S01]  /*13900*/  IMAD R17, R17, 0x80, R10 ;  /* 0x0000008011117824 */ /* 0x000fe200078e020a */
[----:B------:R-:W-:Y:S02]  /*13910*/  ULDC.64 UR4, c[0x0][0x208] ;  /* 0x0000820000047ab9 */ /* 0x000fe40000000a00 */
[----:B------:R-:W0:Y:S04]  /*13920*/  SHFL.IDX PT, R5, R3, RZ, 0x181f ;  /* 0x00181fff03057589 */ /* 0x000e2800000e0000 */
[----:B------:R-:W-:Y:S01]  /*13930*/  SHFL.IDX PT, R6, R0, 0x6, 0x181f ;  /* 0x00d81f0000067f89 */ /* 0x000fe200000e0000 */
[----:B--2---:R-:W-:-:S03]  /*13940*/  IMAD R2, R4, R7, RZ ;  /* 0x0000000704027224 */ /* 0x004fc600078e02ff */
[----:B------:R-:W1:Y:S02]  /*13950*/  SHFL.IDX PT, R4, R0, RZ, 0x181f ;  /* 0x00181fff00047589 */ /* 0x000e6400000e0000 */
        /* <DEDUP_REMOVED lines=75> */
[----:B0-----:R-:W0:Y:S01]  /*13e10*/  SHFL.IDX PT, R5, R3, 0x6, 0x181f ;  /* 0x00d81f0003057f89 */ /* 0x001e2200000e0000 */
[----:B------:R-:W-:-:S03]  /*13e20*/  VIADD R4, R17, 0x60 ;  /* 0x0000006011047836 */ /* 0x000fc60000000000 */
[----:B------:R-:W1:Y:S02]  /*13e30*/  SHFL.IDX PT, R3, R3, 0x7, 0x181f ;  /* 0x00f81f0003037f89 */ /* 0x000e6400000e0000 */
[----:B------:R-:W-:-:S13]  /*13e40*/  ISETP.GE.AND P5, PT, R4, R2, PT ;  /* 0x000000020400720c */ /* 0x000fda0003fa6270 */
[----:B0-----:R-:W-:-:S05]  /*13e50*/  @!P5 LEA R5, P4, R9, R5, 0x1 ;  /* 0x000000050905d211 */ /* 0x001fca00078808ff */
[----:B------:R-:W-:Y:S02]  /*13e60*/  @!P5 IMAD.X R4, RZ, RZ, R6, P4 ;  /* 0x000000ffff04d224 */ /* 0x000fe400020e0606 */
[----:B------:R0:W2:Y:S03]  /*13e70*/  SHFL.IDX PT, R6, R0, 0x7, 0x181f ;  /* 0x00f81f0000067f89 */ /* 0x0000a600000e0000 */
[----:B------:R-:W-:-:S04]  /*13e80*/  @!P5 LOP3.LUT R5, R5, R4, RZ, 0x3c, !PT ;  /* 0x000000040505d212 */ /* 0x000fc800078e3cff */
[----:B------:R-:W-:-:S04]  /*13e90*/  @!P5 LOP3.LUT R4, R5, R4, RZ, 0x3c, !PT ;  /* 0x000000040504d212 */ /* 0x000fc800078e3cff */
[----:B------:R-:W-:-:S05]  /*13ea0*/  @!P5 LOP3.LUT R5, R5, R4, RZ, 0x3c, !PT ;  /* 0x000000040505d212 */ /* 0x000fca00078e3cff */
[----:B------:R0:W-:Y:S04]  /*13eb0*/  @!P5 LDGSTS.E.BYPASS.LTC128B.128 [R8+0x17400], desc[UR4][R4.64], !P0 ;  /* 0x174000000408dfae */ /* 0x0001e8000c101d44 */
[----:B------:R0:W-:Y:S04]  /*13ec0*/  @!P5 LDGSTS.E.BYPASS.LTC128B.128 [R8+0x1b400], desc[UR4][R4.64+0x80], !P1 ;  /* 0x1b4000800408dfae */ /* 0x0001e8000c901d44 */
[----:B------:R0:W-:Y:S04]  /*13ed0*/  @!P5 LDGSTS.E.BYPASS.LTC128B.128 [R8+0x1f400], desc[UR4][R4.64+0x100], !P2 ;  /* 0x1f4001000408dfae */ /* 0x0001e8000d101d44 */
[----:B-12---:R0:W-:Y:S02]  /*13ee0*/  @!P5 LDGSTS.E.BYPASS.LTC128B.128 [R8+0x23400], desc[UR4][R4.64+0x180], !P3 ;  /* 0x234001800408dfae */ /* 0x0061e4000d901d44 */
.L_x_2803:
[----:B------:R-:W-:Y:S01]  /*13ef0*/  VIADD R17, R17, 0x70 ;  /* 0x0000007011117836 */ /* 0x000fe20000000000 */
[----:B------:R-:W-:Y:S04]  /*13f00*/  BSSY B0, `(.L_x_2674) ;  /* 0x000000d000007945 */ /* 0x000fe80003800000 */
[----:B------:R-:W-:-:S13]  /*13f10*/  ISETP.GE.AND P4, PT, R17, R2, PT ;  /* 0x000000021100720c */ /* 0x000fda0003f86270 */
[----:B------:R-:W-:Y:S05]  /*13f20*/  @P4 BRA `(.L_x_2675) ;  /* 0x0000000000284947 */ /* 0x000fea0003800000 */
[----:B------:R-:W-:Y:S01]  /*13f30*/  LEA R2, P4, R9, R3, 0x1 ;  /* 0x0000000309027211 */ /* 0x000fe200078808ff */
        /* <DEDUP_REMOVED lines=9> */
.L_x_2675:
[----:B------:R-:W-:Y:S05]  /*13fd0*/  BSYNC B0 ;  /* 0x0000000000007941 */ /* 0x000fea0003800000 */
.L_x_2674:
[----:B01----:R-:W2:Y:S01]  /*13fe0*/  LDL R8, [R1+0x4] ;  /* 0x0000040001087983 */ /* 0x003ea20000100800 */
[----:B------:R-:W-:Y:S01]  /*13ff0*/  PLOP3.LUT P0, PT, PT, PT, PT, 0x80, 0x0 ;  /* 0x000000000000781c */ /* 0x000fe20003f0f070 */
[----:B------:R-:W-:Y:S01]  /*14000*/  NOP ;  /* 0x0000000000007918 */ /* 0x000fe20000000000 */
[----:B--2---:R-:W-:-:S11]  /*14010*/  VIADD R6, R8, 0x38800 ;  /* 0x0003880008067836 */ /* 0x004fd60000000000 */
.L_x_2676:
        /* <DEDUP_REMOVED lines=19> */
.L_x_2804:
[----:B------:R-:W-:Y:S05]  /*14150*/  BSYNC B0 ;  /* 0x0000000000007941 */ /* 0x000fea0003800000 */
.L_x_2677:
[----:B0-----:R-:W2:Y:S01]  /*14160*/  LDL R2, [R1+0x2c] ;  /* 0x00002c0001027983 */ /* 0x001ea20000100800 */
[----:B------:R-:W-:Y:S01]  /*14170*/  BSSY B0, `(.L_x_2679) ;  /* 0x00002b7000007945 */ /* 0x000fe20003800000 */
[----:B--2---:R-:W-:-:S13]  /*14180*/  ISETP.GE.AND P0, PT, R2, 0x2, PT ;  /* 0x000000020200780c */ /* 0x004fda0003f06270 */
[----:B------:R-:W-:Y:S05]  /*14190*/  @!P0 BRA `(.L_x_2680) ;  /* 0x0000002800d08947 */ /* 0x000fea0003800000 */
[C---:B------:R-:W-:Y:S01]  /*141a0*/  LOP3.LUT R0, R2.reuse, 0x1, RZ, 0xc0, !PT ;  /* 0x0000000102007812 */ /* 0x040fe200078ec0ff */
[----:B------:R-:W-:Y:S01]  /*141b0*/  VIADD R4, R2, 0xfffffffe ;  /* 0xfffffffe02047836 */ /* 0x000fe20000000000 */
[----:B------:R-:W-:Y:S02]  /*141c0*/  BSSY B2, `(.L_x_2681) ;  /* 0x00000ed000027945 */ /* 0x000fe40003800000 */
[----:B------:R-:W-:Y:S01]  /*141d0*/  ISETP.NE.U32.AND P0, PT, R0, 0x1, PT ;  /* 0x000000010000780c */ /* 0x000fe20003f05070 */
[----:B------:R-:W-:-:S12]  /*141e0*/  IMAD.MOV.U32 R0, RZ, RZ, R4 ;  /* 0x000000ffff007224 */ /* 0x000fd800078e0004 */
[----:B------:R-:W-:Y:S05]  /*141f0*/  @!P0 BRA `(.L_x_2682) ;  /* 0x0000000c00a48947 */ /* 0x000fea0003800000 */
        /* <DEDUP_REMOVED lines=14> */
[----:B------:R-:W-:Y:S01]  /*142e0*/  ISETP.NE.AND.EX P0, PT, RZ, UR5, PT, P0 ;  /* 0x00000005ff007c0c */ /* 0x000fe2000bf05300 */
[----:B------:R-:W-:-:S12]  /*142f0*/  IMAD.MOV.U32 R8, RZ, RZ, R4 ;  /* 0x000000ffff087224 */ /* 0x000fd800078e0004 */
[----:B0-----:R-:W-:Y:S05]  /*14300*/  @!P0 BRA `(.L_x_2685) ;  /* 0x0000000000548947 */ /* 0x001fea0003800000 */
[----:B------:R-:W2:Y:S01]  /*14310*/  LDL R10, [R1+0x1c] ;  /* 0x00001c00010a7983 */ /* 0x000ea20000100800 */
[----:B-----5:R-:W0:Y:S03]  /*14320*/  LDC R5, c[0x0][0x43c] ;  /* 0x00010f00ff057b82 */ /* 0x020e260000000800 */
[----:B------:R-:W3:Y:S01]  /*14330*/  LDL R7, [R1+0x10] ;  /* 0x0000100001077983 */ /* 0x000ee20000100800 */
[----:B------:R-:W-:Y:S01]  /*14340*/  IMAD.MOV.U32 R0, RZ, RZ, R4 ;  /* 0x000000ffff007224 */ /* 0x000fe200078e0004 */
[----:B------:R-:W-:Y:S01]  /*14350*/  ULDC.64 UR6, c[0x0][0x428] ;  /* 0x00010a0000067ab9 */ /* 0x000fe20000000a00 */
[----:B------:R-:W-:Y:S01]  /*14360*/  ULDC.64 UR8, c[0x0][0x208] ;  /* 0x0000820000087ab9 */ /* 0x000fe20000000a00 */
[----:B0-----:R-:W-:-:S13]  /*14370*/  ISETP.NE.AND P0, PT, R5, 0x1, PT ;  /* 0x000000010500780c */ /* 0x001fda0003f05270 */
[----:B------:R-:W0:Y:S02]  /*14380*/  @P0 LDC.64 R2, c[0x0][0x440] ;  /* 0x00011000ff020b82 */ /* 0x000e240000000a00 */
[----:B0-----:R-:W-:-:S05]  /*14390*/  @P0 IMAD.HI.U32 R2, R4, R2, RZ ;  /* 0x0000000204020227 */ /* 0x001fca00078e00ff */
[----:B------:R-:W-:-:S04]  /*143a0*/  @P0 SHF.R.U32.HI R0, RZ, R3, R2 ;  /* 0x00000003ff000219 */ /* 0x000fc80000011602 */
[--C-:B------:R-:W-:Y:S01]  /*143b0*/  SHF.R.S32.HI R3, RZ, 0x1f, R0.reuse ;  /* 0x0000001fff037819 */ /* 0x100fe20000011400 */
[----:B------:R-:W-:-:S04]  /*143c0*/  IMAD.MOV R8, RZ, RZ, -R0 ;  /* 0x000000ffff087224 */ /* 0x000fc800078e0a00 */
[----:B------:R-:W-:Y:S02]  /*143d0*/  IMAD R8, R5, R8, R4 ;  /* 0x0000000805087224 */ /* 0x000fe400078e0204 */
[----:B--2---:R-:W-:-:S04]  /*143e0*/  IMAD R2, R10, UR6, RZ ;  /* 0x000000060a027c24 */ /* 0x004fc8000f8e02ff */
[----:B---3--:R-:W-:Y:S02]  /*143f0*/  IMAD R5, R7, UR7, R2 ;  /* 0x0000000707057c24 */ /* 0x008fe4000f8e0202 */
[----:B------:R-:W-:-:S04]  /*14400*/  IMAD.MOV.U32 R2, RZ, RZ, R0 ;  /* 0x000000ffff027224 */ /* 0x000fc800078e0000 */
[----:B------:R-:W-:-:S04]  /*14410*/  IMAD.WIDE.U32 R2, R7, UR6, R2 ;  /* 0x0000000607027c25 */ /* 0x000fc8000f8e0002 */
[----:B------:R-:W-:Y:S01]  /*14420*/  IMAD.IADD R0, R5, 0x1, R3 ;  /* 0x0000000105007824 */ /* 0x000fe200078e0203 */
[----:B------:R-:W-:-:S04]  /*14430*/  LEA R10, P0, R2, UR4, 0x2 ;  /* 0x00000004020a7c11 */ /* 0x000fc8000f8010ff */
[----:B------:R-:W-:-:S05]  /*14440*/  LEA.HI.X R11, R2, UR5, R0, 0x2, P0 ;  /* 0x00000005020b7c11 */ /* 0x000fca00080f1400 */
[----:B------:R0:W5:Y:S04]  /*14450*/  LDG.E R5, desc[UR8][R10.64] ;  /* 0x000000080a057981 */ /* 0x000168000c1e1900 */
.L_x_2685:
[----:B------:R-:W2:Y:S01]  /*14460*/  LDL R0, [R1+0x4] ;  /* 0x0000040001007983 */ /* 0x000ea20000100800 */
[----:B------:R-:W-:Y:S01]  /*14470*/  BSSY B3, `(.L_x_2686) ;  /* 0x0000005000037945 */ /* 0x000fe20003800000 */
[----:B--2---:R-:W-:Y:S01]  /*14480*/  IMAD R2, R9, 0x8, R0 ;  /* 0x0000000809027824 */ /* 0x004fe200078e0200 */
[----:B------:R-:W-:-:S04]  /*14490*/  SHF.L.U32 R0, R12, 0x1f, RZ ;  /* 0x0000001f0c007819 */ /* 0x000fc800000006ff */
[----:B------:R-:W1:Y:S02]  /*144a0*/  SYNCS.PHASECHK.TRANS64.TRYWAIT P0, [R2+URZ+0x38840], R0 ;  /* 0x03884000020075a7 */ /* 0x000e64000800017f */
[----:B-1----:R-:W-:Y:S05]  /*144b0*/  @!P0 BRA `(.L_x_2687) ;  /* 0x0000005000708947 */ /* 0x002fea0003800000 */
.L_x_2805:
[----:B------:R-:W-:Y:S05]  /*144c0*/  BSYNC B3 ;  /* 0x0000000000037941 */ /* 0x000fea0003800000 */
.L_x_2686:
[----:B------:R-:W2:Y:S01]  /*144d0*/  S2R R3, SR_TID.X ;  /* 0x0000000000037919 */ /* 0x000ea20000002100 */
[----:B------:R-:W-:Y:S01]  /*144e0*/  BSSY B3, `(.L_x_2688) ;  /* 0x000000b000037945 */ /* 0x000fe20003800000 */
        /* <DEDUP_REMOVED lines=10> */
.L_x_2689:
[----:B------:R-:W-:Y:S05]  /*14590*/  BSYNC B3 ;  /* 0x0000000000037941 */ /* 0x000fea0003800000 */
.L_x_2688:
        /* <DEDUP_REMOVED lines=13> */
.L_x_2690:
        /* <DEDUP_REMOVED lines=16> */
.L_x_2691:
        /* <DEDUP_REMOVED lines=16> */
.L_x_2692:
        /* <DEDUP_REMOVED lines=16> */
.L_x_2693:
        /* <DEDUP_REMOVED lines=10> */
[----:B0-----:R-:W2:Y:S04]  /*14a10*/  LDL.LU R10, [R1+0x14] ;  /* 0x00001400010a7983 */ /* 0x001ea80000300800 */
[----:B------:R-:W3:Y:S01]  /*14a20*/  LDL R7, [R1+0x8] ;  /* 0x0000080001077983 */ /* 0x000ee20000100800 */
[----:B------:R-:W-:Y:S01]  /*14a30*/  BSSY B3, `(.L_x_2694) ;  /* 0x0000005000037945 */ /* 0x000fe20003800000 */
[----:B--2---:R-:W-:Y:S01]  /*14a40*/  SHF.L.U32 R0, R10, 0x1f, RZ ;  /* 0x0000001f0a007819 */ /* 0x004fe200000006ff */
[----:B---3--:R-:W-:-:S04]  /*14a50*/  IMAD R2, R7, 0x8, R6 ;  /* 0x0000000807027824 */ /* 0x008fc800078e0206 */
[----:B------:R-:W0:Y:S02]  /*14a60*/  SYNCS.PHASECHK.TRANS64.TRYWAIT P0, [R2+URZ+0x60], R0 ;  /* 0x00006000020075a7 */ /* 0x000e24000800017f */
[----:B0-----:R-:W-:Y:S05]  /*14a70*/  @!P0 BRA `(.L_x_2695) ;  /* 0x0000004c00148947 */ /* 0x001fea0003800000 */
.L_x_2806:
[----:B------:R-:W-:Y:S05]  /*14a80*/  BSYNC B3 ;  /* 0x0000000000037941 */ /* 0x000fea0003800000 */
.L_x_2694:
        /* <DEDUP_REMOVED lines=14> */
.L_x_2697:
[----:B------:R-:W-:Y:S05]  /*14b70*/  BSYNC B3 ;  /* 0x0000000000037941 */ /* 0x000fea0003800000 */
.L_x_2696:
        /* <DEDUP_REMOVED lines=15> */
.L_x_2698:
        /* <DEDUP_REMOVED lines=16> */
.L_x_2699:
        /* <DEDUP_REMOVED lines=16> */
.L_x_2700:
        /* <DEDUP_REMOVED lines=16> */
.L_x_2701:
        /* <DEDUP_REMOVED lines=13> */
.L_x_2684:
[----:B------:R-:W-:Y:S05]  /*15040*/  BSYNC B1 ;  /* 0x0000000000017941 */ /* 0x000fea0003800000 */
.L_x_2683:
[----:B------:R-:W2:Y:S04]  /*15050*/  LDL.LU R0, [R1+0x2c] ;  /* 0x00002c0001007983 */ /* 0x000ea80000300800 */
[----:B------:R1:W-:Y:S04]  /*15060*/  STL [R1+0x8], R9 ;  /* 0x0000080901007387 */ /* 0x0003e80000100800 */
[----:B------:R1:W-:Y:S02]  /*15070*/  STL [R1+0x14], R12 ;  /* 0x0000140c01007387 */ /* 0x0003e40000100800 */
[----:B-12---:R-:W-:-:S07]  /*15080*/  VIADD R0, R0, 0xfffffffd ;  /* 0xfffffffd00007836 */ /* 0x006fce0000000000 */
.L_x_2682:
[----:B------:R-:W-:Y:S05]  /*15090*/  BSYNC B2 ;  /* 0x0000000000027941 */ /* 0x000fea0003800000 */
.L_x_2681:
[----:B------:R-:W-:-:S13]  /*150a0*/  ISETP.NE.AND P0, PT, R4, RZ, PT ;  /* 0x000000ff0400720c */ /* 0x000fda0003f05270 */
[----:B------:R-:W-:Y:S05]  /*150b0*/  @!P0 BRA `(.L_x_2680) ;  /* 0x0000001c00088947 */ /* 0x000fea0003800000 */
[----:B0-----:R0:W5:Y:S02]  /*150c0*/  LDL R8, [R1] ;  /* 0x0000000001087983 */ /* 0x0011640000100800 */
.L_x_2740:
        /* <DEDUP_REMOVED lines=8> */
[----:B------:R-:W-:Y:S02]  /*15150*/  SEL R5, RZ, 0x1, P0 ;  /* 0x00000001ff057807 */ /* 0x000fe40000000000 */
[----:B------:R-:W-:Y:S02]  /*15160*/  SEL R4, R4, RZ, P0 ;  /* 0x000000ff04047207 */ /* 0x000fe40000000000 */
[----:B----4-:R-:W-:Y:S01]  /*15170*/  LOP3.LUT R5, R2, R5, RZ, 0x3c, !PT ;  /* 0x0000000502057212 */ /* 0x010fe200078e3cff */
[----:B-1----:R-:W-:Y:S06]  /*15180*/  @!P1 BRA `(.L_x_2703) ;  /* 0x0000000c004c9947 */ /* 0x002fec0003800000 */
        /* <DEDUP_REMOVED lines=25> */
.L_x_2704:
[----:B------:R-:W2:Y:S01]  /*15320*/  LDL R2, [R1+0x4] ;  /* 0x0000040001027983 */ /* 0x000ea20000100800 */
[----:B------:R-:W-:Y:S01]  /*15330*/  BSSY B2, `(.L_x_2705) ;  /* 0x0000005000027945 */ /* 0x000fe20003800000 */
[----:B--2---:R-:W-:Y:S01]  /*15340*/  IMAD R3, R4, 0x8, R2 ;  /* 0x0000000804037824 */ /* 0x004fe200078e0202 */
[----:B------:R-:W-:-:S04]  /*15350*/  SHF.L.U32 R2, R5, 0x1f, RZ ;  /* 0x0000001f05027819 */ /* 0x000fc800000006ff */
[----:B------:R-:W2:Y:S02]  /*15360*/  SYNCS.PHASECHK.TRANS64.TRYWAIT P0, [R3+URZ+0x38840], R2 ;  /* 0x03884002030075a7 */ /* 0x000ea4000800017f */
[----:B--2---:R-:W-:Y:S05]  /*15370*/  @!P0 BRA `(.L_x_2706) ;  /* 0x0000004000e88947 */ /* 0x004fea0003800000 */
.L_x_2807:
[----:B------:R-:W-:Y:S05]  /*15380*/  BSYNC B2 ;  /* 0x0000000000027941 */ /* 0x000fea0003800000 */
.L_x_2705:
        /* <DEDUP_REMOVED lines=12> */
.L_x_2708:
[----:B------:R-:W-:Y:S05]  /*15450*/  BSYNC B2 ;  /* 0x0000000000027941 */ /* 0x000fea0003800000 */
.L_x_2707:
        /* <DEDUP_REMOVED lines=13> */
.L_x_2709:
        /* <DEDUP_REMOVED lines=16> */
.L_x_2710:
        /* <DEDUP_REMOVED lines=16> */
.L_x_2711:
        /* <DEDUP_REMOVED lines=16> */
.L_x_2712:
        /* <DEDUP_REMOVED lines=17> */
.L_x_2808:
[----:B------:R-:W-:Y:S05]  /*15940*/  BSYNC B2 ;  /* 0x0000000000027941 */ /* 0x000fea0003800000 */
.L_x_2713:
        /* <DEDUP_REMOVED lines=11> */
.L_x_2716:
[----:B------:R-:W-:Y:S05]  /*15a00*/  BSYNC B2 ;  /* 0x0000000000027941 */ /* 0x000fea0003800000 */
.L_x_2715:
        /* <DEDUP_REMOVED lines=14> */
.L_x_2717:
        /* <DEDUP_REMOVED lines=16> */
.L_x_2718:
        /* <DEDUP_REMOVED lines=16> */
.L_x_2719:
        /* <DEDUP_REMOVED lines=16> */
.L_x_2720:
        /* <DEDUP_REMOVED lines=13> */
.L_x_2703:
[----:B------:R-:W-:Y:S05]  /*15ec0*/  BSYNC B1 ;  /* 0x0000000000017941 */ /* 0x000fea0003800000 */
.L_x_2702:
        /* <DEDUP_REMOVED lines=36> */
.L_x_2723:
[----:B------:R-:W3:Y:S01]  /*16110*/  LDL R2, [R1+0x4] ;  /* 0x0000040001027983 */ /* 0x000ee20000100800 */
[----:B------:R-:W-:Y:S01]  /*16120*/  SHF.L.U32 R3, R10, 0x1f, RZ ;  /* 0x0000001f0a037819 */ /* 0x000fe200000006ff */
[----:B------:R-:W-:Y:S01]  /*16130*/  BSSY B2, `(.L_x_2724) ;  /* 0x0000004000027945 */ /* 0x000fe20003800000 */
[----:B---3--:R-:W-:-:S04]  /*16140*/  IMAD R2, R11, 0x8, R2 ;  /* 0x000000080b027824 */ /* 0x008fc800078e0202 */
[----:B------:R-:W3:Y:S02]  /*16150*/  SYNCS.PHASECHK.TRANS64.TRYWAIT P0, [R2+URZ+0x38840], R3 ;  /* 0x03884003020075a7 */ /* 0x000ee4000800017f */
[----:B---3--:R-:W-:Y:S05]  /*16160*/  @!P0 BRA `(.L_x_2725) ;  /* 0x0000003400948947 */ /* 0x008fea0003800000 */
.L_x_2809:
[----:B------:R-:W-:Y:S05]  /*16170*/  BSYNC B2 ;  /* 0x0000000000027941 */ /* 0x000fea0003800000 */
.L_x_2724:
        /* <DEDUP_REMOVED lines=12> */
.L_x_2727:
[----:B------:R-:W-:Y:S05]  /*16240*/  BSYNC B2 ;  /* 0x0000000000027941 */ /* 0x000fea0003800000 */
.L_x_2726:
        /* <DEDUP_REMOVED lines=15> */
.L_x_2728:
        /* <DEDUP_REMOVED lines=16> */
.L_x_2729:
        /* <DEDUP_REMOVED lines=16> */
.L_x_2730:
        /* <DEDUP_REMOVED lines=16> */
.L_x_2731:
        /* <DEDUP_REMOVED lines=15> */
.L_x_2810:
[----:B------:R-:W-:Y:S05]  /*16730*/  BSYNC B2 ;  /* 0x0000000000027941 */ /* 0x000fea0003800000 */
.L_x_2732:
        /* <DEDUP_REMOVED lines=11> */
.L_x_2735:
[----:B------:R-:W-:Y:S05]  /*167f0*/  BSYNC B2 ;  /* 0x0000000000027941 */ /* 0x000fea0003800000 */
.L_x_2734:
        /* <DEDUP_REMOVED lines=13> */
.L_x_2736:
        /* <DEDUP_REMOVED lines=16> */
.L_x_2737:
        /* <DEDUP_REMOVED lines=16> */
.L_x_2738:
        /* <DEDUP_REMOVED lines=16> */
.L_x_2739:
        /* <DEDUP_REMOVED lines=13> */
.L_x_2722:
[----:B------:R-:W-:Y:S05]  /*16ca0*/  BSYNC B1 ;  /* 0x0000000000017941 */ /* 0x000fea0003800000 */
.L_x_2721:
[C---:B------:R-:W-:Y:S01]  /*16cb0*/  ISETP.GT.AND P0, PT, R0.reuse, 0x1, PT ;  /* 0x000000010000780c */ /* 0x040fe20003f04270 */
[----:B------:R-:W-:-:S12]  /*16cc0*/  VIADD R0, R0, 0xfffffffe ;  /* 0xfffffffe00007836 */ /* 0x000fd80000000000 */
[----:B------:R-:W-:Y:S05]  /*16cd0*/  @P0 BRA `(.L_x_2740) ;  /* 0xffffffe000fc0947 */ /* 0x000fea000383ffff */
.L_x_2680:
[----:B------:R-:W-:Y:S05]  /*16ce0*/  BSYNC B0 ;  /* 0x0000000000007941 */ /* 0x000fea0003800000 */
.L_x_2679:
[----:B------:R-:W4:Y:S01]  /*16cf0*/  S2R R2, SR_TID.X ;  /* 0x0000000000027919 */ /* 0x000f220000002100 */
[----:B------:R-:W-:Y:S01]  /*16d00*/  BSSY B0, `(.L_x_2741) ;  /* 0x0000011000007945 */ /* 0x000fe20003800000 */
[----:B----4-:R-:W-:-:S04]  /*16d10*/  LOP3.LUT R3, R2, 0x7f, RZ, 0xc0, !PT ;  /* 0x0000007f02037812 */ /* 0x010fc800078ec0ff */
[----:B------:R-:W-:-:S13]  /*16d20*/  ISETP.NE.AND P0, PT, R3, RZ, PT ;  /* 0x000000ff0300720c */ /* 0x000fda0003f05270 */
[----:B------:R-:W-:Y:S05]  /*16d30*/  @P0 BRA `(.L_x_2742) ;  /* 0x0000000000340947 */ /* 0x000fea0003800000 */
[----:B------:R-:W4:Y:S01]  /*16d40*/  S2R R2, SR_LANEID ;  /* 0x0000000000027919 */ /* 0x000f220000000000 */
[----:B------:R-:W-:Y:S01]  /*16d50*/  VOTEU.ANY UR4, UPT, PT ;  /* 0x0000000000047886 */ /* 0x000fe200038e0100 */
[----:B0-----:R-:W0:Y:S01]  /*16d60*/  LDC.64 R4, c[0x0][0xc60] ;  /* 0x00031800ff047b82 */ /* 0x001e220000000a00 */
[----:B------:R-:W4:Y:S01]  /*16d70*/  FLO.U32 R0, UR4 ;  /* 0x0000000400007d00 */ /* 0x000f2200080e0000 */
[----:B------:R-:W-:Y:S01]  /*16d80*/  ULDC.64 UR6, c[0x0][0x208] ;  /* 0x0000820000067ab9 */ /* 0x000fe20000000a00 */
[----:B----4-:R-:W-:-:S06]  /*16d90*/  ISETP.EQ.U32.AND P0, PT, R0, R2, PT ;  /* 0x000000020000720c */ /* 0x010fcc0003f02070 */
[----:B------:R-:W0:Y:S07]  /*16da0*/  POPC R2, UR4 ;  /* 0x0000000400027d09 */ /* 0x000e2e0008000000 */
[----:B0-----:R-:W4:Y:S04]  /*16db0*/  @P0 ATOMG.E.ADD.STRONG.GPU PT, R2, desc[UR6][R4.64], R2 ;  /* 0x00000002040209a8 */ /* 0x001f2800081ee1c6 */
[----:B----4-:R0:W4:Y:S02]  /*16dc0*/  SHFL.IDX PT, R2, R2, R0, 0x1f ;  /* 0x00001f0002027589 */ /* 0x01012400000e0000 */
[----:B0-----:R-:W0:Y:S02]  /*16dd0*/  S2R R0, SR_LTMASK ;  /* 0x0000000000007919 */ /* 0x001e240000003900 */
[----:B0-----:R-:W-:-:S06]  /*16de0*/  LOP3.LUT R0, R0, UR4, RZ, 0xc0, !PT ;  /* 0x0000000400007c12 */ /* 0x001fcc000f8ec0ff */
[----:B------:R-:W4:Y:S02]  /*16df0*/  POPC R0, R0 ;  /* 0x0000000000007309 */ /* 0x000f240000000000 */
[----:B----4-:R-:W-:-:S07]  /*16e00*/  IADD3 R16, R2, UR38, R0 ;  /* 0x0000002602107c10 */ /* 0x010fce000fffe000 */
.L_x_2742:
[----:B------:R-:W-:Y:S05]  /*16e10*/  BSYNC B0 ;  /* 0x0000000000007941 */ /* 0x000fea0003800000 */
.L_x_2741:
        /* <DEDUP_REMOVED lines=13> */
.L_x_2811:
[----:B------:R-:W-:Y:S05]  /*16ef0*/  BSYNC B1 ;  /* 0x0000000000017941 */ /* 0x000fea0003800000 */
.L_x_2745:
        /* <DEDUP_REMOVED lines=9> */
.L_x_2748:
[----:B------:R-:W-:Y:S05]  /*16f90*/  BSYNC B1 ;  /* 0x0000000000017941 */ /* 0x000fea0003800000 */
.L_x_2747:
[----:B0-----:R-:W4:Y:S04]  /*16fa0*/  LDL.LU R5, [R1+0x18] ;  /* 0x0000180001057983 */ /* 0x001f280000300800 */
[----:B------:R-:W4:Y:S04]  /*16fb0*/  LDL.LU R3, [R1+0xc] ;  /* 0x00000c0001037983 */ /* 0x000f280000300800 */
[----:B------:R-:W3:Y:S04]  /*16fc0*/  LDL R4, [R1+0x4] ;  /* 0x0000040001047983 */ /* 0x000ee80000100800 */
[----:B--2---:R-:W3:Y:S01]  /*16fd0*/  LDL R2, [R1+0x8] ;  /* 0x0000080001027983 */ /* 0x004ee20000100800 */
        /* <DEDUP_REMOVED lines=8> */
[----:B---3--:R-:W-:-:S04]  /*17060*/  IMAD R2, R2, 0xa000, R4 ;  /* 0x0000a00002027824 */ /* 0x008fc800078e0204 */
[----:B------:R-:W-:-:S07]  /*17070*/  VIADD R4, R2, 0x400 ;  /* 0x0000040002047836 */ /* 0x000fce0000000000 */
.L_x_2749:
        /* <DEDUP_REMOVED lines=11> */
[----:B------:R-:W-:Y:S01]  /*17130*/  PLOP3.LUT P0, PT, PT, PT, PT, 0x80, 0x0 ;  /* 0x000000000000781c */ /* 0x000fe20003f0f070 */
[----:B------:R-:W-:Y:S01]  /*17140*/  VIADD R4, R2, 0x2c00 ;  /* 0x00002c0002047836 */ /* 0x000fe20000000000 */
[----:B------:R-:W-:Y:S01]  /*17150*/  UMOV UR6, 0x0 ;  /* 0x0000000000067882 */ /* 0x000fe20000000000 */
[----:B------:R-:W-:Y:S01]  /*17160*/  UMOV UR7, 0x14f00000 ;  /* 0x14f0000000077882 */ /* 0x000fe20000000000 */
[----:B------:R-:W-:-:S09]  /*17170*/  UMOV UR10, 0x40 ;  /* 0x00000040000a7882 */ /* 0x000fd20000000000 */
.L_x_2750:
        /* <DEDUP_REMOVED lines=16> */
.L_x_2751:
        /* <DEDUP_REMOVED lines=16> */
.L_x_2752:
        /* <DEDUP_REMOVED lines=11> */
.L_x_2744:
[----:B------:R-:W-:Y:S05]  /*17430*/  BSYNC B0 ;  /* 0x0000000000007941 */ /* 0x000fea0003800000 */
.L_x_2743:
[----:B0-----:R-:W4:Y:S04]  /*17440*/  LDL.LU R5, [R1+0x8] ;  /* 0x0000080001057983 */ /* 0x001f280000300800 */
        /* <DEDUP_REMOVED lines=8> */
.L_x_2659:
[----:B------:R-:W-:Y:S05]  /*174d0*/  BSYNC B7 ;  /* 0x0000000000077941 */ /* 0x000fea0003800000 */
.L_x_2657:
[----:B0-----:R-:W4:Y:S02]  /*174e0*/  LDL R0, [R1+0x50] ;  /* 0x0000500001007983 */ /* 0x001f240000100800 */
[----:B----4-:R-:W-:-:S13]  /*174f0*/  ISETP.NE.AND P0, PT, R0, RZ, PT ;  /* 0x000000ff0000720c */ /* 0x010fda0003f05270 */
[----:B------:R-:W-:Y:S05]  /*17500*/  @!P0 BRA `(.L_x_2753) ;  /* 0x0000000000288947 */ /* 0x000fea0003800000 */
[----:B------:R-:W-:Y:S05]  /*17510*/  WARPSYNC.ALL ;  /* 0x0000000000007948 */ /* 0x000fea0003800000 */
[----:B------:R-:W0:Y:S08]  /*17520*/  S2UR UR5, SR_CgaCtaId ;  /* 0x00000000000579c3 */ /* 0x000e300000008800 */
[----:B------:R-:W-:Y:S06]  /*17530*/  BAR.SYNC.DEFER_BLOCKING 0x5, 0x180 ;  /* 0x0146000000007b1d */ /* 0x000fec0000010000 */
[----:B------:R-:W-:-:S02]  /*17540*/  UMOV UR4, 0x400 ;  /* 0x0000040000047882 */ /* 0x000fc40000000000 */
[----:B0-----:R-:W-:-:S06]  /*17550*/  ULEA UR4, UR5, UR4, 0x18 ;  /* 0x0000000405047291 */ /* 0x001fcc000f8ec03f */
[----:B------:R-:W-:-:S05]  /*17560*/  IMAD.U32 R0, RZ, RZ, UR4 ;  /* 0x00000004ff007e24 */ /* 0x000fca000f8e00ff */
[----:B------:R4:W0:Y:S04]  /*17570*/  LDS.128 R16, [R0+0x388d0] ;  /* 0x0388d00000107984 */ /* 0x0008280000000c00 */
[----:B------:R4:W-:Y:S01]  /*17580*/  STL [R1+0x4], R0 ;  /* 0x0000040001007387 */ /* 0x0009e20000100800 */
[----:B------:R-:W-:Y:S06]  /*17590*/  BAR.ARV 0x4, 0x180 ;  /* 0x0106000000007b1d */ /* 0x000fec0000002000 */
[----:B------:R-:W-:Y:S05]  /*175a0*/  BRA `(.L_x_2754) ;  /* 0x0000000800e47947 */ /* 0x000fea0003800000 */
.L_x_2753:
[----:B------:R-:W0:Y:S01]  /*175b0*/  S2R R0, SR_TID.X ;  /* 0x0000000000007919 */ /* 0x000e220000002100 */
[----:B------:R-:W-:Y:S01]  /*175c0*/  UMOV UR4, 0xffffffff ;  /* 0xffffffff00047882 */ /* 0x000fe20000000000 */
[----:B0-----:R-:W-:-:S04]  /*175d0*/  LOP3.LUT R6, R0, 0x1f, RZ, 0xc0, !PT ;  /* 0x0000001f00067812 */ /* 0x001fc800078ec0ff */
[----:B------:R-:W-:Y:S01]  /*175e0*/  ISETP.NE.AND P0, PT, R6, 0x1f, PT ;  /* 0x0000001f0600780c */ /* 0x000fe20003f05270 */
[----:B------:R-:W-:-:S12]  /*175f0*/  BRA.DIV UR4, `(.L_x_2755) ;  /* 0x0000002204ac7947 */ /* 0x000fd8000b800000 */
[----:B------:R-:W-:Y:S01]  /*17600*/  IMAD.IADD R5, R19, 0x1, R6 ;  /* 0x0000000113057824 */ /* 0x000fe200078e0206 */
[----:B------:R-:W-:Y:S01]  /*17610*/  ULDC UR4, c[0x0][0xc3c] ;  /* 0x00030f0000047ab9 */ /* 0x000fe20000000800 */
[----:B------:R-:W-:-:S03]  /*17620*/  ULDC.64 UR6, c[0x0][0x208] ;  /* 0x0000820000067ab9 */ /* 0x000fc60000000a00 */
[----:B------:R-:W-:-:S13]  /*17630*/  ISETP.GE.OR P1, PT, R5, UR4, !P0 ;  /* 0x0000000405007c0c */ /* 0x000fda000c726670 */
[----:B------:R-:W0:Y:S02]  /*17640*/  @!P1 LDC.64 R2, c[0x0][0xc80] ;  /* 0x00032000ff029b82 */ /* 0x000e240000000a00 */
[----:B0-----:R-:W-:-:S06]  /*17650*/  @!P1 IMAD.WIDE R2, R5, 0x4, R2 ;  /* 0x0000000405029825 */ /* 0x001fcc00078e0202 */
[----:B------:R0:W4:Y:S01]  /*17660*/  @!P1 LDG.E R3, desc[UR6][R2.64] ;  /* 0x0000000602039981 */ /* 0x000122000c1e1900 */
[C---:B------:R-:W-:Y:S02]  /*17670*/  ISETP.GE.U32.AND P2, PT, R6.reuse, 0x2, PT ;  /* 0x000000020600780c */ /* 0x040fe40003f46070 */
[C---:B------:R-:W-:Y:S01]  /*17680*/  ISETP.GE.U32.AND P3, PT, R6.reuse, 0x4, PT ;  /* 0x000000040600780c */ /* 0x040fe20003f66070 */
[----:B------:R-:W-:Y:S01]  /*17690*/  SHFL.IDX PT, R0, R16, RZ, 0x1f ;  /* 0x00001fff10007589 */ /* 0x000fe200000e0000 */
[C---:B------:R-:W-:Y:S02]  /*176a0*/  ISETP.GE.U32.AND P4, PT, R6.reuse, 0x8, PT ;  /* 0x000000080600780c */ /* 0x040fe40003f86070 */
[C---:B------:R-:W-:Y:S01]  /*176b0*/  ISETP.GE.U32.AND P5, PT, R6.reuse, 0x10, PT ;  /* 0x000000100600780c */ /* 0x040fe20003fa6070 */
[----:B0-----:R-:W-:Y:S02]  /*176c0*/  IMAD.MOV.U32 R2, RZ, RZ, RZ ;  /* 0x000000ffff027224 */ /* 0x001fe400078e00ff */
[----:B----4-:R-:W-:Y:S01]  /*176d0*/  @!P1 IMAD.MOV.U32 R2, RZ, RZ, R3 ;  /* 0x000000ffff029224 */ /* 0x010fe200078e0003 */
[----:B------:R-:W-:-:S04]  /*176e0*/  ISETP.NE.AND P1, PT, R6, RZ, PT ;  /* 0x000000ff0600720c */ /* 0x000fc80003f25270 */
[----:B------:R-:W0:Y:S02]  /*176f0*/  SHFL.UP PT, R3, R2, 0x1, RZ ;  /* 0x0420000002037989 */ /* 0x000e2400000e00ff */
[----:B0-----:R-:W-:-:S05]  /*17700*/  SEL R5, R3, RZ, P1 ;  /* 0x000000ff03057207 */ /* 0x001fca0000800000 */
[----:B------:R-:W-:Y:S02]  /*17710*/  IMAD.IADD R3, R2, 0x1, R5 ;  /* 0x0000000102037824 */ /* 0x000fe400078e0205 */
[----:B------:R-:W-:Y:S04]  /*17720*/  SHFL.IDX PT, R5, R16, 0x1, 0x1f ;  /* 0x00201f0010057f89 */ /* 0x000fe800000e0000 */
        /* <DEDUP_REMOVED lines=12> */
[----:B------:R0:W4:Y:S02]  /*177f0*/  SHFL.IDX PT, R16, R3, 0x1f, 0x1f ;  /* 0x03e01f0003107f89 */ /* 0x00012400000e0000 */
.L_x_2821:
[----:B------:R-:W-:Y:S02]  /*17800*/  ULDC UR4, c[0x0][0xc38] ;  /* 0x00030e0000047ab9 */ /* 0x000fe40000000800 */
[----:B------:R-:W-:-:S04]  /*17810*/  IMAD.U32 R4, RZ, RZ, UR4 ;  /* 0x00000004ff047e24 */ /* 0x000fc8000f8e00ff */
[----:B----4-:R-:W-:-:S04]  /*17820*/  IMAD R16, R16, R4, RZ ;  /* 0x0000000410107224 */ /* 0x010fc800078e02ff */
[----:B------:R-:W-:-:S05]  /*17830*/  IMAD.IADD R5, R5, 0x1, R16 ;  /* 0x0000000105057824 */ /* 0x000fca00078e0210 */
[----:B------:R-:W-:-:S13]  /*17840*/  ISETP.GT.AND P6, PT, R5, R0, PT ;  /* 0x000000000500720c */ /* 0x000fda0003fc4270 */
[----:B------:R-:W-:Y:S05]  /*17850*/  @P6 BRA `(.L_x_2756) ;  /* 0x0000000000a06947 */ /* 0x000fea0003800000 */
.L_x_2761:
[----:B0-----:R-:W0:Y:S01]  /*17860*/  LDC R3, c[0x0][0xc3c] ;  /* 0x00030f00ff037b82 */ /* 0x001e220000000800 */
[----:B------:R-:W-:-:S05]  /*17870*/  VIADD R19, R19, 0x1f ;  /* 0x0000001f13137836 */ /* 0x000fca0000000000 */
[----:B0-----:R-:W-:-:S13]  /*17880*/  ISETP.GE.AND P6, PT, R19, R3, PT ;  /* 0x000000031300720c */ /* 0x001fda0003fc6270 */
[----:B------:R-:W-:Y:S05]  /*17890*/  @P6 BRA `(.L_x_2757) ;  /* 0x0000000400dc6947 */ /* 0x000fea0003800000 */
[----:B------:R-:W0:Y:S01]  /*178a0*/  S2R R2, SR_TID.X ;  /* 0x0000000000027919 */ /* 0x000e220000002100 */
[----:B------:R-:W-:Y:S01]  /*178b0*/  BSSY B0, `(.L_x_2758) ;  /* 0x000000a000007945 */ /* 0x000fe20003800000 */
[----:B0-----:R-:W-:-:S05]  /*178c0*/  LOP3.LUT R2, R2, 0x1f, RZ, 0xc0, !PT ;  /* 0x0000001f02027812 */ /* 0x001fca00078ec0ff */
[----:B------:R-:W-:Y:S02]  /*178d0*/  IMAD.IADD R4, R19, 0x1, R2 ;  /* 0x0000000113047824 */ /* 0x000fe400078e0202 */
[----:B------:R-:W-:-:S03]  /*178e0*/  IMAD.MOV.U32 R2, RZ, RZ, RZ ;  /* 0x000000ffff027224 */ /* 0x000fc600078e00ff */
[----:B------:R-:W-:-:S13]  /*178f0*/  ISETP.GE.OR P6, PT, R4, R3, !P0 ;  /* 0x000000030400720c */ /* 0x000fda00047c6670 */
[----:B------:R-:W-:Y:S05]  /*17900*/  @P6 BRA `(.L_x_2759) ;  /* 0x0000000000106947 */ /* 0x000fea0003800000 */
[----:B------:R-:W0:Y:S01]  /*17910*/  LDC.64 R2, c[0x0][0xc80] ;  /* 0x00032000ff027b82 */ /* 0x000e220000000a00 */
[----:B------:R-:W-:Y:S01]  /*17920*/  ULDC.64 UR4, c[0x0][0x208] ;  /* 0x0000820000047ab9 */ /* 0x000fe20000000a00 */
[----:B0-----:R-:W-:-:S06]  /*17930*/  IMAD.WIDE R2, R4, 0x4, R2 ;  /* 0x0000000404027825 */ /* 0x001fcc00078e0202 */
[----:B------:R0:W5:Y:S02]  /*17940*/  LDG.E R2, desc[UR4][R2.64] ;  /* 0x0000000402027981 */ /* 0x000164000c1e1900 */
.L_x_2759:
[----:B------:R-:W-:Y:S05]  /*17950*/  BSYNC B0 ;  /* 0x0000000000007941 */ /* 0x000fea0003800000 */
.L_x_2758:
[----:B------:R-:W-:-:S03]  /*17960*/  UMOV UR4, 0xffffffff ;  /* 0xffffffff00047882 */ /* 0x000fc60000000000 */
[----:B------:R-:W-:Y:S05]  /*17970*/  BRA.DIV UR4, `(.L_x_2760) ;  /* 0x00000026040c7947 */ /* 0x000fea000b800000 */
[----:B-----5:R-:W0:Y:S02]  /*17980*/  SHFL.UP PT, R14, R2, 0x1, RZ ;  /* 0x04200000020e7989 */ /* 0x020e2400000e00ff */
        /* <DEDUP_REMOVED lines=15> */
.L_x_2829:
[----:B------:R-:W-:Y:S02]  /*17a80*/  ULDC UR4, c[0x0][0xc38] ;  /* 0x00030e0000047ab9 */ /* 0x000fe40000000800 */
[----:B------:R-:W-:-:S04]  /*17a90*/  IMAD.U32 R4, RZ, RZ, UR4 ;  /* 0x00000004ff047e24 */ /* 0x000fc8000f8e00ff */
[----:B----4-:R-:W-:-:S04]  /*17aa0*/  IMAD R16, R16, R4, RZ ;  /* 0x0000000410107224 */ /* 0x010fc800078e02ff */
[----:B------:R-:W-:-:S05]  /*17ab0*/  IMAD.IADD R5, R16, 0x1, R5 ;  /* 0x0000000110057824 */ /* 0x000fca00078e0205 */
[----:B------:R-:W-:-:S13]  /*17ac0*/  ISETP.GT.AND P6, PT, R5, R0, PT ;  /* 0x000000000500720c */ /* 0x000fda0003fc4270 */
[----:B------:R-:W-:Y:S05]  /*17ad0*/  @!P6 BRA `(.L_x_2761) ;  /* 0xfffffffc0060e947 */ /* 0x000fea000383ffff */
.L_x_2756:
        /* <DEDUP_REMOVED lines=8> */
.L_x_2833:
[----:B------:R-:W-:Y:S01]  /*17b60*/  ISETP.NE.AND P0, PT, R5, RZ, PT ;  /* 0x000000ff0500720c */ /* 0x000fe20003f05270 */
[----:B------:R-:W-:-:S12]  /*17b70*/  IMAD.MOV.U32 R5, RZ, RZ, RZ ;  /* 0x000000ffff057224 */ /* 0x000fd800078e00ff */
[----:B------:R-:W-:Y:S05]  /*17b80*/  @!P0 BRA `(.L_x_2763) ;  /* 0x0000000000148947 */ /* 0x000fea0003800000 */
[----:B------:R-:W-:Y:S01]  /*17b90*/  UMOV UR4, 0xffffffff ;  /* 0xffffffff00047882 */ /* 0x000fe20000000000 */
[----:B------:R-:W-:Y:S02]  /*17ba0*/  VIADD R12, R6, 0xffffffff ;  /* 0xffffffff060c7836 */ /* 0x000fe40000000000 */
[----:B------:R-:W-:Y:S05]  /*17bb0*/  BRA.DIV UR4, `(.L_x_2764) ;  /* 0x0000002604987947 */ /* 0x000fea000b800000 */
[----:B0-----:R0:W0:Y:S02]  /*17bc0*/  SHFL.IDX PT, R3, R3, R12, 0x1f ;  /* 0x00001f0c03037589 */ /* 0x00102400000e0000 */
.L_x_2836:
[----:B0-----:R-:W-:-:S07]  /*17bd0*/  IMAD.MOV.U32 R5, RZ, RZ, R3 ;  /* 0x000000ffff057224 */ /* 0x001fce00078e0003 */
.L_x_2763:
[----:B0---4-:R-:W0:Y:S01]  /*17be0*/  LDC.64 R2, c[0x0][0xc90] ;  /* 0x00032400ff027b82 */ /* 0x011e220000000a00 */
[----:B------:R-:W-:Y:S01]  /*17bf0*/  IMAD.IADD R19, R6, 0x1, R19 ;  /* 0x0000000106137824 */ /* 0x000fe200078e0213 */
[----:B------:R-:W-:-:S03]  /*17c00*/  ULDC.64 UR4, c[0x0][0x208] ;  /* 0x0000820000047ab9 */ /* 0x000fc60000000a00 */
[----:B0-----:R-:W-:-:S05]  /*17c10*/  IMAD.WIDE R2, R19, 0x4, R2 ;  /* 0x0000000413027825 */ /* 0x001fca00078e0202 */
[----:B-1-3--:R-:W3:Y:S01]  /*17c20*/  LDG.E R7, desc[UR4][R2.64] ;  /* 0x0000000402077981 */ /* 0x00aee2000c1e1900 */
[----:B------:R-:W-:-:S04]  /*17c30*/  IMAD R16, R5, R4, R16 ;  /* 0x0000000405107224 */ /* 0x000fc800078e0210 */
[----:B------:R-:W-:Y:S02]  /*17c40*/  IMAD.IADD R0, R0, 0x1, -R16 ;  /* 0x0000000100007824 */ /* 0x000fe400078e0a10 */
[----:B---3--:R-:W-:-:S05]  /*17c50*/  IMAD R6, R17, R7, RZ ;  /* 0x0000000711067224 */ /* 0x008fca00078e02ff */
[----:B-----5:R-:W-:-:S04]  /*17c60*/  IABS R8, R6 ;  /* 0x0000000600087213 */ /* 0x020fc80000000000 */
        /* <DEDUP_REMOVED lines=58> */
.L_x_2757:
[----:B------:R-:W-:Y:S01]  /*18010*/  UMOV UR4, URZ ;  /* 0x0000003f00047c82 */ /* 0x000fe20008000000 */
[----:B------:R-:W-:Y:S01]  /*18020*/  UMOV UR5, URZ ;  /* 0x0000003f00057c82 */ /* 0x000fe20008000000 */
[----:B------:R-:W-:Y:S01]  /*18030*/  ULDC UR6, c[0x0][0xc3c] ;  /* 0x00030f0000067ab9 */ /* 0x000fe20000000800 */
[----:B------:R-:W-:Y:S02]  /*18040*/  IMAD.MOV.U32 R16, RZ, RZ, R0 ;  /* 0x000000ffff107224 */ /* 0x000fe400078e0000 */
[----:B------:R-:W-:Y:S02]  /*18050*/  IMAD.U32 R17, RZ, RZ, UR4 ;  /* 0x00000004ff117e24 */ /* 0x000fe4000f8e00ff */
[----:B------:R-:W-:Y:S02]  /*18060*/  IMAD.U32 R18, RZ, RZ, UR5 ;  /* 0x00000005ff127e24 */ /* 0x000fe4000f8e00ff */
[----:B------:R-:W-:-:S07]  /*18070*/  IMAD.U32 R19, RZ, RZ, UR6 ;  /* 0x00000006ff137e24 */ /* 0x000fce000f8e00ff */
.L_x_2765:
[----:B------:R0:W4:Y:S01]  /*18080*/  LDL R3, [R1+0x4] ;  /* 0x0000040001037983 */ /* 0x0001220000100800 */
[----:B------:R-:W1:Y:S01]  /*18090*/  S2R R0, SR_TID.X ;  /* 0x0000000000007919 */ /* 0x000e620000002100 */
[----:B------:R-:W-:Y:S05]  /*180a0*/  WARPSYNC.ALL ;  /* 0x0000000000007948 */ /* 0x000fea0003800000 */
[----:B-1----:R-:W-:Y:S01]  /*180b0*/  LOP3.LUT R0, R0, 0x1f, RZ, 0xc0, !PT ;  /* 0x0000001f00007812 */ /* 0x002fe200078ec0ff */
        /* <DEDUP_REMOVED lines=8> */
.L_x_2754:
[----:B------:R-:W-:Y:S02]  /*18140*/  ULDC UR4, c[0x0][0xc3c] ;  /* 0x00030f0000047ab9 */ /* 0x000fe40000000800 */
[----:B0-----:R-:W-:-:S13]  /*18150*/  ISETP.GE.AND P0, PT, R19, UR4, PT ;  /* 0x0000000413007c0c */ /* 0x001fda000bf06270 */
[----:B------:R-:W-:Y:S05]  /*18160*/  @!P0 BRA `(.L_x_2766) ;  /* 0xffffff9c00808947 */ /* 0x000fea000383ffff */
[----:B------:R-:W-:Y:S05]  /*18170*/  BSYNC B8 ;  /* 0x0000000000087941 */ /* 0x000fea0003800000 */
.L_x_2653:
[----:B----4-:R-:W4:Y:S01]  /*18180*/  LDL.LU R0, [R1+0x48] ;  /* 0x0000480001007983 */ /* 0x010f220000300800 */
[----:B------:R-:W-:Y:S01]  /*18190*/  BSSY B0, `(.L_x_2767) ;  /* 0x000000b000007945 */ /* 0x000fe20003800000 */
[----:B------:R-:W0:Y:S01]  /*181a0*/  S2R R5, SR_CgaCtaId ;  /* 0x0000000000057919 */ /* 0x000e220000008800 */
[----:B----4-:R-:W-:-:S05]  /*181b0*/  VIADD R0, R0, 0x1 ;  /* 0x0000000100007836 */ /* 0x010fca0000000000 */
[----:B------:R-:W-:-:S04]  /*181c0*/  LEA.HI R2, R0, R0, RZ, 0x1 ;  /* 0x0000000000027211 */ /* 0x000fc800078f08ff */
[----:B------:R-:W-:-:S05]  /*181d0*/  LOP3.LUT R3, R2, 0xfffffffe, RZ, 0xc0, !PT ;  /* 0xfffffffe02037812 */ /* 0x000fca00078ec0ff */
[----:B------:R-:W-:Y:S01]  /*181e0*/  IMAD.IADD R3, R0, 0x1, -R3 ;  /* 0x0000000100037824 */ /* 0x000fe200078e0a03 */
[----:B------:R-:W-:-:S04]  /*181f0*/  MOV R0, 0x400 ;  /* 0x0000040000007802 */ /* 0x000fc80000000f00 */
[----:B0-----:R-:W-:Y:S02]  /*18200*/  LEA R0, R5, R0, 0x18 ;  /* 0x0000000005007211 */ /* 0x001fe400078ec0ff */
[----:B------:R-:W-:-:S04]  /*18210*/  SHF.L.U32 R3, R3, 0x1f, RZ ;  /* 0x0000001f03037819 */ /* 0x000fc800000006ff */
[----:B------:R-:W0:Y:S02]  /*18220*/  SYNCS.PHASECHK.TRANS64.TRYWAIT P0, [R0+URZ+0x38820], R3 ;  /* 0x03882003000075a7 */ /* 0x000e24000800017f */
[----:B0-----:R-:W-:Y:S05]  /*18230*/  @!P0 BRA `(.L_x_2768) ;  /* 0x0000002000208947 */ /* 0x001fea0003800000 */
.L_x_2837:
[----:B------:R-:W-:Y:S05]  /*18240*/  BSYNC B0 ;  /* 0x0000000000007941 */ /* 0x000fea0003800000 */
.L_x_2767:
[----:B------:R-:W-:-:S03]  /*18250*/  UMOV UR4, 0xffffffff ;  /* 0xffffffff00047882 */ /* 0x000fc60000000000 */
[----:B------:R-:W-:Y:S05]  /*18260*/  BRA.DIV UR4, `(.L_x_2769) ;  /* 0x0000002204287947 */ /* 0x000fea000b800000 */
[----:B------:R-:W4:Y:S02]  /*18270*/  S2R R2, SR_TID.X ;  /* 0x0000000000027919 */ /* 0x000f240000002100 */
[----:B----4-:R-:W-:-:S04]  /*18280*/  SHF.R.U32.HI R2, RZ, 0x5, R2 ;  /* 0x00000005ff027819 */ /* 0x010fc80000011602 */
[----:B------:R-:W-:-:S05]  /*18290*/  LOP3.LUT R2, R2, 0x3, RZ, 0xc0, !PT ;  /* 0x0000000302027812 */ /* 0x000fca00078ec0ff */
[----:B------:R4:W0:Y:S02]  /*182a0*/  SHFL.IDX PT, R14, R2, RZ, 0x1f ;  /* 0x00001fff020e7589 */ /* 0x00082400000e0000 */
.L_x_2840:
[----:B0-----:R-:W-:Y:S01]  /*182b0*/  ISETP.NE.AND P0, PT, R14, RZ, PT ;  /* 0x000000ff0e00720c */ /* 0x001fe20003f05270 */
[----:B------:R-:W-:-:S12]  /*182c0*/  BSSY B0, `(.L_x_2770) ;  /* 0x0000029000007945 */ /* 0x000fd80003800000 */
[----:B------:R-:W-:Y:S05]  /*182d0*/  @P0 BRA `(.L_x_2771) ;  /* 0x00000000009c0947 */ /* 0x000fea0003800000 */
[----:B------:R-:W-:-:S03]  /*182e0*/  UMOV UR4, 0xffffffff ;  /* 0xffffffff00047882 */ /* 0x000fc60000000000 */
[----:B------:R-:W-:Y:S05]  /*182f0*/  BRA.DIV UR4, `(.L_x_2772) ;  /* 0x0000002204387947 */ /* 0x000fea000b800000 */
[----:B------:R-:W-:-:S13]  /*18300*/  ELECT P6, URZ, PT ;  /* 0x00000000003f782f */ /* 0x000fda00038c0000 */
.L_x_2843:
[----:B------:R-:W-:Y:S05]  /*18310*/  @!P6 BRA `(.L_x_2771) ;  /* 0x00000000008ce947 */ /* 0x000fea0003800000 */
[----:B----4-:R-:W4:Y:S02]  /*18320*/  LDL R2, [R1+0x54] ;  /* 0x0000540001027983 */ /* 0x010f240000100800 */
[----:B----4-:R-:W-:-:S13]  /*18330*/  R2UR UR4, R2 ;  /* 0x00000000020472ca */ /* 0x010fda00000e0000 */
[----:B------:R-:W-:-:S06]  /*18340*/  ULOP3.LUT UR4, UR4, 0x2, URZ, 0xfc, !UPT ;  /* 0x0000000204047892 */ /* 0x000fcc000f8efc3f */
[----:B------:R-:W-:-:S05]  /*18350*/  IMAD.U32 R2, RZ, RZ, UR4 ;  /* 0x00000004ff027e24 */ /* 0x000fca000f8e00ff */
[----:B------:R-:W-:-:S13]  /*18360*/  ISETP.NE.AND P2, PT, R2, 0x3, PT ;  /* 0x000000030200780c */ /* 0x000fda0003f45270 */
[----:B------:R-:W-:Y:S05]  /*18370*/  @!P2 BRA `(.L_x_2773) ;  /* 0x000000000004a947 */ /* 0x000fea0003800000 */
[----:B------:R-:W-:Y:S01]  /*18380*/  BPT.TRAP 0x1 ;  /* 0x000000040000795c */ /* 0x000fe20000300000 */
.L_x_2773:
[----:B------:R-:W4:Y:S04]  /*18390*/  LDL R3, [R1+0x8] ;  /* 0x0000080001037983 */ /* 0x000f280000100800 */
[----:B-1-3--:R-:W3:Y:S01]  /*183a0*/  LDL.LU R7, [R1+0x14] ;  /* 0x0000140001077983 */ /* 0x00aee20000300800 */
[----:B------:R-:W-:-:S04]  /*183b0*/  VIADD R2, R0, 0x38840 ;  /* 0x0003884000027836 */ /* 0x000fc80000000000 */
[C---:B----4-:R-:W-:Y:S02]  /*183c0*/  IMAD R6, R3.reuse, 0x8, R2 ;  /* 0x0000000803067824 */ /* 0x050fe400078e0202 */
[----:B------:R-:W-:Y:S01]  /*183d0*/  VIADD R3, R3, 0x1 ;  /* 0x0000000103037836 */ /* 0x000fe20000000000 */
[----:B---3--:R-:W-:-:S04]  /*183e0*/  SHF.L.U32 R5, R7, 0x1f, RZ ;  /* 0x0000001f07057819 */ /* 0x008fc800000006ff */
        /* <DEDUP_REMOVED lines=8> */
.L_x_2844:
[----:B------:R-:W1:Y:S02]  /*18470*/  SYNCS.PHASECHK.TRANS64.TRYWAIT P0, [R7+URZ], R2 ;  /* 0x00000002070075a7 */ /* 0x000e64000800017f */
[----:B-1----:R-:W-:Y:S05]  /*18480*/  @!P0 BRA `(.L_x_2775) ;  /* 0x0000002000088947 */ /* 0x002fea0003800000 */
.L_x_2845:
[----:B------:R-:W-:Y:S05]  /*18490*/  @!P2 BRA `(.L_x_2776) ;  /* 0x000000000004a947 */ /* 0x000fea0003800000 */
[----:B------:R-:W-:Y:S01]  /*184a0*/  BPT.TRAP 0x1 ;  /* 0x000000040000795c */ /* 0x000fe20000300000 */
.L_x_2776:
[----:B------:R-:W3:Y:S01]  /*184b0*/  LDL.LU R4, [R1+0x8] ;  /* 0x0000080001047983 */ /* 0x000ee20000300800 */
[----:B------:R-:W-:-:S04]  /*184c0*/  VIADD R0, R0, 0x38860 ;  /* 0x0003886000007836 */ /* 0x000fc80000000000 */
[----:B---3--:R-:W-:-:S04]  /*184d0*/  IMAD R4, R4, 0x8, R0 ;  /* 0x0000000804047824 */ /* 0x008fc800078e0200 */
[----:B------:R-:W3:Y:S02]  /*184e0*/  SYNCS.PHASECHK.TRANS64.TRYWAIT P0, [R4+URZ], R5 ;  /* 0x00000005040075a7 */ /* 0x000ee4000800017f */
[----:B---3--:R-:W-:Y:S05]  /*184f0*/  @!P0 BRA `(.L_x_2777) ;  /* 0x0000002000008947 */ /* 0x008fea0003800000 */
.L_x_2846:
[----:B------:R-:W-:-:S07]  /*18500*/  IMAD R3, R3, 0x8, R0 ;  /* 0x0000000803037824 */ /* 0x000fce00078e0200 */
.L_x_2778:
[----:B----4-:R4:W0:Y:S02]  /*18510*/  SYNCS.PHASECHK.TRANS64.TRYWAIT P0, [R3+URZ], R2 ;  /* 0x00000002030075a7 */ /* 0x010824000800017f */
[----:B0-----:R-:W-:Y:S05]  /*18520*/  @!P0 NANOSLEEP.SYNCS 0x989680 ;  /* 0x009896800000895d */ /* 0x001fea0003900000 */
[----:B------:R-:W0:Y:S02]  /*18530*/  @!P0 SYNCS.PHASECHK.TRANS64 P0, [R3+URZ], R2 ;  /* 0x00000002030085a7 */ /* 0x000e24000800007f */
[----:B0-----:R-:W-:Y:S05]  /*18540*/  @!P0 BRA `(.L_x_2778) ;  /* 0xfffffffc00f08947 */ /* 0x001fea000383ffff */
.L_x_2771:
[----:B------:R-:W-:Y:S05]  /*18550*/  BSYNC B0 ;  /* 0x0000000000007941 */ /* 0x000fea0003800000 */
.L_x_2770:
[----:B------:R-:W-:Y:S05]  /*18560*/  EXIT ;  /* 0x000000000000794d */ /* 0x000fea0003800000 */
.L_x_2595:
[----:B------:R-:W-:-:S13]  /*18570*/  R2UR UR4, R17 ;  /* 0x00000000110472ca */ /* 0x000fda00000e0000 */
[----:B0-----:R-:W-:-:S04]  /*18580*/  IMAD.U32 R3, RZ, RZ, UR4 ;  /* 0x00000004ff037e24 */ /* 0x001fc8000f8e00ff */
[----:B------:R0:W1:Y:S03]  /*18590*/  SYNCS.PHASECHK.TRANS64.TRYWAIT P1, [R3+URZ+0x38800], R0 ;  /* 0x03880000030075a7 */ /* 0x000066000802017f */
[----:B-1----:R-:W-:Y:S05]  /*185a0*/  @!P1 NANOSLEEP.SYNCS 0x989680 ;  /* 0x009896800000995d */ /* 0x002fea0003900000 */
[----:B------:R-:W1:Y:S02]  /*185b0*/  @!P1 SYNCS.PHASECHK.TRANS64 P1, [R3+URZ+0x38800], R0 ;  /* 0x03880000030095a7 */ /* 0x000e64000802007f */
[----:B-1----:R-:W-:Y:S05]  /*185c0*/  @!P1 BRA `(.L_x_2595) ;  /* 0xfffffffc00e89947 */ /* 0x002fea000383ffff */
[----:B------:R-:W-:Y:S05]  /*185d0*/  BRA `(.L_x_2779) ;  /* 0xfffffe9400a07947 */ /* 0x000fea000383ffff */
.L_x_2599:
[----:B-1----:R1:W2:Y:S02]  /*185e0*/  SYNCS.PHASECHK.TRANS64.TRYWAIT P2, [R0+URZ+0x38830], R3 ;  /* 0x03883003000075a7 */ /* 0x0022a4000804017f */
[----:B--2---:R-:W-:Y:S05]  /*185f0*/  @!P2 NANOSLEEP.SYNCS 0x989680 ;  /* 0x009896800000a95d */ /* 0x004fea0003900000 */
[----:B------:R-:W2:Y:S02]  /*18600*/  @!P2 SYNCS.PHASECHK.TRANS64 P2, [R0+URZ+0x38830], R3 ;  /* 0x038830030000a5a7 */ /* 0x000ea4000804007f */
[----:B--2---:R-:W-:Y:S05]  /*18610*/  @!P2 BRA `(.L_x_2599) ;  /* 0xfffffffc00f0a947 */ /* 0x004fea000383ffff */
[----:B------:R-:W-:Y:S05]  /*18620*/  BRA `(.L_x_2598) ;  /* 0xfffffe9400cc7947 */ /* 0x000fea000383ffff */
.L_x_2604:
[----:B------:R-:W-:-:S13]  /*18630*/  R2UR UR4, R3 ;  /* 0x00000000030472ca */ /* 0x000fda00000e0000 */
[----:B-1----:R-:W-:-:S04]  /*18640*/  IMAD.U32 R153, RZ, RZ, UR4 ;  /* 0x00000004ff997e24 */ /* 0x002fc8000f8e00ff */
[----:B------:R1:W2:Y:S03]  /*18650*/  SYNCS.PHASECHK.TRANS64.TRYWAIT P3, [R153+URZ+0x38830], R4 ;  /* 0x03883004990075a7 */ /* 0x0002a6000806017f */
[----:B--2---:R-:W-:Y:S05]  /*18660*/  @!P3 NANOSLEEP.SYNCS 0x989680 ;  /* 0x009896800000b95d */ /* 0x004fea0003900000 */
[----:B------:R-:W2:Y:S02]  /*18670*/  @!P3 SYNCS.PHASECHK.TRANS64 P3, [R153+URZ+0x38830], R4 ;  /* 0x038830049900b5a7 */ /* 0x000ea4000806007f */
[----:B--2---:R-:W-:Y:S05]  /*18680*/  @!P3 BRA `(.L_x_2604) ;  /* 0xfffffffc00e8b947 */ /* 0x004fea000383ffff */
[----:B------:R-:W-:Y:S05]  /*18690*/  BRA `(.L_x_2603) ;  /* 0xfffffed000247947 */ /* 0x000fea000383ffff */
.L_x_2608:
[----:B--2---:R-:W-:-:S04]  /*186a0*/  IMAD.U32 R233, RZ, RZ, UR4 ;  /* 0x00000004ffe97e24 */ /* 0x004fc8000f8e00ff */
[----:B------:R2:W3:Y:S03]  /*186b0*/  SYNCS.PHASECHK.TRANS64.TRYWAIT P3, [R233+URZ+0x38850], R0 ;  /* 0x03885000e90075a7 */ /* 0x0004e6000806017f */
[----:B---3--:R-:W-:Y:S05]  /*186c0*/  @!P3 NANOSLEEP.SYNCS 0x989680 ;  /* 0x009896800000b95d */ /* 0x008fea0003900000 */
[----:B------:R-:W3:Y:S02]  /*186d0*/  @!P3 SYNCS.PHASECHK.TRANS64 P3, [R233+URZ+0x38850], R0 ;  /* 0x03885000e900b5a7 */ /* 0x000ee4000806007f */
[----:B---3--:R-:W-:Y:S05]  /*186e0*/  @!P3 BRA `(.L_x_2608) ;  /* 0xfffffffc00ecb947 */ /* 0x008fea000383ffff */
[----:B------:R-:W-:Y:S05]  /*186f0*/  BRA `(.L_x_2607) ;  /* 0xfffffef4004c7947 */ /* 0x000fea000383ffff */
.L_x_2614:
[----:B-1----:R-:W-:-:S04]  /*18700*/  IMAD.U32 R4, RZ, RZ, UR4 ;  /* 0x00000004ff047e24 */ /* 0x002fc8000f8e00ff */
[----:B------:R1:W2:Y:S03]  /*18710*/  SYNCS.PHASECHK.TRANS64.TRYWAIT P2, [R4+URZ+0x38830], R3 ;  /* 0x03883003040075a7 */ /* 0x0002a6000804017f */
[----:B--2---:R-:W-:Y:S05]  /*18720*/  @!P2 NANOSLEEP.SYNCS 0x989680 ;  /* 0x009896800000a95d */ /* 0x004fea0003900000 */
[----:B------:R-:W2:Y:S02]  /*18730*/  @!P2 SYNCS.PHASECHK.TRANS64 P2, [R4+URZ+0x38830], R3 ;  /* 0x038830030400a5a7 */ /* 0x000ea4000804007f */
[----:B--2---:R-:W-:Y:S05]  /*18740*/  @!P2 BRA `(.L_x_2614) ;  /* 0xfffffffc00eca947 */ /* 0x004fea000383ffff */
[----:B------:R-:W-:Y:S05]  /*18750*/  BRA `(.L_x_2613) ;  /* 0xffffff0c00387947 */ /* 0x000fea000383ffff */
.L_x_2618:
[----:B01----:R-:W-:-:S04]  /*18760*/  IMAD.U32 R3, RZ, RZ, UR4 ;  /* 0x00000004ff037e24 */ /* 0x003fc8000f8e00ff */
[----:B------:R0:W1:Y:S03]  /*18770*/  SYNCS.PHASECHK.TRANS64.TRYWAIT P2, [R3+URZ+0x38850], R0 ;  /* 0x03885000030075a7 */ /* 0x000066000804017f */
[----:B-1----:R-:W-:Y:S05]  /*18780*/  @!P2 NANOSLEEP.SYNCS 0x989680 ;  /* 0x009896800000a95d */ /* 0x002fea0003900000 */
[----:B------:R-:W1:Y:S02]  /*18790*/  @!P2 SYNCS.PHASECHK.TRANS64 P2, [R3+URZ+0x38850], R0 ;  /* 0x038850000300a5a7 */ /* 0x000e64000804007f */
[----:B-1----:R-:W-:Y:S05]  /*187a0*/  @!P2 BRA `(.L_x_2618) ;  /* 0xfffffffc00eca947 */ /* 0x002fea000383ffff */
[----:B------:R-:W-:Y:S05]  /*187b0*/  BRA `(.L_x_2617) ;  /* 0xffffff34005c7947 */ /* 0x000fea000383ffff */
.L_x_2623:
[----:B-1----:R-:W-:-:S04]  /*187c0*/  IMAD.U32 R7, RZ, RZ, UR7 ;  /* 0x00000007ff077e24 */ /* 0x002fc8000f8e00ff */
[----:B------:R1:W2:Y:S03]  /*187d0*/  SYNCS.PHASECHK.TRANS64.TRYWAIT P0, [R7+URZ+0x38850], R0 ;  /* 0x03885000070075a7 */ /* 0x0002a6000800017f */
[----:B--2---:R-:W-:Y:S05]  /*187e0*/  @!P0 NANOSLEEP.SYNCS 0x989680 ;  /* 0x009896800000895d */ /* 0x004fea0003900000 */
[----:B------:R-:W2:Y:S02]  /*187f0*/  @!P0 SYNCS.PHASECHK.TRANS64 P0, [R7+URZ+0x38850], R0 ;  /* 0x03885000070085a7 */ /* 0x000ea4000800007f */
[----:B--2---:R-:W-:Y:S05]  /*18800*/  @!P0 BRA `(.L_x_2623) ;  /* 0xfffffffc00ec8947 */ /* 0x004fea000383ffff */
[----:B------:R-:W-:Y:S05]  /*18810*/  BRA `(.L_x_2622) ;  /* 0xffffff4c005c7947 */ /* 0x000fea000383ffff */
.L_x_2665:
        /* <DEDUP_REMOVED lines=11> */
.L_x_2781:
[----:B------:R-:W-:Y:S05]  /*188d0*/  BSYNC B0 ;  /* 0x0000000000007941 */ /* 0x000fea0003800000 */
.L_x_2780:
[----:B------:R-:W-:Y:S05]  /*188e0*/  BRA `(.L_x_2782) ;  /* 0xffffffa000d07947 */ /* 0x000fea000383ffff */
.L_x_2667:
[----:B------:R-:W-:Y:S01]  /*188f0*/  BSSY B0, `(.L_x_2783) ;  /* 0x0000006000007945 */ /* 0x000fe20003800000 */
[----:B------:R-:W-:-:S07]  /*18900*/  IMAD.MOV.U32 R15, RZ, RZ, -0x1 ;  /* 0xffffffffff0f7424 */ /* 0x000fce00078e00ff */
[----:B012---:R-:W-:Y:S05]  /*18910*/  WARPSYNC.COLLECTIVE R15, `(.L_x_2784) ;  /* 0x000000000f0c7348 */ /* 0x007fea0003c00000 */
[----:B------:R-:W-:Y:S02]  /*18920*/  ELECT P6, UR62, PT ;  /* 0x00000000003e782f */ /* 0x000fe400038c0000 */
[----:B------:R-:W-:Y:S01]  /*18930*/  MOV R14, UR62 ;  /* 0x0000003e000e7c02 */ /* 0x000fe20008000f00 */
[----:B012---:R-:W-:Y:S10]  /*18940*/  ENDCOLLECTIVE ;  /* 0x000000000000791b */ /* 0x007ff40003800000 */
.L_x_2784:
[----:B------:R-:W-:Y:S05]  /*18950*/  BSYNC B0 ;  /* 0x0000000000007941 */ /* 0x000fea0003800000 */
.L_x_2783:
[----:B------:R-:W-:Y:S05]  /*18960*/  BRA `(.L_x_2785) ;  /* 0xffffffa000d87947 */ /* 0x000fea000383ffff */
.L_x_2669:
[----:B--2---:R2:W3:Y:S02]  /*18970*/  SYNCS.PHASECHK.TRANS64.TRYWAIT P0, [R0+URZ+0x38840], R2 ;  /* 0x03884002000075a7 */ /* 0x0044e4000800017f */
[----:B---3--:R-:W-:Y:S05]  /*18980*/  @!P0 NANOSLEEP.SYNCS 0x989680 ;  /* 0x009896800000895d */ /* 0x008fea0003900000 */
[----:B------:R-:W3:Y:S02]  /*18990*/  @!P0 SYNCS.PHASECHK.TRANS64 P0, [R0+URZ+0x38840], R2 ;  /* 0x03884002000085a7 */ /* 0x000ee4000800007f */
[----:B---3--:R-:W-:Y:S05]  /*189a0*/  @!P0 BRA `(.L_x_2669) ;  /* 0xfffffffc00f08947 */ /* 0x008fea000383ffff */
[----:B------:R-:W-:Y:S05]  /*189b0*/  BRA `(.L_x_2786) ;  /* 0xffffffa400487947 */ /* 0x000fea000383ffff */
.L_x_2673:
[----:B------:R-:W2:Y:S01]  /*189c0*/  LDL.LU R11, [R1+0x34] ;  /* 0x00003400010b7983 */ /* 0x000ea20000300800 */
[----:B------:R-:W-:Y:S02]  /*189d0*/  IMAD.MOV.U32 R13, RZ, RZ, R0 ;  /* 0x000000ffff0d7224 */ /* 0x000fe400078e0000 */
[----:B------:R-:W-:Y:S02]  /*189e0*/  IMAD.MOV.U32 R12, RZ, RZ, RZ ;  /* 0x000000ffff0c7224 */ /* 0x000fe400078e00ff */
[----:B------:R-:W-:Y:S02]  /*189f0*/  IMAD.MOV.U32 R15, RZ, RZ, -0x1 ;  /* 0xffffffffff0f7424 */ /* 0x000fe400078e00ff */
[----:B------:R-:W-:Y:S02]  /*18a00*/  IMAD R17, R17, 0x80, R10 ;  /* 0x0000008011117824 */ /* 0x000fe400078e020a */
[----:B--2---:R-:W-:Y:S02]  /*18a10*/  IMAD R2, R11, R7, RZ ;  /* 0x000000070b027224 */ /* 0x004fe400078e02ff */
[----:B------:R-:W-:-:S02]  /*18a20*/  IMAD.MOV.U32 R11, RZ, RZ, 0x181f ;  /* 0x0000181fff0b7424 */ /* 0x000fc400078e00ff */
[C---:B------:R-:W-:Y:S01]  /*18a30*/  VIADD R7, R17.reuse, 0x60 ;  /* 0x0000006011077836 */ /* 0x040fe20000000000 */
[----:B------:R-:W-:-:S13]  /*18a40*/  ISETP.GE.AND P5, PT, R17, R2, PT ;  /* 0x000000021100720c */ /* 0x000fda0003fa6270 */
[----:B-----5:R-:W-:Y:S05]  /*18a50*/  WARPSYNC.COLLECTIVE R15, `(.L_x_2787) ;  /* 0x000000000f087348 */ /* 0x020fea0003c00000 */
[----:B------:R0:W1:Y:S02]  /*18a60*/  SHFL.IDX P6, R14, R13, R12, R11 ;  /* 0x0000000c0d0e7389 */ /* 0x00006400000c000b */
[----:B01---5:R-:W-:Y:S01]  /*18a70*/  ENDCOLLECTIVE ;  /* 0x000000000000791b */ /* 0x023fe20003800000 */
.L_x_2787:
[----:B------:R-:W-:Y:S02]  /*18a80*/  IMAD.MOV.U32 R13, RZ, RZ, R3 ;  /* 0x000000ffff0d7224 */ /* 0x000fe400078e0003 */
[----:B------:R-:W-:-:S07]  /*18a90*/  IMAD.MOV.U32 R4, RZ, RZ, R14 ;  /* 0x000000ffff047224 */ /* 0x000fce00078e000e */
[----:B------:R-:W-:Y:S05]  /*18aa0*/  WARPSYNC.COLLECTIVE R15, `(.L_x_2788) ;  /* 0x000000000f087348 */ /* 0x000fea0003c00000 */
[----:B------:R0:W1:Y:S02]  /*18ab0*/  SHFL.IDX P6, R14, R13, R12, R11 ;  /* 0x0000000c0d0e7389 */ /* 0x00006400000c000b */
[----:B01----:R-:W-:Y:S01]  /*18ac0*/  ENDCOLLECTIVE ;  /* 0x000000000000791b */ /* 0x003fe20003800000 */
.L_x_2788:
        /* <DEDUP_REMOVED lines=19> */
.L_x_2789:
[----:B------:R-:W-:-:S05]  /*18c00*/  VIADD R4, R17, 0x10 ;  /* 0x0000001011047836 */ /* 0x000fca0000000000 */
[----:B------:R-:W-:Y:S01]  /*18c10*/  ISETP.GE.AND P5, PT, R4, R2, PT ;  /* 0x000000020400720c */ /* 0x000fe20003fa6270 */
[----:B------:R-:W-:Y:S02]  /*18c20*/  IMAD.MOV.U32 R13, RZ, RZ, R3 ;  /* 0x000000ffff0d7224 */ /* 0x000fe400078e0003 */
[----:B------:R-:W-:-:S10]  /*18c30*/  IMAD.MOV.U32 R4, RZ, RZ, R14 ;  /* 0x000000ffff047224 */ /* 0x000fd400078e000e */
[----:B------:R-:W-:Y:S05]  /*18c40*/  WARPSYNC.COLLECTIVE R15, `(.L_x_2790) ;  /* 0x000000000f087348 */ /* 0x000fea0003c00000 */
[----:B------:R0:W1:Y:S02]  /*18c50*/  SHFL.IDX P6, R14, R13, R12, R11 ;  /* 0x0000000c0d0e7389 */ /* 0x00006400000c000b */
[----:B01----:R-:W-:Y:S01]  /*18c60*/  ENDCOLLECTIVE ;  /* 0x000000000000791b */ /* 0x003fe20003800000 */
.L_x_2790:
        /* <DEDUP_REMOVED lines=19> */
.L_x_2791:
[----:B------:R-:W-:-:S05]  /*18da0*/  VIADD R4, R17, 0x20 ;  /* 0x0000002011047836 */ /* 0x000fca0000000000 */
[----:B------:R-:W-:Y:S01]  /*18db0*/  ISETP.GE.AND P5, PT, R4, R2, PT ;  /* 0x000000020400720c */ /* 0x000fe20003fa6270 */
[----:B------:R-:W-:Y:S02]  /*18dc0*/  IMAD.MOV.U32 R13, RZ, RZ, R3 ;  /* 0x000000ffff0d7224 */ /* 0x000fe400078e0003 */
[----:B------:R-:W-:-:S10]  /*18dd0*/  IMAD.MOV.U32 R4, RZ, RZ, R14 ;  /* 0x000000ffff047224 */ /* 0x000fd400078e000e */
[----:B------:R-:W-:Y:S05]  /*18de0*/  WARPSYNC.COLLECTIVE R15, `(.L_x_2792) ;  /* 0x000000000f087348 */ /* 0x000fea0003c00000 */
[----:B------:R0:W1:Y:S02]  /*18df0*/  SHFL.IDX P6, R14, R13, R12, R11 ;  /* 0x0000000c0d0e7389 */ /* 0x00006400000c000b */
[----:B01----:R-:W-:Y:S01]  /*18e00*/  ENDCOLLECTIVE ;  /* 0x000000000000791b */ /* 0x003fe20003800000 */
.L_x_2792:
        /* <DEDUP_REMOVED lines=19> */
.L_x_2793:
[----:B------:R-:W-:-:S05]  /*18f40*/  VIADD R4, R17, 0x30 ;  /* 0x0000003011047836 */ /* 0x000fca0000000000 */
[----:B------:R-:W-:Y:S01]  /*18f50*/  ISETP.GE.AND P5, PT, R4, R2, PT ;  /* 0x000000020400720c */ /* 0x000fe20003fa6270 */
[----:B------:R-:W-:Y:S02]  /*18f60*/  IMAD.MOV.U32 R13, RZ, RZ, R3 ;  /* 0x000000ffff0d7224 */ /* 0x000fe400078e0003 */
[----:B------:R-:W-:-:S10]  /*18f70*/  IMAD.MOV.U32 R4, RZ, RZ, R14 ;  /* 0x000000ffff047224 */ /* 0x000fd400078e000e */
[----:B------:R-:W-:Y:S05]  /*18f80*/  WARPSYNC.COLLECTIVE R15, `(.L_x_2794) ;  /* 0x000000000f087348 */ /* 0x000fea0003c00000 */
[----:B------:R0:W1:Y:S02]  /*18f90*/  SHFL.IDX P6, R14, R13, R12, R11 ;  /* 0x0000000c0d0e7389 */ /* 0x00006400000c000b */
[----:B01----:R-:W-:Y:S01]  /*18fa0*/  ENDCOLLECTIVE ;  /* 0x000000000000791b */ /* 0x003fe20003800000 */
.L_x_2794:
        /* <DEDUP_REMOVED lines=19> */
.L_x_2795:
[----:B------:R-:W-:-:S05]  /*190e0*/  VIADD R4, R17, 0x40 ;  /* 0x0000004011047836 */ /* 0x000fca0000000000 */
[----:B------:R-:W-:Y:S01]  /*190f0*/  ISETP.GE.AND P5, PT, R4, R2, PT ;  /* 0x000000020400720c */ /* 0x000fe20003fa6270 */
[----:B------:R-:W-:Y:S02]  /*19100*/  IMAD.MOV.U32 R13, RZ, RZ, R3 ;  /* 0x000000ffff0d7224 */ /* 0x000fe400078e0003 */
[----:B------:R-:W-:-:S10]  /*19110*/  IMAD.MOV.U32 R4, RZ, RZ, R14 ;  /* 0x000000ffff047224 */ /* 0x000fd400078e000e */
[----:B------:R-:W-:Y:S05]  /*19120*/  WARPSYNC.COLLECTIVE R15, `(.L_x_2796) ;  /* 0x000000000f087348 */ /* 0x000fea0003c00000 */
[----:B------:R0:W1:Y:S02]  /*19130*/  SHFL.IDX P6, R14, R13, R12, R11 ;  /* 0x0000000c0d0e7389 */ /* 0x00006400000c000b */
[----:B01----:R-:W-:Y:S01]  /*19140*/  ENDCOLLECTIVE ;  /* 0x000000000000791b */ /* 0x003fe20003800000 */
.L_x_2796:
        /* <DEDUP_REMOVED lines=19> */
.L_x_2797:
[----:B------:R-:W-:-:S05]  /*19280*/  VIADD R4, R17, 0x50 ;  /* 0x0000005011047836 */ /* 0x000fca0000000000 */
[----:B------:R-:W-:Y:S01]  /*19290*/  ISETP.GE.AND P5, PT, R4, R2, PT ;  /* 0x000000020400720c */ /* 0x000fe20003fa6270 */
[----:B------:R-:W-:Y:S02]  /*192a0*/  IMAD.MOV.U32 R13, RZ, RZ, R3 ;  /* 0x000000ffff0d7224 */ /* 0x000fe400078e0003 */
[----:B------:R-:W-:-:S10]  /*192b0*/  IMAD.MOV.U32 R4, RZ, RZ, R14 ;  /* 0x000000ffff047224 */ /* 0x000fd400078e000e */
[----:B------:R-:W-:Y:S05]  /*192c0*/  WARPSYNC.COLLECTIVE R15, `(.L_x_2798) ;  /* 0x000000000f087348 */ /* 0x000fea0003c00000 */
[----:B------:R0:W1:Y:S02]  /*192d0*/  SHFL.IDX P6, R14, R13, R12, R11 ;  /* 0x0000000c0d0e7389 */ /* 0x00006400000c000b */
[----:B01----:R-:W-:Y:S01]  /*192e0*/  ENDCOLLECTIVE ;  /* 0x000000000000791b */ /* 0x003fe20003800000 */
.L_x_2798:
        /* <DEDUP_REMOVED lines=20> */
.L_x_2799:
[----:B------:R-:W-:Y:S02]  /*19430*/  IMAD.MOV.U32 R13, RZ, RZ, R3 ;  /* 0x000000ffff0d7224 */ /* 0x000fe400078e0003 */
[----:B------:R-:W-:-:S07]  /*19440*/  IMAD.MOV.U32 R6, RZ, RZ, R14 ;  /* 0x000000ffff067224 */ /* 0x000fce00078e000e */
[----:B------:R-:W-:Y:S05]  /*19450*/  WARPSYNC.COLLECTIVE R15, `(.L_x_2800) ;  /* 0x000000000f087348 */ /* 0x000fea0003c00000 */
[----:B------:R0:W1:Y:S02]  /*19460*/  SHFL.IDX P6, R14, R13, R12, R11 ;  /* 0x0000000c0d0e7389 */ /* 0x00006400000c000b */
[----:B01----:R-:W-:Y:S01]  /*19470*/  ENDCOLLECTIVE ;  /* 0x000000000000791b */ /* 0x003fe20003800000 */
.L_x_2800:
        /* <DEDUP_REMOVED lines=19> */
.L_x_2801:
[----:B------:R-:W-:Y:S02]  /*195b0*/  IMAD.MOV.U32 R13, RZ, RZ, R3 ;  /* 0x000000ffff0d7224 */ /* 0x000fe400078e0003 */
[----:B------:R-:W-:-:S07]  /*195c0*/  IMAD.MOV.U32 R6, RZ, RZ, R14 ;  /* 0x000000ffff067224 */ /* 0x000fce00078e000e */
[----:B------:R-:W-:Y:S05]  /*195d0*/  WARPSYNC.COLLECTIVE R15, `(.L_x_2802) ;  /* 0x000000000f087348 */ /* 0x000fea0003c00000 */
[----:B------:R0:W1:Y:S02]  /*195e0*/  SHFL.IDX P6, R14, R13, R12, R11 ;  /* 0x0000000c0d0e7389 */ /* 0x00006400000c000b */
[----:B01----:R-:W-:Y:S01]  /*195f0*/  ENDCOLLECTIVE ;  /* 0x000000000000791b */ /* 0x003fe20003800000 */
.L_x_2802:
[----:B------:R-:W-:Y:S01]  /*19600*/  IMAD.MOV.U32 R3, RZ, RZ, R14 ;  /* 0x000000ffff037224 */ /* 0x000fe200078e000e */
[----:B------:R-:W-:Y:S06]  /*19610*/  BRA `(.L_x_2803) ;  /* 0xffffffa800347947 */ /* 0x000fec000383ffff */
.L_x_2678:
[----:B0-----:R-:W2:Y:S02]  /*19620*/  LDL R2, [R1+0x4] ;  /* 0x0000040001027983 */ /* 0x001ea40000100800 */
[----:B--2---:R0:W1:Y:S02]  /*19630*/  SYNCS.PHASECHK.TRANS64.TRYWAIT P0, [R2+URZ+0x38820], R0 ;  /* 0x03882000020075a7 */ /* 0x004064000800017f */
[----:B-1----:R-:W-:Y:S05]  /*19640*/  @!P0 NANOSLEEP.SYNCS 0x989680 ;  /* 0x009896800000895d */ /* 0x002fea0003900000 */
[----:B------:R-:W1:Y:S02]  /*19650*/  @!P0 SYNCS.PHASECHK.TRANS64 P0, [R2+URZ+0x38820], R0 ;  /* 0x03882000020085a7 */ /* 0x000e64000800007f */
[----:B-1----:R-:W-:Y:S05]  /*19660*/  @!P0 BRA `(.L_x_2678) ;  /* 0xfffffffc00ec8947 */ /* 0x002fea000383ffff */
[----:B------:R-:W-:Y:S05]  /*19670*/  BRA `(.L_x_2804) ;  /* 0xffffffa800b47947 */ /* 0x000fea000383ffff */
.L_x_2687:
[----:B-1----:R1:W2:Y:S02]  /*19680*/  SYNCS.PHASECHK.TRANS64.TRYWAIT P0, [R2+URZ+0x38840], R0 ;  /* 0x03884000020075a7 */ /* 0x0022a4000800017f */
[----:B--2---:R-:W-:Y:S05]  /*19690*/  @!P0 NANOSLEEP.SYNCS 0x989680 ;  /* 0x009896800000895d */ /* 0x004fea0003900000 */
[----:B------:R-:W2:Y:S02]  /*196a0*/  @!P0 SYNCS.PHASECHK.TRANS64 P0, [R2+URZ+0x38840], R0 ;  /* 0x03884000020085a7 */ /* 0x000ea4000800007f */
[----:B--2---:R-:W-:Y:S05]  /*196b0*/  @!P0 BRA `(.L_x_2687) ;  /* 0xfffffffc00f08947 */ /* 0x004fea000383ffff */
[----:B------:R-:W-:Y:S05]  /*196c0*/  BRA `(.L_x_2805) ;  /* 0xffffffac007c7947 */ /* 0x000fea000383ffff */
.L_x_2695:
[----:B0-----:R0:W1:Y:S02]  /*196d0*/  SYNCS.PHASECHK.TRANS64.TRYWAIT P0, [R2+URZ+0x60], R0 ;  /* 0x00006000020075a7 */ /* 0x001064000800017f */
[----:B-1----:R-:W-:Y:S05]  /*196e0*/  @!P0 NANOSLEEP.SYNCS 0x989680 ;  /* 0x009896800000895d */ /* 0x002fea0003900000 */
[----:B------:R-:W1:Y:S02]  /*196f0*/  @!P0 SYNCS.PHASECHK.TRANS64 P0, [R2+URZ+0x60], R0 ;  /* 0x00006000020085a7 */ /* 0x000e64000800007f */
[----:B-1----:R-:W-:Y:S05]  /*19700*/  @!P0 BRA `(.L_x_2695) ;  /* 0xfffffffc00f08947 */ /* 0x002fea000383ffff */
[----:B------:R-:W-:Y:S05]  /*19710*/  BRA `(.L_x_2806) ;  /* 0xffffffb000d87947 */ /* 0x000fea000383ffff */
.L_x_2706:
[----:B--2---:R2:W3:Y:S02]  /*19720*/  SYNCS.PHASECHK.TRANS64.TRYWAIT P0, [R3+URZ+0x38840], R2 ;  /* 0x03884002030075a7 */ /* 0x0044e4000800017f */
[----:B---3--:R-:W-:Y:S05]  /*19730*/  @!P0 NANOSLEEP.SYNCS 0x989680 ;  /* 0x009896800000895d */ /* 0x008fea0003900000 */
[----:B------:R-:W3:Y:S02]  /*19740*/  @!P0 SYNCS.PHASECHK.TRANS64 P0, [R3+URZ+0x38840], R2 ;  /* 0x03884002030085a7 */ /* 0x000ee4000800007f */
[----:B---3--:R-:W-:Y:S05]  /*19750*/  @!P0 BRA `(.L_x_2706) ;  /* 0xfffffffc00f08947 */ /* 0x008fea000383ffff */
[----:B------:R-:W-:Y:S05]  /*19760*/  BRA `(.L_x_2807) ;  /* 0xffffffbc00047947 */ /* 0x000fea000383ffff */
.L_x_2714:
[----:B-1----:R1:W2:Y:S02]  /*19770*/  SYNCS.PHASECHK.TRANS64.TRYWAIT P0, [R2+URZ+0x60], R3 ;  /* 0x00006003020075a7 */ /* 0x0022a4000800017f */
[----:B--2---:R-:W-:Y:S05]  /*19780*/  @!P0 NANOSLEEP.SYNCS 0x989680 ;  /* 0x009896800000895d */ /* 0x004fea0003900000 */
[----:B------:R-:W2:Y:S02]  /*19790*/  @!P0 SYNCS.PHASECHK.TRANS64 P0, [R2+URZ+0x60], R3 ;  /* 0x00006003020085a7 */ /* 0x000ea4000800007f */
[----:B--2---:R-:W-:Y:S05]  /*197a0*/  @!P0 BRA `(.L_x_2714) ;  /* 0xfffffffc00f08947 */ /* 0x004fea000383ffff */
[----:B------:R-:W-:Y:S05]  /*197b0*/  BRA `(.L_x_2808) ;  /* 0xffffffc000607947 */ /* 0x000fea000383ffff */
.L_x_2725:
[----:B---3--:R3:W4:Y:S02]  /*197c0*/  SYNCS.PHASECHK.TRANS64.TRYWAIT P0, [R2+URZ+0x38840], R3 ;  /* 0x03884003020075a7 */ /* 0x008724000800017f */
[----:B----4-:R-:W-:Y:S05]  /*197d0*/  @!P0 NANOSLEEP.SYNCS 0x989680 ;  /* 0x009896800000895d */ /* 0x010fea0003900000 */
[----:B------:R-:W4:Y:S02]  /*197e0*/  @!P0 SYNCS.PHASECHK.TRANS64 P0, [R2+URZ+0x38840], R3 ;  /* 0x03884003020085a7 */ /* 0x000f24000800007f */
[----:B----4-:R-:W-:Y:S05]  /*197f0*/  @!P0 BRA `(.L_x_2725) ;  /* 0xfffffffc00f08947 */ /* 0x010fea000383ffff */
[----:B------:R-:W-:Y:S05]  /*19800*/  BRA `(.L_x_2809) ;  /* 0xffffffc800587947 */ /* 0x000fea000383ffff */
.L_x_2733:
[----:B-1----:R1:W2:Y:S02]  /*19810*/  SYNCS.PHASECHK.TRANS64.TRYWAIT P0, [R2+URZ+0x60], R5 ;  /* 0x00006005020075a7 */ /* 0x0022a4000800017f */
[----:B--2---:R-:W-:Y:S05]  /*19820*/  @!P0 NANOSLEEP.SYNCS 0x989680 ;  /* 0x009896800000895d */ /* 0x004fea0003900000 */
[----:B------:R-:W2:Y:S02]  /*19830*/  @!P0 SYNCS.PHASECHK.TRANS64 P0, [R2+URZ+0x60], R5 ;  /* 0x00006005020085a7 */ /* 0x000ea4000800007f */
[----:B--2---:R-:W-:Y:S05]  /*19840*/  @!P0 BRA `(.L_x_2733) ;  /* 0xfffffffc00f08947 */ /* 0x004fea000383ffff */
[----:B------:R-:W-:Y:S05]  /*19850*/  BRA `(.L_x_2810) ;  /* 0xffffffcc00b47947 */ /* 0x000fea000383ffff */
.L_x_2746:
[----:B--2---:R2:W4:Y:S02]  /*19860*/  SYNCS.PHASECHK.TRANS64.TRYWAIT P0, [R0+URZ+0x38860], R2 ;  /* 0x03886002000075a7 */ /* 0x004524000800017f */
[----:B----4-:R-:W-:Y:S05]  /*19870*/  @!P0 NANOSLEEP.SYNCS 0x989680 ;  /* 0x009896800000895d */ /* 0x010fea0003900000 */
[----:B------:R-:W4:Y:S02]  /*19880*/  @!P0 SYNCS.PHASECHK.TRANS64 P0, [R0+URZ+0x38860], R2 ;  /* 0x03886002000085a7 */ /* 0x000f24000800007f */
[----:B----4-:R-:W-:Y:S05]  /*19890*/  @!P0 BRA `(.L_x_2746) ;  /* 0xfffffffc00f08947 */ /* 0x010fea000383ffff */
[----:B------:R-:W-:Y:S05]  /*198a0*/  BRA `(.L_x_2811) ;  /* 0xffffffd400907947 */ /* 0x000fea000383ffff */
.L_x_2755:
[----:B------:R-:W-:Y:S01]  /*198b0*/  BSSY B0, `(.L_x_2812) ;  /* 0x0000008000007945 */ /* 0x000fe20003800000 */
[----:B------:R-:W-:Y:S02]  /*198c0*/  IMAD.MOV.U32 R13, RZ, RZ, R16 ;  /* 0x000000ffff0d7224 */ /* 0x000fe400078e0010 */
[----:B------:R-:W-:Y:S02]  /*198d0*/  IMAD.MOV.U32 R12, RZ, RZ, RZ ;  /* 0x000000ffff0c7224 */ /* 0x000fe400078e00ff */
[----:B------:R-:W-:Y:S02]  /*198e0*/  IMAD.MOV.U32 R11, RZ, RZ, 0x1f ;  /* 0x0000001fff0b7424 */ /* 0x000fe400078e00ff */
[----:B------:R-:W-:-:S07]  /*198f0*/  IMAD.MOV.U32 R15, RZ, RZ, -0x1 ;  /* 0xffffffffff0f7424 */ /* 0x000fce00078e00ff */
[----:B-123-5:R-:W-:Y:S05]  /*19900*/  WARPSYNC.COLLECTIVE R15, `(.L_x_2813) ;  /* 0x000000000f087348 */ /* 0x02efea0003c00000 */
[----:B------:R0:W4:Y:S02]  /*19910*/  SHFL.IDX P6, R14, R13, R12, R11 ;  /* 0x0000000c0d0e7389 */ /* 0x00012400000c000b */
[----:B012345:R-:W-:Y:S01]  /*19920*/  ENDCOLLECTIVE ;  /* 0x000000000000791b */ /* 0x03ffe20003800000 */
.L_x_2813:
[----:B------:R-:W-:Y:S05]  /*19930*/  BSYNC B0 ;  /* 0x0000000000007941 */ /* 0x000fea0003800000 */
.L_x_2812:
        /* <DEDUP_REMOVED lines=9> */
.L_x_2814:
        /* <DEDUP_REMOVED lines=19> */
.L_x_2815:
        /* <DEDUP_REMOVED lines=8> */
.L_x_2816:
        /* <DEDUP_REMOVED lines=8> */
.L_x_2817:
        /* <DEDUP_REMOVED lines=8> */
.L_x_2818:
        /* <DEDUP_REMOVED lines=8> */
.L_x_2819:
        /* <DEDUP_REMOVED lines=9> */
.L_x_2820:
[----:B------:R-:W-:Y:S01]  /*19d90*/  IMAD.MOV.U32 R16, RZ, RZ, R14 ;  /* 0x000000ffff107224 */ /* 0x000fe200078e000e */
[----:B------:R-:W-:Y:S06]  /*19da0*/  BRA `(.L_x_2821) ;  /* 0xffffffd800947947 */ /* 0x000fec000383ffff */
.L_x_2760:
[----:B------:R-:W-:Y:S01]  /*19db0*/  BSSY B0, `(.L_x_2822) ;  /* 0x0000008000007945 */ /* 0x000fe20003800000 */
[----:B-----5:R-:W-:Y:S02]  /*19dc0*/  IMAD.MOV.U32 R13, RZ, RZ, R2 ;  /* 0x000000ffff0d7224 */ /* 0x020fe400078e0002 */
[----:B------:R-:W-:Y:S02]  /*19dd0*/  IMAD.MOV.U32 R12, RZ, RZ, 0x1 ;  /* 0x00000001ff0c7424 */ /* 0x000fe400078e00ff */
[----:B------:R-:W-:Y:S02]  /*19de0*/  IMAD.MOV.U32 R11, RZ, RZ, RZ ;  /* 0x000000ffff0b7224 */ /* 0x000fe400078e00ff */
[----:B------:R-:W-:-:S07]  /*19df0*/  IMAD.MOV.U32 R15, RZ, RZ, -0x1 ;  /* 0xffffffffff0f7424 */ /* 0x000fce00078e00ff */
[----:B0123--:R-:W-:Y:S05]  /*19e00*/  WARPSYNC.COLLECTIVE R15, `(.L_x_2823) ;  /* 0x000000000f087348 */ /* 0x00ffea0003c00000 */
[----:B------:R4:W0:Y:S02]  /*19e10*/  SHFL.UP P6, R14, R13, R12, R11 ;  /* 0x0400000c0d0e7389 */ /* 0x00082400000c000b */
[----:B01234-:R-:W-:Y:S01]  /*19e20*/  ENDCOLLECTIVE ;  /* 0x000000000000791b */ /* 0x01ffe20003800000 */
.L_x_2823:
[----:B------:R-:W-:Y:S05]  /*19e30*/  BSYNC B0 ;  /* 0x0000000000007941 */ /* 0x000fea0003800000 */
.L_x_2822:
        /* <DEDUP_REMOVED lines=9> */
.L_x_2824:
        /* <DEDUP_REMOVED lines=8> */
.L_x_2825:
        /* <DEDUP_REMOVED lines=8> */
.L_x_2826:
        /* <DEDUP_REMOVED lines=8> */
.L_x_2827:
        /* <DEDUP_REMOVED lines=9> */
.L_x_2828:
[----:B------:R-:W-:Y:S01]  /*1a0e0*/  IMAD.MOV.U32 R16, RZ, RZ, R14 ;  /* 0x000000ffff107224 */ /* 0x000fe200078e000e */
[----:B------:R-:W-:Y:S06]  /*1a0f0*/  BRA `(.L_x_2829) ;  /* 0xffffffd800607947 */ /* 0x000fec000383ffff */
.L_x_2762:
[----:B------:R-:W-:Y:S01]  /*1a100*/  BSSY B0, `(.L_x_2830) ;  /* 0x0000006000007945 */ /* 0x000fe20003800000 */
[----:B------:R-:W-:Y:S01]  /*1a110*/  PLOP3.LUT P6, PT, P6, PT, PT, 0x8, 0x0 ;  /* 0x000000000000781c */ /* 0x000fe200037ce170 */
[----:B------:R-:W-:-:S12]  /*1a120*/  IMAD.MOV.U32 R15, RZ, RZ, -0x1 ;  /* 0xffffffffff0f7424 */ /* 0x000fd800078e00ff */
[----:B0123-5:R-:W-:Y:S05]  /*1a130*/  WARPSYNC.COLLECTIVE R15, `(.L_x_2831) ;  /* 0x000000000f087348 */ /* 0x02ffea0003c00000 */
[----:B------:R-:W-:Y:S01]  /*1a140*/  VOTE.ANY R14, PT, P6 ;  /* 0x00000000000e7806 */ /* 0x000fe200030e0100 */
[----:B0123-5:R-:W-:Y:S06]  /*1a150*/  ENDCOLLECTIVE ;  /* 0x000000000000791b */ /* 0x02ffec0003800000 */
.L_x_2831:
[----:B------:R-:W-:Y:S05]  /*1a160*/  BSYNC B0 ;  /* 0x0000000000007941 */ /* 0x000fea0003800000 */
.L_x_2830:
        /* <DEDUP_REMOVED lines=9> */
.L_x_2832:
[----:B------:R-:W-:Y:S01]  /*1a200*/  IMAD.MOV.U32 R17, RZ, RZ, R14 ;  /* 0x000000ffff117224 */ /* 0x000fe200078e000e */
[----:B------:R-:W-:Y:S06]  /*1a210*/  BRA `(.L_x_2833) ;  /* 0xffffffd800507947 */ /* 0x000fec000383ffff */
.L_x_2764:
[----:B------:R-:W-:Y:S01]  /*1a220*/  BSSY B0, `(.L_x_2834) ;  /* 0x0000007000007945 */ /* 0x000fe20003800000 */
[----:B------:R-:W-:Y:S02]  /*1a230*/  IMAD.MOV.U32 R13, RZ, RZ, R3 ;  /* 0x000000ffff0d7224 */ /* 0x000fe400078e0003 */
[----:B------:R-:W-:Y:S02]  /*1a240*/  IMAD.MOV.U32 R11, RZ, RZ, 0x1f ;  /* 0x0000001fff0b7424 */ /* 0x000fe400078e00ff */
[----:B------:R-:W-:-:S07]  /*1a250*/  IMAD.MOV.U32 R15, RZ, RZ, -0x1 ;  /* 0xffffffffff0f7424 */ /* 0x000fce00078e00ff */
[----:B012345:R-:W-:Y:S05]  /*1a260*/  WARPSYNC.COLLECTIVE R15, `(.L_x_2835) ;  /* 0x000000000f087348 */ /* 0x03ffea0003c00000 */
[----:B------:R0:W0:Y:S02]  /*1a270*/  SHFL.IDX P6, R14, R13, R12, R11 ;  /* 0x0000000c0d0e7389 */ /* 0x00002400000c000b */
[----:B012345:R-:W-:Y:S01]  /*1a280*/  ENDCOLLECTIVE ;  /* 0x000000000000791b */ /* 0x03ffe20003800000 */
.L_x_2835:
[----:B------:R-:W-:Y:S05]  /*1a290*/  BSYNC B0 ;  /* 0x0000000000007941 */ /* 0x000fea0003800000 */
.L_x_2834:
[----:B------:R-:W-:Y:S01]  /*1a2a0*/  IMAD.MOV.U32 R3, RZ, RZ, R14 ;  /* 0x000000ffff037224 */ /* 0x000fe200078e000e */
[----:B------:R-:W-:Y:S06]  /*1a2b0*/  BRA `(.L_x_2836) ;  /* 0xffffffd800447947 */ /* 0x000fec000383ffff */
.L_x_2768:
[----:B0-----:R0:W4:Y:S02]  /*1a2c0*/  SYNCS.PHASECHK.TRANS64.TRYWAIT P0, [R0+URZ+0x38820], R3 ;  /* 0x03882003000075a7 */ /* 0x001124000800017f */
[----:B----4-:R-:W-:Y:S05]  /*1a2d0*/  @!P0 NANOSLEEP.SYNCS 0x989680 ;  /* 0x009896800000895d */ /* 0x010fea0003900000 */
[----:B------:R-:W4:Y:S02]  /*1a2e0*/  @!P0 SYNCS.PHASECHK.TRANS64 P0, [R0+URZ+0x38820], R3 ;  /* 0x03882003000085a7 */ /* 0x000f24000800007f */
[----:B----4-:R-:W-:Y:S05]  /*1a2f0*/  @!P0 BRA `(.L_x_2768) ;  /* 0xfffffffc00f08947 */ /* 0x010fea000383ffff */
[----:B------:R-:W-:Y:S05]  /*1a300*/  BRA `(.L_x_2837) ;  /* 0xffffffdc00cc7947 */ /* 0x000fea000383ffff */
.L_x_2769:
[----:B------:R-:W4:Y:S01]  /*1a310*/  S2R R2, SR_TID.X ;  /* 0x0000000000027919 */ /* 0x000f220000002100 */
[----:B------:R-:W-:Y:S01]  /*1a320*/  BSSY B0, `(.L_x_2838) ;  /* 0x000000a000007945 */ /* 0x000fe20003800000 */
[----:B------:R-:W-:Y:S02]  /*1a330*/  IMAD.MOV.U32 R12, RZ, RZ, RZ ;  /* 0x000000ffff0c7224 */ /* 0x000fe400078e00ff */
[----:B------:R-:W-:Y:S02]  /*1a340*/  IMAD.MOV.U32 R11, RZ, RZ, 0x1f ;  /* 0x0000001fff0b7424 */ /* 0x000fe400078e00ff */
[----:B------:R-:W-:Y:S01]  /*1a350*/  IMAD.MOV.U32 R15, RZ, RZ, -0x1 ;  /* 0xffffffffff0f7424 */ /* 0x000fe200078e00ff */
[----:B----4-:R-:W-:-:S04]  /*1a360*/  SHF.R.U32.HI R2, RZ, 0x5, R2 ;  /* 0x00000005ff027819 */ /* 0x010fc80000011602 */
[----:B------:R-:W-:-:S05]  /*1a370*/  LOP3.LUT R2, R2, 0x3, RZ, 0xc0, !PT ;  /* 0x0000000302027812 */ /* 0x000fca00078ec0ff */
[----:B------:R-:W-:-:S07]  /*1a380*/  IMAD.MOV.U32 R13, RZ, RZ, R2 ;  /* 0x000000ffff0d7224 */ /* 0x000fce00078e0002 */
[----:B0123-5:R-:W-:Y:S05]  /*1a390*/  WARPSYNC.COLLECTIVE R15, `(.L_x_2839) ;  /* 0x000000000f087348 */ /* 0x02ffea0003c00000 */
[----:B------:R4:W0:Y:S02]  /*1a3a0*/  SHFL.IDX P6, R14, R13, R12, R11 ;  /* 0x0000000c0d0e7389 */ /* 0x00082400000c000b */
[----:B012345:R-:W-:Y:S01]  /*1a3b0*/  ENDCOLLECTIVE ;  /* 0x000000000000791b */ /* 0x03ffe20003800000 */
.L_x_2839:
[----:B------:R-:W-:Y:S05]  /*1a3c0*/  BSYNC B0 ;  /* 0x0000000000007941 */ /* 0x000fea0003800000 */
.L_x_2838:
[----:B------:R-:W-:Y:S05]  /*1a3d0*/  BRA `(.L_x_2840) ;  /* 0xffffffdc00b47947 */ /* 0x000fea000383ffff */
.L_x_2772:
[----:B------:R-:W-:Y:S01]  /*1a3e0*/  BSSY B1, `(.L_x_2841) ;  /* 0x0000006000017945 */ /* 0x000fe20003800000 */
[----:B------:R-:W-:-:S07]  /*1a3f0*/  IMAD.MOV.U32 R15, RZ, RZ, -0x1 ;  /* 0xffffffffff0f7424 */ /* 0x000fce00078e00ff */
[----:B-12345:R-:W-:Y:S05]  /*1a400*/  WARPSYNC.COLLECTIVE R15, `(.L_x_2842) ;  /* 0x000000000f0c7348 */ /* 0x03efea0003c00000 */
[----:B------:R-:W-:Y:S02]  /*1a410*/  ELECT P6, UR62, PT ;  /* 0x00000000003e782f */ /* 0x000fe400038c0000 */
[----:B------:R-:W-:Y:S01]  /*1a420*/  MOV R14, UR62 ;  /* 0x0000003e000e7c02 */ /* 0x000fe20008000f00 */
[----:B-12345:R-:W-:Y:S10]  /*1a430*/  ENDCOLLECTIVE ;  /* 0x000000000000791b */ /* 0x03eff40003800000 */
.L_x_2842:
[----:B------:R-:W-:Y:S05]  /*1a440*/  BSYNC B1 ;  /* 0x0000000000017941 */ /* 0x000fea0003800000 */
.L_x_2841:
[----:B------:R-:W-:Y:S05]  /*1a450*/  BRA `(.L_x_2843) ;  /* 0xffffffdc00ac7947 */ /* 0x000fea000383ffff */
.L_x_2774:
[----:B0-----:R0:W1:Y:S02]  /*1a460*/  SYNCS.PHASECHK.TRANS64.TRYWAIT P0, [R6+URZ], R5 ;  /* 0x00000005060075a7 */ /* 0x001064000800017f */
[----:B-1----:R-:W-:Y:S05]  /*1a470*/  @!P0 NANOSLEEP.SYNCS 0x989680 ;  /* 0x009896800000895d */ /* 0x002fea0003900000 */
[----:B------:R-:W1:Y:S02]  /*1a480*/  @!P0 SYNCS.PHASECHK.TRANS64 P0, [R6+URZ], R5 ;  /* 0x00000005060085a7 */ /* 0x000e64000800007f */
[----:B-1----:R-:W-:Y:S05]  /*1a490*/  @!P0 BRA `(.L_x_2774) ;  /* 0xfffffffc00f08947 */ /* 0x002fea000383ffff */
[----:B------:R-:W-:Y:S05]  /*1a4a0*/  BRA `(.L_x_2844) ;  /* 0xffffffdc00f07947 */ /* 0x000fea000383ffff */
.L_x_2775:
[----:B-1----:R1:W3:Y:S02]  /*1a4b0*/  SYNCS.PHASECHK.TRANS64.TRYWAIT P0, [R7+URZ], R2 ;  /* 0x00000002070075a7 */ /* 0x0022e4000800017f */
[----:B---3--:R-:W-:Y:S05]  /*1a4c0*/  @!P0 NANOSLEEP.SYNCS 0x989680 ;  /* 0x009896800000895d */ /* 0x008fea0003900000 */
[----:B------:R-:W3:Y:S02]  /*1a4d0*/  @!P0 SYNCS.PHASECHK.TRANS64 P0, [R7+URZ], R2 ;  /* 0x00000002070085a7 */ /* 0x000ee4000800007f */
[----:B---3--:R-:W-:Y:S05]  /*1a4e0*/  @!P0 BRA `(.L_x_2775) ;  /* 0xfffffffc00f08947 */ /* 0x008fea000383ffff */
[----:B------:R-:W-:Y:S05]  /*1a4f0*/  BRA `(.L_x_2845) ;  /* 0xffffffdc00e47947 */ /* 0x000fea000383ffff */
.L_x_2777:
[----:B---3--:R3:W4:Y:S02]  /*1a500*/  SYNCS.PHASECHK.TRANS64.TRYWAIT P0, [R4+URZ], R5 ;  /* 0x00000005040075a7 */ /* 0x008724000800017f */
[----:B----4-:R-:W-:Y:S05]  /*1a510*/  @!P0 NANOSLEEP.SYNCS 0x989680 ;  /* 0x009896800000895d */ /* 0x010fea0003900000 */
[----:B------:R-:W4:Y:S02]  /*1a520*/  @!P0 SYNCS.PHASECHK.TRANS64 P0, [R4+URZ], R5 ;  /* 0x00000005040085a7 */ /* 0x000f24000800007f */
[----:B----4-:R-:W-:Y:S05]  /*1a530*/  @!P0 BRA `(.L_x_2777) ;  /* 0xfffffffc00f08947 */ /* 0x010fea000383ffff */
[----:B------:R-:W-:Y:S05]  /*1a540*/  BRA `(.L_x_2846) ;  /* 0xffffffdc00ec7947 */ /* 0x000fea000383ffff */
.L_x_2847:
        /* <DEDUP_REMOVED lines=11> */
.L_x_3432:


//--------------------- .text._ZN7cutlass13device_kernelIN5flash11enable_sm90INS1_16FlashAttnFwdSm90INS1_25CollectiveMainloopFwdSm90ILi2EN4cute5tupleIJNS5_1CILi1EEES8_S8_EEENS6_IJNS7_ILi128EEENS7_ILi80EEENS7_ILi256EEEEEELi256ENS_6half_tEfNS_4arch4Sm90ELb1ELb0ELb0ELb1ELb0ELb1ELb0ELb1ELb1ELb1ELb0ELb0EEENS1_21CollectiveEpilogueFwdINS6_IJSA_SC_SB_EEES9_SE_SG_Li256ELb1ELb1ELb0ELb0EEENS1_36VarlenDynamicPersistentTileSchedulerILi128ELi80ELi256ELi128ELb0ELb1ELb1ELb1ELb1ELb1EEEEEEEEEvNT_6ParamsE --------------------------
	.section	.text._ZN7cutlass13device_kernelIN5flash11enable_sm90INS1_16FlashAttnFwdSm90INS1_25CollectiveMainloopFwdSm90ILi2EN4cute5tupleIJNS5_1CILi1EEES8_S8_EEENS6_IJNS7_ILi128EEENS7_ILi80EEENS7_ILi256EEEEEELi256ENS_6half_tEfNS_4arch4Sm90ELb1ELb0ELb0ELb1ELb0ELb1ELb0ELb1ELb1ELb1ELb0ELb0EEENS1_21CollectiveEpilogueFwdINS6_IJSA_SC_SB_EEES9_SE_SG_Li256ELb1ELb1ELb0ELb0EEENS1_36VarlenDynamicPersistentTileSchedulerILi128ELi80ELi256ELi128ELb0ELb1ELb1ELb1ELb1ELb1EEEEEEEEEvNT_6ParamsE,"ax",@progbits
	.align	128
.text._ZN7cutlass13device_kernelIN5flash11enable_sm90INS1_16FlashAttnFwdSm90INS1_25CollectiveMainloopFwdSm90ILi2EN4cute5tupleIJNS5_1CILi1EEES8_S8_EEENS6_IJNS7_ILi128EEENS7_ILi80EEENS7_ILi256EEEEEELi256ENS_6half_tEfNS_4arch4Sm90ELb1ELb0ELb0ELb1ELb0ELb1ELb0ELb1ELb1ELb1ELb0ELb0EEENS1_21CollectiveEpilogueFwdINS6_IJSA_SC_SB_EEES9_SE_SG_Li256ELb1ELb1ELb0ELb0EEENS1_36VarlenDynamicPersistentTileSchedulerILi128ELi80ELi256ELi128ELb0ELb1ELb1ELb1ELb1ELb1EEEEEEEEEvNT_6ParamsE:
        .type           _ZN7cutlass13device_kernelIN5flash11enable_sm90INS1_16FlashAttnFwdSm90INS1_25CollectiveMainloopFwdSm90ILi2EN4cute5tupleIJNS5_1CILi1EEES8_S8_EEENS6_IJNS7_ILi128EEENS7_ILi80EEENS7_ILi256EEEEEELi256ENS_6half_tEfNS_4arch4Sm90ELb1ELb0ELb0ELb1ELb0ELb1ELb0ELb1ELb1ELb1ELb0ELb0EEENS1_21CollectiveEpilogueFwdINS6_IJSA_SC_SB_EEES9_SE_SG_Li256ELb1ELb1ELb0ELb0EEENS1_36VarlenDynamicPersistentTileSchedulerILi128ELi80ELi256ELi128ELb0ELb1ELb1ELb1ELb1ELb1EEEEEEEEEvNT_6ParamsE,@function
        .size           _ZN7cutlass13device_kernelIN5flash11enable_sm90INS1_16FlashAttnFwdSm90INS1_25CollectiveMainloopFwdSm90ILi2EN4cute5tupleIJNS5_1CILi1EEES8_S8_EEENS6_IJNS7_ILi128EEENS7_ILi80EEENS7_ILi256EEEEEELi256ENS_6half_tEfNS_4arch4Sm90ELb1ELb0ELb0ELb1ELb0ELb1ELb0ELb1ELb1ELb1ELb0ELb0EEENS1_21CollectiveEpilogueFwdINS6_IJSA_SC_SB_EEES9_SE_SG_Li256ELb1ELb1ELb0ELb0EEENS1_36VarlenDynamicPersistentTileSchedulerILi128ELi80ELi256ELi128ELb0ELb1ELb1ELb1ELb1ELb1EEEEEEEEEvNT_6ParamsE,(.L_x_3433 - _ZN7cutlass13device_kernelIN5flash11enable_sm90INS1_16FlashAttnFwdSm90INS1_25CollectiveMainloopFwdSm90ILi2EN4cute5tupleIJNS5_1CILi1EEES8_S8_EEENS6_IJNS7_ILi128EEENS7_ILi80EEENS7_ILi256EEEEEELi256ENS_6half_tEfNS_4arch4Sm90ELb1ELb0ELb0ELb1ELb0ELb1ELb0ELb1ELb1ELb1ELb0ELb0EEENS1_21CollectiveEpilogueFwdINS6_IJSA_SC_SB_EEES9_SE_SG_Li256ELb1ELb1ELb0ELb0EEENS1_36VarlenDynamicPersistentTileSchedulerILi128ELi80ELi256ELi128ELb0ELb1ELb1ELb1ELb1ELb1EEEEEEEEEvNT_6ParamsE)
        .other          _ZN7cutlass13device_kernelIN5flash11enable_sm90INS1_16FlashAttnFwdSm90INS1_25CollectiveMainloopFwdSm90ILi2EN4cute5tupleIJNS5_1CILi1EEES8_S8_EEENS6_IJNS7_ILi128EEENS7_ILi80EEENS7_ILi256EEEEEELi256ENS_6half_tEfNS_4arch4Sm90ELb1ELb0ELb0ELb1ELb0ELb1ELb0ELb1ELb1ELb1ELb0ELb0EEENS1_21CollectiveEpilogueFwdINS6_IJSA_SC_SB_EEES9_SE_SG_Li256ELb1ELb1ELb0ELb0EEENS1_36VarlenDynamicPersistentTileSchedulerILi128ELi80ELi256ELi128ELb0ELb1ELb1ELb1ELb1ELb1EEEEEEEEEvNT_6ParamsE,@"STO_CUDA_ENTRY STV_DEFAULT"
_ZN7cutlass13device_kernelIN5flash11enable_sm90INS1_16FlashAttnFwdSm90INS1_25CollectiveMainloopFwdSm90ILi2EN4cute5tupleIJNS5_1CILi1EEES8_S8_EEENS6_IJNS7_ILi128EEENS7_ILi80EEENS7_ILi256EEEEEELi256ENS_6half_tEfNS_4arch4Sm90ELb1ELb0ELb0ELb1ELb0ELb1ELb0ELb1ELb1ELb1ELb0ELb0EEENS1_21CollectiveEpilogueFwdINS6_IJSA_SC_SB_EEES9_SE_SG_Li256ELb1ELb1ELb0ELb0EEENS1_36VarlenDynamicPersistentTileSchedulerILi128ELi80ELi256ELi128ELb0ELb1ELb1ELb1ELb1ELb1EEEEEEEEEvNT_6ParamsE:
        /* <DEDUP_REMOVED lines=24> */
.L_x_2849:
[----:B------:R-:W-:Y:S05]  /*0180*/  BSYNC B0 ;  /* 0x0000000000007941 */ /* 0x000fea0003800000 */
.L_x_2848:
        /* <DEDUP_REMOVED lines=41> */
.L_x_2850:
        /* <DEDUP_REMOVED lines=22> */
.L_x_2851:
        /* <DEDUP_REMOVED lines=18> */
.L_x_2852:
        /* <DEDUP_REMOVED lines=22> */
.L_x_2853:
        /* <DEDUP_REMOVED lines=22> */
.L_x_2854:
        /* <DEDUP_REMOVED lines=9> */
.L_x_2857:
        /* <DEDUP_REMOVED lines=16> */
[----:B------:R-:W-:Y:S01]  /*0af0*/  VIADD R4, R4, 0xffffff80 ;  /* 0xffffff8004047836 */ /* 0x000fe20000000000 */
[----:B------:R-:W-:Y:S02]  /*0b00*/  R2UR UR4, R18 ;  /* 0x00000000120472ca */ /* 0x000fe400000e0000 */
[----:B------:R-:W-:Y:S02]  /*0b10*/  CS2R R218, SRZ ;  /* 0x0000000000da7805 */ /* 0x000fe4000001ff00 */
[----:B------:R-:W-:Y:S01]  /*0b20*/  MOV R19, RZ ;  /* 0x000000ff00137202 */ /* 0x000fe20000000f00 */
[----:B------:R-:W-:Y:S01]  /*0b30*/  IMAD.MOV.U32 R217, RZ, RZ, RZ ;  /* 0x000000ffffd97224 */ /* 0x000fe200078e00ff */
[----:B------:R-:W-:-:S04]  /*0b40*/  SHF.R.S32.HI R3, RZ, 0x1f, R4 ;  /* 0x0000001fff037819 */ /* 0x000fc80000011404 */
[CC--:B------:R-:W-:Y:S02]  /*0b50*/  LEA.HI R8, R3.reuse, R4.reuse, RZ, 0x2 ;  /* 0x0000000403087211 */ /* 0x0c0fe400078f10ff */
[CC--:B------:R-:W-:Y:S02]  /*0b60*/  LEA.HI R5, R3.reuse, R4.reuse, RZ, 0x5 ;  /* 0x0000000403057211 */ /* 0x0c0fe400078f28ff */
[----:B------:R-:W-:Y:S01]  /*0b70*/  LOP3.LUT R11, R8, 0xfffffffc, RZ, 0xc0, !PT ;  /* 0xfffffffc080b7812 */ /* 0x000fe200078ec0ff */
[----:B------:R-:W-:Y:S01]  /*0b80*/  UIADD3 UR4, UR4, 0x14400, URZ ;  /* 0x0001440004047890 */ /* 0x000fe2000fffe03f */
[-C--:B0-----:R-:W-:Y:S01]  /*0b90*/  LEA.HI R2, R3, R4.reuse, RZ, 0x4 ;  /* 0x0000000403027211 */ /* 0x081fe200078f20ff */
[----:B------:R-:W-:Y:S01]  /*0ba0*/  IMAD.SHL.U32 R6, R5, 0x20, RZ ;  /* 0x0000002005067824 */ /* 0x000fe200078e00ff */
[----:B------:R-:W-:Y:S01]  /*0bb0*/  LEA.HI R212, R3, R4, RZ, 0x3 ;  /* 0x0000000403d47211 */ /* 0x000fe200078f18ff */
[----:B------:R-:W-:Y:S01]  /*0bc0*/  IMAD.IADD R11, R4, 0x1, -R11 ;  /* 0x00000001040b7824 */ /* 0x000fe200078e0a0b */
[----:B------:R-:W-:-:S02]  /*0bd0*/  SHF.R.S32.HI R5, RZ, 0x4, R2 ;  /* 0x00000004ff057819 */ /* 0x000fc40000011402 */
[----:B------:R-:W-:Y:S02]  /*0be0*/  LEA.HI R12, R3, R4, RZ, 0x6 ;  /* 0x00000004030c7211 */ /* 0x000fe400078f30ff */
[----:B------:R-:W-:Y:S02]  /*0bf0*/  LOP3.LUT R237, R212, 0xfffffff8, RZ, 0xc0, !PT ;  /* 0xfffffff8d4ed7812 */ /* 0x000fe400078ec0ff */
[----:B------:R-:W-:Y:S01]  /*0c00*/  LOP3.LUT R6, R6, 0xfffffc00, RZ, 0xc0, !PT ;  /* 0xfffffc0006067812 */ /* 0x000fe200078ec0ff */
[----:B------:R-:W-:Y:S01]  /*0c10*/  IMAD.SHL.U32 R12, R12, 0x8, RZ ;  /* 0x000000080c0c7824 */ /* 0x000fe200078e00ff */
[----:B------:R-:W-:Y:S01]  /*0c20*/  SHF.R.S32.HI R212, RZ, 0x3, R212 ;  /* 0x00000003ffd47819 */ /* 0x000fe200000114d4 */
[----:B------:R-:W-:-:S03]  /*0c30*/  IMAD.IADD R237, R4, 0x1, -R237 ;  /* 0x0000000104ed7824 */ /* 0x000fc600078e0aed */
[----:B------:R-:W-:Y:S01]  /*0c40*/  LOP3.LUT R228, R12, 0xfffffe00, RZ, 0xc0, !PT ;  /* 0xfffffe000ce47812 */ /* 0x000fe200078ec0ff */
[C---:B------:R-:W-:Y:S02]  /*0c50*/  IMAD.SHL.U32 R22, R237.reuse, 0x4, RZ ;  /* 0x00000004ed167824 */ /* 0x040fe400078e00ff */
[----:B------:R-:W-:Y:S02]  /*0c60*/  IMAD.SHL.U32 R16, R237, 0x8, RZ ;  /* 0x00000008ed107824 */ /* 0x000fe400078e00ff */
[C---:B------:R-:W-:Y:S01]  /*0c70*/  VIADD R215, R22.reuse, 0x20 ;  /* 0x0000002016d77836 */ /* 0x040fe20000000000 */
[C---:B------:R-:W-:Y:S01]  /*0c80*/  IADD3 R214, R22.reuse, 0x40, RZ ;  /* 0x0000004016d67810 */ /* 0x040fe20007ffe0ff */
[----:B------:R-:W-:Y:S01]  /*0c90*/  VIADD R216, R22, 0x60 ;  /* 0x0000006016d87836 */ /* 0x000fe20000000000 */
[C---:B------:R-:W-:Y:S01]  /*0ca0*/  IADD3 R221, R16.reuse, 0xc0, RZ ;  /* 0x000000c010dd7810 */ /* 0x040fe20007ffe0ff */
[----:B------:R-:W-:Y:S02]  /*0cb0*/  VIADD R220, R16, 0x80 ;  /* 0x0000008010dc7836 */ /* 0x000fe40000000000 */
[----:B------:R-:W-:Y:S01]  /*0cc0*/  IMAD.IADD R213, R22, 0x1, R214 ;  /* 0x0000000116d57824 */ /* 0x000fe200078e02d6 */
[----:B--2---:R-:W-:-:S02]  /*0cd0*/  R2UR UR5, R0 ;  /* 0x00000000000572ca */ /* 0x004fc400000e0000 */
[----:B------:R-:W-:Y:S02]  /*0ce0*/  LEA.HI R0, R3, R4, RZ, 0x7 ;  /* 0x0000000403007211 */ /* 0x000fe400078f38ff */
[----:B------:R-:W-:Y:S02]  /*0cf0*/  LOP3.LUT R3, R2, 0x3fffff0, RZ, 0xc0, !PT ;  /* 0x03fffff002037812 */ /* 0x000fe400078ec0ff */
[----:B------:R-:W-:Y:S02]  /*0d00*/  LOP3.LUT R7, R0, 0xffffff80, RZ, 0xc0, !PT ;  /* 0xffffff8000077812 */ /* 0x000fe400078ec0ff */
[----:B------:R-:W-:Y:S01]  /*0d10*/  LEA.HI R2, R2, R5, RZ, 0x1 ;  /* 0x0000000502027211 */ /* 0x000fe200078f08ff */
[C---:B------:R-:W-:Y:S01]  /*0d20*/  IMAD.IADD R3, R4.reuse, 0x1, -R3 ;  /* 0x0000000104037824 */ /* 0x040fe200078e0a03 */
[----:B------:R-:W-:Y:S02]  /*0d30*/  IADD3 R13, R4, -R7, RZ ;  /* 0x80000007040d7210 */ /* 0x000fe40007ffe0ff */
[----:B------:R-:W-:Y:S01]  /*0d40*/  SHF.R.S32.HI R14, RZ, 0x7, R0 ;  /* 0x00000007ff0e7819 */ /* 0x000fe20000011400 */
[----:B------:R-:W-:Y:S01]  /*0d50*/  ULOP3.LUT UR5, UR5, 0x1, URZ, 0xfc, !UPT ;  /* 0x0000000105057892 */ /* 0x000fe2000f8efc3f */
[----:B------:R-:W-:Y:S01]  /*0d60*/  SHF.R.S32.HI R7, RZ, 0x1f, R13 ;  /* 0x0000001fff077819 */ /* 0x000fe2000001140d */
[----:B------:R-:W-:Y:S01]  /*0d70*/  STL [R1+0x6c], R13 ;  /* 0x00006c0d01007387 */ /* 0x000fe20000100800 */
[----:B------:R-:W-:-:S02]  /*0d80*/  LOP3.LUT R2, R2, 0x1ffffffe, RZ, 0xc0, !PT ;  /* 0x1ffffffe02027812 */ /* 0x000fc400078ec0ff */
[CC--:B------:R-:W-:Y:S01]  /*0d90*/  LEA.HI R8, R7.reuse, R13.reuse, RZ, 0x2 ;  /* 0x0000000d07087211 */ /* 0x0c0fe200078f10ff */
[----:B------:R0:W-:Y:S01]  /*0da0*/  STL [R1+0x7c], R14 ;  /* 0x00007c0e01007387 */ /* 0x0001e20000100800 */
[----:B------:R-:W-:Y:S01]  /*0db0*/  LEA.HI R7, R7, R13, RZ, 0x5 ;  /* 0x0000000d07077211 */ /* 0x000fe200078f28ff */
[----:B------:R-:W-:Y:S01]  /*0dc0*/  IMAD.IADD R2, R5, 0x1, -R2 ;  /* 0x0000000105027824 */ /* 0x000fe200078e0a02 */
[--C-:B------:R-:W-:Y:S02]  /*0dd0*/  SHF.R.S32.HI R9, RZ, 0x2, R8.reuse ;  /* 0x00000002ff097819 */ /* 0x100fe40000011408 */
[----:B------:R-:W-:Y:S02]  /*0de0*/  SHF.R.S32.HI R10, RZ, 0x1f, R8 ;  /* 0x0000001fff0a7819 */ /* 0x000fe40000011408 */
[----:B------:R-:W-:Y:S02]  /*0df0*/  LEA.HI R0, R0, R14, RZ, 0x1 ;  /* 0x0000000e00007211 */ /* 0x000fe400078f08ff */
[----:B------:R-:W-:-:S02]  /*0e00*/  LEA.HI R10, R10, R9, RZ, 0x3 ;  /* 0x000000090a0a7211 */ /* 0x000fc400078f18ff */
[----:B------:R-:W-:Y:S01]  /*0e10*/  LEA R3, R3, R6, 0x6 ;  /* 0x0000000603037211 */ /* 0x000fe200078e30ff */
[----:B------:R-:W-:Y:S01]  /*0e20*/  VIADD R6, R212, 0x60 ;  /* 0x00000060d4067836 */ /* 0x000fe20000000000 */
[----:B------:R-:W-:Y:S02]  /*0e30*/  LOP3.LUT R10, R10, 0xfffffff8, RZ, 0xc0, !PT ;  /* 0xfffffff80a0a7812 */ /* 0x000fe400078ec0ff */
[----:B------:R-:W-:Y:S01]  /*0e40*/  SHF.R.S32.HI R7, RZ, 0x5, R7 ;  /* 0x00000005ff077819 */ /* 0x000fe20000011407 */
[----:B------:R-:W-:Y:S01]  /*0e50*/  IMAD R2, R2, 0x8, R3 ;  /* 0x0000000802027824 */ /* 0x000fe200078e0203 */
[----:B------:R-:W-:Y:S01]  /*0e60*/  LOP3.LUT R0, R0, 0x3fffffe, RZ, 0xc0, !PT ;  /* 0x03fffffe00007812 */ /* 0x000fe200078ec0ff */
[----:B------:R-:W-:Y:S01]  /*0e70*/  IMAD.IADD R10, R9, 0x1, -R10 ;  /* 0x00000001090a7824 */ /* 0x000fe200078e0a0a */
[----:B------:R-:W-:Y:S02]  /*0e80*/  SHF.R.S32.HI R5, RZ, 0x1f, R6 ;  /* 0x0000001fff057819 */ /* 0x000fe40000011406 */
[----:B------:R-:W-:Y:S01]  /*0e90*/  IADD3 R0, R14, -R0, RZ ;  /* 0x800000000e007210 */ /* 0x000fe20007ffe0ff */
[----:B------:R-:W-:Y:S01]  /*0ea0*/  IMAD R7, R7, 0x10, R10 ;  /* 0x0000001007077824 */ /* 0x000fe200078e020a */
[----:B------:R-:W-:Y:S01]  /*0eb0*/  IADD3 R10, R212, 0x40, RZ ;  /* 0x00000040d40a7810 */ /* 0x000fe20007ffe0ff */
[----:B------:R1:W-:Y:S01]  /*0ec0*/  STL [R1+0x84], R2 ;  /* 0x0000840201007387 */ /* 0x0003e20000100800 */
[----:B------:R-:W-:Y:S01]  /*0ed0*/  LEA.HI R5, R5, R6, RZ, 0x3 ;  /* 0x0000000605057211 */ /* 0x000fe200078f18ff */
[----:B------:R-:W-:Y:S01]  /*0ee0*/  IMAD R9, R0, 0x40, R7 ;  /* 0x0000004000097824 */ /* 0x000fe200078e0207 */
[----:B------:R-:W-:Y:S01]  /*0ef0*/  SHF.R.S32.HI R0, RZ, 0x1f, R10 ;  /* 0x0000001fff007819 */ /* 0x000fe2000001140a */
[----:B------:R-:W-:Y:S01]  /*0f00*/  IMAD.SHL.U32 R224, R10, 0x40, RZ ;  /* 0x000000400ae07824 */ /* 0x000fe200078e00ff */
[----:B------:R-:W-:Y:S01]  /*0f10*/  LEA.HI R4, R11, R11, RZ, 0x1 ;  /* 0x0000000b0b047211 */ /* 0x000fe200078f08ff */
[----:B0-----:R-:W-:Y:S01]  /*0f20*/  IMAD.SHL.U32 R14, R212, 0x40, RZ ;  /* 0x00000040d40e7824 */ /* 0x001fe200078e00ff */
[----:B------:R-:W-:Y:S01]  /*0f30*/  LEA.HI R0, R0, R10, RZ, 0x3 ;  /* 0x0000000a00007211 */ /* 0x000fe200078f18ff */
[----:B------:R-:W-:Y:S01]  /*0f40*/  STL [R1+0x80], R9 ;  /* 0x0000800901007387 */ /* 0x000fe20000100800 */
[----:B------:R-:W-:Y:S01]  /*0f50*/  LOP3.LUT R4, R4, 0x1ffffffe, RZ, 0xc0, !PT ;  /* 0x1ffffffe04047812 */ /* 0x000fe200078ec0ff */
[----:B-1----:R-:W-:Y:S01]  /*0f60*/  IMAD.SHL.U32 R2, R6, 0x40, RZ ;  /* 0x0000004006027824 */ /* 0x002fe200078e00ff */
[----:B------:R-:W-:Y:S01]  /*0f70*/  LOP3.LUT R224, R224, 0x1c0, RZ, 0xc0, !PT ;  /* 0x000001c0e0e07812 */ /* 0x000fe200078ec0ff */
[----:B------:R-:W-:Y:S01]  /*0f80*/  IMAD.SHL.U32 R0, R0, 0x40, RZ ;  /* 0x0000004000007824 */ /* 0x000fe200078e00ff */
[----:B------:R-:W-:Y:S01]  /*0f90*/  LOP3.LUT R3, R14, 0x1c0, RZ, 0xc0, !PT ;  /* 0x000001c00e037812 */ /* 0x000fe200078ec0ff */
[----:B------:R-:W-:Y:S01]  /*0fa0*/  IMAD.SHL.U32 R6, R5, 0x40, RZ ;  /* 0x0000004005067824 */ /* 0x000fe200078e00ff */
[----:B------:R-:W-:Y:S01]  /*0fb0*/  LOP3.LUT R12, R2, 0x1c0, RZ, 0xc0, !PT ;  /* 0x000001c0020c7812 */ /* 0x000fe200078ec0ff */
[----:B------:R-:W-:Y:S01]  /*0fc0*/  IMAD.IADD R4, R11, 0x1, -R4 ;  /* 0x000000010b047824 */ /* 0x000fe200078e0a04 */
[----:B------:R-:W-:-:S02]  /*0fd0*/  SHF.R.S32.HI R2, RZ, 0x1f, R213 ;  /* 0x0000001fff027819 */ /* 0x000fc400000114d5 */
[----:B------:R-:W-:Y:S01]  /*0fe0*/  LOP3.LUT R227, R0, 0xfffffe00, RZ, 0xc0, !PT ;  /* 0xfffffe0000e37812 */ /* 0x000fe200078ec0ff */
[----:B------:R-:W-:Y:S01]  /*0ff0*/  IMAD R235, R4, 0x8, R9 ;  /* 0x0000000804eb7824 */ /* 0x000fe200078e0209 */
[CC--:B------:R-:W-:Y:S02]  /*1000*/  LEA.HI R5, R2.reuse, R213.reuse, RZ, 0x3 ;  /* 0x000000d502057211 */ /* 0x0c0fe400078f18ff */
[----:B------:R-:W-:Y:S02]  /*1010*/  LEA.HI R2, R2, R213, RZ, 0x6 ;  /* 0x000000d502027211 */ /* 0x000fe400078f30ff */
[----:B------:R-:W-:Y:S02]  /*1020*/  LOP3.LUT R0, R5, 0x38, RZ, 0xc0, !PT ;  /* 0x0000003805007812 */ /* 0x000fe400078ec0ff */
[----:B------:R-:W-:Y:S01]  /*1030*/  LOP3.LUT R10, R6, 0xfffffe00, RZ, 0xc0, !PT ;  /* 0xfffffe00060a7812 */ /* 0x000fe200078ec0ff */
[----:B------:R-:W-:Y:S01]  /*1040*/  IMAD.SHL.U32 R2, R2, 0x80, RZ ;  /* 0x0000008002027824 */ /* 0x000fe200078e00ff */
[----:B------:R-:W-:-:S02]  /*1050*/  LOP3.LUT R6, R224, 0x38, R5, 0xf8, !PT ;  /* 0x00000038e0067812 */ /* 0x000fc400078ef805 */
[----:B------:R-:W-:Y:S01]  /*1060*/  SHF.R.U32.HI R7, RZ, 0x3, R12 ;  /* 0x00000003ff077819 */ /* 0x000fe2000001160c */
[----:B------:R-:W-:Y:S01]  /*1070*/  STL [R1+0x68], R10 ;  /* 0x0000680a01007387 */ /* 0x000fe20000100800 */
[----:B------:R-:W-:Y:S02]  /*1080*/  LOP3.LUT R5, R12, 0x38, R5, 0xf8, !PT ;  /* 0x000000380c057812 */ /* 0x000fe400078ef805 */
[----:B------:R-:W-:Y:S01]  /*1090*/  SHF.R.U32.HI R229, RZ, 0x3, R3 ;  /* 0x00000003ffe57819 */ /* 0x000fe20000011603 */
[----:B------:R-:W-:Y:S01]  /*10a0*/  STL [R1+0x60], RZ ;  /* 0x000060ff01007387 */ /* 0x000fe20000100800 */
[----:B------:R-:W-:Y:S02]  /*10b0*/  SHF.R.U32.HI R11, RZ, 0x3, R224 ;  /* 0x00000003ff0b7819 */ /* 0x000fe400000116e0 */
[----:B------:R-:W-:Y:S02]  /*10c0*/  LOP3.LUT R0, R0, 0x1c0, R14, 0xf8, !PT ;  /* 0x000001c000007812 */ /* 0x000fe400078ef80e */
[----:B------:R-:W-:-:S02]  /*10d0*/  LOP3.LUT R7, R5, R7, RZ, 0x3c, !PT ;  /* 0x0000000705077212 */ /* 0x000fc400078e3cff */
[----:B------:R-:W-:Y:S02]  /*10e0*/  LOP3.LUT R2, R2, 0xffffe000, RZ, 0xc0, !PT ;  /* 0xffffe00002027812 */ /* 0x000fe400078ec0ff */
[----:B------:R-:W-:Y:S01]  /*10f0*/  LOP3.LUT R6, R6, R11, RZ, 0x3c, !PT ;  /* 0x0000000b06067212 */ /* 0x000fe200078e3cff */
[----:B------:R-:W-:Y:S01]  /*1100*/  IMAD.U32 R11, RZ, RZ, UR4 ;  /* 0x00000004ff0b7e24 */ /* 0x000fe2000f8e00ff */
[----:B------:R-:W-:Y:S01]  /*1110*/  LOP3.LUT R5, R0, R229, RZ, 0x3c, !PT ;  /* 0x000000e500057212 */ /* 0x000fe200078e3cff */
[----:B------:R-:W-:Y:S01]  /*1120*/  IMAD.U32 R0, RZ, RZ, UR5 ;  /* 0x00000005ff007e24 */ /* 0x000fe2000f8e00ff */
[-C--:B------:R-:W-:Y:S02]  /*1130*/  IADD3 R6, R6, R2.reuse, R227 ;  /* 0x0000000206067210 */ /* 0x080fe40007ffe0e3 */
[-C--:B------:R-:W-:Y:S02]  /*1140*/  IADD3 R7, R7, R2.reuse, R10 ;  /* 0x0000000207077210 */ /* 0x080fe40007ffe00a */
[----:B------:R-:W-:Y:S01]  /*1150*/  IADD3 R5, R5, R2, R228 ;  /* 0x0000000205057210 */ /* 0x000fe20007ffe0e4 */
[----:B------:R-:W-:Y:S01]  /*1160*/  VIADD R2, R212, 0x20 ;  /* 0x00000020d4027836 */ /* 0x000fe20000000000 */
[----:B------:R0:W-:Y:S01]  /*1170*/  STL [R1+0x58], R0 ;  /* 0x0000580001007387 */ /* 0x0001e20000100800 */
[----:B------:R-:W-:-:S02]  /*1180*/  LOP3.LUT R233, R3, 0x38, R16, 0xf8, !PT ;  /* 0x0000003803e97812 */ /* 0x000fc400078ef810 */
[----:B------:R-:W-:Y:S01]  /*1190*/  LEA R3, R6, UR4, 0x1 ;  /* 0x0000000406037c11 */ /* 0x000fe2000f8e08ff */
[----:B------:R1:W-:Y:S01]  /*11a0*/  STL [R1+0x64], R11 ;  /* 0x0000640b01007387 */ /* 0x0003e20000100800 */
[----:B------:R-:W-:Y:S02]  /*11b0*/  SHF.L.U32 R223, R2, 0x6, RZ ;  /* 0x0000000602df7819 */ /* 0x000fe400000006ff */
[----:B------:R-:W-:Y:S01]  /*11c0*/  LOP3.LUT R234, R8, 0x7ffffffc, RZ, 0xc0, !PT ;  /* 0x7ffffffc08ea7812 */ /* 0x000fe200078ec0ff */
[----:B------:R1:W-:Y:S01]  /*11d0*/  STL [R1+0x74], R3 ;  /* 0x0000740301007387 */ /* 0x0003e20000100800 */
[----:B------:R-:W-:Y:S02]  /*11e0*/  LOP3.LUT R223, R223, 0x1c0, RZ, 0xc0, !PT ;  /* 0x000001c0dfdf7812 */ /* 0x000fe400078ec0ff */
[----:B0-----:R-:W-:Y:S01]  /*11f0*/  SHF.R.S32.HI R0, RZ, 0x1f, R2 ;  /* 0x0000001fff007819 */ /* 0x001fe20000011402 */
[----:B------:R-:W-:Y:S01]  /*1200*/  IMAD.IADD R234, R13, 0x1, -R234 ;  /* 0x000000010dea7824 */ /* 0x000fe200078e0aea */
[----:B------:R-:W-:-:S02]  /*1210*/  SHF.R.S32.HI R10, RZ, 0x1f, R212 ;  /* 0x0000001fff0a7819 */ /* 0x000fc400000114d4 */
[----:B------:R-:W-:Y:S02]  /*1220*/  LEA.HI R0, R0, R2, RZ, 0x3 ;  /* 0x0000000200007211 */ /* 0x000fe400078f18ff */
[----:B------:R-:W-:Y:S02]  /*1230*/  SHF.R.U32.HI R2, RZ, 0x3, R223 ;  /* 0x00000003ff027819 */ /* 0x000fe400000116df */
[----:B------:R-:W-:Y:S01]  /*1240*/  LEA R2, R7, UR4, 0x1 ;  /* 0x0000000407027c11 */ /* 0x000fe2000f8e08ff */
[----:B------:R-:W-:Y:S01]  /*1250*/  IMAD.SHL.U32 R0, R0, 0x40, RZ ;  /* 0x0000004000007824 */ /* 0x000fe200078e00ff */
[----:B------:R-:W-:-:S04]  /*1260*/  LOP3.LUT R233, R228, R233, R229, 0xf6, !PT ;  /* 0x000000e9e4e97212 */ /* 0x000fc800078ef6e5 */
[----:B------:R-:W-:Y:S02]  /*1270*/  LOP3.LUT R226, R0, 0xfffffe00, RZ, 0xc0, !PT ;  /* 0xfffffe0000e27812 */ /* 0x000fe400078ec0ff */
[----:B------:R-:W-:-:S05]  /*1280*/  LEA R0, R5, UR4, 0x1 ;  /* 0x0000000405007c11 */ /* 0x000fca000f8e08ff */
[----:B------:R1:W-:Y:S04]  /*1290*/  STL [R1+0x78], R0 ;  /* 0x0000780001007387 */ /* 0x0003e80000100800 */
[----:B------:R1:W-:Y:S02]  /*12a0*/  STL [R1+0x70], R2 ;  /* 0x0000700201007387 */ /* 0x0003e40000100800 */
.L_x_3114:
[----:B01-34-:R-:W0:Y:S01]  /*12b0*/  LDC.64 R2, c[0x0][0xc88] ;  /* 0x00032200ff027b82 */ /* 0x01be220000000a00 */
[----:B------:R-:W-:Y:S01]  /*12c0*/  ULDC.64 UR10, c[0x0][0x208] ;  /* 0x00008200000a7ab9 */ /* 0x000fe20000000a00 */
[----:B------:R-:W-:Y:S01]  /*12d0*/  ULDC.64 UR4, c[0x0][0xa28] ;  /* 0x00028a0000047ab9 */ /* 0x000fe20000000a00 */
[----:B------:R-:W-:Y:S01]  /*12e0*/  ULDC.64 UR8, c[0x0][0xa18] ;  /* 0x0002860000087ab9 */ /* 0x000fe20000000a00 */
[----:B------:R-:W-:Y:S01]  /*12f0*/  ULDC.64 UR6, c[0x0][0xa08] ;  /* 0x0002820000067ab9 */ /* 0x000fe20000000a00 */
[----:B0-----:R-:W-:-:S05]  /*1300*/  IMAD.WIDE R2, R55, 0x4, R2 ;  /* 0x0000000437027825 */ /* 0x001fca00078e0202 */
[----:B--2---:R-:W2:Y:S01]  /*1310*/  LDG.E R236, desc[UR10][R2.64] ;  /* 0x0000000a02ec7981 */ /* 0x004ea2000c1e1900 */
[----:B------:R-:W-:Y:S01]  /*1320*/  ISETP.NE.U32.AND P2, PT, RZ, UR4, PT ;  /* 0x00000004ff007c0c */ /* 0x000fe2000bf45070 */
[----:B------:R-:W-:Y:S01]  /*1330*/  IMAD.MOV.U32 R26, RZ, RZ, RZ ;  /* 0x000000ffff1a7224 */ /* 0x000fe200078e00ff */
[----:B------:R-:W-:Y:S02]  /*1340*/  ISETP.NE.U32.AND P1, PT, RZ, UR8, PT ;  /* 0x00000008ff007c0c */ /* 0x000fe4000bf25070 */
[----:B------:R-:W-:Y:S02]  /*1350*/  ISETP.NE.AND.EX P2, PT, RZ, UR5, PT, P2 ;  /* 0x00000005ff007c0c */ /* 0x000fe4000bf45320 */
[----:B------:R-:W-:Y:S01]  /*1360*/  ISETP.NE.AND.EX P1, PT, RZ, UR9, PT, P1 ;  /* 0x00000009ff007c0c */ /* 0x000fe2000bf25310 */
[----:B------:R0:W-:Y:S01]  /*1370*/  STL [R1+0x5c], R54 ;  /* 0x00005c3601007387 */ /* 0x0001e20000100800 */
[----:B------:R-:W-:Y:S02]  /*1380*/  ISETP.NE.U32.AND P0, PT, RZ, UR6, PT ;  /* 0x00000006ff007c0c */ /* 0x000fe4000bf05070 */
[----:B------:R-:W-:-:S02]  /*1390*/  MOV R0, RZ ;  /* 0x000000ff00007202 */ /* 0x000fc40000000f00 */
[----:B------:R-:W-:Y:S02]  /*13a0*/  ISETP.NE.AND.EX P0, PT, RZ, UR7, PT, P0 ;  /* 0x00000007ff007c0c */ /* 0x000fe4000bf05300 */
[----:B--2---:R-:W-:Y:S01]  /*13b0*/  SHF.R.S32.HI R5, RZ, 0x1f, R236 ;  /* 0x0000001fff057819 */ /* 0x004fe200000114ec */
[C---:B------:R-:W-:Y:S02]  /*13c0*/  IMAD.SHL.U32 R28, R236.reuse, 0x4, RZ ;  /* 0x00000004ec1c7824 */ /* 0x040fe400078e00ff */
[C---:B------:R-:W-:Y:S01]  /*13d0*/  @P2 LEA R2, P3, R236.reuse, UR4, 0x2 ;  /* 0x00000004ec022c11 */ /* 0x040fe2000f8610ff */
[----:B------:R-:W-:Y:S01]  /*13e0*/  ULDC UR4, c[0x0][0x288] ;  /* 0x0000a20000047ab9 */ /* 0x000fe20000000800 */
[C-C-:B------:R-:W-:Y:S01]  /*13f0*/  SHF.L.U64.HI R29, R236.reuse, 0x2, R5.reuse ;  /* 0x00000002ec1d7819 */ /* 0x140fe20000010205 */
[----:B------:R-:W-:Y:S01]  /*1400*/  IMAD.U32 R231, RZ, RZ, UR4 ;  /* 0x00000004ffe77e24 */ /* 0x000fe2000f8e00ff */
[----:B------:R-:W-:Y:S01]  /*1410*/  @P2 LEA.HI.X R3, R236, UR5, R5, 0x2, P3 ;  /* 0x00000005ec032c11 */ /* 0x000fe200098f1405 */
[----:B------:R-:W-:Y:S01]  /*1420*/  ULDC.64 UR4, c[0x0][0x418] ;  /* 0x0001060000047ab9 */ /* 0x000fe20000000a00 */
[----:B------:R-:W-:Y:S01]  /*1430*/  IADD3 R6, P4, R28, UR6, RZ ;  /* 0x000000061c067c10 */ /* 0x000fe2000ff9e0ff */
[----:B------:R-:W-:-:S02]  /*1440*/  UISETP.NE.U32.AND UP0, UPT, UR4, URZ, UPT ;  /* 0x0000003f0400728c */ /* 0x000fc4000bf05070 */
[----:B------:R0:W5:Y:S01]  /*1450*/  @P2 LDG.E R0, desc[UR10][R2.64] ;  /* 0x0000000a02002981 */ /* 0x000162000c1e1900 */
[----:B------:R-:W-:Y:S01]  /*1460*/  @P1 IADD3 R4, P2, R28, UR8, RZ ;  /* 0x000000081c041c10 */ /* 0x000fe2000ff5e0ff */
[----:B------:R-:W-:Y:S01]  /*1470*/  UISETP.NE.AND.EX UP0, UPT, UR5, URZ, UPT, UP0 ;  /* 0x0000003f0500728c */ /* 0x000fe2000bf05300 */
[C---:B------:R-:W-:Y:S01]  /*1480*/  IADD3.X R7, R29.reuse, UR7, RZ, P4, !PT ;  /* 0x000000071d077c10 */ /* 0x040fe2000a7fe4ff */
[----:B------:R-:W-:Y:S01]  /*1490*/  ULDC UR4, c[0x0][0x424] ;  /* 0x0001090000047ab9 */ /* 0x000fe20000000800 */
[----:B------:R-:W-:Y:S01]  /*14a0*/  ULDC.64 UR6, c[0x0][0xa20] ;  /* 0x0002880000067ab9 */ /* 0x000fe20000000a00 */
[----:B------:R-:W-:Y:S01]  /*14b0*/  @P1 IADD3.X R5, R29, UR9, RZ, P2, !PT ;  /* 0x000000091d051c10 */ /* 0x000fe200097fe4ff */
[----:B------:R-:W-:Y:S01]  /*14c0*/  USEL UR4, UR4, 0x1, UP0 ;  /* 0x0000000104047887 */ /* 0x000fe20008000000 */
[----:B------:R-:W-:Y:S01]  /*14d0*/  ISETP.NE.U32.AND P2, PT, RZ, UR6, PT ;  /* 0x00000006ff007c0c */ /* 0x000fe2000bf45070 */
[----:B------:R-:W-:Y:S01]  /*14e0*/  ULDC UR5, c[0x0][0x2f0] ;  /* 0x0000bc0000057ab9 */ /* 0x000fe20000000800 */
[----:B------:R0:W5:Y:S01]  /*14f0*/  @P0 LDG.E R26, desc[UR10][R6.64] ;  /* 0x0000000a061a0981 */ /* 0x000162000c1e1900 */
[----:B------:R-:W-:Y:S01]  /*1500*/  UIMAD UR4, UR4, UR5, URZ ;  /* 0x00000005040472a4 */ /* 0x000fe2000f8e023f */
[----:B------:R-:W-:-:S02]  /*1510*/  ISETP.NE.AND.EX P2, PT, RZ, UR7, PT, P2 ;  /* 0x00000007ff007c0c */ /* 0x000fc4000bf45320 */
        /* <DEDUP_REMOVED lines=14> */
.L_x_2859:
        /* <DEDUP_REMOVED lines=8> */
.L_x_2860:
[----:B------:R-:W-:Y:S05]  /*1680*/  @!P0 BRA `(.L_x_2861) ;  /* 0x0000000000108947 */ /* 0x000fea0003800000 */
[----:B------:R-:W-:Y:S02]  /*1690*/  ULDC.64 UR4, c[0x0][0x208] ;  /* 0x0000820000047ab9 */ /* 0x000fe40000000a00 */
[----:B------:R-:W2:Y:S04]  /*16a0*/  LDG.E R4, desc[UR4][R6.64] ;  /* 0x0000000406047981 */ /* 0x000ea8000c1e1900 */
[----:B------:R-:W2:Y:S02]  /*16b0*/  LDG.E R27, desc[UR4][R6.64+0x4] ;  /* 0x00000404061b7981 */ /* 0x000ea4000c1e1900 */
[----:B--2---:R-:W-:-:S07]  /*16c0*/  IMAD.IADD R27, R27, 0x1, -R4 ;  /* 0x000000011b1b7824 */ /* 0x004fce00078e0a04 */
.L_x_2861:
[----:B------:R-:W-:Y:S01]  /*16d0*/  ULDC.64 UR4, c[0x0][0xa10] ;  /* 0x0002840000047ab9 */ /* 0x000fe20000000a00 */
[----:B------:R-:W-:Y:S01]  /*16e0*/  ULDC.64 UR6, c[0x0][0x208] ;  /* 0x0000820000067ab9 */ /* 0x000fe20000000a00 */
[----:B------:R-:W-:Y:S01]  /*16f0*/  ISETP.NE.U32.AND P0, PT, RZ, UR4, PT ;  /* 0x00000004ff007c0c */ /* 0x000fe2000bf05070 */
[----:B------:R-:W1:Y:S03]  /*1700*/  LDC R9, c[0x0][0x448] ;  /* 0x00011200ff097b82 */ /* 0x000e660000000800 */
[----:B------:R-:W-:Y:S01]  /*1710*/  ISETP.NE.AND.EX P0, PT, RZ, UR5, PT, P0 ;  /* 0x00000005ff007c0c */ /* 0x000fe2000bf05300 */
[----:B------:R-:W-:-:S12]  /*1720*/  ULDC.64 UR4, c[0x0][0xa30] ;  /* 0x00028c0000047ab9 */ /* 0x000fd80000000a00 */
[----:B0-----:R-:W0:Y:S02]  /*1730*/  @P0 LDC.64 R4, c[0x0][0xa10] ;  /* 0x00028400ff040b82 */ /* 0x001e240000000a00 */
[----:B0-----:R-:W-:-:S05]  /*1740*/  @P0 IMAD.WIDE R4, R25, 0x4, R4 ;  /* 0x0000000419040825 */ /* 0x001fca00078e0204 */
[----:B------:R-:W2:Y:S04]  /*1750*/  @P0 LDG.E R3, desc[UR6][R4.64] ;  /* 0x0000000604030981 */ /* 0x000ea8000c1e1900 */
[----:B------:R0:W2:Y:S01]  /*1760*/  @P0 LDG.E R8, desc[UR6][R4.64+0x4] ;  /* 0x0000040604080981 */ /* 0x0000a2000c1e1900 */
[----:B------:R-:W-:Y:S01]  /*1770*/  ISETP.NE.U32.AND P1, PT, RZ, UR4, PT ;  /* 0x00000004ff007c0c */ /* 0x000fe2000bf25070 */
[----:B-----5:R-:W-:-:S03]  /*1780*/  IMAD.MOV.U32 R144, RZ, RZ, R27 ;  /* 0x000000ffff907224 */ /* 0x020fc600078e001b */
[----:B------:R-:W-:-:S13]  /*1790*/  ISETP.NE.AND.EX P1, PT, RZ, UR5, PT, P1 ;  /* 0x00000005ff007c0c */ /* 0x000fda000bf25310 */
[----:B------:R-:W-:-:S04]  /*17a0*/  @P1 IADD3 R6, P2, R28, UR4, RZ ;  /* 0x000000041c061c10 */ /* 0x000fc8000ff5e0ff */
[----:B------:R-:W-:-:S05]  /*17b0*/  @P1 IADD3.X R7, R29, UR5, RZ, P2, !PT ;  /* 0x000000051d071c10 */ /* 0x000fca00097fe4ff */
[----:B------:R3:W5:Y:S01]  /*17c0*/  @P1 LDG.E R144, desc[UR6][R6.64] ;  /* 0x0000000606901981 */ /* 0x000762000c1e1900 */
[----:B-1----:R-:W-:Y:S01]  /*17d0*/  ISETP.NE.AND P1, PT, R9, 0x1, PT ;  /* 0x000000010900780c */ /* 0x002fe20003f25270 */
[----:B------:R-:W-:Y:S01]  /*17e0*/  IMAD.SHL.U32 R230, R53, 0x80, RZ ;  /* 0x0000008035e67824 */ /* 0x000fe200078e00ff */
[----:B------:R-:W-:-:S04]  /*17f0*/  PLOP3.LUT P2, PT, PT, PT, PT, 0x80, 0x0 ;  /* 0x000000000000781c */ /* 0x000fc80003f4f070 */
[----:B0-----:R-:W-:-:S07]  /*1800*/  IADD3 R4, R230, 0x7f, RZ ;  /* 0x0000007fe6047810 */ /* 0x001fce0007ffe0ff */
[----:B------:R-:W0:Y:S08]  /*1810*/  @P1 LDC R9, c[0x0][0x44c] ;  /* 0x00011300ff091b82 */ /* 0x000e300000000800 */
[----:B------:R-:W1:Y:S01]  /*1820*/  @P1 LDC R5, c[0x0][0x450] ;  /* 0x00011400ff051b82 */ /* 0x000e620000000800 */
[----:B--2---:R-:W-:Y:S02]  /*1830*/  @P0 IMAD.IADD R2, R8, 0x1, -R3 ;  /* 0x0000000108020824 */ /* 0x004fe400078e0a03 */
[----:B------:R-:W-:-:S02]  /*1840*/  IMAD.IADD R8, R27, 0x1, -R0 ;  /* 0x000000011b087824 */ /* 0x000fc400078e0a00 */
[----:B0-----:R-:W-:-:S04]  /*1850*/  @P1 IMAD.HI.U32 R0, R4, R9, RZ ;  /* 0x0000000904001227 */ /* 0x001fc800078e00ff */
[----:B------:R-:W-:Y:S01]  /*1860*/  IMAD.IADD R232, R8, 0x1, R2 ;  /* 0x0000000108e87824 */ /* 0x000fe200078e0202 */
[----:B-1----:R-:W-:Y:S01]  /*1870*/  @P1 SHF.R.U32.HI R4, RZ, R5, R0 ;  /* 0x00000005ff041219 */ /* 0x002fe20000011600 */
[----:B------:R-:W-:Y:S02]  /*1880*/  IMAD.MOV R120, RZ, RZ, -R8 ;  /* 0x000000ffff787224 */ /* 0x000fe400078e0a08 */
[C---:B------:R-:W-:Y:S01]  /*1890*/  VIADD R0, R232.reuse, 0x4f ;  /* 0x0000004fe8007836 */ /* 0x040fe20000000000 */
[----:B------:R-:W-:Y:S02]  /*18a0*/  IADD3 R149, R232, 0x50, -R231 ;  /* 0x00000050e8957810 */ /* 0x000fe40007ffe8e7 */
[----:B------:R-:W-:Y:S01]  /*18b0*/  VIMNMX R120, RZ, R120, !PT ;  /* 0x00000078ff787248 */ /* 0x000fe20007fe0100 */
[----:B------:R-:W-:Y:S01]  /*18c0*/  IMAD.HI R0, R0, 0x66666667, RZ ;  /* 0x6666666700007827 */ /* 0x000fe200078e02ff */
[----:B------:R-:W-:-:S04]  /*18d0*/  IADD3 R4, R149, R4, RZ ;  /* 0x0000000495047210 */ /* 0x000fc80007ffe0ff */
[----:B------:R-:W-:Y:S01]  /*18e0*/  SHF.R.U32.HI R3, RZ, 0x1f, R0 ;  /* 0x0000001fff037819 */ /* 0x000fe20000011600 */
[----:B------:R-:W-:-:S03]  /*18f0*/  IMAD.HI R4, R4, 0x66666667, RZ ;  /* 0x6666666704047827 */ /* 0x000fc600078e02ff */
[----:B------:R-:W-:Y:S02]  /*1900*/  LEA.HI.SX32 R150, R0, R3, 0x1b ;  /* 0x0000000300967211 */ /* 0x000fe400078fdaff */
[----:B------:R-:W-:-:S04]  /*1910*/  SHF.R.U32.HI R5, RZ, 0x1f, R4 ;  /* 0x0000001fff057819 */ /* 0x000fc80000011604 */
[----:B------:R-:W-:-:S04]  /*1920*/  LEA.HI.SX32 R5, R4, R5, 0x1b ;  /* 0x0000000504057211 */ /* 0x000fc800078fdaff */
[----:B------:R-:W-:-:S05]  /*1930*/  VIMNMX R5, R150, R5, PT ;  /* 0x0000000596057248 */ /* 0x000fca0003fe0100 */
        /* <DEDUP_REMOVED lines=11> */
[----:B---3--:R-:W-:Y:S05]  /*19f0*/  @!P0 BRA `(.L_x_2862) ;  /* 0x0000009000188947 */ /* 0x008fea0003800000 */
        /* <DEDUP_REMOVED lines=20> */
.L_x_2864:
[----:B------:R-:W-:Y:S05]  /*1b40*/  BSYNC B6 ;  /* 0x0000000000067941 */ /* 0x000fea0003800000 */
.L_x_2863:
        /* <DEDUP_REMOVED lines=20> */
.L_x_2866:
[----:B------:R-:W-:Y:S05]  /*1c90*/  BSYNC B6 ;  /* 0x0000000000067941 */ /* 0x000fea0003800000 */
.L_x_2865:
[----:B------:R-:W-:Y:S01]  /*1ca0*/  ULDC.64 UR4, c[0x0][0x9f8] ;  /* 0x00027e0000047ab9 */ /* 0x000fe20000000a00 */
[----:B------:R-:W-:Y:S01]  /*1cb0*/  ULDC.64 UR6, c[0x0][0x208] ;  /* 0x0000820000067ab9 */ /* 0x000fe20000000a00 */
[----:B------:R-:W-:Y:S01]  /*1cc0*/  ISETP.NE.U32.AND P0, PT, RZ, UR4, PT ;  /* 0x00000004ff007c0c */ /* 0x000fe2000bf05070 */
[----:B------:R-:W0:Y:S01]  /*1cd0*/  LDC.64 R98, c[0x0][0x300] ;  /* 0x0000c000ff627b82 */ /* 0x000e220000000a00 */
[----:B------:R-:W-:Y:S01]  /*1ce0*/  SHF.R.S32.HI R8, RZ, 0x1f, R54 ;  /* 0x0000001fff087819 */ /* 0x000fe20000011436 */
[----:B------:R-:W-:Y:S01]  /*1cf0*/  IMAD.IADD R113, R26, 0x1, R27 ;  /* 0x000000011a717824 */ /* 0x000fe200078e021b */
[----:B------:R-:W-:Y:S01]  /*1d00*/  ISETP.NE.AND.EX P0, PT, RZ, UR5, PT, P0 ;  /* 0x00000005ff007c0c */ /* 0x000fe2000bf05300 */
[----:B------:R-:W-:Y:S01]  /*1d10*/  ULDC.64 UR8, c[0x0][0xa08] ;  /* 0x0002820000087ab9 */ /* 0x000fe20000000a00 */
[----:B------:R-:W-:-:S03]  /*1d20*/  SHF.R.S32.HI R17, RZ, 0x1f, R16 ;  /* 0x0000001fff117819 */ /* 0x000fc60000011410 */
[----:B------:R-:W1:Y:S08]  /*1d30*/  LDC R117, c[0x0][0x3f4] ;  /* 0x0000fd00ff757b82 */ /* 0x000e700000000800 */
[----:B------:R-:W-:Y:S01]  /*1d40*/  @P0 IADD3 R4, P1, R28, UR4, RZ ;  /* 0x000000041c040c10 */ /* 0x000fe2000ff3e0ff */
[----:B------:R-:W2:Y:S03]  /*1d50*/  LDC.64 R104, c[0x0][0x408] ;  /* 0x00010200ff687b82 */ /* 0x000ea60000000a00 */
[----:B------:R-:W-:Y:S01]  /*1d60*/  @P0 IADD3.X R5, R29, UR5, RZ, P1, !PT ;  /* 0x000000051d050c10 */ /* 0x000fe20008ffe4ff */
[----:B------:R-:W-:-:S04]  /*1d70*/  ULDC.64 UR4, c[0x0][0x330] ;  /* 0x0000cc0000047ab9 */ /* 0x000fc80000000a00 */
[----:B------:R3:W4:Y:S01]  /*1d80*/  @P0 LDG.E R25, desc[UR6][R4.64] ;  /* 0x0000000604190981 */ /* 0x000722000c1e1900 */
[----:B------:R-:W-:Y:S01]  /*1d90*/  ULDC UR6, c[0x0][0x2f4] ;  /* 0x0000bd0000067ab9 */ /* 0x000fe20000000800 */
[----:B------:R-:W-:Y:S01]  /*1da0*/  IMAD R3, R8, UR4, RZ ;  /* 0x0000000408037c24 */ /* 0x000fe2000f8e02ff */
[----:B------:R-:W-:Y:S01]  /*1db0*/  SHF.R.S32.HI R11, RZ, 0x1f, R113 ;  /* 0x0000001fff0b7819 */ /* 0x000fe20000011471 */
[----:B------:R-:W-:Y:S01]  /*1dc0*/  IMAD.WIDE.U32 R6, R54, UR4, R16 ;  /* 0x0000000436067c25 */ /* 0x000fe2000f8e0010 */
[----:B------:R-:W-:Y:S01]  /*1dd0*/  ISETP.GE.AND P1, PT, R213, UR6, PT ;  /* 0x00000006d5007c0c */ /* 0x000fe2000bf26270 */
[----:B------:R-:W1:Y:S01]  /*1de0*/  LDC.64 R110, c[0x0][0x3f8] ;  /* 0x0000fe00ff6e7b82 */ /* 0x000e620000000a00 */
[----:B------:R-:W-:Y:S01]  /*1df0*/  ISETP.GE.AND P0, PT, R16, UR6, PT ;  /* 0x0000000610007c0c */ /* 0x000fe2000bf06270 */
[----:B------:R-:W-:Y:S01]  /*1e00*/  IMAD R13, R54, UR5, R3 ;  /* 0x00000005360d7c24 */ /* 0x000fe2000f8e0203 */
[----:B------:R-:W-:Y:S01]  /*1e10*/  SEL R3, RZ, 0xffffffff, P1 ;  /* 0xffffffffff037807 */ /* 0x000fe20000800000 */
[-C--:B0-----:R-:W-:Y:S01]  /*1e20*/  IMAD R0, R11, R98.reuse, RZ ;  /* 0x000000620b007224 */ /* 0x081fe200078e02ff */
[----:B------:R-:W-:Y:S01]  /*1e30*/  ULDC.64 UR4, c[0x0][0x308] ;  /* 0x0000c20000047ab9 */ /* 0x000fe20000000a00 */
[----:B---3--:R-:W-:Y:S01]  /*1e40*/  IMAD.WIDE.U32 R4, R113, R98, RZ ;  /* 0x0000006271047225 */ /* 0x008fe200078e00ff */
[----:B------:R-:W-:Y:S01]  /*1e50*/  ISETP.GE.AND P1, PT, R220, UR6, PT ;  /* 0x00000006dc007c0c */ /* 0x000fe2000bf26270 */
[----:B------:R-:W0:Y:S01]  /*1e60*/  S2R R151, SR_TID.X ;  /* 0x0000000000977919 */ /* 0x000e220000002100 */
[----:B------:R-:W-:Y:S01]  /*1e70*/  IADD3 R7, R7, R13, RZ ;  /* 0x0000000d07077210 */ /* 0x000fe20007ffe0ff */
[----:B------:R-:W-:Y:S01]  /*1e80*/  IMAD R9, R113, R99, R0 ;  /* 0x0000006371097224 */ /* 0x000fe200078e0200 */
[----:B------:R-:W-:Y:S01]  /*1e90*/  SEL R0, RZ, 0x1, P0 ;  /* 0x00000001ff007807 */ /* 0x000fe20000000000 */
[----:B------:R-:W-:Y:S01]  /*1ea0*/  IMAD.SHL.U32 R3, R3, 0x2, RZ ;  /* 0x0000000203037824 */ /* 0x000fe200078e00ff */
[----:B------:R-:W-:Y:S01]  /*1eb0*/  ISETP.NE.U32.AND P0, PT, RZ, UR8, PT ;  /* 0x00000008ff007c0c */ /* 0x000fe2000bf05070 */
[----:B------:R-:W-:Y:S01]  /*1ec0*/  IMAD.IADD R5, R5, 0x1, R9 ;  /* 0x0000000105057824 */ /* 0x000fe200078e0209 */
[----:B------:R-:W-:Y:S01]  /*1ed0*/  SHF.R.S32.HI R20, RZ, 0x1f, R212 ;  /* 0x0000001fff147819 */ /* 0x000fe200000114d4 */
[----:B--2---:R-:W-:Y:S01]  /*1ee0*/  IMAD.WIDE.U32 R102, R212, R104, R16 ;  /* 0x00000068d4667225 */ /* 0x004fe200078e0010 */
[----:B------:R-:W-:-:S02]  /*1ef0*/  LOP3.LUT R0, R3, 0x2, R0, 0xe2, !PT ;  /* 0x0000000203007812 */ /* 0x000fc400078ee200 */
[----:B------:R-:W-:Y:S01]  /*1f00*/  ISETP.NE.AND.EX P0, PT, RZ, UR9, PT, P0 ;  /* 0x00000009ff007c0c */ /* 0x000fe2000bf05300 */
[----:B------:R-:W-:Y:S01]  /*1f10*/  IMAD R3, R8, UR4, RZ ;  /* 0x0000000408037c24 */ /* 0x000fe2000f8e02ff */
[----:B------:R-:W-:Y:S01]  /*1f20*/  ULDC.64 UR8, c[0x0][0x338] ;  /* 0x0000ce0000087ab9 */ /* 0x000fe20000000a00 */
[C---:B------:R-:W-:Y:S01]  /*1f30*/  IMAD.WIDE.U32 R4, R54.reuse, UR4, R4 ;  /* 0x0000000436047c25 */ /* 0x040fe2000f8e0004 */
[--C-:B------:R-:W-:Y:S02]  /*1f40*/  SHF.R.S32.HI R23, RZ, 0x1f, R22.reuse ;  /* 0x0000001fff177819 */ /* 0x100fe40000011416 */
[----:B------:R-:W-:Y:S01]  /*1f50*/  SHF.R.U32.HI R30, RZ, 0x3, R223 ;  /* 0x00000003ff1e7819 */ /* 0x000fe200000116df */
[----:B------:R-:W-:Y:S01]  /*1f60*/  IMAD R9, R54, UR5, R3 ;  /* 0x0000000536097c24 */ /* 0x000fe2000f8e0203 */
[----:B------:R-:W-:Y:S01]  /*1f70*/  SEL R3, RZ, 0x4, P1 ;  /* 0x00000004ff037807 */ /* 0x000fe20000800000 */
[----:B------:R-:W-:Y:S01]  /*1f80*/  ULDC.64 UR4, c[0x0][0x310] ;  /* 0x0000c40000047ab9 */ /* 0x000fe20000000a00 */
[----:B------:R-:W-:Y:S01]  /*1f90*/  IMAD.WIDE.U32 R100, R212, R104, R22 ;  /* 0x00000068d4647225 */ /* 0x000fe200078e0016 */
[----:B------:R-:W-:-:S02]  /*1fa0*/  SHF.R.U32.HI R21, RZ, 0x3, R224 ;  /* 0x00000003ff157819 */ /* 0x000fc400000116e0 */
[----:B------:R-:W-:Y:S01]  /*1fb0*/  LOP3.LUT R3, R0, R3, RZ, 0xfc, !PT ;  /* 0x0000000300037212 */ /* 0x000fe200078efcff */
[----:B------:R-:W-:Y:S01]  /*1fc0*/  IMAD.IADD R5, R5, 0x1, R9 ;  /* 0x0000000105057824 */ /* 0x000fe200078e0209 */
[----:B------:R-:W-:Y:S01]  /*1fd0*/  ISETP.GE.AND P2, PT, R221, UR6, PT ;  /* 0x00000006dd007c0c */ /* 0x000fe2000bf46270 */
[CC--:B-1----:R-:W-:Y:S01]  /*1fe0*/  IMAD.WIDE.U32 R106, R212.reuse, R110.reuse, R22 ;  /* 0x0000006ed46a7225 */ /* 0x0c2fe200078e0016 */
[----:B------:R-:W-:Y:S02]  /*1ff0*/  IADD3 R112, P3, R212, R113, RZ ;  /* 0x00000071d4707210 */ /* 0x000fe40007f7e0ff */
[----:B------:R-:W-:Y:S01]  /*2000*/  SHF.L.U64.HI R29, R110, 0x6, R111 ;  /* 0x000000066e1d7819 */ /* 0x000fe2000001026f */
[----:B------:R-:W-:Y:S01]  /*2010*/  IMAD.WIDE.U32 R108, R212, R110, R16 ;  /* 0x0000006ed46c7225 */ /* 0x000fe200078e0010 */
[C-C-:B------:R-:W-:Y:S02]  /*2020*/  SHF.L.U64.HI R128, R98.reuse, 0x5, R99.reuse ;  /* 0x0000000562807819 */ /* 0x140fe40000010263 */
[----:B------:R-:W-:Y:S01]  /*2030*/  SHF.L.U64.HI R130, R98, 0x6, R99 ;  /* 0x0000000662827819 */ /* 0x000fe20000010263 */
[----:B------:R-:W-:Y:S01]  /*2040*/  IMAD.SHL.U32 R31, R212, 0x40, RZ ;  /* 0x00000040d41f7824 */ /* 0x000fe200078e00ff */
[--C-:B------:R-:W-:Y:S01]  /*2050*/  SHF.L.U64.HI R34, R104, 0x5, R105.reuse ;  /* 0x0000000568227819 */ /* 0x100fe20000010269 */
[----:B------:R-:W-:Y:S01]  /*2060*/  IMAD.SHL.U32 R28, R110, 0x20, RZ ;  /* 0x000000206e1c7824 */ /* 0x000fe200078e00ff */
[----:B------:R-:W-:Y:S01]  /*2070*/  SHF.L.U64.HI R33, R104, 0x6, R105 ;  /* 0x0000000668217819 */ /* 0x000fe20000010269 */
[----:B------:R-:W-:Y:S01]  /*2080*/  IMAD.SHL.U32 R27, R110, 0x40, RZ ;  /* 0x000000406e1b7824 */ /* 0x000fe200078e00ff */
[----:B------:R-:W-:Y:S01]  /*2090*/  SHF.L.U32 R32, R104, 0x5, RZ ;  /* 0x0000000568207819 */ /* 0x000fe200000006ff */
[----:B------:R-:W-:Y:S01]  /*20a0*/  VIADD R10, R212, 0x20 ;  /* 0x00000020d40a7836 */ /* 0x000fe20000000000 */
[----:B0-----:R-:W-:Y:S01]  /*20b0*/  LEA.HI R151, R151, 0x8, RZ, 0x19 ;  /* 0x0000000897977811 */ /* 0x001fe200078fc8ff */
[----:B------:R-:W-:Y:S01]  /*20c0*/  IMAD R121, R99, 0x50, RZ ;  /* 0x0000005063797824 */ /* 0x000fe200078e02ff */
[----:B------:R-:W-:Y:S01]  /*20d0*/  LOP3.LUT R26, R3, 0x1, RZ, 0xc0, !PT ;  /* 0x00000001031a7812 */ /* 0x000fe200078ec0ff */
[C---:B------:R-:W-:Y:S01]  /*20e0*/  IMAD.SHL.U32 R129, R98.reuse, 0x20, RZ ;  /* 0x0000002062817824 */ /* 0x040fe200078e00ff */
[----:B------:R-:W-:Y:S01]  /*20f0*/  SHF.R.S32.HI R148, RZ, 0x1f, R10 ;  /* 0x0000001fff947819 */ /* 0x000fe2000001140a */
[----:B------:R-:W-:-:S02]  /*2100*/  IMAD.SHL.U32 R131, R98, 0x40, RZ ;  /* 0x0000004062837824 */ /* 0x000fc400078e00ff */
[----:B------:R-:W-:Y:S02]  /*2110*/  IMAD R123, R105, 0x50, RZ ;  /* 0x00000050697b7824 */ /* 0x000fe400078e02ff */
[----:B------:R-:W-:Y:S01]  /*2120*/  IMAD.X R113, R20, 0x1, R11, P3 ;  /* 0x0000000114717824 */ /* 0x000fe200018e060b */
[----:B----4-:R-:W-:Y:S02]  /*2130*/  SHF.R.S32.HI R8, RZ, 0x1f, R25 ;  /* 0x0000001fff087819 */ /* 0x010fe40000011419 */
        /* <DEDUP_REMOVED lines=9> */
[-C--:B------:R-:W-:Y:S02]  /*21d0*/  IMAD R6, R20, R98.reuse, RZ ;  /* 0x0000006214067224 */ /* 0x080fe400078e02ff */
[----:B------:R-:W-:-:S04]  /*21e0*/  IMAD.WIDE.U32 R4, R212, R98, R16 ;  /* 0x00000062d4047225 */ /* 0x000fc800078e0010 */
[----:B------:R-:W-:Y:S01]  /*21f0*/  IMAD R35, R212, R99, R6 ;  /* 0x00000063d4237224 */ /* 0x000fe200078e0206 */
[----:B------:R-:W-:Y:S01]  /*2200*/  IADD3 R37, P1, R96, R4, RZ ;  /* 0x0000000460257210 */ /* 0x000fe20007f3e0ff */
[----:B------:R-:W-:Y:S02]  /*2210*/  IMAD.IADD R36, R97, 0x1, R9 ;  /* 0x0000000161247824 */ /* 0x000fe400078e0209 */
[----:B------:R-:W-:Y:S02]  /*2220*/  IMAD R0, R20, R104, RZ ;  /* 0x0000006814007224 */ /* 0x000fe400078e02ff */
[----:B------:R-:W-:Y:S01]  /*2230*/  IMAD.WIDE.U32 R98, R98, 0x50, RZ ;  /* 0x0000005062627825 */ /* 0x000fe200078e00ff */
[----:B------:R-:W-:Y:S02]  /*2240*/  IADD3.X R35, R36, R5, R35, P1, !PT ;  /* 0x0000000524237210 */ /* 0x000fe40000ffe423 */
[----:B------:R-:W-:Y:S01]  /*2250*/  SEL R5, R117, RZ, P0 ;  /* 0x000000ff75057207 */ /* 0x000fe20000000000 */
[----:B------:R-:W-:Y:S01]  /*2260*/  IMAD R7, R212, R105, R0 ;  /* 0x00000069d4077224 */ /* 0x000fe200078e0200 */
[----:B------:R-:W-:Y:S01]  /*2270*/  ISETP.GE.AND P1, PT, R213, R117, PT ;  /* 0x00000075d500720c */ /* 0x000fe20003f26270 */
[----:B------:R-:W-:-:S02]  /*2280*/  IMAD R0, R20, R110, RZ ;  /* 0x0000006e14007224 */ /* 0x000fc400078e02ff */
[----:B------:R-:W-:Y:S01]  /*2290*/  IMAD.IADD R5, R16, 0x1, R5 ;  /* 0x0000000110057824 */ /* 0x000fe200078e0205 */
[----:B------:R-:W-:Y:S01]  /*22a0*/  IADD3 R101, R101, R7, RZ ;  /* 0x0000000765657210 */ /* 0x000fe20007ffe0ff */
[----:B------:R-:W-:Y:S01]  /*22b0*/  IMAD.IADD R103, R7, 0x1, R103 ;  /* 0x0000000107677824 */ /* 0x000fe200078e0267 */
[----:B------:R-:W-:Y:S01]  /*22c0*/  SEL R4, R117, RZ, P1 ;  /* 0x000000ff75047207 */ /* 0x000fe20000800000 */
[----:B------:R-:W-:Y:S01]  /*22d0*/  IMAD R7, R212, R111, R0 ;  /* 0x0000006fd4077224 */ /* 0x000fe200078e0200 */
[----:B------:R-:W-:Y:S01]  /*22e0*/  SHF.R.S32.HI R0, RZ, 0x1f, R5 ;  /* 0x0000001fff007819 */ /* 0x000fe20000011405 */
[----:B-----5:R-:W-:Y:S01]  /*22f0*/  IMAD.WIDE.U32 R100, R144, R104, R100 ;  /* 0x0000006890647225 */ /* 0x020fe200078e0064 */
[----:B------:R-:W-:Y:S02]  /*2300*/  IADD3 R4, R213, R4, RZ ;  /* 0x00000004d5047210 */ /* 0x000fe40007ffe0ff */
[CC--:B------:R-:W-:Y:S01]  /*2310*/  LEA.HI R13, R0.reuse, R5.reuse, RZ, 0x3 ;  /* 0x00000005000d7211 */ /* 0x0c0fe200078f18ff */
[----:B------:R-:W-:Y:S01]  /*2320*/  IMAD.IADD R107, R107, 0x1, R7 ;  /* 0x000000016b6b7824 */ /* 0x000fe200078e0207 */
[----:B------:R-:W-:Y:S01]  /*2330*/  LEA.HI R0, R0, R5, RZ, 0x6 ;  /* 0x0000000500007211 */ /* 0x000fe200078f30ff */
[----:B------:R-:W-:Y:S01]  /*2340*/  IMAD.IADD R109, R7, 0x1, R109 ;  /* 0x00000001076d7824 */ /* 0x000fe200078e026d */
[----:B------:R-:W-:Y:S01]  /*2350*/  SHF.R.S32.HI R7, RZ, 0x1f, R4 ;  /* 0x0000001fff077819 */ /* 0x000fe20000011404 */
[----:B------:R-:W-:Y:S01]  /*2360*/  IMAD.WIDE.U32 R106, R144, R110, R106 ;  /* 0x0000006e906a7225 */ /* 0x000fe200078e006a */
[----:B------:R-:W-:-:S02]  /*2370*/  SHF.R.S32.HI R5, RZ, 0x6, R0 ;  /* 0x00000006ff057819 */ /* 0x000fc40000011400 */
[----:B------:R-:W-:Y:S01]  /*2380*/  LOP3.LUT R0, R223, 0x38, R13, 0xf8, !PT ;  /* 0x00000038df007812 */ /* 0x000fe200078ef80d */
[----:B------:R-:W-:Y:S01]  /*2390*/  IMAD.WIDE.U32 R108, R144, R110, R108 ;  /* 0x0000006e906c7225 */ /* 0x000fe200078e006c */
[----:B------:R-:W-:Y:S02]  /*23a0*/  LOP3.LUT R8, R224, 0x38, R13, 0xf8, !PT ;  /* 0x00000038e0087812 */ /* 0x000fe400078ef80d */
        /* <DEDUP_REMOVED lines=17> */
[----:B------:R-:W-:Y:S01]  /*24c0*/  LOP3.LUT R0, R0, R229, RZ, 0x3c, !PT ;  /* 0x000000e500007212 */ /* 0x000fe200078e3cff */
[----:B------:R-:W-:Y:S01]  /*24d0*/  IMAD.SHL.U32 R31, R104, 0x40, RZ ;  /* 0x00000040681f7824 */ /* 0x000fe200078e00ff */
[----:B------:R-:W-:Y:S01]  /*24e0*/  LOP3.LUT R9, R224, 0x38, R4, 0xf8, !PT ;  /* 0x00000038e0097812 */ /* 0x000fe200078ef804 */
[----:B------:R-:W-:Y:S01]  /*24f0*/  IMAD.IADD R136, R136, 0x1, R5 ;  /* 0x0000000188887824 */ /* 0x000fe200078e0205 */
[----:B------:R-:W-:Y:S01]  /*2500*/  SHF.R.S32.HI R5, RZ, 0x1f, R144 ;  /* 0x0000001fff057819 */ /* 0x000fe20000011490 */
[----:B------:R-:W-:Y:S01]  /*2510*/  IMAD.IADD R137, R137, 0x1, R0 ;  /* 0x0000000189897824 */ /* 0x000fe200078e0200 */
[-C--:B------:R-:W-:Y:S01]  /*2520*/  LOP3.LUT R8, R8, R21.reuse, RZ, 0x3c, !PT ;  /* 0x0000001508087212 */ /* 0x080fe200078e3cff */
[----:B------:R-:W-:Y:S01]  /*2530*/  IMAD.SHL.U32 R117, R117, 0x2, RZ ;  /* 0x0000000275757824 */ /* 0x000fe200078e00ff */
[----:B------:R-:W-:Y:S01]  /*2540*/  LOP3.LUT R9, R9, R21, RZ, 0x3c, !PT ;  /* 0x0000001509097212 */ /* 0x000fe200078e3cff */
[----:B------:R-:W-:Y:S01]  /*2550*/  IMAD R0, R5, R104, RZ ;  /* 0x0000006805007224 */ /* 0x000fe200078e02ff */
[----:B------:R-:W-:Y:S01]  /*2560*/  SHF.R.S32.HI R14, RZ, 0x3, R13 ;  /* 0x00000003ff0e7819 */ /* 0x000fe2000001140d */
[----:B------:R-:W-:Y:S01]  /*2570*/  IMAD.IADD R133, R133, 0x1, R8 ;  /* 0x0000000185857824 */ /* 0x000fe200078e0208 */
[----:B------:R-:W-:Y:S01]  /*2580*/  LOP3.LUT R8, R223, 0x38, R4, 0xf8, !PT ;  /* 0x00000038df087812 */ /* 0x000fe200078ef804 */
[----:B------:R-:W-:Y:S01]  /*2590*/  IMAD R21, R144, R105, R0 ;  /* 0x0000006990157224 */ /* 0x000fe200078e0200 */
[----:B------:R-:W-:Y:S01]  /*25a0*/  LOP3.LUT R13, R13, 0xfffffff8, RZ, 0xc0, !PT ;  /* 0xfffffff80d0d7812 */ /* 0x000fe200078ec0ff */
[----:B------:R-:W-:Y:S01]  /*25b0*/  IMAD R0, R5, R110, RZ ;  /* 0x0000006e05007224 */ /* 0x000fe200078e02ff */
[----:B------:R-:W-:Y:S01]  /*25c0*/  LOP3.LUT R7, R8, R30, RZ, 0x3c, !PT ;  /* 0x0000001e08077212 */ /* 0x000fe200078e3cff */
[----:B------:R-:W-:Y:S01]  /*25d0*/  IMAD R5, R111, 0x50, RZ ;  /* 0x000000506f057824 */ /* 0x000fe200078e02ff */
[----:B------:R-:W-:Y:S01]  /*25e0*/  SHF.L.U64.HI R30, R110, 0x5, R111 ;  /* 0x000000056e1e7819 */ /* 0x000fe2000001026f */
[----:B------:R-:W-:Y:S01]  /*25f0*/  IMAD R15, R144, R111, R0 ;  /* 0x0000006f900f7224 */ /* 0x000fe200078e0200 */
[----:B------:R-:W-:Y:S01]  /*2600*/  SEL R0, RZ, 0x8, P2 ;  /* 0x00000008ff007807 */ /* 0x000fe20001000000 */
[----:B------:R-:W-:Y:S01]  /*2610*/  IMAD.WIDE.U32 R110, R110, 0x50, RZ ;  /* 0x000000506e6e7825 */ /* 0x000fe200078e00ff */
[----:B------:R-:W-:-:S02]  /*2620*/  IADD3 R8, R212, 0x40, RZ ;  /* 0x00000040d4087810 */ /* 0x000fc40007ffe0ff */
[----:B------:R-:W-:Y:S01]  /*2630*/  LOP3.LUT R0, R3, R0, RZ, 0xfc, !PT ;  /* 0x0000000003007212 */ /* 0x000fe200078efcff */
[----:B------:R-:W-:Y:S01]  /*2640*/  IMAD.WIDE.U32 R104, R104, 0x50, RZ ;  /* 0x0000005068687825 */ /* 0x000fe200078e00ff */
[----:B------:R-:W-:Y:S02]  /*2650*/  LOP3.LUT R11, R4, 0xfffffff8, RZ, 0xc0, !PT ;  /* 0xfffffff8040b7812 */ /* 0x000fe400078ec0ff */
[----:B------:R-:W-:Y:S01]  /*2660*/  IADD3 R132, R132, R9, RZ ;  /* 0x0000000984847210 */ /* 0x000fe20007ffe0ff */
[----:B------:R-:W-:Y:S01]  /*2670*/  IMAD.IADD R134, R134, 0x1, R7 ;  /* 0x0000000186867824 */ /* 0x000fe200078e0207 */
[----:B------:R-:W-:Y:S01]  /*2680*/  SHF.R.S32.HI R146, RZ, 0x1f, R8 ;  /* 0x0000001fff927819 */ /* 0x000fe20000011408 */
[----:B------:R-:W-:Y:S01]  /*2690*/  IMAD.IADD R25, R101, 0x1, R21 ;  /* 0x0000000165197824 */ /* 0x000fe200078e0215 */
[----:B------:R-:W-:Y:S01]  /*26a0*/  IADD3 R122, R111, R5, RZ ;  /* 0x000000056f7a7210 */ /* 0x000fe20007ffe0ff */
[----:B------:R-:W-:Y:S01]  /*26b0*/  IMAD.IADD R20, R107, 0x1, R15 ;  /* 0x000000016b147824 */ /* 0x000fe200078e020f */
[----:B------:R-:W-:Y:S01]  /*26c0*/  SHF.R.S32.HI R12, RZ, 0x3, R4 ;  /* 0x00000003ff0c7819 */ /* 0x000fe20000011404 */
[----:B------:R-:W-:Y:S01]  /*26d0*/  IMAD.IADD R121, R99, 0x1, R121 ;  /* 0x0000000163797824 */ /* 0x000fe200078e0279 */
[C---:B------:R-:W-:Y:S01]  /*26e0*/  LOP3.LUT R10, R0.reuse, 0x2, RZ, 0xc0, !PT ;  /* 0x00000002000a7812 */ /* 0x040fe200078ec0ff */
[----:B------:R-:W-:Y:S01]  /*26f0*/  IMAD.IADD R123, R105, 0x1, R123 ;  /* 0x00000001697b7824 */ /* 0x000fe200078e027b */
[C---:B------:R-:W-:Y:S01]  /*2700*/  LOP3.LUT R9, R0.reuse, 0x4, RZ, 0xc0, !PT ;  /* 0x0000000400097812 */ /* 0x040fe200078ec0ff */
[----:B------:R-:W-:Y:S01]  /*2710*/  IMAD.IADD R21, R21, 0x1, R103 ;  /* 0x0000000115157824 */ /* 0x000fe200078e0267 */
[----:B------:R-:W-:Y:S01]  /*2720*/  LOP3.LUT R8, R0, 0x8, RZ, 0xc0, !PT ;  /* 0x0000000800087812 */ /* 0x000fe200078ec0ff */
[----:B------:R-:W-:Y:S01]  /*2730*/  IMAD.IADD R15, R15, 0x1, R109 ;  /* 0x000000010f0f7824 */ /* 0x000fe200078e026d */
[----:B------:R-:W-:-:S02]  /*2740*/  SHF.R.S32.HI R7, RZ, 0x1f, R13 ;  /* 0x0000001fff077819 */ /* 0x000fc4000001140d */
[----:B------:R-:W-:Y:S02]  /*2750*/  SHF.R.S32.HI R6, RZ, 0x1f, R11 ;  /* 0x0000001fff067819 */ /* 0x000fe4000001140b */
[----:B------:R-:W-:-:S07]  /*2760*/  IADD3 R5, R39, R41, RZ ;  /* 0x0000002927057210 */ /* 0x000fce0007ffe0ff */
.L_x_2974:
[----:B------:R-:W0:Y:S01]  /*2770*/  LDC.64 R118, c[0x0][0x2e8] ;  /* 0x0000ba00ff767b82 */ /* 0x000e220000000a00 */
[----:B------:R-:W-:Y:S01]  /*2780*/  VIADD R45, R24, 0xffffffff ;  /* 0xffffffff182d7836 */ /* 0x000fe20000000000 */
[----:B------:R-:W-:Y:S05]  /*2790*/  YIELD ;  /* 0x0000000000007946 */ /* 0x000fea0003800000 */
[----:B--2---:R-:W-:Y:S01]  /*27a0*/  SHF.R.S32.HI R42, RZ, 0x1f, R45 ;  /* 0x0000001fff2a7819 */ /* 0x004fe2000001142d */
[----:B------:R-:W1:Y:S01]  /*27b0*/  LDC R116, c[0x0][0x3f4] ;  /* 0x0000fd00ff747b82 */ /* 0x000e620000000800 */
[-C--:B------:R-:W-:Y:S01]  /*27c0*/  IMAD R3, R121, R45.reuse, RZ ;  /* 0x0000002d79037224 */ /* 0x080fe200078e02ff */
[----:B------:R-:W-:Y:S01]  /*27d0*/  BSSY B0, `(.L_x_2867) ;  /* 0x0000799000007945 */ /* 0x000fe20003800000 */
[----:B------:R-:W-:-:S04]  /*27e0*/  IMAD.WIDE.U32 R126, R98, R45, RZ ;  /* 0x0000002d627e7225 */ /* 0x000fc800078e00ff */
[----:B------:R-:W-:Y:S01]  /*27f0*/  IMAD R3, R42, R98, R3 ;  /* 0x000000622a037224 */ /* 0x000fe200078e0203 */
[CC--:B------:R-:W-:Y:S02]  /*2800*/  IADD3 R40, P2, R37.reuse, R126.reuse, RZ ;  /* 0x0000007e25287210 */ /* 0x0c0fe40007f5e0ff */
[-C--:B------:R-:W-:Y:S01]  /*2810*/  IADD3 R0, P3, P4, R37, R126.reuse, R131 ;  /* 0x0000007e25007210 */ /* 0x080fe20007c7e083 */
[----:B------:R-:W-:Y:S01]  /*2820*/  IMAD.IADD R92, R127, 0x1, R3 ;  /* 0x000000017f5c7824 */ /* 0x000fe200078e0203 */
[----:B------:R-:W-:-:S03]  /*2830*/  IADD3 R4, P5, P6, R37, R126, R129 ;  /* 0x0000007e25047210 */ /* 0x000fc60007ebe081 */
[----:B------:R-:W-:Y:S01]  /*2840*/  IMAD.X R41, R92, 0x1, R35, P2 ;  /* 0x000000015c297824 */ /* 0x000fe200010e0623 */
[C---:B0-----:R-:W-:Y:S02]  /*2850*/  LEA R52, P2, R0.reuse, R118, 0x1 ;  /* 0x0000007600347211 */ /* 0x041fe400078408ff */
[CC--:B------:R-:W-:Y:S02]  /*2860*/  IADD3.X R3, R35.reuse, R92.reuse, R130, P3, P4 ;  /* 0x0000005c23037210 */ /* 0x0c0fe40001fe8482 */
[----:B------:R-:W-:Y:S02]  /*2870*/  IADD3.X R24, R35, R92, R128, P5, P6 ;  /* 0x0000005c23187210 */ /* 0x000fe40002fec480 */
[----:B------:R-:W-:Y:S01]  /*2880*/  LEA.HI.X R53, R0, R119, R3, 0x1, P2 ;  /* 0x0000007700357211 */ /* 0x000fe200010f0c03 */
[----:B------:R-:W-:Y:S01]  /*2890*/  IMAD R3, R19, 0x5000, R233 ;  /* 0x0000500013037824 */ /* 0x000fe200078e02e9 */
[----:B-1----:R-:W-:Y:S02]  /*28a0*/  ISETP.GE.AND P2, PT, R116, 0x1, PT ;  /* 0x000000017400780c */ /* 0x002fe40003f46270 */
[----:B------:R-:W-:-:S02]  /*28b0*/  LEA R54, P5, R4, R118, 0x1 ;  /* 0x0000007604367211 */ /* 0x000fc400078a08ff */
[----:B------:R-:W-:Y:S02]  /*28c0*/  LEA R60, P6, R40, R118, 0x1 ;  /* 0x00000076283c7211 */ /* 0x000fe400078c08ff */
[----:B------:R-:W-:Y:S02]  /*28d0*/  ISETP.GT.AND P3, PT, R45, R120, PT ;  /* 0x000000782d00720c */ /* 0x000fe40003f64270 */
[-C--:B------:R-:W-:Y:S01]  /*28e0*/  LEA.HI.X R55, R4, R119.reuse, R24, 0x1, P5 ;  /* 0x0000007704377211 */ /* 0x080fe200028f0c18 */
[----:B------:R-:W-:Y:S01]  /*28f0*/  IMAD R4, R3, 0x2, R18 ;  /* 0x0000000203047824 */ /* 0x000fe200078e0212 */
[----:B------:R-:W-:Y:S02]  /*2900*/  LEA.HI.X R61, R40, R119, R41, 0x1, P6 ;  /* 0x00000077283d7211 */ /* 0x000fe400030f0c29 */
[----:B------:R-:W-:Y:S02]  /*2910*/  P2R R114, PR, RZ, 0x8 ;  /* 0x00000008ff727803 */ /* 0x000fe40000000000 */
[----:B------:R-:W-:Y:S01]  /*2920*/  MOV R24, R45 ;  /* 0x0000002d00187202 */ /* 0x000fe20000000f00 */
[----:B------:R-:W-:Y:S06]  /*2930*/  @!P2 BRA `(.L_x_2868) ;  /* 0x000000740004a947 */ /* 0x000fec0003800000 */
[----:B------:R-:W-:Y:S01]  /*2940*/  ULDC.U8 UR4, c[0x0][0x410] ;  /* 0x0001040000047ab9 */ /* 0x000fe20000000000 */
[-C--:B------:R-:W-:Y:S01]  /*2950*/  IMAD R3, R122, R45.reuse, RZ ;  /* 0x0000002d7a037224 */ /* 0x080fe200078e02ff */
[----:B------:R-:W-:Y:S01]  /*2960*/  ISETP.NE.AND P2, PT, RZ, UR4, PT ;  /* 0x00000004ff007c0c */ /* 0x000fe2000bf45270 */
[-C--:B------:R-:W-:Y:S02]  /*2970*/  IMAD R43, R123, R45.reuse, RZ ;  /* 0x0000002d7b2b7224 */ /* 0x080fe400078e02ff */
        /* <DEDUP_REMOVED lines=25> */
[-C--:B------:R-:W-:Y:S01]  /*2b10*/  ISETP.GE.AND P5, PT, R22, R116.reuse, PT ;  /* 0x000000741600720c */ /* 0x080fe20003fa6270 */
[----:B------:R-:W-:Y:S01]  /*2b20*/  IMAD.X R42, R0, 0x1, R20, P2 ;  /* 0x00000001002a7824 */ /* 0x000fe200010e0614 */
[----:B------:R-:W-:Y:S01]  /*2b30*/  LEA R40, P2, R41, UR4, 0x1 ;  /* 0x0000000429287c11 */ /* 0x000fe2000f8408ff */
[----:B------:R-:W-:Y:S01]  /*2b40*/  IMAD.X R44, R115, 0x1, R25, P4 ;  /* 0x00000001732c7824 */ /* 0x000fe200020e0619 */
[----:B------:R-:W-:Y:S01]  /*2b50*/  CS2R R126, SRZ ;  /* 0x00000000007e7805 */ /* 0x000fe2000001ff00 */
[----:B------:R-:W-:Y:S01]  /*2b60*/  ULDC.64 UR6, c[0x0][0x208] ;  /* 0x0000820000067ab9 */ /* 0x000fe20000000a00 */
[----:B------:R-:W-:Y:S01]  /*2b70*/  LEA.HI.X R41, R41, UR5, R42, 0x1, P2 ;  /* 0x0000000529297c11 */ /* 0x000fe200090f0c2a */
[----:B------:R-:W-:Y:S01]  /*2b80*/  ULDC.64 UR4, c[0x0][0x400] ;  /* 0x0001000000047ab9 */ /* 0x000fe20000000a00 */
[----:B------:R-:W-:-:S02]  /*2b90*/  ISETP.GE.AND P4, PT, R215, R116, PT ;  /* 0x00000074d700720c */ /* 0x000fc40003f86270 */
[----:B------:R-:W-:-:S03]  /*2ba0*/  LEA R42, P2, R43, UR4, 0x1 ;  /* 0x000000042b2a7c11 */ /* 0x000fc6000f8408ff */
[----:B------:R0:W5:Y:S01]  /*2bb0*/  @!P5 LDG.E.64 R124, desc[UR6][R40.64] ;  /* 0x00000006287cd981 */ /* 0x000162000c1e1b00 */
[----:B------:R-:W-:Y:S02]  /*2bc0*/  LEA.HI.X R43, R43, UR5, R44, 0x1, P2 ;  /* 0x000000052b2b7c11 */ /* 0x000fe400090f0c2c */
        /* <DEDUP_REMOVED lines=15> */
.L_x_2871:
[----:B------:R-:W-:Y:S05]  /*2cc0*/  BSYNC B1 ;  /* 0x0000000000017941 */ /* 0x000fea0003800000 */
.L_x_2870:
[----:B0----5:R-:W-:Y:S01]  /*2cd0*/  IMAD.MOV.U32 R41, RZ, RZ, R83 ;  /* 0x000000ffff297224 */ /* 0x021fe200078e0053 */
[----:B------:R-:W-:Y:S01]  /*2ce0*/  MOV R40, R82 ;  /* 0x0000005200287202 */ /* 0x000fe20000000f00 */
[----:B------:R-:W-:Y:S01]  /*2cf0*/  IMAD.MOV.U32 R42, RZ, RZ, R86 ;  /* 0x000000ffff2a7224 */ /* 0x000fe200078e0056 */
[----:B------:R-:W-:Y:S01]  /*2d00*/  IADD3 R43, R212, 0x20, RZ ;  /* 0x00000020d42b7810 */ /* 0x000fe20007ffe0ff */
[----:B------:R-:W-:Y:S01]  /*2d10*/  BSSY B1, `(.L_x_2872) ;  /* 0x000003e000017945 */ /* 0x000fe20003800000 */
[----:B------:R-:W-:Y:S01]  /*2d20*/  PRMT R163, R41, 0x5410, R40 ;  /* 0x0000541029a37816 */ /* 0x000fe20000000028 */
[----:B------:R-:W-:Y:S01]  /*2d30*/  IMAD.MOV.U32 R40, RZ, RZ, R87 ;  /* 0x000000ffff287224 */ /* 0x000fe200078e0057 */
[----:B------:R-:W-:Y:S01]  /*2d40*/  ISETP.GE.AND P4, PT, R43, R3, PT ;  /* 0x000000032b00720c */ /* 0x000fe20003f86270 */
[----:B------:R-:W-:Y:S01]  /*2d50*/  IMAD.MOV.U32 R41, RZ, RZ, R94 ;  /* 0x000000ffff297224 */ /* 0x000fe200078e005e */
[----:B------:R-:W-:Y:S02]  /*2d60*/  CS2R R70, SRZ ;  /* 0x0000000000467805 */ /* 0x000fe4000001ff00 */
[----:B------:R-:W-:-:S02]  /*2d70*/  CS2R R74, SRZ ;  /* 0x00000000004a7805 */ /* 0x000fc4000001ff00 */
[----:B------:R-:W-:Y:S01]  /*2d80*/  PRMT R165, R42, 0x5410, R40 ;  /* 0x000054102aa57816 */ /* 0x000fe20000000028 */
[----:B------:R-:W-:Y:S01]  /*2d90*/  IMAD.MOV.U32 R42, RZ, RZ, R124 ;  /* 0x000000ffff2a7224 */ /* 0x000fe200078e007c */
[----:B------:R-:W-:Y:S02]  /*2da0*/  MOV R40, R95 ;  /* 0x0000005f00287202 */ /* 0x000fe40000000f00 */
        /* <DEDUP_REMOVED lines=8> */
[----:B------:R-:W-:Y:S01]  /*2e30*/  PRMT R157, R42, 0x5410, R41 ;  /* 0x000054102a9d7816 */ /* 0x000fe20000000029 */
[----:B------:R-:W-:Y:S01]  /*2e40*/  IMAD.MOV.U32 R41, RZ, RZ, R85 ;  /* 0x000000ffff297224 */ /* 0x000fe200078e0055 */
[----:B------:R-:W-:-:S04]  /*2e50*/  MOV R42, R92 ;  /* 0x0000005c002a7202 */ /* 0x000fc80000000f00 */
[----:B------:R-:W-:Y:S01]  /*2e60*/  PRMT R164, R40, 0x5410, R41 ;  /* 0x0000541028a47816 */ /* 0x000fe20000000029 */
[----:B------:R-:W-:Y:S02]  /*2e70*/  IMAD.MOV.U32 R40, RZ, RZ, R93 ;  /* 0x000000ffff287224 */ /* 0x000fe400078e005d */
[----:B------:R-:W-:-:S03]  /*2e80*/  IMAD.MOV.U32 R41, RZ, RZ, R118 ;  /* 0x000000ffff297224 */ /* 0x000fc600078e0076 */
[----:B------:R-:W-:Y:S01]  /*2e90*/  PRMT R167, R42, 0x5410, R40 ;  /* 0x000054102aa77816 */ /* 0x000fe20000000028 */
[----:B------:R-:W-:Y:S02]  /*2ea0*/  IMAD.MOV.U32 R40, RZ, RZ, R119 ;  /* 0x000000ffff287224 */ /* 0x000fe400078e0077 */
[----:B------:R-:W-:-:S03]  /*2eb0*/  IMAD.MOV.U32 R42, RZ, RZ, R126 ;  /* 0x000000ffff2a7224 */ /* 0x000fc600078e007e */
[----:B------:R-:W-:Y:S01]  /*2ec0*/  PRMT R168, R41, 0x5410, R40 ;  /* 0x0000541029a87816 */ /* 0x000fe20000000028 */
[----:B------:R-:W-:-:S05]  /*2ed0*/  IMAD.MOV.U32 R41, RZ, RZ, R127 ;  /* 0x000000ffff297224 */ /* 0x000fca00078e007f */
        /* <DEDUP_REMOVED lines=33> */
.L_x_2873:
[----:B------:R-:W-:Y:S05]  /*30f0*/  BSYNC B1 ;  /* 0x0000000000017941 */ /* 0x000fea0003800000 */
.L_x_2872:
        /* <DEDUP_REMOVED lines=9> */
[----:B------:R-:W-:Y:S01]  /*3190*/  CS2R R58, SRZ ;  /* 0x00000000003a7805 */ /* 0x000fe2000001ff00 */
[----:B-----5:R-:W-:Y:S01]  /*31a0*/  IMAD.MOV.U32 R138, RZ, RZ, R66 ;  /* 0x000000ffff8a7224 */ /* 0x020fe200078e0042 */
        /* <DEDUP_REMOVED lines=33> */
.L_x_2875:
[----:B------:R-:W-:Y:S05]  /*33c0*/  BSYNC B1 ;  /* 0x0000000000017941 */ /* 0x000fea0003800000 */
.L_x_2874:
[----:B------:R-:W2:Y:S01]  /*33d0*/  LDL R0, [R1+0x58] ;  /* 0x0000580001007983 */ /* 0x000ea20000100800 */
[----:B0-----:R-:W-:Y:S01]  /*33e0*/  IMAD.MOV.U32 R41, RZ, RZ, R71 ;  /* 0x000000ffff297224 */ /* 0x001fe200078e0047 */
[----:B------:R-:W-:Y:S01]  /*33f0*/  MOV R40, R70 ;  /* 0x0000004600287202 */ /* 0x000fe20000000f00 */
[----:B------:R-:W-:Y:S01]  /*3400*/  IMAD.MOV.U32 R42, RZ, RZ, R74 ;  /* 0x000000ffff2a7224 */ /* 0x000fe200078e004a */
[----:B------:R-:W-:Y:S02]  /*3410*/  PRMT R141, R138, 0x7610, R141 ;  /* 0x000076108a8d7816 */ /* 0x000fe4000000008d */
        /* <DEDUP_REMOVED lines=14> */
[----:B------:R-:W-:Y:S02]  /*3500*/  IMAD.MOV.U32 R41, RZ, RZ, R80 ;  /* 0x000000ffff297224 */ /* 0x000fe400078e0050 */
[----:B------:R-:W-:Y:S01]  /*3510*/  IMAD.MOV.U32 R42, RZ, RZ, R81 ;  /* 0x000000ffff2a7224 */ /* 0x000fe200078e0051 */
[----:B------:R-:W-:Y:S01]  /*3520*/  PRMT R158, R158, 0x5410, R40 ;  /* 0x000054109e9e7816 */ /* 0x000fe20000000028 */
[----:B-----5:R-:W-:Y:S01]  /*3530*/  IMAD.MOV.U32 R40, RZ, RZ, R51 ;  /* 0x000000ffff287224 */ /* 0x020fe200078e0033 */
[----:B------:R-:W-:Y:S01]  /*3540*/  PRMT R162, R41, 0x7610, R162 ;  /* 0x0000761029a27816 */ /* 0x000fe200000000a2 */
[----:B------:R-:W-:Y:S01]  /*3550*/  IMAD.MOV.U32 R41, RZ, RZ, R50 ;  /* 0x000000ffff297224 */ /* 0x000fe200078e0032 */
[----:B------:R-:W-:-:S02]  /*3560*/  PRMT R161, R161, 0x5410, R42 ;  /* 0x00005410a1a17816 */ /* 0x000fc4000000002a */
[----:B------:R-:W-:Y:S02]  /*3570*/  MOV R42, R45 ;  /* 0x0000002d002a7202 */ /* 0x000fe40000000f00 */
[----:B------:R-:W-:Y:S01]  /*3580*/  PRMT R90, R41, 0x5410, R40 ;  /* 0x00005410295a7816 */ /* 0x000fe20000000028 */
[----:B------:R-:W-:Y:S01]  /*3590*/  IMAD.MOV.U32 R40, RZ, RZ, R63 ;  /* 0x000000ffff287224 */ /* 0x000fe200078e003f */
[----:B------:R-:W-:-:S04]  /*35a0*/  MOV R41, R62 ;  /* 0x0000003e00297202 */ /* 0x000fc80000000f00 */
[----:B------:R-:W-:Y:S01]  /*35b0*/  PRMT R140, R41, 0x5410, R40 ;  /* 0x00005410298c7816 */ /* 0x000fe20000000028 */
[----:B------:R-:W-:Y:S02]  /*35c0*/  IMAD.MOV.U32 R41, RZ, RZ, R47 ;  /* 0x000000ffff297224 */ /* 0x000fe400078e002f */
[----:B------:R-:W-:Y:S01]  /*35d0*/  IMAD.MOV.U32 R40, RZ, RZ, R48 ;  /* 0x000000ffff287224 */ /* 0x000fe200078e0030 */
[----:B--2---:R-:W-:Y:S01]  /*35e0*/  R2UR UR4, R0 ;  /* 0x00000000000472ca */ /* 0x004fe200000e0000 */
[----:B------:R-:W-:-:S05]  /*35f0*/  IMAD.MOV.U32 R0, RZ, RZ, R67 ;  /* 0x000000ffff007224 */ /* 0x000fca00078e0043 */
[----:B------:R-:W-:Y:S01]  /*3600*/  PRMT R141, R141, 0x5410, R0 ;  /* 0x000054108d8d7816 */ /* 0x000fe20000000000 */
[----:B------:R-:W-:-:S05]  /*3610*/  IMAD.MOV.U32 R0, RZ, RZ, R75 ;  /* 0x000000ffff007224 */ /* 0x000fca00078e004b */
[----:B------:R-:W-:Y:S01]  /*3620*/  PRMT R153, R153, 0x5410, R0 ;  /* 0x0000541099997816 */ /* 0x000fe20000000000 */
[----:B------:R-:W-:Y:S01]  /*3630*/  IMAD.MOV.U32 R0, RZ, RZ, R69 ;  /* 0x000000ffff007224 */ /* 0x000fe200078e0045 */
[----:B------:R-:W-:-:S04]  /*3640*/  UISETP.NE.AND UP0, UPT, UR4, 0x3, UPT ;  /* 0x000000030400788c */ /* 0x000fc8000bf05270 */
[----:B------:R-:W-:Y:S01]  /*3650*/  PRMT R142, R142, 0x5410, R0 ;  /* 0x000054108e8e7816 */ /* 0x000fe20000000000 */
[----:B------:R-:W-:Y:S01]  /*3660*/  IMAD.MOV.U32 R0, RZ, RZ, R44 ;  /* 0x000000ffff007224 */ /* 0x000fe200078e002c */
[----:B------:R-:W-:-:S04]  /*3670*/  PLOP3.LUT P2, PT, PT, PT, UP0, 0x80, 0x0 ;  /* 0x000000000000781c */ /* 0x000fc80003f4f008 */
[----:B------:R-:W-:Y:S01]  /*3680*/  PRMT R88, R0, 0x7610, R88 ;  /* 0x0000761000587816 */ /* 0x000fe20000000058 */
[----:B------:R-:W-:-:S03]  /*3690*/  IMAD.MOV.U32 R0, RZ, RZ, R56 ;  /* 0x000000ffff007224 */ /* 0x000fc600078e0038 */
[----:B------:R-:W-:Y:S01]  /*36a0*/  PRMT R88, R88, 0x5410, R42 ;  /* 0x0000541058587816 */ /* 0x000fe2000000002a */
[----:B------:R-:W-:Y:S01]  /*36b0*/  IMAD.MOV.U32 R42, RZ, RZ, R57 ;  /* 0x000000ffff2a7224 */ /* 0x000fe200078e0039 */
[----:B------:R-:W-:Y:S01]  /*36c0*/  PRMT R138, R0, 0x7610, R138 ;  /* 0x00007610008a7816 */ /* 0x000fe2000000008a */
[----:B------:R-:W-:-:S03]  /*36d0*/  IMAD.MOV.U32 R0, RZ, RZ, R46 ;  /* 0x000000ffff007224 */ /* 0x000fc600078e002e */
[----:B------:R-:W-:Y:S01]  /*36e0*/  PRMT R138, R138, 0x5410, R42 ;  /* 0x000054108a8a7816 */ /* 0x000fe2000000002a */
[----:B------:R-:W-:Y:S01]  /*36f0*/  IMAD.MOV.U32 R42, RZ, RZ, R58 ;  /* 0x000000ffff2a7224 */ /* 0x000fe200078e003a */
[----:B------:R-:W-:Y:S02]  /*3700*/  PRMT R89, R0, 0x7610, R89 ;  /* 0x0000761000597816 */ /* 0x000fe40000000059 */
[----:B------:R-:W-:Y:S02]  /*3710*/  MOV R0, R49 ;  /* 0x0000003100007202 */ /* 0x000fe40000000f00 */
[----:B------:R-:W-:Y:S01]  /*3720*/  PRMT R89, R89, 0x5410, R41 ;  /* 0x0000541059597816 */ /* 0x000fe20000000029 */
[----:B------:R-:W-:Y:S01]  /*3730*/  IMAD.MOV.U32 R41, RZ, RZ, R59 ;  /* 0x000000ffff297224 */ /* 0x000fe200078e003b */
[----:B------:R-:W-:Y:S01]  /*3740*/  PRMT R91, R40, 0x5410, R0 ;  /* 0x00005410285b7816 */ /* 0x000fe20000000000 */
[----:B------:R-:W-:Y:S02]  /*3750*/  IMAD.MOV.U32 R40, RZ, RZ, R64 ;  /* 0x000000ffff287224 */ /* 0x000fe400078e0040 */
[----:B------:R-:W-:Y:S01]  /*3760*/  IMAD.MOV.U32 R0, RZ, RZ, R65 ;  /* 0x000000ffff007224 */ /* 0x000fe200078e0041 */
[----:B------:R-:W-:-:S04]  /*3770*/  PRMT R139, R42, 0x5410, R41 ;  /* 0x000054102a8b7816 */ /* 0x000fc80000000029 */
[----:B------:R-:W-:Y:S01]  /*3780*/  PRMT R160, R40, 0x5410, R0 ;  /* 0x0000541028a07816 */ /* 0x000fe20000000000 */
[----:B------:R-:W-:Y:S06]  /*3790*/  @!P2 BRA `(.L_x_2876) ;  /* 0x000000000004a947 */ /* 0x000fec0003800000 */
[----:B------:R-:W-:Y:S01]  /*37a0*/  BPT.TRAP 0x1 ;  /* 0x000000040000795c */ /* 0x000fe20000300000 */
.L_x_2876:
[----:B------:R-:W-:Y:S01]  /*37b0*/  LEA R0, R19, R18, 0x3 ;  /* 0x0000001213007211 */ /* 0x000fe200078e18ff */
[----:B------:R-:W-:Y:S01]  /*37c0*/  BSSY B1, `(.L_x_2877) ;  /* 0x0000004000017945 */ /* 0x000fe20003800000 */
[----:B------:R-:W-:-:S04]  /*37d0*/  SHF.L.U32 R115, R219, 0x1f, RZ ;  /* 0x0000001fdb737819 */ /* 0x000fc800000006ff */
[----:B------:R-:W0:Y:S02]  /*37e0*/  SYNCS.PHASECHK.TRANS64.TRYWAIT P6, [R0+URZ+0x38890], R115 ;  /* 0x03889073000075a7 */ /* 0x000e2400080c017f */
[----:B0-----:R-:W-:Y:S05]  /*37f0*/  @!P6 BRA `(.L_x_2878) ;  /* 0x000002c000b8e947 */ /* 0x001fea0003800000 */
.L_x_3292:
[----:B------:R-:W-:Y:S05]  /*3800*/  BSYNC B1 ;  /* 0x0000000000017941 */ /* 0x000fea0003800000 */
.L_x_2877:
        /* <DEDUP_REMOVED lines=14> */
[--C-:B------:R-:W-:Y:S01]  /*38f0*/  HADD2.F32 R126, -RZ, R43.reuse.H1_H1 ;  /* 0x3000002bff7e7230 */ /* 0x100fe20000004100 */
[----:B------:R-:W-:Y:S01]  /*3900*/  SHF.R.U32.HI R127, RZ, 0x10, R127 ;  /* 0x00000010ff7f7819 */ /* 0x000fe2000001167f */
[----:B------:R-:W-:Y:S02]  /*3910*/  HADD2.F32 R154, -RZ, R43.H0_H0 ;  /* 0x2000002bff9a7230 */ /* 0x000fe40000004100 */
[----:B------:R-:W-:Y:S02]  /*3920*/  HADD2.F32 R155, -RZ, R125.H0_H0 ;  /* 0x2000007dff9b7230 */ /* 0x000fe40000004100 */
[----:B------:R-:W-:-:S02]  /*3930*/  HADD2.F32 R127, -RZ, R127.H0_H0 ;  /* 0x2000007fff7f7230 */ /* 0x000fc40000004100 */
[----:B------:R-:W-:Y:S02]  /*3940*/  HADD2.F32 R143, -RZ, R143.H0_H0 ;  /* 0x2000008fff8f7230 */ /* 0x000fe40000004100 */
[----:B------:R-:W-:Y:S01]  /*3950*/  FMUL.FTZ R41, R152, R155 ;  /* 0x0000009b98297220 */ /* 0x000fe20000410000 */
[----:B------:R-:W-:Y:S02]  /*3960*/  HADD2.F32 R125, -RZ, R124.H0_H0 ;  /* 0x2000007cff7d7230 */ /* 0x000fe40000004100 */
[----:B------:R-:W-:Y:S01]  /*3970*/  FMUL.FTZ R43, R126, R127 ;  /* 0x0000007f7e2b7220 */ /* 0x000fe20000410000 */
[----:B------:R-:W-:Y:S01]  /*3980*/  FMUL.FTZ R155, R156, R155 ;  /* 0x0000009b9c9b7220 */ /* 0x000fe20000410000 */
[----:B------:R-:W-:Y:S01]  /*3990*/  FMUL.FTZ R127, R154, R127 ;  /* 0x0000007f9a7f7220 */ /* 0x000fe20000410000 */
[----:B------:R-:W-:Y:S01]  /*39a0*/  FFMA.FTZ R41, R156, R143, -R41 ;  /* 0x0000008f9c297223 */ /* 0x000fe20000010829 */
[----:B------:R-:W-:Y:S01]  /*39b0*/  FFMA.FTZ R43, R154, R125, -R43 ;  /* 0x0000007d9a2b7223 */ /* 0x000fe2000001082b */
[----:B------:R-:W-:Y:S01]  /*39c0*/  FFMA.FTZ R124, R152, R143, R155 ;  /* 0x0000008f987c7223 */ /* 0x000fe2000001009b */
[----:B------:R-:W-:Y:S01]  /*39d0*/  FFMA.FTZ R126, R126, R125, R127 ;  /* 0x0000007d7e7e7223 */ /* 0x000fe2000001007f */
[----:B------:R-:W-:-:S02]  /*39e0*/  HADD2.F32 R127, -RZ, R159.H0_H0 ;  /* 0x2000009fff7f7230 */ /* 0x000fc40000004100 */
[--C-:B------:R-:W-:Y:S01]  /*39f0*/  HADD2.F32 R152, -RZ, R40.reuse.H1_H1 ;  /* 0x30000028ff987230 */ /* 0x100fe20000004100 */
[----:B------:R-:W-:Y:S01]  /*3a00*/  F2FP.F16.F32.PACK_AB R41, R124, R41 ;  /* 0x000000297c29723e */ /* 0x000fe200000000ff */
[----:B------:R-:W-:Y:S01]  /*3a10*/  HADD2.F32 R154, -RZ, R40.H0_H0 ;  /* 0x20000028ff9a7230 */ /* 0x000fe20000004100 */
[----:B------:R-:W-:Y:S01]  /*3a20*/  F2FP.F16.F32.PACK_AB R43, R126, R43 ;  /* 0x0000002b7e2b723e */ /* 0x000fe200000000ff */
[----:B------:R-:W-:Y:S02]  /*3a30*/  HADD2.F32 R125, -RZ, R159.H1_H1 ;  /* 0x3000009fff7d7230 */ /* 0x000fe40000004100 */
[-C--:B------:R-:W-:Y:S01]  /*3a40*/  FMUL.FTZ R155, R152, R127.reuse ;  /* 0x0000007f989b7220 */ /* 0x080fe20000410000 */
[----:B------:R-:W-:Y:S02]  /*3a50*/  HADD2.F32 R40, -RZ, R42.H1_H1 ;  /* 0x3000002aff287230 */ /* 0x000fe40000004100 */
[----:B------:R-:W-:Y:S01]  /*3a60*/  FMUL.FTZ R159, R154, R127 ;  /* 0x0000007f9a9f7220 */ /* 0x000fe20000410000 */
[----:B------:R-:W-:-:S02]  /*3a70*/  HADD2.F32 R143, -RZ, R157.H0_H0 ;  /* 0x2000009dff8f7230 */ /* 0x000fc40000004100 */
[----:B------:R-:W-:Y:S02]  /*3a80*/  HADD2.F32 R42, -RZ, R42.H0_H0 ;  /* 0x2000002aff2a7230 */ /* 0x000fe40000004100 */
[----:B------:R-:W-:Y:S01]  /*3a90*/  FMUL.FTZ R127, R40, R125 ;  /* 0x0000007d287f7220 */ /* 0x000fe20000410000 */
[----:B------:R-:W-:Y:S02]  /*3aa0*/  HADD2.F32 R157, -RZ, R157.H1_H1 ;  /* 0x3000009dff9d7230 */ /* 0x000fe40000004100 */
        /* <DEDUP_REMOVED lines=8> */
.L_x_2884:
[----:B------:R-:W-:Y:S05]  /*3b30*/  BSYNC B3 ;  /* 0x0000000000037941 */ /* 0x000fea0003800000 */
.L_x_2883:
[----:B------:R-:W-:Y:S02]  /*3b40*/  ULDC.64 UR4, c[0x0][0x208] ;  /* 0x0000820000047ab9 */ /* 0x000fe40000000a00 */
[----:B--2---:R1:W-:Y:S03]  /*3b50*/  STG.E.128 desc[UR4][R60.64], R40 ;  /* 0x000000283c007986 */ /* 0x0043e6000c101d04 */
.L_x_2882:
[----:B------:R-:W-:Y:S05]  /*3b60*/  BSYNC B2 ;  /* 0x0000000000027941 */ /* 0x000fea0003800000 */
.L_x_2881:
        /* <DEDUP_REMOVED lines=48> */
.L_x_2888:
[----:B------:R-:W-:Y:S05]  /*3e70*/  BSYNC B3 ;  /* 0x0000000000037941 */ /* 0x000fea0003800000 */
.L_x_2887:
[----:B------:R-:W-:Y:S02]  /*3e80*/  ULDC.64 UR4, c[0x0][0x208] ;  /* 0x0000820000047ab9 */ /* 0x000fe40000000a00 */
[----:B--2---:R2:W-:Y:S03]  /*3e90*/  STG.E.128 desc[UR4][R60.64+0x80], R40 ;  /* 0x000080283c007986 */ /* 0x0045e6000c101d04 */
.L_x_2886:
[----:B------:R-:W-:Y:S05]  /*3ea0*/  BSYNC B2 ;  /* 0x0000000000027941 */ /* 0x000fea0003800000 */
.L_x_2885:
        /* <DEDUP_REMOVED lines=48> */
.L_x_2892:
[----:B------:R-:W-:Y:S05]  /*41b0*/  BSYNC B3 ;  /* 0x0000000000037941 */ /* 0x000fea0003800000 */
.L_x_2891:
[----:B------:R-:W-:Y:S02]  /*41c0*/  ULDC.64 UR4, c[0x0][0x208] ;  /* 0x0000820000047ab9 */ /* 0x000fe40000000a00 */
[----:B--2---:R3:W-:Y:S03]  /*41d0*/  STG.E.128 desc[UR4][R60.64+0x100], R40 ;  /* 0x000100283c007986 */ /* 0x0047e6000c101d04 */
.L_x_2890:
[----:B------:R-:W-:Y:S05]  /*41e0*/  BSYNC B2 ;  /* 0x0000000000027941 */ /* 0x000fea0003800000 */
.L_x_2889:
[----:B------:R-:W-:-:S13]  /*41f0*/  ISETP.NE.AND P3, PT, R8, RZ, PT ;  /* 0x000000ff0800720c */ /* 0x000fda0003f65270 */
[----:B------:R-:W-:Y:S05]  /*4200*/  @!P3 BRA `(.L_x_2880) ;  /* 0x0000000000c0b947 */ /* 0x000fea0003800000 */
[----:B-123--:R1:W2:Y:S01]  /*4210*/  LDS.128 R40, [R4+0x2bc00] ;  /* 0x02bc000004287984 */ /* 0x00e2a20000000c00 */
[----:B------:R-:W-:Y:S01]  /*4220*/  ISETP.GE.AND P3, PT, R216, R116, PT ;  /* 0x00000074d800720c */ /* 0x000fe20003f66270 */
[----:B------:R-:W-:-:S12]  /*4230*/  BSSY B2, `(.L_x_2893) ;  /* 0x000002b000027945 */ /* 0x000fd80003800000 */
[----:B-1----:R-:W-:Y:S05]  /*4240*/  @P3 BRA `(.L_x_2894) ;  /* 0x0000000000a43947 */ /* 0x002fea0003800000 */
[--C-:B------:R-:W-:Y:S01]  /*4250*/  SHF.R.U64 R84, R84, 0x10, R85.reuse ;  /* 0x0000001054547819 */ /* 0x100fe20000001255 */
[----:B--2---:R-:W-:Y:S01]  /*4260*/  HADD2.F32 R87, -RZ, R41.H1_H1 ;  /* 0x30000029ff577230 */ /* 0x004fe20000004100 */
[----:B------:R-:W-:Y:S01]  /*4270*/  SHF.R.U32.HI R85, RZ, 0x10, R85 ;  /* 0x00000010ff557819 */ /* 0x000fe20000011655 */
[----:B------:R-:W-:Y:S01]  /*4280*/  HADD2.F32 R86, -RZ, R43.H1_H1 ;  /* 0x3000002bff567230 */ /* 0x000fe20000004100 */
[--C-:B------:R-:W-:Y:S01]  /*4290*/  SHF.R.U64 R82, R82, 0x10, R83.reuse ;  /* 0x0000001052527819 */ /* 0x100fe20000001253 */
[----:B------:R-:W-:Y:S01]  /*42a0*/  HADD2.F32 R84, -RZ, R84.H0_H0 ;  /* 0x20000054ff547230 */ /* 0x000fe20000004100 */
[----:B------:R-:W-:Y:S01]  /*42b0*/  SHF.R.U32.HI R83, RZ, 0x10, R83 ;  /* 0x00000010ff537819 */ /* 0x000fe20000011653 */
[----:B------:R-:W-:Y:S02]  /*42c0*/  HADD2.F32 R85, -RZ, R85.H0_H0 ;  /* 0x20000055ff557230 */ /* 0x000fe40000004100 */
[----:B------:R-:W-:Y:S02]  /*42d0*/  HADD2.F32 R41, -RZ, R41.H0_H0 ;  /* 0x20000029ff297230 */ /* 0x000fe40000004100 */
[----:B------:R-:W-:Y:S01]  /*42e0*/  FMUL.FTZ R94, R87, R84 ;  /* 0x00000054575e7220 */ /* 0x000fe20000410000 */
[----:B------:R-:W-:-:S02]  /*42f0*/  HADD2.F32 R92, -RZ, R43.H0_H0 ;  /* 0x2000002bff5c7230 */ /* 0x000fc40000004100 */
[-C--:B------:R-:W-:Y:S01]  /*4300*/  FMUL.FTZ R43, R86, R85.reuse ;  /* 0x00000055562b7220 */ /* 0x080fe20000410000 */
[----:B------:R-:W-:Y:S02]  /*4310*/  HADD2.F32 R82, -RZ, R82.H0_H0 ;  /* 0x20000052ff527230 */ /* 0x000fe40000004100 */
[C---:B------:R-:W-:Y:S01]  /*4320*/  FMUL.FTZ R84, R41.reuse, R84 ;  /* 0x0000005429547220 */ /* 0x040fe20000410000 */
[----:B------:R-:W-:Y:S02]  /*4330*/  HADD2.F32 R83, -RZ, R83.H0_H0 ;  /* 0x20000053ff537230 */ /* 0x000fe40000004100 */
[----:B------:R-:W-:Y:S01]  /*4340*/  FMUL.FTZ R85, R92, R85 ;  /* 0x000000555c557220 */ /* 0x000fe20000410000 */
[-C--:B------:R-:W-:Y:S01]  /*4350*/  FFMA.FTZ R94, R41, R82.reuse, -R94 ;  /* 0x00000052295e7223 */ /* 0x080fe2000001085e */
[----:B------:R-:W-:Y:S02]  /*4360*/  FFMA.FTZ R87, R87, R82, R84 ;  /* 0x0000005257577223 */ /* 0x000fe40000010054 */
[----:B------:R-:W-:Y:S01]  /*4370*/  FFMA.FTZ R86, R86, R83, R85 ;  /* 0x0000005356567223 */ /* 0x000fe20000010055 */
[----:B------:R-:W-:-:S02]  /*4380*/  HADD2.F32 R85, -RZ, R164.H0_H0 ;  /* 0x200000a4ff557230 */ /* 0x000fc40000004100 */
[----:B------:R-:W-:Y:S01]  /*4390*/  FFMA.FTZ R43, R92, R83, -R43 ;  /* 0x000000535c2b7223 */ /* 0x000fe2000001082b */
[--C-:B------:R-:W-:Y:S02]  /*43a0*/  HADD2.F32 R82, -RZ, R40.reuse.H1_H1 ;  /* 0x30000028ff527230 */ /* 0x100fe40000004100 */
[----:B------:R-:W-:Y:S02]  /*43b0*/  HADD2.F32 R84, -RZ, R40.H0_H0 ;  /* 0x20000028ff547230 */ /* 0x000fe40000004100 */
[----:B------:R-:W-:Y:S02]  /*43c0*/  HADD2.F32 R83, -RZ, R164.H1_H1 ;  /* 0x300000a4ff537230 */ /* 0x000fe40000004100 */
[-C--:B------:R-:W-:Y:S01]  /*43d0*/  FMUL.FTZ R93, R82, R85.reuse ;  /* 0x00000055525d7220 */ /* 0x080fe20000410000 */
[--C-:B------:R-:W-:Y:S02]  /*43e0*/  HADD2.F32 R40, -RZ, R42.reuse.H1_H1 ;  /* 0x3000002aff287230 */ /* 0x100fe40000004100 */
[----:B------:R-:W-:Y:S01]  /*43f0*/  FMUL.FTZ R85, R84, R85 ;  /* 0x0000005554557220 */ /* 0x000fe20000410000 */
[----:B------:R-:W-:Y:S01]  /*4400*/  HADD2.F32 R41, -RZ, R163.H1_H1 ;  /* 0x300000a3ff297230 */ /* 0x000fe20000004100 */
[----:B------:R-:W-:Y:S01]  /*4410*/  F2FP.F16.F32.PACK_AB R43, R86, R43 ;  /* 0x0000002b562b723e */ /* 0x000fe200000000ff */
[----:B------:R-:W-:-:S02]  /*4420*/  HADD2.F32 R42, -RZ, R42.H0_H0 ;  /* 0x2000002aff2a7230 */ /* 0x000fc40000004100 */
[----:B------:R-:W-:Y:S01]  /*4430*/  FMUL.FTZ R95, R40, R83 ;  /* 0x00000053285f7220 */ /* 0x000fe20000410000 */
[----:B------:R-:W-:Y:S02]  /*4440*/  HADD2.F32 R163, -RZ, R163.H0_H0 ;  /* 0x200000a3ffa37230 */ /* 0x000fe40000004100 */
[-C--:B------:R-:W-:Y:S01]  /*4450*/  FFMA.FTZ R84, R84, R41.reuse, -R93 ;  /* 0x0000002954547223 */ /* 0x080fe2000001085d */
[----:B------:R-:W-:Y:S01]  /*4460*/  FFMA.FTZ R85, R82, R41, R85 ;  /* 0x0000002952557223 */ /* 0x000fe20000010055 */
[C---:B------:R-:W-:Y:S01]  /*4470*/  FMUL.FTZ R83, R42.reuse, R83 ;  /* 0x000000532a537220 */ /* 0x040fe20000410000 */
[----:B------:R-:W-:Y:S01]  /*4480*/  F2FP.F16.F32.PACK_AB R41, R87, R94 ;  /* 0x0000005e5729723e */ /* 0x000fe200000000ff */
[-C--:B------:R-:W-:Y:S02]  /*4490*/  FFMA.FTZ R95, R42, R163.reuse, -R95 ;  /* 0x000000a32a5f7223 */ /* 0x080fe4000001085f */
[----:B------:R-:W-:Y:S01]  /*44a0*/  FFMA.FTZ R40, R40, R163, R83 ;  /* 0x000000a328287223 */ /* 0x000fe20000010053 */
[----:B------:R-:W-:-:S04]  /*44b0*/  F2FP.F16.F32.PACK_AB R84, R85, R84 ;  /* 0x000000545554723e */ /* 0x000fc800000000ff */
[----:B------:R-:W-:Y:S01]  /*44c0*/  F2FP.F16.F32.PACK_AB R42, R40, R95 ;  /* 0x0000005f282a723e */ /* 0x000fe200000000ff */
[----:B------:R-:W-:-:S07]  /*44d0*/  IMAD.MOV.U32 R40, RZ, RZ, R84 ;  /* 0x000000ffff287224 */ /* 0x000fce00078e0054 */
.L_x_2894:
[----:B------:R-:W-:Y:S05]  /*44e0*/  BSYNC B2 ;  /* 0x0000000000027941 */ /* 0x000fea0003800000 */
.L_x_2893:
[----:B------:R-:W-:Y:S02]  /*44f0*/  ULDC.64 UR4, c[0x0][0x208] ;  /* 0x0000820000047ab9 */ /* 0x000fe40000000a00 */
[----:B--2---:R4:W-:Y:S03]  /*4500*/  STG.E.128 desc[UR4][R60.64+0x180], R40 ;  /* 0x000180283c007986 */ /* 0x0049e6000c101d04 */
.L_x_2880:
[----:B------:R-:W-:Y:S05]  /*4510*/  BSYNC B1 ;  /* 0x0000000000017941 */ /* 0x000fea0003800000 */
.L_x_2879:
        /* <DEDUP_REMOVED lines=9> */
[----:B------:R-:W-:Y:S01]  /*45b0*/  SHF.R.U64 R84, R78, 0x10, R79 ;  /* 0x000000104e547819 */ /* 0x000fe2000000124f */
[----:B--2---:R-:W-:Y:S01]  /*45c0*/  IMAD.MOV.U32 R61, RZ, RZ, R43 ;  /* 0x000000ffff3d7224 */ /* 0x004fe200078e002b */
[--C-:B------:R-:W-:Y:S01]  /*45d0*/  SHF.R.U64 R78, R80, 0x10, R81.reuse ;  /* 0x00000010504e7819 */ /* 0x100fe20000001251 */
[--C-:B------:R-:W-:Y:S01]  /*45e0*/  HADD2.F32 R43, -RZ, R41.reuse.H1_H1 ;  /* 0x30000029ff2b7230 */ /* 0x100fe20000004100 */
[----:B------:R-:W-:Y:S02]  /*45f0*/  SHF.R.U32.HI R82, RZ, 0x10, R81 ;  /* 0x00000010ff527819 */ /* 0x000fe40000011651 */
[----:B------:R-:W-:Y:S01]  /*4600*/  MOV R60, R40 ;  /* 0x00000028003c7202 */ /* 0x000fe20000000f00 */
[----:B------:R-:W-:Y:S01]  /*4610*/  HADD2.F32 R81, -RZ, R78.H0_H0 ;  /* 0x2000004eff517230 */ /* 0x000fe20000004100 */
[----:B------:R-:W-:Y:S01]  /*4620*/  SHF.R.U32.HI R83, RZ, 0x10, R79 ;  /* 0x00000010ff537819 */ /* 0x000fe2000001164f */
[----:B------:R-:W-:Y:S02]  /*4630*/  HADD2.F32 R40, -RZ, R41.H0_H0 ;  /* 0x20000029ff287230 */ /* 0x000fe40000004100 */
[----:B------:R-:W-:-:S02]  /*4640*/  HADD2.F32 R82, -RZ, R82.H0_H0 ;  /* 0x20000052ff527230 */ /* 0x000fc40000004100 */
[-C--:B------:R-:W-:Y:S01]  /*4650*/  FMUL.FTZ R41, R43, R81.reuse ;  /* 0x000000512b297220 */ /* 0x080fe20000410000 */
[--C-:B------:R-:W-:Y:S02]  /*4660*/  HADD2.F32 R78, -RZ, R61.reuse.H1_H1 ;  /* 0x3000003dff4e7230 */ /* 0x100fe40000004100 */
[----:B------:R-:W-:Y:S02]  /*4670*/  HADD2.F32 R61, -RZ, R61.H0_H0 ;  /* 0x2000003dff3d7230 */ /* 0x000fe40000004100 */
[----:B------:R-:W-:Y:S02]  /*4680*/  HADD2.F32 R79, -RZ, R84.H0_H0 ;  /* 0x20000054ff4f7230 */ /* 0x000fe40000004100 */
[----:B------:R-:W-:Y:S01]  /*4690*/  FMUL.FTZ R84, R40, R81 ;  /* 0x0000005128547220 */ /* 0x000fe20000410000 */
[----:B------:R-:W-:Y:S02]  /*46a0*/  HADD2.F32 R80, -RZ, R83.H0_H0 ;  /* 0x20000053ff507230 */ /* 0x000fe40000004100 */
[-C--:B------:R-:W-:Y:S01]  /*46b0*/  FMUL.FTZ R86, R78, R82.reuse ;  /* 0x000000524e567220 */ /* 0x080fe20000410000 */
[----:B------:R-:W-:Y:S01]  /*46c0*/  FMUL.FTZ R81, R61, R82 ;  /* 0x000000523d517220 */ /* 0x000fe20000410000 */
[-C--:B------:R-:W-:Y:S01]  /*46d0*/  FFMA.FTZ R40, R40, R79.reuse, -R41 ;  /* 0x0000004f28287223 */ /* 0x080fe20000010829 */
[----:B------:R-:W-:Y:S01]  /*46e0*/  FFMA.FTZ R41, R43, R79, R84 ;  /* 0x0000004f2b297223 */ /* 0x000fe20000010054 */
[-C--:B------:R-:W-:Y:S01]  /*46f0*/  FFMA.FTZ R43, R61, R80.reuse, -R86 ;  /* 0x000000503d2b7223 */ /* 0x080fe20000010856 */
[----:B------:R-:W-:Y:S01]  /*4700*/  FFMA.FTZ R80, R78, R80, R81 ;  /* 0x000000504e507223 */ /* 0x000fe20000010051 */
[----:B------:R-:W-:-:S02]  /*4710*/  HADD2.F32 R79, -RZ, R162.H1_H1 ;  /* 0x300000a2ff4f7230 */ /* 0x000fc40000004100 */
[----:B------:R-:W-:Y:S01]  /*4720*/  HADD2.F32 R162, -RZ, R162.H0_H0 ;  /* 0x200000a2ffa27230 */ /* 0x000fe20000004100 */
[----:B------:R-:W-:Y:S01]  /*4730*/  F2FP.F16.F32.PACK_AB R41, R41, R40 ;  /* 0x000000282929723e */ /* 0x000fe200000000ff */
[----:B------:R-:W-:Y:S01]  /*4740*/  HADD2.F32 R81, -RZ, R161.H1_H1 ;  /* 0x300000a1ff517230 */ /* 0x000fe20000004100 */
[----:B------:R-:W-:Y:S01]  /*4750*/  F2FP.F16.F32.PACK_AB R43, R80, R43 ;  /* 0x0000002b502b723e */ /* 0x000fe200000000ff */
[----:B------:R-:W-:Y:S02]  /*4760*/  HADD2.F32 R61, -RZ, R60.H1_H1 ;  /* 0x3000003cff3d7230 */ /* 0x000fe40000004100 */
[----:B------:R-:W-:Y:S02]  /*4770*/  HADD2.F32 R78, -RZ, R42.H1_H1 ;  /* 0x3000002aff4e7230 */ /* 0x000fe40000004100 */
[----:B------:R-:W-:Y:S02]  /*4780*/  HADD2.F32 R60, -RZ, R60.H0_H0 ;  /* 0x2000003cff3c7230 */ /* 0x000fe40000004100 */
[----:B------:R-:W-:Y:S01]  /*4790*/  FMUL.FTZ R83, R61, R162 ;  /* 0x000000a23d537220 */ /* 0x000fe20000410000 */
[----:B------:R-:W-:-:S02]  /*47a0*/  HADD2.F32 R42, -RZ, R42.H0_H0 ;  /* 0x2000002aff2a7230 */ /* 0x000fc40000004100 */
[----:B------:R-:W-:Y:S01]  /*47b0*/  FMUL.FTZ R85, R78, R81 ;  /* 0x000000514e557220 */ /* 0x000fe20000410000 */
[----:B------:R-:W-:Y:S02]  /*47c0*/  HADD2.F32 R161, -RZ, R161.H0_H0 ;  /* 0x200000a1ffa17230 */ /* 0x000fe40000004100 */
[C---:B------:R-:W-:Y:S01]  /*47d0*/  FMUL.FTZ R162, R60.reuse, R162 ;  /* 0x000000a23ca27220 */ /* 0x040fe20000410000 */
[----:B------:R-:W-:Y:S01]  /*47e0*/  FFMA.FTZ R83, R60, R79, -R83 ;  /* 0x0000004f3c537223 */ /* 0x000fe20000010853 */
[C---:B------:R-:W-:Y:S02]  /*47f0*/  FMUL.FTZ R81, R42.reuse, R81 ;  /* 0x000000512a517220 */ /* 0x040fe40000410000 */
[----:B------:R-:W-:Y:S01]  /*4800*/  FFMA.FTZ R162, R61, R79, R162 ;  /* 0x0000004f3da27223 */ /* 0x000fe200000100a2 */
[-C--:B------:R-:W-:Y:S01]  /*4810*/  FFMA.FTZ R85, R42, R161.reuse, -R85 ;  /* 0x000000a12a557223 */ /* 0x080fe20000010855 */
[----:B------:R-:W-:-:S03]  /*4820*/  FFMA.FTZ R78, R78, R161, R81 ;  /* 0x000000a14e4e7223 */ /* 0x000fc60000010051 */
[----:B------:R-:W-:Y:S02]  /*4830*/  F2FP.F16.F32.PACK_AB R40, R162, R83 ;  /* 0x00000053a228723e */ /* 0x000fe400000000ff */
[----:B------:R-:W-:-:S07]  /*4840*/  F2FP.F16.F32.PACK_AB R42, R78, R85 ;  /* 0x000000554e2a723e */ /* 0x000fce00000000ff */
.L_x_2900:
[----:B------:R-:W-:Y:S05]  /*4850*/  BSYNC B3 ;  /* 0x0000000000037941 */ /* 0x000fea0003800000 */
.L_x_2899:
[----:B------:R-:W-:Y:S02]  /*4860*/  ULDC.64 UR4, c[0x0][0x208] ;  /* 0x0000820000047ab9 */ /* 0x000fe40000000a00 */
[----:B--2---:R1:W-:Y:S03]  /*4870*/  STG.E.128 desc[UR4][R54.64], R40 ;  /* 0x0000002836007986 */ /* 0x0043e6000c101d04 */
.L_x_2898:
[----:B------:R-:W-:Y:S05]  /*4880*/  BSYNC B2 ;  /* 0x0000000000027941 */ /* 0x000fea0003800000 */
.L_x_2897:
        /* <DEDUP_REMOVED lines=36> */
[--C-:B------:R-:W-:Y:S02]  /*4ad0*/  HADD2.F32 R43, -RZ, R153.reuse.H0_H0 ;  /* 0x20000099ff2b7230 */ /* 0x100fe40000004100 */
[-C--:B------:R-:W-:Y:S01]  /*4ae0*/  FMUL.FTZ R61, R42, R75.reuse ;  /* 0x0000004b2a3d7220 */ /* 0x080fe20000410000 */
        /* <DEDUP_REMOVED lines=10> */
.L_x_2904:
[----:B------:R-:W-:Y:S05]  /*4b90*/  BSYNC B3 ;  /* 0x0000000000037941 */ /* 0x000fea0003800000 */
.L_x_2903:
[----:B------:R-:W-:Y:S02]  /*4ba0*/  ULDC.64 UR4, c[0x0][0x208] ;  /* 0x0000820000047ab9 */ /* 0x000fe40000000a00 */
[----:B--2---:R1:W-:Y:S03]  /*4bb0*/  STG.E.128 desc[UR4][R54.64+0x80], R40 ;  /* 0x0000802836007986 */ /* 0x0043e6000c101d04 */
.L_x_2902:
[----:B------:R-:W-:Y:S05]  /*4bc0*/  BSYNC B2 ;  /* 0x0000000000027941 */ /* 0x000fea0003800000 */
.L_x_2901:
        /* <DEDUP_REMOVED lines=28> */
[--C-:B------:R-:W-:Y:S02]  /*4d90*/  HADD2.F32 R61, -RZ, R147.reuse.H0_H0 ;  /* 0x20000093ff3d7230 */ /* 0x100fe40000004100 */
        /* <DEDUP_REMOVED lines=19> */
.L_x_2908:
[----:B------:R-:W-:Y:S05]  /*4ed0*/  BSYNC B3 ;  /* 0x0000000000037941 */ /* 0x000fea0003800000 */
.L_x_2907:
[----:B------:R-:W-:Y:S02]  /*4ee0*/  ULDC.64 UR4, c[0x0][0x208] ;  /* 0x0000820000047ab9 */ /* 0x000fe40000000a00 */
[----:B--2---:R1:W-:Y:S03]  /*4ef0*/  STG.E.128 desc[UR4][R54.64+0x100], R40 ;  /* 0x0001002836007986 */ /* 0x0043e6000c101d04 */
.L_x_2906:
[----:B------:R-:W-:Y:S05]  /*4f00*/  BSYNC B2 ;  /* 0x0000000000027941 */ /* 0x000fea0003800000 */
.L_x_2905:
        /* <DEDUP_REMOVED lines=47> */
.L_x_2910:
[----:B------:R-:W-:Y:S05]  /*5200*/  BSYNC B2 ;  /* 0x0000000000027941 */ /* 0x000fea0003800000 */
.L_x_2909:
[----:B------:R-:W-:Y:S02]  /*5210*/  ULDC.64 UR4, c[0x0][0x208] ;  /* 0x0000820000047ab9 */ /* 0x000fe40000000a00 */
[----:B--2---:R1:W-:Y:S03]  /*5220*/  STG.E.128 desc[UR4][R54.64+0x180], R40 ;  /* 0x0001802836007986 */ /* 0x0043e6000c101d04 */
.L_x_2896:
[----:B------:R-:W-:Y:S05]  /*5230*/  BSYNC B1 ;  /* 0x0000000000017941 */ /* 0x000fea0003800000 */
.L_x_2895:
        /* <DEDUP_REMOVED lines=9> */
[----:B--2---:R-:W-:Y:S01]  /*52d0*/  HADD2.F32 R55, -RZ, R43.H1_H1 ;  /* 0x3000002bff377230 */ /* 0x004fe20000004100 */
[----:B------:R-:W-:Y:S01]  /*52e0*/  MOV R54, R42 ;  /* 0x0000002a00367202 */ /* 0x000fe20000000f00 */
[----:B------:R-:W-:Y:S01]  /*52f0*/  HADD2.F32 R42, -RZ, R41.H1_H1 ;  /* 0x30000029ff2a7230 */ /* 0x000fe20000004100 */
[----:B------:R-:W-:Y:S01]  /*5300*/  SHF.R.U64 R60, R62, 0x10, R63 ;  /* 0x000000103e3c7819 */ /* 0x000fe2000000123f */
[----:B------:R-:W-:Y:S01]  /*5310*/  HADD2.F32 R61, -RZ, R61.H0_H0 ;  /* 0x2000003dff3d7230 */ /* 0x000fe20000004100 */
[----:B------:R-:W-:Y:S01]  /*5320*/  SHF.R.U32.HI R64, RZ, 0x10, R65 ;  /* 0x00000010ff407819 */ /* 0x000fe20000011641 */
[----:B------:R-:W-:Y:S01]  /*5330*/  HADD2.F32 R41, -RZ, R41.H0_H0 ;  /* 0x20000029ff297230 */ /* 0x000fe20000004100 */
[----:B------:R-:W-:Y:S01]  /*5340*/  SHF.R.U32.HI R62, RZ, 0x10, R63 ;  /* 0x00000010ff3e7819 */ /* 0x000fe2000001163f */
[----:B------:R-:W-:Y:S02]  /*5350*/  HADD2.F32 R60, -RZ, R60.H0_H0 ;  /* 0x2000003cff3c7230 */ /* 0x000fe40000004100 */
[----:B------:R-:W-:Y:S01]  /*5360*/  FMUL.FTZ R66, R42, R61 ;  /* 0x0000003d2a427220 */ /* 0x000fe20000410000 */
[----:B------:R-:W-:-:S02]  /*5370*/  HADD2.F32 R64, -RZ, R64.H0_H0 ;  /* 0x20000040ff407230 */ /* 0x000fc40000004100 */
[C---:B------:R-:W-:Y:S01]  /*5380*/  FMUL.FTZ R61, R41.reuse, R61 ;  /* 0x0000003d293d7220 */ /* 0x040fe20000410000 */
[----:B------:R-:W-:Y:S02]  /*5390*/  HADD2.F32 R43, -RZ, R43.H0_H0 ;  /* 0x2000002bff2b7230 */ /* 0x000fe40000004100 */
[----:B------:R-:W-:Y:S01]  /*53a0*/  FFMA.FTZ R66, R41, R60, -R66 ;  /* 0x0000003c29427223 */ /* 0x000fe20000010842 */
[----:B------:R-:W-:Y:S02]  /*53b0*/  HADD2.F32 R62, -RZ, R62.H0_H0 ;  /* 0x2000003eff3e7230 */ /* 0x000fe40000004100 */
[----:B------:R-:W-:Y:S01]  /*53c0*/  FMUL.FTZ R68, R55, R64 ;  /* 0x0000004037447220 */ /* 0x000fe20000410000 */
[----:B------:R-:W-:Y:S01]  /*53d0*/  FFMA.FTZ R65, R42, R60, R61 ;  /* 0x0000003c2a417223 */ /* 0x000fe2000001003d */
[C---:B------:R-:W-:Y:S01]  /*53e0*/  FMUL.FTZ R64, R43.reuse, R64 ;  /* 0x000000402b407220 */ /* 0x040fe20000410000 */
[--C-:B------:R-:W-:Y:S02]  /*53f0*/  HADD2.F32 R60, -RZ, R160.reuse.H0_H0 ;  /* 0x200000a0ff3c7230 */ /* 0x100fe40000004100 */
[----:B------:R-:W-:Y:S01]  /*5400*/  FFMA.FTZ R68, R43, R62, -R68 ;  /* 0x0000003e2b447223 */ /* 0x000fe20000010844 */
[----:B------:R-:W-:-:S02]  /*5410*/  HADD2.F32 R61, -RZ, R160.H1_H1 ;  /* 0x300000a0ff3d7230 */ /* 0x000fc40000004100 */
[----:B------:R-:W-:Y:S01]  /*5420*/  FFMA.FTZ R69, R55, R62, R64 ;  /* 0x0000003e37457223 */ /* 0x000fe20000010040 */
[----:B------:R-:W-:Y:S02]  /*5430*/  HADD2.F32 R41, -RZ, R40.H1_H1 ;  /* 0x30000028ff297230 */ /* 0x000fe40000004100 */
[----:B------:R-:W-:Y:S02]  /*5440*/  HADD2.F32 R42, -RZ, R54.H1_H1 ;  /* 0x30000036ff2a7230 */ /* 0x000fe40000004100 */
[----:B------:R-:W-:Y:S02]  /*5450*/  HADD2.F32 R40, -RZ, R40.H0_H0 ;  /* 0x20000028ff287230 */ /* 0x000fe40000004100 */
[----:B------:R-:W-:Y:S01]  /*5460*/  FMUL.FTZ R63, R41, R60 ;  /* 0x0000003c293f7220 */ /* 0x000fe20000410000 */
[----:B------:R-:W-:Y:S02]  /*5470*/  HADD2.F32 R54, -RZ, R54.H0_H0 ;  /* 0x20000036ff367230 */ /* 0x000fe40000004100 */
[----:B------:R-:W-:Y:S01]  /*5480*/  FMUL.FTZ R67, R42, R61 ;  /* 0x0000003d2a437220 */ /* 0x000fe20000410000 */
[----:B------:R-:W-:-:S02]  /*5490*/  HADD2.F32 R43, -RZ, R140.H0_H0 ;  /* 0x2000008cff2b7230 */ /* 0x000fc40000004100 */
[----:B------:R-:W-:Y:S01]  /*54a0*/  FMUL.FTZ R60, R40, R60 ;  /* 0x0000003c283c7220 */ /* 0x000fe20000410000 */
[----:B------:R-:W-:Y:S02]  /*54b0*/  HADD2.F32 R55, -RZ, R140.H1_H1 ;  /* 0x3000008cff377230 */ /* 0x000fe40000004100 */
        /* <DEDUP_REMOVED lines=9> */
.L_x_2915:
[----:B------:R-:W-:Y:S05]  /*5550*/  BSYNC B2 ;  /* 0x0000000000027941 */ /* 0x000fea0003800000 */
.L_x_2914:
[----:B------:R-:W-:Y:S02]  /*5560*/  ULDC.64 UR4, c[0x0][0x208] ;  /* 0x0000820000047ab9 */ /* 0x000fe40000000a00 */
[----:B--2---:R1:W-:Y:S03]  /*5570*/  STG.E.128 desc[UR4][R52.64], R40 ;  /* 0x0000002834007986 */ /* 0x0043e6000c101d04 */
.L_x_2913:
[----:B------:R-:W-:Y:S05]  /*5580*/  BSYNC B1 ;  /* 0x0000000000017941 */ /* 0x000fea0003800000 */
.L_x_2912:
        /* <DEDUP_REMOVED lines=48> */
.L_x_2919:
[----:B------:R-:W-:Y:S05]  /*5890*/  BSYNC B2 ;  /* 0x0000000000027941 */ /* 0x000fea0003800000 */
.L_x_2918:
[----:B------:R-:W-:Y:S02]  /*58a0*/  ULDC.64 UR4, c[0x0][0x208] ;  /* 0x0000820000047ab9 */ /* 0x000fe40000000a00 */
[----:B--2---:R1:W-:Y:S03]  /*58b0*/  STG.E.128 desc[UR4][R52.64+0x80], R40 ;  /* 0x0000802834007986 */ /* 0x0043e6000c101d04 */
.L_x_2917:
[----:B------:R-:W-:Y:S05]  /*58c0*/  BSYNC B1 ;  /* 0x0000000000017941 */ /* 0x000fea0003800000 */
.L_x_2916:
        /* <DEDUP_REMOVED lines=48> */
.L_x_2923:
[----:B------:R-:W-:Y:S05]  /*5bd0*/  BSYNC B2 ;  /* 0x0000000000027941 */ /* 0x000fea0003800000 */
.L_x_2922:
[----:B------:R-:W-:Y:S02]  /*5be0*/  ULDC.64 UR4, c[0x0][0x208] ;  /* 0x0000820000047ab9 */ /* 0x000fe40000000a00 */
[----:B--2---:R1:W-:Y:S03]  /*5bf0*/  STG.E.128 desc[UR4][R52.64+0x100], R40 ;  /* 0x0001002834007986 */ /* 0x0043e6000c101d04 */
.L_x_2921:
[----:B------:R-:W-:Y:S05]  /*5c00*/  BSYNC B1 ;  /* 0x0000000000017941 */ /* 0x000fea0003800000 */
.L_x_2920:
        /* <DEDUP_REMOVED lines=47> */
.L_x_2925:
[----:B------:R-:W-:Y:S05]  /*5f00*/  BSYNC B1 ;  /* 0x0000000000017941 */ /* 0x000fea0003800000 */
.L_x_2924:
[----:B------:R-:W-:Y:S02]  /*5f10*/  ULDC.64 UR4, c[0x0][0x208] ;  /* 0x0000820000047ab9 */ /* 0x000fe40000000a00 */
[----:B--2---:R1:W-:Y:S01]  /*5f20*/  STG.E.128 desc[UR4][R52.64+0x180], R40 ;  /* 0x0001802834007986 */ /* 0x0043e2000c101d04 */
[----:B------:R-:W-:Y:S05]  /*5f30*/  BRA `(.L_x_2911) ;  /* 0x0000004000887947 */ /* 0x000fea0003800000 */
.L_x_2869:
        /* <DEDUP_REMOVED lines=18> */
[----:B------:R-:W-:Y:S02]  /*6060*/  IADD3.X R41, R115, R21, RZ, P4, !PT ;  /* 0x0000001573297210 */ /* 0x000fe400027fe4ff */
[----:B------:R-:W-:Y:S02]  /*6070*/  CS2R R46, SRZ ;  /* 0x00000000002e7805 */ /* 0x000fe4000001ff00 */
[----:B------:R-:W-:-:S02]  /*6080*/  ISETP.GE.AND P4, PT, R213, R116, PT ;  /* 0x00000074d500720c */ /* 0x000fc40003f86270 */
[----:B------:R-:W-:Y:S02]  /*6090*/  CS2R R44, SRZ ;  /* 0x00000000002c7805 */ /* 0x000fe4000001ff00 */
[----:B------:R-:W-:Y:S02]  /*60a0*/  LEA.HI.X R57, R42, UR5, R43, 0x1, P3 ;  /* 0x000000052a397c11 */ /* 0x000fe400098f0c2b */
[----:B------:R-:W-:Y:S02]  /*60b0*/  CS2R R42, SRZ ;  /* 0x00000000002a7805 */ /* 0x000fe4000001ff00 */
[----:B------:R-:W-:Y:S02]  /*60c0*/  ISETP.GE.AND P3, PT, R16, R116, PT ;  /* 0x000000741000720c */ /* 0x000fe40003f66270 */
[----:B------:R-:W-:Y:S02]  /*60d0*/  CS2R R54, SRZ ;  /* 0x0000000000367805 */ /* 0x000fe4000001ff00 */
[----:B------:R-:W-:-:S02]  /*60e0*/  LEA R60, P2, R40, UR6, 0x1 ;  /* 0x00000006283c7c11 */ /* 0x000fc4000f8408ff */
[----:B------:R-:W-:Y:S02]  /*60f0*/  CS2R R52, SRZ ;  /* 0x0000000000347805 */ /* 0x000fe4000001ff00 */
[----:B------:R-:W-:Y:S02]  /*6100*/  CS2R R50, SRZ ;  /* 0x0000000000327805 */ /* 0x000fe4000001ff00 */
[----:B------:R-:W-:Y:S02]  /*6110*/  CS2R R48, SRZ ;  /* 0x0000000000307805 */ /* 0x000fe4000001ff00 */
[----:B------:R-:W-:Y:S02]  /*6120*/  LEA.HI.X R61, R40, UR7, R41, 0x1, P2 ;  /* 0x00000007283d7c11 */ /* 0x000fe400090f0c29 */
[----:B------:R-:W-:Y:S01]  /*6130*/  CS2R R40, SRZ ;  /* 0x0000000000287805 */ /* 0x000fe2000001ff00 */
[----:B------:R-:W-:Y:S02]  /*6140*/  ULDC.64 UR8, c[0x0][0x208] ;  /* 0x0000820000087ab9 */ /* 0x000fe40000000a00 */
[----:B------:R0:W5:Y:S04]  /*6150*/  @!P4 LDG.E.128 R48, desc[UR8][R60.64+0x80] ;  /* 0x000080083c30c981 */ /* 0x000168000c1e1d00 */
[----:B------:R0:W5:Y:S04]  /*6160*/  @!P3 LDG.E.128 R44, desc[UR8][R56.64] ;  /* 0x00000008382cb981 */ /* 0x000168000c1e1d00 */
[----:B------:R0:W5:Y:S04]  /*6170*/  @!P4 LDG.E.128 R40, desc[UR8][R56.64+0x80] ;  /* 0x000080083828c981 */ /* 0x000168000c1e1d00 */
[----:B------:R0:W5:Y:S02]  /*6180*/  @!P3 LDG.E.128 R52, desc[UR8][R60.64] ;  /* 0x000000083c34b981 */ /* 0x000164000c1e1d00 */
.L_x_2927:
[----:B------:R-:W-:Y:S05]  /*6190*/  BSYNC B1 ;  /* 0x0000000000017941 */ /* 0x000fea0003800000 */
.L_x_2926:
[----:B0----5:R-:W-:Y:S01]  /*61a0*/  IMAD.MOV.U32 R56, RZ, RZ, R42 ;  /* 0x000000ffff387224 */ /* 0x021fe200078e002a */
[----:B------:R-:W-:Y:S01]  /*61b0*/  BSSY B1, `(.L_x_2928) ;  /* 0x0000041000017945 */ /* 0x000fe20003800000 */
[----:B------:R-:W-:Y:S01]  /*61c0*/  IMAD.MOV.U32 R60, RZ, RZ, R40 ;  /* 0x000000ffff3c7224 */ /* 0x000fe200078e0028 */
[----:B------:R-:W-:Y:S01]  /*61d0*/  CS2R R62, SRZ ;  /* 0x00000000003e7805 */ /* 0x000fe2000001ff00 */
[----:B------:R-:W-:Y:S01]  /*61e0*/  IMAD.MOV.U32 R57, RZ, RZ, R43 ;  /* 0x000000ffff397224 */ /* 0x000fe200078e002b */
[----:B------:R-:W-:Y:S01]  /*61f0*/  PRMT R176, R176, 0x5410, R56 ;  /* 0x00005410b0b07816 */ /* 0x000fe20000000038 */
[----:B------:R-:W-:Y:S01]  /*6200*/  IMAD.MOV.U32 R56, RZ, RZ, R41 ;  /* 0x000000ffff387224 */ /* 0x000fe200078e0029 */
[----:B------:R-:W-:Y:S01]  /*6210*/  PRMT R177, R177, 0x5410, R60 ;  /* 0x00005410b1b17816 */ /* 0x000fe2000000003c */
[----:B------:R-:W-:Y:S01]  /*6220*/  IMAD.MOV.U32 R60, RZ, RZ, R44 ;  /* 0x000000ffff3c7224 */ /* 0x000fe200078e002c */
[----:B------:R-:W-:Y:S01]  /*6230*/  PRMT R178, R178, 0x5410, R57 ;  /* 0x00005410b2b27816 */ /* 0x000fe20000000039 */
[----:B------:R-:W-:Y:S01]  /*6240*/  VIADD R61, R212, 0x20 ;  /* 0x00000020d43d7836 */ /* 0x000fe20000000000 */
[----:B------:R-:W-:-:S02]  /*6250*/  MOV R57, R46 ;  /* 0x0000002e00397202 */ /* 0x000fc40000000f00 */
[----:B------:R-:W-:Y:S02]  /*6260*/  CS2R R66, SRZ ;  /* 0x0000000000427805 */ /* 0x000fe4000001ff00 */
[----:B------:R-:W-:Y:S01]  /*6270*/  PRMT R179, R56, 0x7610, R179 ;  /* 0x0000761038b37816 */ /* 0x000fe200000000b3 */
[----:B------:R-:W-:Y:S01]  /*6280*/  IMAD.MOV.U32 R56, RZ, RZ, R47 ;  /* 0x000000ffff387224 */ /* 0x000fe200078e002f */
[----:B------:R-:W-:Y:S01]  /*6290*/  PRMT R180, R57, 0x5410, R60 ;  /* 0x0000541039b47816 */ /* 0x000fe2000000003c */
[----:B------:R-:W-:Y:S01]  /*62a0*/  IMAD.MOV.U32 R57, RZ, RZ, R45 ;  /* 0x000000ffff397224 */ /* 0x000fe200078e002d */
[----:B------:R-:W-:Y:S01]  /*62b0*/  ISETP.GE.AND P3, PT, R61, R3, PT ;  /* 0x000000033d00720c */ /* 0x000fe20003f66270 */
[----:B------:R-:W-:Y:S01]  /*62c0*/  IMAD.MOV.U32 R60, RZ, RZ, R48 ;  /* 0x000000ffff3c7224 */ /* 0x000fe200078e0030 */
[----:B------:R-:W-:Y:S01]  /*62d0*/  PRMT R163, R56, 0x7610, R163 ;  /* 0x0000761038a37816 */ /* 0x000fe200000000a3 */
[----:B------:R-:W-:Y:S01]  /*62e0*/  IMAD.MOV.U32 R56, RZ, RZ, R50 ;  /* 0x000000ffff387224 */ /* 0x000fe200078e0032 */
[----:B------:R-:W-:-:S02]  /*62f0*/  PRMT R158, R57, 0x7610, R158 ;  /* 0x00007610399e7816 */ /* 0x000fc4000000009e */
[----:B------:R-:W-:Y:S02]  /*6300*/  CS2R R64, SRZ ;  /* 0x0000000000407805 */ /* 0x000fe4000001ff00 */
[----:B------:R-:W-:Y:S02]  /*6310*/  MOV R57, R51 ;  /* 0x0000003300397202 */ /* 0x000fe40000000f00 */
[----:B------:R-:W-:Y:S02]  /*6320*/  CS2R R70, SRZ ;  /* 0x0000000000467805 */ /* 0x000fe4000001ff00 */
        /* <DEDUP_REMOVED lines=10> */
[----:B------:R-:W-:Y:S01]  /*63d0*/  IMAD.MOV.U32 R57, RZ, RZ, R53 ;  /* 0x000000ffff397224 */ /* 0x000fe200078e0035 */
[----:B------:R-:W-:Y:S02]  /*63e0*/  CS2R R60, SRZ ;  /* 0x00000000003c7805 */ /* 0x000fe4000001ff00 */
        /* <DEDUP_REMOVED lines=29> */
.L_x_2929:
[----:B------:R-:W-:Y:S05]  /*65c0*/  BSYNC B1 ;  /* 0x0000000000017941 */ /* 0x000fea0003800000 */
.L_x_2928:
        /* <DEDUP_REMOVED lines=34> */
.L_x_2931:
[----:B------:R-:W-:Y:S05]  /*67f0*/  BSYNC B1 ;  /* 0x0000000000017941 */ /* 0x000fea0003800000 */
.L_x_2930:
[----:B------:R-:W2:Y:S01]  /*6800*/  LDL R0, [R1+0x58] ;  /* 0x0000580001007983 */ /* 0x000ea20000100800 */
[----:B------:R-:W-:Y:S01]  /*6810*/  PRMT R169, R169, 0x5410, R93 ;  /* 0x00005410a9a97816 */ /* 0x000fe2000000005d */
[----:B0-----:R-:W-:Y:S02]  /*6820*/  IMAD.MOV.U32 R88, RZ, RZ, R56 ;  /* 0x000000ffff587224 */ /* 0x001fe400078e0038 */
[----:B------:R-:W-:Y:S02]  /*6830*/  IMAD.MOV.U32 R89, RZ, RZ, R57 ;  /* 0x000000ffff597224 */ /* 0x000fe400078e0039 */
[----:B------:R-:W-:-:S03]  /*6840*/  IMAD.MOV.U32 R90, RZ, RZ, R62 ;  /* 0x000000ffff5a7224 */ /* 0x000fc600078e003e */
[----:B------:R-:W-:Y:S01]  /*6850*/  PRMT R168, R89, 0x5410, R88 ;  /* 0x0000541059a87816 */ /* 0x000fe20000000058 */
[----:B------:R-:W-:Y:S01]  /*6860*/  IMAD.MOV.U32 R89, RZ, RZ, R61 ;  /* 0x000000ffff597224 */ /* 0x000fe200078e003d */
[----:B------:R-:W-:Y:S01]  /*6870*/  PRMT R173, R173, 0x5410, R90 ;  /* 0x00005410adad7816 */ /* 0x000fe2000000005a */
[----:B------:R-:W-:Y:S01]  /*6880*/  IMAD.MOV.U32 R90, RZ, RZ, R66 ;  /* 0x000000ffff5a7224 */ /* 0x000fe200078e0042 */
[----:B------:R-:W-:Y:S02]  /*6890*/  MOV R88, R60 ;  /* 0x0000003c00587202 */ /* 0x000fe40000000f00 */
[----:B------:R-:W-:Y:S02]  /*68a0*/  PRMT R174, R89, 0x7610, R174 ;  /* 0x0000761059ae7816 */ /* 0x000fe400000000ae */
[----:B------:R-:W-:Y:S01]  /*68b0*/  PRMT R170, R90, 0x7610, R170 ;  /* 0x000076105aaa7816 */ /* 0x000fe200000000aa */
[----:B------:R-:W-:Y:S01]  /*68c0*/  IMAD.MOV.U32 R90, RZ, RZ, R70 ;  /* 0x000000ffff5a7224 */ /* 0x000fe200078e0046 */
[----:B------:R-:W-:-:S04]  /*68d0*/  MOV R89, R65 ;  /* 0x0000004100597202 */ /* 0x000fc80000000f00 */
[----:B------:R-:W-:Y:S02]  /*68e0*/  PRMT R175, R175, 0x5410, R90 ;  /* 0x00005410afaf7816 */ /* 0x000fe4000000005a */
[----:B-----5:R-:W-:-:S04]  /*68f0*/  MOV R90, R74 ;  /* 0x0000004a005a7202 */ /* 0x020fc80000000f00 */
[----:B------:R-:W-:Y:S01]  /*6900*/  PRMT R152, R90, 0x7610, R152 ;  /* 0x000076105a987816 */ /* 0x000fe20000000098 */
[----:B------:R-:W-:-:S05]  /*6910*/  IMAD.MOV.U32 R90, RZ, RZ, R75 ;  /* 0x000000ffff5a7224 */ /* 0x000fca00078e004b */
[----:B------:R-:W-:Y:S02]  /*6920*/  PRMT R152, R152, 0x5410, R90 ;  /* 0x0000541098987816 */ /* 0x000fe4000000005a */
[----:B------:R-:W-:Y:S02]  /*6930*/  MOV R90, R79 ;  /* 0x0000004f005a7202 */ /* 0x000fe40000000f00 */
[----:B--2---:R-:W-:Y:S02]  /*6940*/  R2UR UR4, R0 ;  /* 0x00000000000472ca */ /* 0x004fe400000e0000 */
[----:B------:R-:W-:-:S04]  /*6950*/  MOV R0, R59 ;  /* 0x0000003b00007202 */ /* 0x000fc80000000f00 */
[----:B------:R-:W-:Y:S01]  /*6960*/  PRMT R169, R0, 0x7610, R169 ;  /* 0x0000761000a97816 */ /* 0x000fe200000000a9 */
[----:B------:R-:W-:-:S05]  /*6970*/  IMAD.MOV.U32 R0, RZ, RZ, R63 ;  /* 0x000000ffff007224 */ /* 0x000fca00078e003f */
[----:B------:R-:W-:Y:S01]  /*6980*/  PRMT R172, R88, 0x5410, R0 ;  /* 0x0000541058ac7816 */ /* 0x000fe20000000000 */
[----:B------:R-:W-:Y:S01]  /*6990*/  IMAD.MOV.U32 R0, RZ, RZ, R67 ;  /* 0x000000ffff007224 */ /* 0x000fe200078e0043 */
[----:B------:R-:W-:Y:S01]  /*69a0*/  UISETP.NE.AND UP0, UPT, UR4, 0x3, UPT ;  /* 0x000000030400788c */ /* 0x000fe2000bf05270 */
[----:B------:R-:W-:-:S03]  /*69b0*/  IMAD.MOV.U32 R88, RZ, RZ, R64 ;  /* 0x000000ffff587224 */ /* 0x000fc600078e0040 */
[----:B------:R-:W-:Y:S01]  /*69c0*/  PRMT R170, R170, 0x5410, R0 ;  /* 0x00005410aaaa7816 */ /* 0x000fe20000000000 */
[----:B------:R-:W-:Y:S01]  /*69d0*/  IMAD.MOV.U32 R0, RZ, RZ, R71 ;  /* 0x000000ffff007224 */ /* 0x000fe200078e0047 */
[----:B------:R-:W-:Y:S01]  /*69e0*/  PRMT R171, R88, 0x5410, R89 ;  /* 0x0000541058ab7816 */ /* 0x000fe20000000059 */
[----:B------:R-:W-:Y:S01]  /*69f0*/  IMAD.MOV.U32 R88, RZ, RZ, R68 ;  /* 0x000000ffff587224 */ /* 0x000fe200078e0044 */
[----:B------:R-:W-:Y:S01]  /*6a00*/  PLOP3.LUT P2, PT, PT, PT, UP0, 0x80, 0x0 ;  /* 0x000000000000781c */ /* 0x000fe20003f4f008 */
        /* <DEDUP_REMOVED lines=8> */
[----:B------:R-:W-:-:S03]  /*6a90*/  IMAD.MOV.U32 R0, RZ, RZ, R82 ;  /* 0x000000ffff007224 */ /* 0x000fc600078e0052 */
[----:B------:R-:W-:Y:S01]  /*6aa0*/  PRMT R153, R89, 0x5410, R88 ;  /* 0x0000541059997816 */ /* 0x000fe20000000058 */
[----:B------:R-:W-:Y:S01]  /*6ab0*/  IMAD.MOV.U32 R89, RZ, RZ, R76 ;  /* 0x000000ffff597224 */ /* 0x000fe200078e004c */
[----:B------:R-:W-:Y:S01]  /*6ac0*/  PRMT R154, R0, 0x7610, R154 ;  /* 0x00007610009a7816 */ /* 0x000fe2000000009a */
[----:B------:R-:W-:Y:S01]  /*6ad0*/  IMAD.MOV.U32 R88, RZ, RZ, R77 ;  /* 0x000000ffff587224 */ /* 0x000fe200078e004d */
[----:B------:R-:W-:Y:S01]  /*6ae0*/  PRMT R156, R156, 0x5410, R90 ;  /* 0x000054109c9c7816 */ /* 0x000fe2000000005a */
[----:B------:R-:W-:Y:S02]  /*6af0*/  IMAD.MOV.U32 R0, RZ, RZ, R81 ;  /* 0x000000ffff007224 */ /* 0x000fe400078e0051 */
        /* <DEDUP_REMOVED lines=9> */
[----:B------:R-:W-:Y:S02]  /*6b90*/  PRMT R166, R90, 0x5410, R89 ;  /* 0x000054105aa67816 */ /* 0x000fe40000000059 */
[----:B------:R-:W-:Y:S01]  /*6ba0*/  PRMT R167, R88, 0x5410, R0 ;  /* 0x0000541058a77816 */ /* 0x000fe20000000000 */
[----:B------:R-:W-:Y:S06]  /*6bb0*/  @!P2 BRA `(.L_x_2932) ;  /* 0x000000000004a947 */ /* 0x000fec0003800000 */
[----:B------:R-:W-:Y:S01]  /*6bc0*/  BPT.TRAP 0x1 ;  /* 0x000000040000795c */ /* 0x000fe20000300000 */
.L_x_2932:
[----:B------:R-:W-:Y:S01]  /*6bd0*/  IMAD R0, R19, 0x8, R18 ;  /* 0x0000000813007824 */ /* 0x000fe200078e0212 */
[----:B------:R-:W-:Y:S01]  /*6be0*/  SHF.L.U32 R115, R219, 0x1f, RZ ;  /* 0x0000001fdb737819 */ /* 0x000fe200000006ff */
[----:B------:R-:W0:Y:S01]  /*6bf0*/  LDC R145, c[0x0][0x2f4] ;  /* 0x0000bd00ff917b82 */ /* 0x000e220000000800 */
[----:B------:R-:W-:Y:S02]  /*6c00*/  BSSY B1, `(.L_x_2933) ;  /* 0x0000004000017945 */ /* 0x000fe40003800000 */
[----:B------:R-:W1:Y:S05]  /*6c10*/  SYNCS.PHASECHK.TRANS64.TRYWAIT P6, [R0+URZ+0x38890], R115 ;  /* 0x03889073000075a7 */ /* 0x000e6a00080c017f */
[----:B------:R-:W2:Y:S01]  /*6c20*/  LDC.64 R124, c[0x0][0x300] ;  /* 0x0000c000ff7c7b82 */ /* 0x000ea20000000a00 */
[----:B-1----:R-:W-:Y:S05]  /*6c30*/  @!P6 BRA `(.L_x_2934) ;  /* 0x0000028c00bce947 */ /* 0x002fea0003800000 */
.L_x_3293:
[----:B------:R-:W-:Y:S05]  /*6c40*/  BSYNC B1 ;  /* 0x0000000000017941 */ /* 0x000fea0003800000 */
.L_x_2933:
        /* <DEDUP_REMOVED lines=20> */
[----:B------:R-:W-:-:S04]  /*6d90*/  LEA.HI.SX32 R88, R88, R14, 0x1c ;  /* 0x0000000e58587211 */ /* 0x000fc800078fe2ff */
[----:B------:R-:W-:-:S04]  /*6da0*/  SHF.L.U32 R89, R88, 0x3, RZ ;  /* 0x0000000358597819 */ /* 0x000fc800000006ff */
        /* <DEDUP_REMOVED lines=16> */
[----:B------:R-:W-:Y:S01]  /*6eb0*/  SHF.R.S32.HI R90, RZ, 0x3, R90 ;  /* 0x00000003ff5a7819 */ /* 0x000fe2000001145a */
[----:B------:R-:W-:-:S04]  /*6ec0*/  IMAD R88, R88, 0x2, R18 ;  /* 0x0000000258587824 */ /* 0x000fc800078e0212 */
[----:B------:R-:W-:-:S04]  /*6ed0*/  IMAD R90, R90, 0x1400, R228 ;  /* 0x000014005a5a7824 */ /* 0x000fc800078e02e4 */
[----:B------:R-:W-:-:S04]  /*6ee0*/  IMAD.IADD R89, R90, 0x1, R89 ;  /* 0x000000015a597824 */ /* 0x000fc800078e0259 */
[----:B------:R-:W-:Y:S02]  /*6ef0*/  IMAD R92, R19, 0x5000, R89 ;  /* 0x00005000135c7824 */ /* 0x000fe400078e0259 */
[----:B------:R-:W0:Y:S02]  /*6f00*/  LDS.128 R88, [R88+0x24400] ;  /* 0x0244000058587984 */ /* 0x000e240000000c00 */
[----:B------:R-:W-:-:S06]  /*6f10*/  IMAD R92, R92, 0x2, R18 ;  /* 0x000000025c5c7824 */ /* 0x000fcc00078e0212 */
[----:B------:R-:W2:Y:S01]  /*6f20*/  LDS.128 R92, [R92+0x24400] ;  /* 0x024400005c5c7984 */ /* 0x000ea20000000c00 */
[----:B------:R-:W-:Y:S05]  /*6f30*/  @P6 BRA `(.L_x_2940) ;  /* 0x0000000400646947 */ /* 0x000fea0003800000 */
[----:B------:R-:W-:Y:S01]  /*6f40*/  HADD2.F32 R161, -RZ, R161.H0_H0 ;  /* 0x200000a1ffa17230 */ /* 0x000fe20000004100 */
[----:B------:R-:W-:Y:S01]  /*6f50*/  SHF.R.U64 R44, R44, 0x10, R45 ;  /* 0x000000102c2c7819 */ /* 0x000fe2000000122d */
[----:B--2---:R-:W-:Y:S01]  /*6f60*/  HADD2.F32 R159, -RZ, R93.H0_H0 ;  /* 0x2000005dff9f7230 */ /* 0x004fe20000004100 */
[----:B------:R-:W-:Y:S01]  /*6f70*/  SHF.R.U64 R52, R52, 0x10, R53 ;  /* 0x0000001034347819 */ /* 0x000fe20000001235 */
[----:B0-----:R-:W-:Y:S01]  /*6f80*/  HADD2.F32 R160, -RZ, R89.H0_H0 ;  /* 0x20000059ffa07230 */ /* 0x001fe20000004100 */
[----:B------:R-:W-:Y:S01]  /*6f90*/  SHF.R.U64 R54, R54, 0x10, R55 ;  /* 0x0000001036367819 */ /* 0x000fe20000001237 */
[----:B------:R-:W-:Y:S02]  /*6fa0*/  HADD2.F32 R158, -RZ, R158.H0_H0 ;  /* 0x2000009eff9e7230 */ /* 0x000fe40000004100 */
[-C--:B------:R-:W-:Y:S01]  /*6fb0*/  FMUL.FTZ R162, R159, R161.reuse ;  /* 0x000000a19fa27220 */ /* 0x080fe20000410000 */
[----:B------:R-:W-:Y:S02]  /*6fc0*/  HADD2.F32 R93, -RZ, R93.H1_H1 ;  /* 0x3000005dff5d7230 */ /* 0x000fe40000004100 */
[----:B------:R-:W-:Y:S01]  /*6fd0*/  FMUL.FTZ R161, R160, R161 ;  /* 0x000000a1a0a17220 */ /* 0x000fe20000410000 */
[----:B------:R-:W-:-:S02]  /*6fe0*/  HADD2.F32 R164, -RZ, R164.H0_H0 ;  /* 0x200000a4ffa47230 */ /* 0x000fc40000004100 */
[-C--:B------:R-:W-:Y:S01]  /*6ff0*/  FFMA.FTZ R160, R160, R158.reuse, -R162 ;  /* 0x0000009ea0a07223 */ /* 0x080fe200000108a2 */
[----:B------:R-:W-:Y:S01]  /*7000*/  SHF.R.U32.HI R162, RZ, 0x10, R45 ;  /* 0x00000010ffa27819 */ /* 0x000fe2000001162d */
[----:B------:R-:W-:Y:S01]  /*7010*/  FFMA.FTZ R159, R159, R158, R161 ;  /* 0x0000009e9f9f7223 */ /* 0x000fe200000100a1 */
[----:B------:R-:W-:Y:S01]  /*7020*/  SHF.R.U32.HI R161, RZ, 0x10, R53 ;  /* 0x00000010ffa17819 */ /* 0x000fe20000011635 */
[----:B------:R-:W-:Y:S01]  /*7030*/  HADD2.F32 R158, -RZ, R89.H1_H1 ;  /* 0x30000059ff9e7230 */ /* 0x000fe20000004100 */
[--C-:B------:R-:W-:Y:S01]  /*7040*/  SHF.R.U64 R45, R46, 0x10, R47.reuse ;  /* 0x000000102e2d7819 */ /* 0x100fe2000000122f */
[----:B------:R-:W-:Y:S01]  /*7050*/  HADD2.F32 R89, -RZ, R162.H0_H0 ;  /* 0x200000a2ff597230 */ /* 0x000fe20000004100 */
[----:B------:R-:W-:Y:S01]  /*7060*/  SHF.R.U32.HI R46, RZ, 0x10, R47 ;  /* 0x00000010ff2e7819 */ /* 0x000fe2000001162f */
[----:B------:R-:W-:Y:S01]  /*7070*/  HADD2.F32 R161, -RZ, R161.H0_H0 ;  /* 0x200000a1ffa17230 */ /* 0x000fe20000004100 */
[----:B------:R-:W-:Y:S01]  /*7080*/  SHF.R.U32.HI R47, RZ, 0x10, R55 ;  /* 0x00000010ff2f7819 */ /* 0x000fe20000011637 */
[----:B------:R-:W-:-:S02]  /*7090*/  HADD2.F32 R44, -RZ, R44.H0_H0 ;  /* 0x2000002cff2c7230 */ /* 0x000fc40000004100 */
[----:B------:R-:W-:Y:S02]  /*70a0*/  HADD2.F32 R54, -RZ, R54.H0_H0 ;  /* 0x20000036ff367230 */ /* 0x000fe40000004100 */
[CC--:B------:R-:W-:Y:S01]  /*70b0*/  FMUL.FTZ R162, R93.reuse, R161.reuse ;  /* 0x000000a15da27220 */ /* 0x0c0fe20000410000 */
[C---:B------:R-:W-:Y:S01]  /*70c0*/  FMUL.FTZ R161, R158.reuse, R161 ;  /* 0x000000a19ea17220 */ /* 0x040fe20000410000 */
[----:B------:R-:W-:Y:S02]  /*70d0*/  HADD2.F32 R55, -RZ, R47.H0_H0 ;  /* 0x2000002fff377230 */ /* 0x000fe40000004100 */
[-C--:B------:R-:W-:Y:S01]  /*70e0*/  FFMA.FTZ R158, R158, R89.reuse, -R162 ;  /* 0x000000599e9e7223 */ /* 0x080fe200000108a2 */
[----:B------:R-:W-:Y:S01]  /*70f0*/  FFMA.FTZ R93, R93, R89, R161 ;  /* 0x000000595d5d7223 */ /* 0x000fe200000100a1 */
[----:B------:R-:W-:Y:S01]  /*7100*/  MOV R89, R95 ;  /* 0x0000005f00597202 */ /* 0x000fe20000000f00 */
[----:B------:R-:W-:Y:S02]  /*7110*/  HADD2.F32 R162, -RZ, R91.H0_H0 ;  /* 0x2000005bffa27230 */ /* 0x000fe40000004100 */
[----:B------:R-:W-:Y:S01]  /*7120*/  HADD2.F32 R161, -RZ, R163.H0_H0 ;  /* 0x200000a3ffa17230 */ /* 0x000fe20000004100 */
[----:B------:R-:W-:Y:S01]  /*7130*/  F2FP.F16.F32.PACK_AB R158, R158, R160 ;  /* 0x000000a09e9e723e */ /* 0x000fe200000000ff */
[--C-:B------:R-:W-:Y:S01]  /*7140*/  HADD2.F32 R95, -RZ, R89.reuse.H0_H0 ;  /* 0x20000059ff5f7230 */ /* 0x100fe20000004100 */
[----:B------:R-:W-:Y:S01]  /*7150*/  F2FP.F16.F32.PACK_AB R93, R93, R159 ;  /* 0x0000009f5d5d723e */ /* 0x000fe200000000ff */
[----:B------:R-:W-:-:S02]  /*7160*/  HADD2.F32 R53, -RZ, R89.H1_H1 ;  /* 0x30000059ff357230 */ /* 0x000fc40000004100 */
[----:B------:R-:W-:Y:S02]  /*7170*/  HADD2.F32 R91, -RZ, R91.H1_H1 ;  /* 0x3000005bff5b7230 */ /* 0x000fe40000004100 */
[CC--:B------:R-:W-:Y:S01]  /*7180*/  FMUL.FTZ R163, R95.reuse, R164.reuse ;  /* 0x000000a45fa37220 */ /* 0x0c0fe20000410000 */
[----:B------:R-:W-:Y:S01]  /*7190*/  FMUL.FTZ R164, R162, R164 ;  /* 0x000000a4a2a47220 */ /* 0x000fe20000410000 */
[----:B------:R-:W-:Y:S02]  /*71a0*/  IMAD.MOV.U32 R47, RZ, RZ, R90 ;  /* 0x000000ffff2f7224 */ /* 0x000fe400078e005a */
[----:B------:R-:W-:Y:S02]  /*71b0*/  HADD2.F32 R90, -RZ, R46.H0_H0 ;  /* 0x2000002eff5a7230 */ /* 0x000fe40000004100 */
[----:B------:R-:W-:Y:S01]  /*71c0*/  FFMA.FTZ R164, R95, R161, R164 ;  /* 0x000000a15fa47223 */ /* 0x000fe200000100a4 */
[-C--:B------:R-:W-:Y:S01]  /*71d0*/  FMUL.FTZ R46, R53, R55.reuse ;  /* 0x00000037352e7220 */ /* 0x080fe20000410000 */
[----:B------:R-:W-:Y:S01]  /*71e0*/  FMUL.FTZ R95, R91, R55 ;  /* 0x000000375b5f7220 */ /* 0x000fe20000410000 */
[----:B------:R-:W-:-:S02]  /*71f0*/  HADD2.F32 R55, -RZ, R181.H1_H1 ;  /* 0x300000b5ff377230 */ /* 0x000fc40000004100 */
[----:B------:R-:W-:Y:S01]  /*7200*/  FFMA.FTZ R163, R162, R161, -R163 ;  /* 0x000000a1a2a37223 */ /* 0x000fe200000108a3 */
[----:B------:R-:W-:Y:S02]  /*7210*/  HADD2.F32 R89, -RZ, R92.H0_H0 ;  /* 0x2000005cff597230 */ /* 0x000fe40000004100 */
[-C--:B------:R-:W-:Y:S01]  /*7220*/  FFMA.FTZ R46, R91, R90.reuse, -R46 ;  /* 0x0000005a5b2e7223 */ /* 0x080fe2000001082e */
[----:B------:R-:W-:Y:S01]  /*7230*/  FFMA.FTZ R53, R53, R90, R95 ;  /* 0x0000005a35357223 */ /* 0x000fe2000001005f */
[----:B------:R-:W-:Y:S02]  /*7240*/  HADD2.F32 R90, -RZ, R180.H1_H1 ;  /* 0x300000b4ff5a7230 */ /* 0x000fe40000004100 */
[----:B------:R-:W-:Y:S01]  /*7250*/  HADD2.F32 R91, -RZ, R88.H0_H0 ;  /* 0x20000058ff5b7230 */ /* 0x000fe20000004100 */
[----:B------:R-:W-:Y:S01]  /*7260*/  F2FP.F16.F32.PACK_AB R46, R46, R163 ;  /* 0x000000a32e2e723e */ /* 0x000fe200000000ff */
[----:B------:R-:W-:Y:S02]  /*7270*/  HADD2.F32 R95, -RZ, R52.H0_H0 ;  /* 0x20000034ff5f7230 */ /* 0x000fe40000004100 */
[----:B------:R-:W-:Y:S01]  /*7280*/  FMUL.FTZ R52, R89, R55 ;  /* 0x0000003759347220 */ /* 0x000fe20000410000 */
[----:B------:R-:W-:-:S02]  /*7290*/  HADD2.F32 R92, -RZ, R92.H1_H1 ;  /* 0x3000005cff5c7230 */ /* 0x000fc40000004100 */
[C---:B------:R-:W-:Y:S01]  /*72a0*/  FMUL.FTZ R55, R91.reuse, R55 ;  /* 0x000000375b377220 */ /* 0x040fe20000410000 */
[----:B------:R-:W-:Y:S02]  /*72b0*/  HADD2.F32 R88, -RZ, R88.H1_H1 ;  /* 0x30000058ff587230 */ /* 0x000fe40000004100 */
[----:B------:R-:W-:Y:S01]  /*72c0*/  FFMA.FTZ R52, R91, R90, -R52 ;  /* 0x0000005a5b347223 */ /* 0x000fe20000010834 */
[----:B------:R-:W-:Y:S01]  /*72d0*/  F2FP.F16.F32.PACK_AB R53, R53, R164 ;  /* 0x000000a43535723e */ /* 0x000fe200000000ff */
[-C--:B------:R-:W-:Y:S01]  /*72e0*/  FMUL.FTZ R91, R92, R95.reuse ;  /* 0x0000005f5c5b7220 */ /* 0x080fe20000410000 */
[----:B------:R-:W-:Y:S01]  /*72f0*/  FFMA.FTZ R55, R89, R90, R55 ;  /* 0x0000005a59377223 */ /* 0x000fe20000010037 */
[C---:B------:R-:W-:Y:S01]  /*7300*/  FMUL.FTZ R95, R88.reuse, R95 ;  /* 0x0000005f585f7220 */ /* 0x040fe20000410000 */
[----:B------:R-:W-:Y:S02]  /*7310*/  HADD2.F32 R90, -RZ, R94.H0_H0 ;  /* 0x2000005eff5a7230 */ /* 0x000fe40000004100 */
[----:B------:R-:W-:Y:S01]  /*7320*/  FFMA.FTZ R91, R88, R44, -R91 ;  /* 0x0000002c585b7223 */ /* 0x000fe2000001085b */
[----:B------:R-:W-:-:S02]  /*7330*/  HADD2.F32 R89, -RZ, R47.H0_H0 ;  /* 0x2000002fff597230 */ /* 0x000fc40000004100 */
[----:B------:R-:W-:Y:S01]  /*7340*/  FFMA.FTZ R95, R92, R44, R95 ;  /* 0x0000002c5c5f7223 */ /* 0x000fe2000001005f */
[----:B------:R-:W-:Y:S02]  /*7350*/  HADD2.F32 R44, -RZ, R181.H0_H0 ;  /* 0x200000b5ff2c7230 */ /* 0x000fe40000004100 */
[----:B------:R-:W-:Y:S01]  /*7360*/  HADD2.F32 R94, -RZ, R94.H1_H1 ;  /* 0x3000005eff5e7230 */ /* 0x000fe20000004100 */
[----:B------:R-:W-:Y:S01]  /*7370*/  F2FP.F16.F32.PACK_AB R52, R91, R52 ;  /* 0x000000345b34723e */ /* 0x000fe200000000ff */
[----:B------:R-:W-:Y:S02]  /*7380*/  HADD2.F32 R47, -RZ, R47.H1_H1 ;  /* 0x3000002fff2f7230 */ /* 0x000fe40000004100 */
[-C--:B------:R-:W-:Y:S01]  /*7390*/  FMUL.FTZ R161, R89, R44.reuse ;  /* 0x0000002c59a17220 */ /* 0x080fe20000410000 */
[----:B------:R-:W-:Y:S02]  /*73a0*/  HADD2.F32 R92, -RZ, R45.H0_H0 ;  /* 0x2000002dff5c7230 */ /* 0x000fe40000004100 */
[----:B------:R-:W-:Y:S01]  /*73b0*/  FMUL.FTZ R45, R90, R44 ;  /* 0x0000002c5a2d7220 */ /* 0x000fe20000410000 */
[----:B------:R-:W-:-:S02]  /*73c0*/  HADD2.F32 R88, -RZ, R180.H0_H0 ;  /* 0x200000b4ff587230 */ /* 0x000fc40000004100 */
[-C--:B------:R-:W-:Y:S01]  /*73d0*/  FMUL.FTZ R44, R94, R54.reuse ;  /* 0x000000365e2c7220 */ /* 0x080fe20000410000 */
[----:B------:R-:W-:Y:S01]  /*73e0*/  FMUL.FTZ R54, R47, R54 ;  /* 0x000000362f367220 */ /* 0x000fe20000410000 */
[----:B------:R-:W-:Y:S01]  /*73f0*/  F2FP.F16.F32.PACK_AB R55, R95, R55 ;  /* 0x000000375f37723e */ /* 0x000fe200000000ff */
[----:B------:R-:W-:Y:S02]  /*7400*/  IMAD.MOV.U32 R91, RZ, RZ, R46 ;  /* 0x000000ffff5b7224 */ /* 0x000fe400078e002e */
[----:B------:R-:W-:Y:S01]  /*7410*/  FFMA.FTZ R161, R90, R88, R161 ;  /* 0x000000585aa17223 */ /* 0x000fe200000100a1 */
[----:B------:R-:W-:Y:S01]  /*7420*/  FFMA.FTZ R54, R94, R92, R54 ;  /* 0x0000005c5e367223 */ /* 0x000fe20000010036 */
        /* <DEDUP_REMOVED lines=8> */
[----:B------:R-:W-:Y:S01]  /*74b0*/  MOV R90, R44 ;  /* 0x0000002c005a7202 */ /* 0x000fe20000000f00 */
[----:B------:R-:W-:-:S07]  /*74c0*/  IMAD.MOV.U32 R95, RZ, RZ, R53 ;  /* 0x000000ffff5f7224 */ /* 0x000fce00078e0035 */
.L_x_2940:
[----:B------:R-:W-:Y:S05]  /*74d0*/  BSYNC B3 ;  /* 0x0000000000037941 */ /* 0x000fea0003800000 */
.L_x_2939:
[----:B------:R-:W-:Y:S02]  /*74e0*/  ULDC.64 UR4, c[0x0][0x208] ;  /* 0x0000820000047ab9 */ /* 0x000fe40000000a00 */
[----:B0-----:R0:W-:Y:S04]  /*74f0*/  STG.E.128 desc[UR4][R140.64], R88 ;  /* 0x000000588c007986 */ /* 0x0011e8000c101d04 */
[----:B--2---:R0:W-:Y:S02]  /*7500*/  @!P5 STG.E.128 desc[UR4][R142.64], R92 ;  /* 0x0000005c8e00d986 */ /* 0x0041e4000c101d04 */
.L_x_2938:
[----:B------:R-:W-:Y:S05]  /*7510*/  BSYNC B2 ;  /* 0x0000000000027941 */ /* 0x000fea0003800000 */
.L_x_2937:
[----:B------:R-:W-:-:S13]  /*7520*/  ISETP.NE.AND P5, PT, R10, RZ, PT ;  /* 0x000000ff0a00720c */ /* 0x000fda0003fa5270 */
[----:B------:R-:W-:Y:S05]  /*7530*/  @!P5 BRA `(.L_x_2936) ;  /* 0x000000080004d947 */ /* 0x000fea0003800000 */
[----:B------:R-:W-:Y:S01]  /*7540*/  SEL R44, R117, R147, !P1 ;  /* 0x00000093752c7207 */ /* 0x000fe20004800000 */
[----:B------:R-:W-:Y:S01]  /*7550*/  BSSY B2, `(.L_x_2941) ;  /* 0x000007c000027945 */ /* 0x000fe20003800000 */
[----:B------:R-:W-:Y:S02]  /*7560*/  IADD3 R47, P5, P6, R96, R138, R11 ;  /* 0x0000008a602f7210 */ /* 0x000fe40007ebe00b */
[----:B------:R-:W-:Y:S02]  /*7570*/  SHF.R.S32.HI R45, RZ, 0x1f, R44 ;  /* 0x0000001fff2d7819 */ /* 0x000fe4000001142c */
[----:B------:R-:W-:Y:S02]  /*7580*/  IADD3.X R46, R36, R157, R6, P5, P6 ;  /* 0x0000009d242e7210 */ /* 0x000fe40002fec406 */
[----:B------:R-:W-:Y:S02]  /*7590*/  LEA.HI R45, R45, R44, RZ, 0x4 ;  /* 0x0000002c2d2d7211 */ /* 0x000fe400078f20ff */
[----:B------:R-:W-:-:S02]  /*75a0*/  P2R R52, PR, RZ, 0x1 ;  /* 0x00000001ff347803 */ /* 0x000fc40000000000 */
[----:B------:R-:W-:Y:S02]  /*75b0*/  LEA.HI.SX32 R45, R45, R12, 0x1c ;  /* 0x0000000c2d2d7211 */ /* 0x000fe400078fe2ff */
[----:B------:R-:W-:-:S03]  /*75c0*/  SHF.L.U32 R54, R212, 0x6, RZ ;  /* 0x00000006d4367819 */ /* 0x000fc600000006ff */
        /* <DEDUP_REMOVED lines=20> */
[----:B------:R-:W-:Y:S02]  /*7710*/  IMAD R52, R19, 0x5000, R46 ;  /* 0x0000500013347824 */ /* 0x000fe400078e022e */
[----:B------:R-:W-:-:S02]  /*7720*/  IMAD R44, R44, 0x2, R18 ;  /* 0x000000022c2c7824 */ /* 0x000fc400078e0212 */
[----:B------:R-:W-:-:S04]  /*7730*/  IMAD R52, R52, 0x2, R18 ;  /* 0x0000000234347824 */ /* 0x000fc800078e0212 */
[----:B------:R-:W0:Y:S04]  /*7740*/  LDS.128 R44, [R44+0x24400] ;  /* 0x024400002c2c7984 */ /* 0x000e280000000c00 */
[----:B------:R-:W2:Y:S01]  /*7750*/  LDS.128 R52, [R52+0x24400] ;  /* 0x0244000034347984 */ /* 0x000ea20000000c00 */
[----:B------:R-:W-:Y:S05]  /*7760*/  @P6 BRA `(.L_x_2942) ;  /* 0x0000000400686947 */ /* 0x000fea0003800000 */
[--C-:B------:R-:W-:Y:S01]  /*7770*/  SHF.R.U64 R40, R40, 0x10, R41.reuse ;  /* 0x0000001028287819 */ /* 0x100fe20000001229 */
[----:B------:R-:W-:Y:S01]  /*7780*/  HADD2.F32 R93, -RZ, R179.H0_H0 ;  /* 0x200000b3ff5d7230 */ /* 0x000fe20000004100 */
        /* <DEDUP_REMOVED lines=8> */
[----:B------:R-:W-:Y:S01]  /*7810*/  MOV R53, R55 ;  /* 0x0000003700357202 */ /* 0x000fe20000000f00 */
[----:B------:R-:W-:Y:S01]  /*7820*/  IMAD.MOV.U32 R55, RZ, RZ, R54 ;  /* 0x000000ffff377224 */ /* 0x000fe200078e0036 */
[--C-:B------:R-:W-:Y:S01]  /*7830*/  SHF.R.U64 R42, R42, 0x10, R43.reuse ;  /* 0x000000102a2a7819 */ /* 0x100fe2000000122b */
[----:B------:R-:W-:Y:S01]  /*7840*/  HADD2.F32 R54, -RZ, R179.H1_H1 ;  /* 0x300000b3ff367230 */ /* 0x000fe20000004100 */
        /* <DEDUP_REMOVED lines=76> */
.L_x_2942:
[----:B------:R-:W-:Y:S05]  /*7d10*/  BSYNC B2 ;  /* 0x0000000000027941 */ /* 0x000fea0003800000 */
.L_x_2941:
[----:B------:R-:W-:Y:S02]  /*7d20*/  ULDC.64 UR4, c[0x0][0x208] ;  /* 0x0000820000047ab9 */ /* 0x000fe40000000a00 */
[----:B0-----:R3:W-:Y:S04]  /*7d30*/  STG.E.128 desc[UR4][R88.64], R44 ;  /* 0x0000002c58007986 */ /* 0x0017e8000c101d04 */
[----:B--2---:R3:W-:Y:S02]  /*7d40*/  @!P5 STG.E.128 desc[UR4][R90.64], R52 ;  /* 0x000000345a00d986 */ /* 0x0047e4000c101d04 */
.L_x_2936:
[----:B------:R-:W-:Y:S05]  /*7d50*/  BSYNC B1 ;  /* 0x0000000000017941 */ /* 0x000fea0003800000 */
.L_x_2935:
[----:B------:R-:W-:Y:S04]  /*7d60*/  BSSY B1, `(.L_x_2943) ;  /* 0x00000fb000017945 */ /* 0x000fe80003800000 */
[----:B------:R-:W-:Y:S05]  /*7d70*/  @P3 BRA `(.L_x_2944) ;  /* 0x0000000c00e43947 */ /* 0x000fea0003800000 */
[----:B------:R-:W-:Y:S01]  /*7d80*/  ISETP.NE.AND P3, PT, R26, RZ, PT ;  /* 0x000000ff1a00720c */ /* 0x000fe20003f65270 */
[----:B------:R-:W-:Y:S01]  /*7d90*/  VIADD R41, R212, 0x20 ;  /* 0x00000020d4297836 */ /* 0x000fe20000000000 */
[----:B------:R-:W-:Y:S01]  /*7da0*/  BSSY B2, `(.L_x_2945) ;  /* 0x000007d000027945 */ /* 0x000fe20003800000 */
[-C--:B--2---:R-:W-:Y:S02]  /*7db0*/  IMAD R40, R148, R124.reuse, RZ ;  /* 0x0000007c94287224 */ /* 0x084fe400078e02ff */
[----:B------:R-:W-:-:S04]  /*7dc0*/  IMAD.WIDE.U32 R48, R41, R124, R126 ;  /* 0x0000007c29307225 */ /* 0x000fc800078e007e */
[----:B------:R-:W-:-:S05]  /*7dd0*/  IMAD R41, R41, R125, R40 ;  /* 0x0000007d29297224 */ /* 0x000fca00078e0228 */
[----:B---3--:R-:W-:Y:S01]  /*7de0*/  IADD3 R54, R49, R41, RZ ;  /* 0x0000002931367210 */ /* 0x008fe20007ffe0ff */
        /* <DEDUP_REMOVED lines=8> */
[----:B------:R-:W-:-:S05]  /*7e70*/  LEA.HI.SX32 R44, R41, R14, 0x1c ;  /* 0x0000000e292c7211 */ /* 0x000fca00078fe2ff */
[----:B------:R-:W-:-:S05]  /*7e80*/  IMAD.SHL.U32 R45, R44, 0x8, RZ ;  /* 0x000000082c2d7824 */ /* 0x000fca00078e00ff */
[----:B------:R-:W-:-:S13]  /*7e90*/  ISETP.GE.AND P3, PT, R45, R145, PT ;  /* 0x000000912d00720c */ /* 0x000fda0003f66270 */
[--C-:B------:R-:W-:Y:S02]  /*7ea0*/  @!P3 SHF.R.S32.HI R47, RZ, 0x1f, R45.reuse ;  /* 0x0000001fff2fb819 */ /* 0x100fe4000001142d */
[----:B------:R-:W-:-:S04]  /*7eb0*/  @!P3 IADD3 R41, P5, P6, R96, R48, R45 ;  /* 0x000000306029b210 */ /* 0x000fc80007ebe02d */
[----:B------:R-:W-:Y:S02]  /*7ec0*/  @!P3 IADD3.X R40, R36, R54, R47, P5, P6 ;  /* 0x000000362428b210 */ /* 0x000fe40002fec42f */
[----:B------:R-:W-:Y:S02]  /*7ed0*/  SHF.R.S32.HI R47, RZ, 0x1f, R44 ;  /* 0x0000001fff2f7819 */ /* 0x000fe4000001142c */
[----:B------:R-:W-:Y:S02]  /*7ee0*/  LEA R50, P5, R42, R118, 0x1 ;  /* 0x000000762a327211 */ /* 0x000fe400078a08ff */
[----:B------:R-:W-:Y:S02]  /*7ef0*/  LEA.HI R47, R47, R44, RZ, 0x3 ;  /* 0x0000002c2f2f7211 */ /* 0x000fe400078f18ff */
[----:B------:R-:W-:Y:S02]  /*7f00*/  LOP3.LUT R44, R223, 0x38, R45, 0xf8, !PT ;  /* 0x00000038df2c7812 */ /* 0x000fe400078ef82d */
[----:B------:R-:W-:-:S02]  /*7f10*/  SHF.R.S32.HI R47, RZ, 0x3, R47 ;  /* 0x00000003ff2f7819 */ /* 0x000fc4000001142f */
[----:B------:R-:W-:Y:S02]  /*7f20*/  LOP3.LUT R44, R44, R46, RZ, 0x3c, !PT ;  /* 0x0000002e2c2c7212 */ /* 0x000fe400078e3cff */
[----:B------:R-:W-:Y:S01]  /*7f30*/  LEA.HI.X R51, R42, R119, R43, 0x1, P5 ;  /* 0x000000772a337211 */ /* 0x000fe200028f0c2b */
[----:B------:R-:W-:Y:S01]  /*7f40*/  IMAD R45, R47, 0x1400, R226 ;  /* 0x000014002f2d7824 */ /* 0x000fe200078e02e2 */
[----:B------:R-:W-:-:S03]  /*7f50*/  @!P3 LEA R52, P5, R41, R118, 0x1 ;  /* 0x000000762934b211 */ /* 0x000fc600078a08ff */
[----:B------:R-:W-:Y:S01]  /*7f60*/  IMAD.IADD R44, R45, 0x1, R44 ;  /* 0x000000012d2c7824 */ /* 0x000fe200078e022c */
[----:B------:R-:W-:Y:S01]  /*7f70*/  @!P3 LEA.HI.X R53, R41, R119, R40, 0x1, P5 ;  /* 0x000000772935b211 */ /* 0x000fe200028f0c28 */
[C---:B------:R-:W-:Y:S01]  /*7f80*/  IMAD R45, R19.reuse, 0x5000, R135 ;  /* 0x00005000132d7824 */ /* 0x040fe200078e0287 */
[----:B------:R-:W-:Y:S01]  /*7f90*/  ISETP.GE.AND P5, PT, R16, R116, PT ;  /* 0x000000741000720c */ /* 0x000fe20003fa6270 */
[----:B------:R-:W-:Y:S02]  /*7fa0*/  IMAD R47, R19, 0x5000, R44 ;  /* 0x00005000132f7824 */ /* 0x000fe400078e022c */
[--C-:B------:R-:W-:Y:S02]  /*7fb0*/  IMAD R42, R45, 0x2, R18.reuse ;  /* 0x000000022d2a7824 */ /* 0x100fe400078e0212 */
[----:B------:R-:W-:-:S04]  /*7fc0*/  IMAD R47, R47, 0x2, R18 ;  /* 0x000000022f2f7824 */ /* 0x000fc800078e0212 */
[----:B------:R-:W2:Y:S04]  /*7fd0*/  LDS.128 R40, [R42+0x24400] ;  /* 0x024400002a287984 */ /* 0x000ea80000000c00 */
[----:B------:R-:W3:Y:S01]  /*7fe0*/  LDS.128 R44, [R47+0x24400] ;  /* 0x024400002f2c7984 */ /* 0x000ee20000000c00 */
        /* <DEDUP_REMOVED lines=19> */
[----:B------:R-:W-:Y:S01]  /*8120*/  FFMA.FTZ R92, R89, R71, R92 ;  /* 0x00000047595c7223 */ /* 0x000fe2000001005c */
[----:B------:R-:W-:Y:S01]  /*8130*/  SHF.R.U32.HI R63, RZ, 0x10, R63 ;  /* 0x00000010ff3f7819 */ /* 0x000fe2000001163f */
[----:B------:R-:W-:Y:S01]  /*8140*/  FMUL.FTZ R88, R90, R68 ;  /* 0x000000445a587220 */ /* 0x000fe20000410000 */
[----:B------:R-:W-:-:S02]  /*8150*/  HADD2.F32 R45, -RZ, R47.H0_H0 ;  /* 0x2000002fff2d7230 */ /* 0x000fc40000004100 */
[C---:B------:R-:W-:Y:S01]  /*8160*/  FMUL.FTZ R68, R41.reuse, R68 ;  /* 0x0000004429447220 */ /* 0x040fe20000410000 */
[----:B------:R-:W-:Y:S02]  /*8170*/  HADD2.F32 R71, -RZ, R47.H1_H1 ;  /* 0x3000002fff477230 */ /* 0x000fe40000004100 */
[-C--:B------:R-:W-:Y:S01]  /*8180*/  FFMA.FTZ R88, R41, R91.reuse, -R88 ;  /* 0x0000005b29587223 */ /* 0x080fe20000010858 */
[----:B------:R-:W-:Y:S02]  /*8190*/  HADD2.F32 R174, -RZ, R174.H1_H1 ;  /* 0x300000aeffae7230 */ /* 0x000fe40000004100 */
[----:B------:R-:W-:Y:S01]  /*81a0*/  FFMA.FTZ R68, R90, R91, R68 ;  /* 0x0000005b5a447223 */ /* 0x000fe20000010044 */
[--C-:B------:R-:W-:Y:S02]  /*81b0*/  HADD2.F32 R47, -RZ, R43.reuse.H0_H0 ;  /* 0x2000002bff2f7230 */ /* 0x100fe40000004100 */
[----:B------:R-:W-:Y:S02]  /*81c0*/  HADD2.F32 R70, -RZ, R70.H0_H0 ;  /* 0x20000046ff467230 */ /* 0x000fe40000004100 */
[----:B------:R-:W-:-:S02]  /*81d0*/  HADD2.F32 R43, -RZ, R43.H1_H1 ;  /* 0x3000002bff2b7230 */ /* 0x000fc40000004100 */
[----:B------:R-:W-:Y:S02]  /*81e0*/  HADD2.F32 R41, -RZ, R172.H1_H1 ;  /* 0x300000acff297230 */ /* 0x000fe40000004100 */
[----:B------:R-:W-:Y:S01]  /*81f0*/  FMUL.FTZ R90, R71, R70 ;  /* 0x00000046475a7220 */ /* 0x000fe20000410000 */
[----:B------:R-:W-:Y:S02]  /*8200*/  HADD2.F32 R89, -RZ, R63.H0_H0 ;  /* 0x2000003fff597230 */ /* 0x000fe40000004100 */
[----:B------:R-:W-:Y:S01]  /*8210*/  FMUL.FTZ R63, R45, R174 ;  /* 0x000000ae2d3f7220 */ /* 0x000fe20000410000 */
[----:B------:R-:W-:Y:S01]  /*8220*/  FMUL.FTZ R70, R43, R70 ;  /* 0x000000462b467220 */ /* 0x000fe20000410000 */
[C---:B------:R-:W-:Y:S01]  /*8230*/  FMUL.FTZ R174, R47.reuse, R174 ;  /* 0x000000ae2fae7220 */ /* 0x040fe20000410000 */
[----:B------:R-:W-:Y:S02]  /*8240*/  HADD2.F32 R60, -RZ, R60.H0_H0 ;  /* 0x2000003cff3c7230 */ /* 0x000fe40000004100 */
[----:B------:R-:W-:Y:S01]  /*8250*/  FFMA.FTZ R63, R47, R41, -R63 ;  /* 0x000000292f3f7223 */ /* 0x000fe2000001083f */
[-C--:B------:R-:W-:Y:S01]  /*8260*/  FFMA.FTZ R90, R43, R89.reuse, -R90 ;  /* 0x000000592b5a7223 */ /* 0x080fe2000001085a */
[----:B------:R-:W-:Y:S01]  /*8270*/  FFMA.FTZ R71, R71, R89, R70 ;  /* 0x0000005947477223 */ /* 0x000fe20000010046 */
[----:B------:R-:W-:-:S02]  /*8280*/  HADD2.F32 R47, -RZ, R44.H1_H1 ;  /* 0x3000002cff2f7230 */ /* 0x000fc40000004100 */
[----:B------:R-:W-:Y:S01]  /*8290*/  FFMA.FTZ R174, R45, R41, R174 ;  /* 0x000000292dae7223 */ /* 0x000fe200000100ae */
[----:B------:R-:W-:Y:S01]  /*82a0*/  HADD2.F32 R89, -RZ, R40.H1_H1 ;  /* 0x30000028ff597230 */ /* 0x000fe20000004100 */
[----:B------:R-:W-:Y:S01]  /*82b0*/  F2FP.F16.F32.PACK_AB R63, R90, R63 ;  /* 0x0000003f5a3f723e */ /* 0x000fe200000000ff */
[----:B------:R-:W-:Y:S02]  /*82c0*/  HADD2.F32 R45, -RZ, R44.H0_H0 ;  /* 0x2000002cff2d7230 */ /* 0x000fe40000004100 */
[-C--:B------:R-:W-:Y:S01]  /*82d0*/  FMUL.FTZ R70, R47, R60.reuse ;  /* 0x0000003c2f467220 */ /* 0x080fe20000410000 */
[----:B------:R-:W-:Y:S02]  /*82e0*/  HADD2.F32 R44, -RZ, R55.H0_H0 ;  /* 0x20000037ff2c7230 */ /* 0x000fe40000004100 */
[----:B------:R-:W-:Y:S01]  /*82f0*/  FMUL.FTZ R60, R89, R60 ;  /* 0x0000003c593c7220 */ /* 0x000fe20000410000 */
[----:B------:R-:W-:Y:S01]  /*8300*/  HADD2.F32 R41, -RZ, R173.H0_H0 ;  /* 0x200000adff297230 */ /* 0x000fe20000004100 */
[----:B------:R-:W-:Y:S01]  /*8310*/  F2FP.F16.F32.PACK_AB R71, R71, R174 ;  /* 0x000000ae4747723e */ /* 0x000fe200000000ff */
[----:B------:R-:W-:-:S02]  /*8320*/  HADD2.F32 R43, -RZ, R40.H0_H0 ;  /* 0x20000028ff2b7230 */ /* 0x000fc40000004100 */
[-C--:B------:R-:W-:Y:S01]  /*8330*/  FFMA.FTZ R89, R89, R44.reuse, -R70 ;  /* 0x0000002c59597223 */ /* 0x080fe20000010846 */
[----:B------:R-:W-:Y:S01]  /*8340*/  FFMA.FTZ R47, R47, R44, R60 ;  /* 0x0000002c2f2f7223 */ /* 0x000fe2000001003c */
[----:B------:R-:W-:Y:S02]  /*8350*/  HADD2.F32 R172, -RZ, R172.H0_H0 ;  /* 0x200000acffac7230 */ /* 0x000fe40000004100 */
[-C--:B------:R-:W-:Y:S01]  /*8360*/  FMUL.FTZ R40, R45, R41.reuse ;  /* 0x000000292d287220 */ /* 0x080fe20000410000 */
[----:B------:R-:W-:Y:S02]  /*8370*/  HADD2.F32 R44, -RZ, R46.H0_H0 ;  /* 0x2000002eff2c7230 */ /* 0x000fe40000004100 */
[C---:B------:R-:W-:Y:S01]  /*8380*/  FMUL.FTZ R94, R43.reuse, R41 ;  /* 0x000000292b5e7220 */ /* 0x040fe20000410000 */
[----:B------:R-:W-:Y:S02]  /*8390*/  HADD2.F32 R175, -RZ, R175.H1_H1 ;  /* 0x300000afffaf7230 */ /* 0x000fe40000004100 */
[----:B------:R-:W-:Y:S01]  /*83a0*/  FFMA.FTZ R40, R43, R172, -R40 ;  /* 0x000000ac2b287223 */ /* 0x000fe20000010828 */
[----:B------:R-:W-:-:S02]  /*83b0*/  HADD2.F32 R69, -RZ, R69.H0_H0 ;  /* 0x20000045ff457230 */ /* 0x000fc40000004100 */
[----:B------:R-:W-:Y:S01]  /*83c0*/  FFMA.FTZ R94, R45, R172, R94 ;  /* 0x000000ac2d5e7223 */ /* 0x000fe2000001005e */
[----:B------:R-:W-:Y:S02]  /*83d0*/  HADD2.F32 R60, -RZ, R42.H0_H0 ;  /* 0x2000002aff3c7230 */ /* 0x000fe40000004100 */
[-C--:B------:R-:W-:Y:S01]  /*83e0*/  FMUL.FTZ R45, R44, R175.reuse ;  /* 0x000000af2c2d7220 */ /* 0x080fe20000410000 */
[----:B------:R-:W-:Y:S01]  /*83f0*/  HADD2.F32 R46, -RZ, R46.H1_H1 ;  /* 0x3000002eff2e7230 */ /* 0x000fe20000004100 */
[----:B------:R-:W-:Y:S01]  /*8400*/  F2FP.F16.F32.PACK_AB R40, R89, R40 ;  /* 0x000000285928723e */ /* 0x000fe200000000ff */
        /* <DEDUP_REMOVED lines=16> */
[----:B------:R-:W-:-:S02]  /*8510*/  F2FP.F16.F32.PACK_AB R46, R69, R44 ;  /* 0x0000002c452e723e */ /* 0x000fc400000000ff */
[----:B------:R-:W-:-:S07]  /*8520*/  MOV R44, R94 ;  /* 0x0000005e002c7202 */ /* 0x000fce0000000f00 */
.L_x_2948:
[----:B------:R-:W-:Y:S05]  /*8530*/  BSYNC B3 ;  /* 0x0000000000037941 */ /* 0x000fea0003800000 */
.L_x_2947:
[----:B------:R-:W-:Y:S02]  /*8540*/  ULDC.64 UR4, c[0x0][0x208] ;  /* 0x0000820000047ab9 */ /* 0x000fe40000000a00 */
[----:B--2---:R2:W-:Y:S04]  /*8550*/  STG.E.128 desc[UR4][R50.64], R40 ;  /* 0x0000002832007986 */ /* 0x0045e8000c101d04 */
[----:B---3--:R2:W-:Y:S02]  /*8560*/  @!P3 STG.E.128 desc[UR4][R52.64], R44 ;  /* 0x0000002c3400b986 */ /* 0x0085e4000c101d04 */
.L_x_2946:
[----:B------:R-:W-:Y:S05]  /*8570*/  BSYNC B2 ;  /* 0x0000000000027941 */ /* 0x000fea0003800000 */
.L_x_2945:
        /* <DEDUP_REMOVED lines=35> */
[----:B------:R-:W-:Y:S01]  /*87b0*/  HADD2.F32 R62, -RZ, R168.H0_H0 ;  /* 0x200000a8ff3e7230 */ /* 0x000fe20000004100 */
[----:B------:R-:W-:Y:S01]  /*87c0*/  SHF.R.U32.HI R56, RZ, 0x10, R57 ;  /* 0x00000010ff387819 */ /* 0x000fe20000011639 */
[----:B---3--:R-:W-:Y:S01]  /*87d0*/  IMAD.MOV.U32 R57, RZ, RZ, R45 ;  /* 0x000000ffff397224 */ /* 0x008fe200078e002d */
[----:B------:R-:W-:Y:S01]  /*87e0*/  SHF.R.U32.HI R63, RZ, 0x10, R65 ;  /* 0x00000010ff3f7819 */ /* 0x000fe20000011641 */
[----:B--2---:R-:W-:Y:S01]  /*87f0*/  IMAD.MOV.U32 R45, RZ, RZ, R43 ;  /* 0x000000ffff2d7224 */ /* 0x004fe200078e002b */
[----:B------:R-:W-:Y:S01]  /*8800*/  SHF.R.U64 R54, R58, 0x10, R59 ;  /* 0x000000103a367819 */ /* 0x000fe2000000123b */
[----:B------:R-:W-:Y:S01]  /*8810*/  HADD2.F32 R43, -RZ, R41.H0_H0 ;  /* 0x20000029ff2b7230 */ /* 0x000fe20000004100 */
[----:B------:R-:W-:Y:S01]  /*8820*/  SHF.R.U64 R53, R64, 0x10, R65 ;  /* 0x0000001040357819 */ /* 0x000fe20000001241 */
[----:B------:R-:W-:Y:S01]  /*8830*/  HADD2.F32 R64, -RZ, R171.H1_H1 ;  /* 0x300000abff407230 */ /* 0x000fe20000004100 */
[----:B------:R-:W-:Y:S01]  /*8840*/  SHF.R.U32.HI R58, RZ, 0x10, R59 ;  /* 0x00000010ff3a7819 */ /* 0x000fe2000001163b */
[--C-:B------:R-:W-:Y:S01]  /*8850*/  HADD2.F32 R59, -RZ, R57.reuse.H0_H0 ;  /* 0x20000039ff3b7230 */ /* 0x100fe20000004100 */
[--C-:B------:R-:W-:Y:S01]  /*8860*/  SHF.R.U64 R55, R66, 0x10, R67.reuse ;  /* 0x0000001042377819 */ /* 0x100fe20000001243 */
[----:B------:R-:W-:Y:S01]  /*8870*/  HADD2.F32 R60, -RZ, R57.H1_H1 ;  /* 0x30000039ff3c7230 */ /* 0x000fe20000004100 */
[----:B------:R-:W-:Y:S01]  /*8880*/  SHF.R.U32.HI R66, RZ, 0x10, R67 ;  /* 0x00000010ff427819 */ /* 0x000fe20000011643 */
[----:B------:R-:W-:-:S02]  /*8890*/  HADD2.F32 R63, -RZ, R63.H0_H0 ;  /* 0x2000003fff3f7230 */ /* 0x000fc40000004100 */
[----:B------:R-:W-:Y:S02]  /*88a0*/  HADD2.F32 R61, -RZ, R56.H0_H0 ;  /* 0x20000038ff3d7230 */ /* 0x000fe40000004100 */
[-C--:B------:R-:W-:Y:S01]  /*88b0*/  FMUL.FTZ R56, R59, R64.reuse ;  /* 0x000000403b387220 */ /* 0x080fe20000410000 */
[----:B------:R-:W-:Y:S02]  /*88c0*/  HADD2.F32 R57, -RZ, R41.H1_H1 ;  /* 0x30000029ff397230 */ /* 0x000fe40000004100 */
[C---:B------:R-:W-:Y:S01]  /*88d0*/  FMUL.FTZ R64, R43.reuse, R64 ;  /* 0x000000402b407220 */ /* 0x040fe20000410000 */
[-C--:B------:R-:W-:Y:S01]  /*88e0*/  FMUL.FTZ R68, R60, R63.reuse ;  /* 0x0000003f3c447220 */ /* 0x080fe20000410000 */
[-C--:B------:R-:W-:Y:S01]  /*88f0*/  FFMA.FTZ R41, R43, R62.reuse, -R56 ;  /* 0x0000003e2b297223 */ /* 0x080fe20000010838 */
        /* <DEDUP_REMOVED lines=25> */
[----:B------:R-:W-:Y:S01]  /*8a90*/  HADD2.F32 R53, -RZ, R40.H0_H0 ;  /* 0x20000028ff357230 */ /* 0x000fe20000004100 */
[----:B------:R-:W-:Y:S01]  /*8aa0*/  F2FP.F16.F32.PACK_AB R45, R60, R43 ;  /* 0x0000002b3c2d723e */ /* 0x000fe200000000ff */
[----:B------:R-:W-:Y:S01]  /*8ab0*/  HADD2.F32 R61, -RZ, R44.H1_H1 ;  /* 0x3000002cff3d7230 */ /* 0x000fe20000004100 */
[----:B------:R-:W-:Y:S01]  /*8ac0*/  F2FP.F16.F32.PACK_AB R47, R62, R47 ;  /* 0x0000002f3e2f723e */ /* 0x000fe200000000ff */
[----:B------:R-:W-:Y:S02]  /*8ad0*/  HADD2.F32 R57, -RZ, R40.H1_H1 ;  /* 0x30000028ff397230 */ /* 0x000fe40000004100 */
[-C--:B------:R-:W-:Y:S01]  /*8ae0*/  FMUL.FTZ R40, R59, R64.reuse ;  /* 0x000000403b287220 */ /* 0x080fe20000410000 */
[----:B------:R-:W-:Y:S02]  /*8af0*/  HADD2.F32 R168, -RZ, R168.H1_H1 ;  /* 0x300000a8ffa87230 */ /* 0x000fe40000004100 */
[----:B------:R-:W-:Y:S01]  /*8b00*/  FMUL.FTZ R44, R53, R64 ;  /* 0x00000040352c7220 */ /* 0x000fe20000410000 */
[----:B------:R-:W-:-:S02]  /*8b10*/  HADD2.F32 R52, -RZ, R52.H0_H0 ;  /* 0x20000034ff347230 */ /* 0x000fc40000004100 */
        /* <DEDUP_REMOVED lines=12> */
[-C--:B------:R-:W-:Y:S01]  /*8be0*/  FMUL.FTZ R63, R53, R170.reuse ;  /* 0x000000aa353f7220 */ /* 0x080fe20000410000 */
[----:B------:R-:W-:Y:S02]  /*8bf0*/  HADD2.F32 R46, -RZ, R46.H1_H1 ;  /* 0x3000002eff2e7230 */ /* 0x000fe40000004100 */
[----:B------:R-:W-:Y:S02]  /*8c00*/  HADD2.F32 R42, -RZ, R42.H1_H1 ;  /* 0x3000002aff2a7230 */ /* 0x000fe40000004100 */
[----:B------:R-:W-:Y:S01]  /*8c10*/  FMUL.FTZ R170, R52, R170 ;  /* 0x000000aa34aa7220 */ /* 0x000fe20000410000 */
[----:B------:R-:W-:Y:S02]  /*8c20*/  HADD2.F32 R169, -RZ, R169.H1_H1 ;  /* 0x300000a9ffa97230 */ /* 0x000fe40000004100 */
[-C--:B------:R-:W-:Y:S01]  /*8c30*/  FMUL.FTZ R65, R46, R57.reuse ;  /* 0x000000392e417220 */ /* 0x080fe20000410000 */
[----:B------:R-:W-:Y:S02]  /*8c40*/  HADD2.F32 R55, -RZ, R54.H0_H0 ;  /* 0x20000036ff377230 */ /* 0x000fe40000004100 */
[----:B------:R-:W-:Y:S01]  /*8c50*/  FMUL.FTZ R57, R42, R57 ;  /* 0x000000392a397220 */ /* 0x000fe20000410000 */
[----:B------:R-:W-:-:S02]  /*8c60*/  IMAD.MOV.U32 R43, RZ, RZ, R58 ;  /* 0x000000ffff2b7224 */ /* 0x000fc400078e003a */
[-C--:B------:R-:W-:Y:S01]  /*8c70*/  FFMA.FTZ R63, R52, R169.reuse, -R63 ;  /* 0x000000a9343f7223 */ /* 0x080fe2000001083f */
[----:B------:R-:W-:Y:S01]  /*8c80*/  FFMA.FTZ R170, R53, R169, R170 ;  /* 0x000000a935aa7223 */ /* 0x000fe200000100aa */
[-C--:B------:R-:W-:Y:S01]  /*8c90*/  FFMA.FTZ R42, R42, R55.reuse, -R65 ;  /* 0x000000372a2a7223 */ /* 0x080fe20000010841 */
[----:B------:R-:W-:-:S04]  /*8ca0*/  FFMA.FTZ R57, R46, R55, R57 ;  /* 0x000000372e397223 */ /* 0x000fc80000010039 */
[----:B------:R-:W-:Y:S02]  /*8cb0*/  F2FP.F16.F32.PACK_AB R42, R42, R63 ;  /* 0x0000003f2a2a723e */ /* 0x000fe400000000ff */
[----:B------:R-:W-:-:S07]  /*8cc0*/  F2FP.F16.F32.PACK_AB R46, R57, R170 ;  /* 0x000000aa392e723e */ /* 0x000fce00000000ff */
.L_x_2950:
[----:B------:R-:W-:Y:S05]  /*8cd0*/  BSYNC B2 ;  /* 0x0000000000027941 */ /* 0x000fea0003800000 */
.L_x_2949:
[----:B------:R-:W-:Y:S02]  /*8ce0*/  ULDC.64 UR4, c[0x0][0x208] ;  /* 0x0000820000047ab9 */ /* 0x000fe40000000a00 */
[----:B--2---:R4:W-:Y:S04]  /*8cf0*/  STG.E.128 desc[UR4][R48.64], R40 ;  /* 0x0000002830007986 */ /* 0x0049e8000c101d04 */
[----:B---3--:R4:W-:Y:S02]  /*8d00*/  @!P3 STG.E.128 desc[UR4][R50.64], R44 ;  /* 0x0000002c3200b986 */ /* 0x0089e4000c101d04 */
.L_x_2944:
[----:B------:R-:W-:Y:S05]  /*8d10*/  BSYNC B1 ;  /* 0x0000000000017941 */ /* 0x000fea0003800000 */
.L_x_2943:
[----:B--2-4-:R-:W-:Y:S01]  /*8d20*/  IADD3 R41, R212, 0x40, RZ ;  /* 0x00000040d4297810 */ /* 0x014fe20007ffe0ff */
[----:B------:R-:W-:-:S04]  /*8d30*/  IMAD R40, R146, R124, RZ ;  /* 0x0000007c92287224 */ /* 0x000fc800078e02ff */
        /* <DEDUP_REMOVED lines=23> */
[C---:B------:R-:W-:Y:S01]  /*8eb0*/  LEA R48, P4, R42.reuse, R118, 0x1 ;  /* 0x000000762a307211 */ /* 0x040fe200078808ff */
[----:B------:R-:W-:Y:S01]  /*8ec0*/  IMAD.IADD R40, R41, 0x1, R40 ;  /* 0x0000000129287824 */ /* 0x000fe200078e0228 */
[----:B------:R-:W-:Y:S01]  /*8ed0*/  @!P3 SHF.R.S32.HI R52, RZ, 0x1f, R51 ;  /* 0x0000001fff34b819 */ /* 0x000fe20000011433 */
[C---:B------:R-:W-:Y:S01]  /*8ee0*/  IMAD R41, R19.reuse, 0x5000, R133 ;  /* 0x0000500013297824 */ /* 0x040fe200078e0285 */
[----:B------:R-:W-:Y:S01]  /*8ef0*/  LEA.HI.X R49, R42, R119, R43, 0x1, P4 ;  /* 0x000000772a317211 */ /* 0x000fe200020f0c2b */
[----:B------:R-:W-:Y:S01]  /*8f00*/  IMAD R43, R19, 0x5000, R40 ;  /* 0x00005000132b7824 */ /* 0x000fe200078e0228 */
[----:B------:R-:W-:Y:S01]  /*8f10*/  @!P3 IADD3 R51, P4, P5, R96, R126, R51 ;  /* 0x0000007e6033b210 */ /* 0x000fe20007d9e033 */
[----:B------:R-:W-:-:S03]  /*8f20*/  IMAD R41, R41, 0x2, R18 ;  /* 0x0000000229297824 */ /* 0x000fc600078e0212 */
[----:B------:R-:W-:Y:S02]  /*8f30*/  LEA R44, R43, R18, 0x1 ;  /* 0x000000122b2c7211 */ /* 0x000fe400078e08ff */
        /* <DEDUP_REMOVED lines=8> */
[----:B------:R-:W-:Y:S01]  /*8fc0*/  SHF.R.U32.HI R62, RZ, 0x10, R85 ;  /* 0x00000010ff3e7819 */ /* 0x000fe20000011655 */
[----:B---3--:R-:W-:Y:S01]  /*8fd0*/  IMAD.MOV.U32 R40, RZ, RZ, R45 ;  /* 0x000000ffff287224 */ /* 0x008fe200078e002d */
[----:B------:R-:W-:Y:S01]  /*8fe0*/  MOV R59, R47 ;  /* 0x0000002f003b7202 */ /* 0x000fe20000000f00 */
[----:B------:R-:W-:Y:S01]  /*8ff0*/  IMAD.MOV.U32 R58, RZ, RZ, R44 ;  /* 0x000000ffff3a7224 */ /* 0x000fe200078e002c */
[----:B------:R-:W-:Y:S01]  /*9000*/  SHF.R.U32.HI R60, RZ, 0x10, R77 ;  /* 0x00000010ff3c7819 */ /* 0x000fe2000001164d */
[----:B------:R-:W-:Y:S01]  /*9010*/  HADD2.F32 R63, -RZ, R167.H1_H1 ;  /* 0x300000a7ff3f7230 */ /* 0x000fe20000004100 */
[----:B------:R-:W-:Y:S01]  /*9020*/  SHF.R.U32.HI R66, RZ, 0x10, R87 ;  /* 0x00000010ff427819 */ /* 0x000fe20000011657 */
[--C-:B------:R-:W-:Y:S01]  /*9030*/  HADD2.F32 R44, -RZ, R40.reuse.H0_H0 ;  /* 0x20000028ff2c7230 */ /* 0x100fe20000004100 */
[--C-:B------:R-:W-:Y:S01]  /*9040*/  SHF.R.U64 R52, R78, 0x10, R79.reuse ;  /* 0x000000104e347819 */ /* 0x100fe2000000124f */
[----:B------:R-:W-:Y:S01]  /*9050*/  HADD2.F32 R47, -RZ, R40.H1_H1 ;  /* 0x30000028ff2f7230 */ /* 0x000fe20000004100 */
[----:B------:R-:W-:Y:S01]  /*9060*/  SHF.R.U32.HI R78, RZ, 0x10, R79 ;  /* 0x00000010ff4e7819 */ /* 0x000fe2000001164f */
[----:B------:R-:W-:Y:S01]  /*9070*/  IMAD.MOV.U32 R45, RZ, RZ, R43 ;  /* 0x000000ffff2d7224 */ /* 0x000fe200078e002b */
[----:B------:R-:W-:Y:S01]  /*9080*/  SHF.R.U64 R56, R84, 0x10, R85 ;  /* 0x0000001054387819 */ /* 0x000fe20000001255 */
        /* <DEDUP_REMOVED lines=16> */
[----:B------:R-:W-:Y:S01]  /*9190*/  HADD2.F32 R66, -RZ, R66.H0_H0 ;  /* 0x20000042ff427230 */ /* 0x000fe20000004100 */
[----:B------:R-:W-:Y:S01]  /*91a0*/  F2FP.F16.F32.PACK_AB R43, R43, R40 ;  /* 0x000000282b2b723e */ /* 0x000fe200000000ff */
[----:B------:R-:W-:Y:S02]  /*91b0*/  HADD2.F32 R63, -RZ, R166.H1_H1 ;  /* 0x300000a6ff3f7230 */ /* 0x000fe40000004100 */
[----:B------:R-:W-:Y:S02]  /*91c0*/  HADD2.F32 R60, -RZ, R59.H0_H0 ;  /* 0x2000003bff3c7230 */ /* 0x000fe40000004100 */
[----:B------:R-:W-:Y:S01]  /*91d0*/  FMUL.FTZ R70, R61, R66 ;  /* 0x000000423d467220 */ /* 0x000fe20000410000 */
[----:B------:R-:W-:Y:S02]  /*91e0*/  HADD2.F32 R59, -RZ, R45.H1_H1 ;  /* 0x3000002dff3b7230 */ /* 0x000fe40000004100 */
[----:B------:R-:W-:Y:S02]  /*91f0*/  HADD2.F32 R64, -RZ, R78.H0_H0 ;  /* 0x2000004eff407230 */ /* 0x000fe40000004100 */
[----:B------:R-:W-:Y:S01]  /*9200*/  FMUL.FTZ R68, R60, R63 ;  /* 0x0000003f3c447220 */ /* 0x000fe20000410000 */
[----:B------:R-:W-:-:S02]  /*9210*/  HADD2.F32 R62, -RZ, R156.H1_H1 ;  /* 0x3000009cff3e7230 */ /* 0x000fc40000004100 */
[C---:B------:R-:W-:Y:S01]  /*9220*/  FMUL.FTZ R66, R59.reuse, R66 ;  /* 0x000000423b427220 */ /* 0x040fe20000410000 */
[----:B------:R-:W-:Y:S02]  /*9230*/  HADD2.F32 R47, -RZ, R45.H0_H0 ;  /* 0x2000002dff2f7230 */ /* 0x000fe40000004100 */
[-C--:B------:R-:W-:Y:S01]  /*9240*/  FFMA.FTZ R70, R59, R64.reuse, -R70 ;  /* 0x000000403b467223 */ /* 0x080fe20000010846 */
[----:B------:R-:W-:Y:S02]  /*9250*/  HADD2.F32 R59, -RZ, R56.H0_H0 ;  /* 0x20000038ff3b7230 */ /* 0x000fe40000004100 */
[----:B------:R-:W-:Y:S01]  /*9260*/  FFMA.FTZ R66, R61, R64, R66 ;  /* 0x000000403d427223 */ /* 0x000fe20000010042 */
[----:B------:R-:W-:Y:S02]  /*9270*/  HADD2.F32 R56, -RZ, R58.H0_H0 ;  /* 0x2000003aff387230 */ /* 0x000fe40000004100 */
[C---:B------:R-:W-:Y:S01]  /*9280*/  FMUL.FTZ R63, R47.reuse, R63 ;  /* 0x0000003f2f3f7220 */ /* 0x040fe20000410000 */
[----:B------:R-:W-:Y:S01]  /*9290*/  FFMA.FTZ R45, R47, R62, -R68 ;  /* 0x0000003e2f2d7223 */ /* 0x000fe20000010844 */
[----:B------:R-:W-:-:S02]  /*92a0*/  HADD2.F32 R47, -RZ, R57.H0_H0 ;  /* 0x20000039ff2f7230 */ /* 0x000fc40000004100 */
[----:B------:R-:W-:Y:S02]  /*92b0*/  HADD2.F32 R58, -RZ, R58.H1_H1 ;  /* 0x3000003aff3a7230 */ /* 0x000fe40000004100 */
[----:B------:R-:W-:Y:S01]  /*92c0*/  FFMA.FTZ R65, R60, R62, R63 ;  /* 0x0000003e3c417223 */ /* 0x000fe2000001003f */
[----:B------:R-:W-:Y:S01]  /*92d0*/  HADD2.F32 R57, -RZ, R57.H1_H1 ;  /* 0x30000039ff397230 */ /* 0x000fe20000004100 */
[----:B------:R-:W-:Y:S01]  /*92e0*/  F2FP.F16.F32.PACK_AB R70, R70, R45 ;  /* 0x0000002d4646723e */ /* 0x000fe200000000ff */
[----:B------:R-:W-:Y:S02]  /*92f0*/  HADD2.F32 R167, -RZ, R167.H0_H0 ;  /* 0x200000a7ffa77230 */ /* 0x000fe40000004100 */
[-C--:B------:R-:W-:Y:S01]  /*9300*/  FMUL.FTZ R62, R58, R59.reuse ;  /* 0x0000003b3a3e7220 */ /* 0x080fe20000410000 */
[----:B------:R-:W-:Y:S02]  /*9310*/  HADD2.F32 R54, -RZ, R54.H0_H0 ;  /* 0x20000036ff367230 */ /* 0x000fe40000004100 */
[----:B------:R-:W-:Y:S01]  /*9320*/  FMUL.FTZ R61, R57, R59 ;  /* 0x0000003b393d7220 */ /* 0x000fe20000410000 */
[----:B------:R-:W-:-:S02]  /*9330*/  HADD2.F32 R165, -RZ, R165.H0_H0 ;  /* 0x200000a5ffa57230 */ /* 0x000fc40000004100 */
[-C--:B------:R-:W-:Y:S01]  /*9340*/  FMUL.FTZ R60, R56, R167.reuse ;  /* 0x000000a7383c7220 */ /* 0x080fe20000410000 */
[----:B------:R-:W-:Y:S01]  /*9350*/  FMUL.FTZ R167, R47, R167 ;  /* 0x000000a72fa77220 */ /* 0x000fe20000410000 */
[-C--:B------:R-:W-:Y:S01]  /*9360*/  FFMA.FTZ R59, R57, R54.reuse, -R62 ;  /* 0x00000036393b7223 */ /* 0x080fe2000001083e */
[----:B------:R-:W-:Y:S01]  /*9370*/  FFMA.FTZ R58, R58, R54, R61 ;  /* 0x000000363a3a7223 */ /* 0x000fe2000001003d */
[-C--:B------:R-:W-:Y:S01]  /*9380*/  FFMA.FTZ R60, R47, R165.reuse, -R60 ;  /* 0x000000a52f3c7223 */ /* 0x080fe2000001083c */
[----:B------:R-:W-:Y:S02]  /*9390*/  HADD2.F32 R54, -RZ, R46.H0_H0 ;  /* 0x2000002eff367230 */ /* 0x000fe40000004100 */
[----:B------:R-:W-:Y:S01]  /*93a0*/  FFMA.FTZ R167, R56, R165, R167 ;  /* 0x000000a538a77223 */ /* 0x000fe200000100a7 */
[----:B------:R-:W-:Y:S01]  /*93b0*/  HADD2.F32 R57, -RZ, R55.H0_H0 ;  /* 0x20000037ff397230 */ /* 0x000fe20000004100 */
[----:B------:R-:W-:Y:S01]  /*93c0*/  F2FP.F16.F32.PACK_AB R45, R44, R41 ;  /* 0x000000292c2d723e */ /* 0x000fe200000000ff */
[----:B------:R-:W-:Y:S01]  /*93d0*/  HADD2.F32 R47, -RZ, R42.H0_H0 ;  /* 0x2000002aff2f7230 */ /* 0x000fe20000004100 */
[----:B------:R-:W-:Y:S01]  /*93e0*/  F2FP.F16.F32.PACK_AB R40, R59, R60 ;  /* 0x0000003c3b28723e */ /* 0x000fe200000000ff */
[----:B------:R-:W-:Y:S01]  /*93f0*/  HADD2.F32 R46, -RZ, R46.H1_H1 ;  /* 0x3000002eff2e7230 */ /* 0x000fe20000004100 */
[----:B------:R-:W-:Y:S01]  /*9400*/  F2FP.F16.F32.PACK_AB R44, R58, R167 ;  /* 0x000000a73a2c723e */ /* 0x000fe200000000ff */
[----:B------:R-:W-:-:S02]  /*9410*/  HADD2.F32 R166, -RZ, R166.H0_H0 ;  /* 0x200000a6ffa67230 */ /* 0x000fc40000004100 */
[----:B------:R-:W-:Y:S02]  /*9420*/  HADD2.F32 R42, -RZ, R42.H1_H1 ;  /* 0x3000002aff2a7230 */ /* 0x000fe40000004100 */
[-C--:B------:R-:W-:Y:S01]  /*9430*/  FMUL.FTZ R63, R46, R57.reuse ;  /* 0x000000392e3f7220 */ /* 0x080fe20000410000 */
[----:B------:R-:W-:Y:S02]  /*9440*/  HADD2.F32 R156, -RZ, R156.H0_H0 ;  /* 0x2000009cff9c7230 */ /* 0x000fe40000004100 */
[-C--:B------:R-:W-:Y:S01]  /*9450*/  FMUL.FTZ R61, R47, R166.reuse ;  /* 0x000000a62f3d7220 */ /* 0x080fe20000410000 */
[----:B------:R-:W-:Y:S02]  /*9460*/  HADD2.F32 R55, -RZ, R52.H0_H0 ;  /* 0x20000034ff377230 */ /* 0x000fe40000004100 */
[----:B------:R-:W-:Y:S01]  /*9470*/  FMUL.FTZ R52, R54, R166 ;  /* 0x000000a636347220 */ /* 0x000fe20000410000 */
[----:B------:R-:W-:Y:S01]  /*9480*/  FMUL.FTZ R57, R42, R57 ;  /* 0x000000392a397220 */ /* 0x000fe20000410000 */
[----:B------:R-:W-:Y:S01]  /*9490*/  FFMA.FTZ R61, R54, R156, R61 ;  /* 0x0000009c363d7223 */ /* 0x000fe2000001003d */
[----:B------:R-:W-:-:S02]  /*94a0*/  IMAD.MOV.U32 R41, RZ, RZ, R43 ;  /* 0x000000ffff297224 */ /* 0x000fc400078e002b */
[----:B------:R-:W-:Y:S01]  /*94b0*/  FFMA.FTZ R52, R47, R156, -R52 ;  /* 0x0000009c2f347223 */ /* 0x000fe20000010834 */
[-C--:B------:R-:W-:Y:S01]  /*94c0*/  FFMA.FTZ R63, R42, R55.reuse, -R63 ;  /* 0x000000372a3f7223 */ /* 0x080fe2000001083f */
[----:B------:R-:W-:Y:S01]  /*94d0*/  FFMA.FTZ R46, R46, R55, R57 ;  /* 0x000000372e2e7223 */ /* 0x000fe20000010039 */
[----:B------:R-:W-:Y:S01]  /*94e0*/  F2FP.F16.F32.PACK_AB R47, R66, R65 ;  /* 0x00000041422f723e */ /* 0x000fe200000000ff */
[----:B------:R-:W-:Y:S02]  /*94f0*/  IMAD.MOV.U32 R43, RZ, RZ, R70 ;  /* 0x000000ffff2b7224 */ /* 0x000fe400078e0046 */
[----:B------:R-:W-:Y:S02]  /*9500*/  F2FP.F16.F32.PACK_AB R42, R63, R52 ;  /* 0x000000343f2a723e */ /* 0x000fe400000000ff */
[----:B------:R-:W-:-:S07]  /*9510*/  F2FP.F16.F32.PACK_AB R46, R46, R61 ;  /* 0x0000003d2e2e723e */ /* 0x000fce00000000ff */
.L_x_2954:
[----:B------:R-:W-:Y:S05]  /*9520*/  BSYNC B2 ;  /* 0x0000000000027941 */ /* 0x000fea0003800000 */
.L_x_2953:
[----:B------:R-:W-:Y:S02]  /*9530*/  ULDC.64 UR4, c[0x0][0x208] ;  /* 0x0000820000047ab9 */ /* 0x000fe40000000a00 */
[----:B--2---:R2:W-:Y:S04]  /*9540*/  STG.E.128 desc[UR4][R48.64], R40 ;  /* 0x0000002830007986 */ /* 0x0045e8000c101d04 */
[----:B---3--:R2:W-:Y:S02]  /*9550*/  @!P3 STG.E.128 desc[UR4][R50.64], R44 ;  /* 0x0000002c3200b986 */ /* 0x0085e4000c101d04 */
.L_x_2952:
[----:B------:R-:W-:Y:S05]  /*9560*/  BSYNC B1 ;  /* 0x0000000000017941 */ /* 0x000fea0003800000 */
.L_x_2951:
        /* <DEDUP_REMOVED lines=32> */
[----:B------:R-:W-:Y:S01]  /*9770*/  SHF.R.U64 R52, R82, 0x10, R83 ;  /* 0x0000001052347819 */ /* 0x000fe20000001253 */
[----:B--2---:R-:W-:Y:S01]  /*9780*/  IMAD.MOV.U32 R44, RZ, RZ, R43 ;  /* 0x000000ffff2c7224 */ /* 0x004fe200078e002b */
[----:B------:R-:W-:Y:S01]  /*9790*/  SHF.R.U32.HI R82, RZ, 0x10, R83 ;  /* 0x00000010ff527819 */ /* 0x000fe20000011653 */
[----:B------:R-:W-:Y:S01]  /*97a0*/  HADD2.F32 R57, -RZ, R155.H1_H1 ;  /* 0x3000009bff397230 */ /* 0x000fe20000004100 */
[--C-:B------:R-:W-:Y:S01]  /*97b0*/  SHF.R.U64 R50, R74, 0x10, R75.reuse ;  /* 0x000000104a327819 */ /* 0x100fe2000000124b */
[----:B------:R-:W-:Y:S01]  /*97c0*/  HADD2.F32 R46, -RZ, R45.H0_H0 ;  /* 0x2000002dff2e7230 */ /* 0x000fe20000004100 */
[----:B------:R-:W-:Y:S01]  /*97d0*/  SHF.R.U32.HI R74, RZ, 0x10, R75 ;  /* 0x00000010ff4a7819 */ /* 0x000fe2000001164b */
[----:B------:R-:W-:Y:S01]  /*97e0*/  HADD2.F32 R43, -RZ, R41.H0_H0 ;  /* 0x20000029ff2b7230 */ /* 0x000fe20000004100 */
[----:B------:R-:W-:Y:S01]  /*97f0*/  SHF.R.U64 R66, R80, 0x10, R81 ;  /* 0x0000001050427819 */ /* 0x000fe20000001251 */
[----:B------:R-:W-:-:S02]  /*9800*/  HADD2.F32 R45, -RZ, R45.H1_H1 ;  /* 0x3000002dff2d7230 */ /* 0x000fc40000004100 */
[-C--:B------:R-:W-:Y:S01]  /*9810*/  FMUL.FTZ R62, R46, R57.reuse ;  /* 0x000000392e3e7220 */ /* 0x080fe20000410000 */
[----:B------:R-:W-:Y:S02]  /*9820*/  HADD2.F32 R60, -RZ, R60.H0_H0 ;  /* 0x2000003cff3c7230 */ /* 0x000fe40000004100 */
[----:B------:R-:W-:Y:S01]  /*9830*/  FMUL.FTZ R57, R43, R57 ;  /* 0x000000392b397220 */ /* 0x000fe20000410000 */
[----:B------:R-:W-:Y:S01]  /*9840*/  HADD2.F32 R56, -RZ, R153.H1_H1 ;  /* 0x30000099ff387230 */ /* 0x000fe20000004100 */
[----:B------:R-:W-:Y:S01]  /*9850*/  SHF.R.U64 R67, R72, 0x10, R73 ;  /* 0x0000001048437819 */ /* 0x000fe20000001249 */
[----:B------:R-:W-:Y:S02]  /*9860*/  HADD2.F32 R41, -RZ, R41.H1_H1 ;  /* 0x30000029ff297230 */ /* 0x000fe40000004100 */
[----:B------:R-:W-:Y:S01]  /*9870*/  FMUL.FTZ R64, R45, R60 ;  /* 0x0000003c2d407220 */ /* 0x000fe20000410000 */
[----:B------:R-:W-:Y:S02]  /*9880*/  HADD2.F32 R58, -RZ, R58.H0_H0 ;  /* 0x2000003aff3a7230 */ /* 0x000fe40000004100 */
[-C--:B------:R-:W-:Y:S01]  /*9890*/  FFMA.FTZ R62, R43, R56.reuse, -R62 ;  /* 0x000000382b3e7223 */ /* 0x080fe2000001083e */
[----:B------:R-:W-:Y:S01]  /*98a0*/  FFMA.FTZ R59, R46, R56, R57 ;  /* 0x000000382e3b7223 */ /* 0x000fe20000010039 */
[----:B------:R-:W-:Y:S01]  /*98b0*/  FMUL.FTZ R60, R41, R60 ;  /* 0x0000003c293c7220 */ /* 0x000fe20000410000 */
[----:B------:R-:W-:-:S02]  /*98c0*/  HADD2.F32 R56, -RZ, R154.H1_H1 ;  /* 0x3000009aff387230 */ /* 0x000fc40000004100 */
[-C--:B------:R-:W-:Y:S01]  /*98d0*/  FFMA.FTZ R61, R41, R58.reuse, -R64 ;  /* 0x0000003a293d7223 */ /* 0x080fe20000010840 */
[----:B------:R-:W-:Y:S02]  /*98e0*/  HADD2.F32 R43, -RZ, R47.H0_H0 ;  /* 0x2000002fff2b7230 */ /* 0x000fe40000004100 */
[----:B------:R-:W-:Y:S01]  /*98f0*/  FFMA.FTZ R60, R45, R58, R60 ;  /* 0x0000003a2d3c7223 */ /* 0x000fe2000001003c */
[----:B------:R-:W-:Y:S02]  /*9900*/  HADD2.F32 R41, -RZ, R44.H0_H0 ;  /* 0x2000002cff297230 */ /* 0x000fe40000004100 */
[----:B------:R-:W-:Y:S02]  /*9910*/  HADD2.F32 R57, -RZ, R82.H0_H0 ;  /* 0x20000052ff397230 */ /* 0x000fe40000004100 */
[-C--:B------:R-:W-:Y:S01]  /*9920*/  FMUL.FTZ R58, R43, R56.reuse ;  /* 0x000000382b3a7220 */ /* 0x080fe20000410000 */
[----:B------:R-:W-:Y:S02]  /*9930*/  HADD2.F32 R44, -RZ, R44.H1_H1 ;  /* 0x3000002cff2c7230 */ /* 0x000fe40000004100 */
[----:B------:R-:W-:Y:S01]  /*9940*/  FMUL.FTZ R56, R41, R56 ;  /* 0x0000003829387220 */ /* 0x000fe20000410000 */
[----:B------:R-:W-:-:S02]  /*9950*/  HADD2.F32 R46, -RZ, R152.H1_H1 ;  /* 0x30000098ff2e7230 */ /* 0x000fc40000004100 */
[----:B------:R-:W-:Y:S02]  /*9960*/  HADD2.F32 R47, -RZ, R47.H1_H1 ;  /* 0x3000002fff2f7230 */ /* 0x000fe40000004100 */
[-C--:B------:R-:W-:Y:S01]  /*9970*/  FMUL.FTZ R64, R44, R57.reuse ;  /* 0x000000392c407220 */ /* 0x080fe20000410000 */
[----:B------:R-:W-:Y:S02]  /*9980*/  HADD2.F32 R45, -RZ, R74.H0_H0 ;  /* 0x2000004aff2d7230 */ /* 0x000fe40000004100 */
[-C--:B------:R-:W-:Y:S01]  /*9990*/  FFMA.FTZ R58, R41, R46.reuse, -R58 ;  /* 0x0000002e293a7223 */ /* 0x080fe2000001083a */
[----:B------:R-:W-:Y:S01]  /*99a0*/  FFMA.FTZ R63, R43, R46, R56 ;  /* 0x0000002e2b3f7223 */ /* 0x000fe20000010038 */
[C---:B------:R-:W-:Y:S01]  /*99b0*/  FMUL.FTZ R65, R47.reuse, R57 ;  /* 0x000000392f417220 */ /* 0x040fe20000410000 */
[----:B------:R-:W-:Y:S02]  /*99c0*/  HADD2.F32 R46, -RZ, R155.H0_H0 ;  /* 0x2000009bff2e7230 */ /* 0x000fe40000004100 */
[----:B------:R-:W-:Y:S01]  /*99d0*/  FFMA.FTZ R64, R47, R45, R64 ;  /* 0x0000002d2f407223 */ /* 0x000fe20000010040 */
[----:B------:R-:W-:-:S02]  /*99e0*/  HADD2.F32 R43, -RZ, R54.H0_H0 ;  /* 0x20000036ff2b7230 */ /* 0x000fc40000004100 */
[----:B------:R-:W-:Y:S01]  /*99f0*/  FFMA.FTZ R65, R44, R45, -R65 ;  /* 0x0000002d2c417223 */ /* 0x000fe20000010841 */
[----:B------:R-:W-:Y:S02]  /*9a00*/  HADD2.F32 R47, -RZ, R66.H0_H0 ;  /* 0x20000042ff2f7230 */ /* 0x000fe40000004100 */
[----:B------:R-:W-:Y:S02]  /*9a10*/  HADD2.F32 R54, -RZ, R54.H1_H1 ;  /* 0x30000036ff367230 */ /* 0x000fe40000004100 */
[----:B------:R-:W-:Y:S01]  /*9a20*/  FMUL.FTZ R56, R43, R46 ;  /* 0x0000002e2b387220 */ /* 0x000fe20000410000 */
[----:B------:R-:W-:Y:S01]  /*9a30*/  HADD2.F32 R44, -RZ, R153.H0_H0 ;  /* 0x20000099ff2c7230 */ /* 0x000fe20000004100 */
[----:B------:R-:W-:Y:S01]  /*9a40*/  F2FP.F16.F32.PACK_AB R63, R64, R63 ;  /* 0x0000003f403f723e */ /* 0x000fe200000000ff */
[--C-:B------:R-:W-:Y:S02]  /*9a50*/  HADD2.F32 R41, -RZ, R40.reuse.H0_H0 ;  /* 0x20000028ff297230 */ /* 0x100fe40000004100 */
[----:B------:R-:W-:Y:S01]  /*9a60*/  FMUL.FTZ R57, R54, R47 ;  /* 0x0000002f36397220 */ /* 0x000fe20000410000 */
[----:B------:R-:W-:Y:S01]  /*9a70*/  HADD2.F32 R40, -RZ, R40.H1_H1 ;  /* 0x30000028ff287230 */ /* 0x000fe20000004100 */
[----:B------:R-:W-:Y:S01]  /*9a80*/  F2FP.F16.F32.PACK_AB R58, R65, R58 ;  /* 0x0000003a413a723e */ /* 0x000fe200000000ff */
[----:B------:R-:W-:-:S02]  /*9a90*/  HADD2.F32 R45, -RZ, R67.H0_H0 ;  /* 0x20000043ff2d7230 */ /* 0x000fc40000004100 */
[C---:B------:R-:W-:Y:S01]  /*9aa0*/  FMUL.FTZ R46, R41.reuse, R46 ;  /* 0x0000002e292e7220 */ /* 0x040fe20000410000 */
[-C--:B------:R-:W-:Y:S01]  /*9ab0*/  FFMA.FTZ R56, R41, R44.reuse, -R56 ;  /* 0x0000002c29387223 */ /* 0x080fe20000010838 */
[C---:B------:R-:W-:Y:S01]  /*9ac0*/  FMUL.FTZ R47, R40.reuse, R47 ;  /* 0x0000002f282f7220 */ /* 0x040fe20000410000 */
[----:B------:R-:W-:Y:S02]  /*9ad0*/  HADD2.F32 R41, -RZ, R55.H0_H0 ;  /* 0x20000037ff297230 */ /* 0x000fe40000004100 */
[-C--:B------:R-:W-:Y:S01]  /*9ae0*/  FFMA.FTZ R57, R40, R45.reuse, -R57 ;  /* 0x0000002d28397223 */ /* 0x080fe20000010839 */
[----:B------:R-:W-:Y:S02]  /*9af0*/  HADD2.F32 R154, -RZ, R154.H0_H0 ;  /* 0x2000009aff9a7230 */ /* 0x000fe40000004100 */
[----:B------:R-:W-:Y:S01]  /*9b00*/  FFMA.FTZ R46, R43, R44, R46 ;  /* 0x0000002c2b2e7223 */ /* 0x000fe2000001002e */
[----:B------:R-:W-:Y:S02]  /*9b10*/  HADD2.F32 R52, -RZ, R52.H0_H0 ;  /* 0x20000034ff347230 */ /* 0x000fe40000004100 */
[----:B------:R-:W-:Y:S01]  /*9b20*/  FFMA.FTZ R47, R54, R45, R47 ;  /* 0x0000002d362f7223 */ /* 0x000fe2000001002f */
[----:B------:R-:W-:-:S02]  /*9b30*/  HADD2.F32 R40, -RZ, R42.H0_H0 ;  /* 0x2000002aff287230 */ /* 0x000fc40000004100 */
[-C--:B------:R-:W-:Y:S01]  /*9b40*/  FMUL.FTZ R43, R41, R154.reuse ;  /* 0x0000009a292b7220 */ /* 0x080fe20000410000 */
[----:B------:R-:W-:Y:S02]  /*9b50*/  HADD2.F32 R55, -RZ, R55.H1_H1 ;  /* 0x30000037ff377230 */ /* 0x000fe40000004100 */
[----:B------:R-:W-:Y:S02]  /*9b60*/  HADD2.F32 R42, -RZ, R42.H1_H1 ;  /* 0x3000002aff2a7230 */ /* 0x000fe40000004100 */
[----:B------:R-:W-:Y:S01]  /*9b70*/  FMUL.FTZ R154, R40, R154 ;  /* 0x0000009a289a7220 */ /* 0x000fe20000410000 */
[----:B------:R-:W-:Y:S02]  /*9b80*/  HADD2.F32 R152, -RZ, R152.H0_H0 ;  /* 0x20000098ff987230 */ /* 0x000fe40000004100 */
[-C--:B------:R-:W-:Y:S01]  /*9b90*/  FMUL.FTZ R45, R55, R52.reuse ;  /* 0x00000034372d7220 */ /* 0x080fe20000410000 */
[----:B------:R-:W-:Y:S02]  /*9ba0*/  HADD2.F32 R50, -RZ, R50.H0_H0 ;  /* 0x20000032ff327230 */ /* 0x000fe40000004100 */
        /* <DEDUP_REMOVED lines=8> */
[----:B------:R-:W-:-:S02]  /*9c30*/  F2FP.F16.F32.PACK_AB R45, R60, R59 ;  /* 0x0000003b3c2d723e */ /* 0x000fc400000000ff */
[----:B------:R-:W-:Y:S02]  /*9c40*/  F2FP.F16.F32.PACK_AB R42, R42, R43 ;  /* 0x0000002b2a2a723e */ /* 0x000fe400000000ff */
[----:B------:R-:W-:Y:S02]  /*9c50*/  F2FP.F16.F32.PACK_AB R40, R57, R56 ;  /* 0x000000383928723e */ /* 0x000fe400000000ff */
[----:B------:R-:W-:Y:S02]  /*9c60*/  F2FP.F16.F32.PACK_AB R46, R55, R154 ;  /* 0x0000009a372e723e */ /* 0x000fe400000000ff */
[----:B------:R-:W-:-:S07]  /*9c70*/  MOV R43, R58 ;  /* 0x0000003a002b7202 */ /* 0x000fce0000000f00 */
.L_x_2956:
[----:B------:R-:W-:Y:S05]  /*9c80*/  BSYNC B1 ;  /* 0x0000000000017941 */ /* 0x000fea0003800000 */
.L_x_2955:
        /* <DEDUP_REMOVED lines=12> */
.L_x_2868:
[----:B------:R-:W2:Y:S02]  /*9d50*/  LDL R40, [R1+0x58] ;  /* 0x0000580001287983 */ /* 0x000ea40000100800 */
[----:B--2---:R-:W-:-:S13]  /*9d60*/  R2UR UR4, R40 ;  /* 0x00000000280472ca */ /* 0x004fda00000e0000 */
[----:B------:R-:W-:-:S06]  /*9d70*/  UISETP.NE.AND UP0, UPT, UR4, 0x3, UPT ;  /* 0x000000030400788c */ /* 0x000fcc000bf05270 */
[----:B------:R-:W-:-:S13]  /*9d80*/  PLOP3.LUT P2, PT, PT, PT, UP0, 0x80, 0x0 ;  /* 0x000000000000781c */ /* 0x000fda0003f4f008 */
[----:B------:R-:W-:Y:S05]  /*9d90*/  @!P2 BRA `(.L_x_2957) ;  /* 0x000000000004a947 */ /* 0x000fea0003800000 */
[----:B------:R-:W-:Y:S01]  /*9da0*/  BPT.TRAP 0x1 ;  /* 0x000000040000795c */ /* 0x000fe20000300000 */
.L_x_2957:
        /* <DEDUP_REMOVED lines=8> */
.L_x_3294:
[----:B------:R-:W-:Y:S05]  /*9e30*/  BSYNC B1 ;  /* 0x0000000000017941 */ /* 0x000fea0003800000 */
.L_x_2958:
        /* <DEDUP_REMOVED lines=15> */
.L_x_2961:
[----:B------:R-:W-:Y:S05]  /*9f30*/  BSYNC B1 ;  /* 0x0000000000017941 */ /* 0x000fea0003800000 */
.L_x_2960:
[----:B-1----:R-:W-:Y:S01]  /*9f40*/  VIADD R40, R212, 0x20 ;  /* 0x00000020d4287836 */ /* 0x002fe20000000000 */
[----:B------:R-:W-:Y:S04]  /*9f50*/  BSSY B1, `(.L_x_2962) ;  /* 0x0000010000017945 */ /* 0x000fe80003800000 */
        /* <DEDUP_REMOVED lines=15> */
.L_x_2963:
[----:B------:R-:W-:Y:S05]  /*a050*/  BSYNC B1 ;  /* 0x0000000000017941 */ /* 0x000fea0003800000 */
.L_x_2962:
        /* <DEDUP_REMOVED lines=16> */
.L_x_2911:
[----:B------:R-:W-:Y:S05]  /*a160*/  BSYNC B0 ;  /* 0x0000000000007941 */ /* 0x000fea0003800000 */
.L_x_2867:
        /* <DEDUP_REMOVED lines=12> */
[----:B------:R-:W-:-:S04]  /*a230*/  @!P3 IADD3 R40, R0, 0x388a0, RZ ;  /* 0x000388a00028b810 */ /* 0x000fc80007ffe0ff */
[----:B------:R-:W-:-:S04]  /*a240*/  @!P3 PRMT R40, RZ, 0x654, R40 ;  /* 0x00000654ff28b816 */ /* 0x000fc80000000028 */
[----:B------:R1:W-:Y:S01]  /*a250*/  @!P3 SYNCS.ARRIVE.TRANS64.RED.A1T0 RZ, [R40+URZ], RZ ;  /* 0x000000ff28ffb9a7 */ /* 0x0003e2000810043f */
[----:B------:R-:W-:Y:S05]  /*a260*/  @!P2 BRA `(.L_x_2965) ;  /* 0x000000000004a947 */ /* 0x000fea0003800000 */
[----:B------:R-:W-:Y:S01]  /*a270*/  BPT.TRAP 0x1 ;  /* 0x000000040000795c */ /* 0x000fe20000300000 */
.L_x_2965:
[----:B------:R-:W-:Y:S05]  /*a280*/  BSYNC B0 ;  /* 0x0000000000007941 */ /* 0x000fea0003800000 */
.L_x_2964:
[----:B------:R-:W2:Y:S01]  /*a290*/  SYNCS.PHASECHK.TRANS64.TRYWAIT P2, [R0+URZ+0x388b0], R115 ;  /* 0x0388b073000075a7 */ /* 0x000ea2000804017f */
[----:B------:R-:W-:Y:S01]  /*a2a0*/  ULDC.64 UR4, c[0x0][0x318] ;  /* 0x0000c60000047ab9 */ /* 0x000fe20000000a00 */
[----:B------:R-:W-:Y:S01]  /*a2b0*/  ULDC.64 UR60, c[0x0][0x328] ;  /* 0x0000ca00003c7ab9 */ /* 0x000fe20000000a00 */
[----:B-1----:R-:W-:Y:S01]  /*a2c0*/  IMAD.U32 R40, RZ, RZ, UR5 ;  /* 0x00000005ff287e24 */ /* 0x002fe2000f8e00ff */
[----:B------:R-:W-:Y:S01]  /*a2d0*/  BSSY B0, `(.L_x_2966) ;  /* 0x0000007000007945 */ /* 0x000fe20003800000 */
[----:B------:R-:W-:Y:S01]  /*a2e0*/  IMAD.U32 R41, RZ, RZ, UR4 ;  /* 0x00000004ff297e24 */ /* 0x000fe2000f8e00ff */
[----:B------:R-:W-:Y:S01]  /*a2f0*/  ISETP.GE.AND P4, PT, R212, R3, PT ;  /* 0x00000003d400720c */ /* 0x000fe20003f86270 */
[----:B------:R-:W-:Y:S01]  /*a300*/  IMAD.WIDE R52, R24, 0x50, R112 ;  /* 0x0000005018347825 */ /* 0x000fe200078e0270 */
[----:B------:R1:W-:Y:S04]  /*a310*/  STL [R1+0x50], R40 ;  /* 0x0000502801007387 */ /* 0x0003e80000100800 */
[----:B------:R1:W-:Y:S02]  /*a320*/  STL [R1+0x54], R41 ;  /* 0x0000542901007387 */ /* 0x0003e40000100800 */
[----:B-12---:R-:W-:Y:S05]  /*a330*/  @!P2 BRA `(.L_x_2967) ;  /* 0x000002580024a947 */ /* 0x006fea0003800000 */
.L_x_3295:
[----:B------:R-:W-:Y:S05]  /*a340*/  BSYNC B0 ;  /* 0x0000000000007941 */ /* 0x000fea0003800000 */
.L_x_2966:
[----:B------:R-:W-:Y:S04]  /*a350*/  BSSY B0, `(.L_x_2968) ;  /* 0x000001c000007945 */ /* 0x000fe80003800000 */
[----:B------:R-:W-:Y:S05]  /*a360*/  @P4 BRA `(.L_x_2969) ;  /* 0x0000000000684947 */ /* 0x000fea0003800000 */
[----:B------:R-:W2:Y:S01]  /*a370*/  LDL R41, [R1+0x54] ;  /* 0x0000540001297983 */ /* 0x000ea20000100800 */
[----:B------:R-:W-:-:S03]  /*a380*/  ULDC UR6, c[0x0][0x2f4] ;  /* 0x0000bd0000067ab9 */ /* 0x000fc60000000800 */
[----:B------:R-:W3:Y:S01]  /*a390*/  LDL R40, [R1+0x50] ;  /* 0x0000500001287983 */ /* 0x000ee20000100800 */
[----:B------:R-:W-:Y:S01]  /*a3a0*/  ISETP.GE.AND P5, PT, R16, UR6, PT ;  /* 0x0000000610007c0c */ /* 0x000fe2000bfa6270 */
[----:B------:R-:W-:Y:S01]  /*a3b0*/  IMAD R47, R53, UR60, RZ ;  /* 0x0000003c352f7c24 */ /* 0x000fe2000f8e02ff */
[----:B------:R-:W-:Y:S01]  /*a3c0*/  ISETP.GE.AND P4, PT, R213, UR6, PT ;  /* 0x00000006d5007c0c */ /* 0x000fe2000bf86270 */
[----:B------:R-:W-:Y:S02]  /*a3d0*/  IMAD.MOV.U32 R44, RZ, RZ, R38 ;  /* 0x000000ffff2c7224 */ /* 0x000fe400078e0026 */
[----:B------:R-:W-:Y:S02]  /*a3e0*/  IMAD.MOV.U32 R45, RZ, RZ, R5 ;  /* 0x000000ffff2d7224 */ /* 0x000fe400078e0005 */
[C---:B------:R-:W-:Y:S02]  /*a3f0*/  IMAD R47, R52.reuse, UR61, R47 ;  /* 0x0000003d342f7c24 */ /* 0x040fe4000f8e022f */
[----:B------:R-:W-:-:S05]  /*a400*/  IMAD.WIDE.U32 R44, R52, UR60, R44 ;  /* 0x0000003c342c7c25 */ /* 0x000fca000f8e002c */
[----:B------:R-:W-:Y:S02]  /*a410*/  IADD3 R45, R45, R47, RZ ;  /* 0x0000002f2d2d7210 */ /* 0x000fe40007ffe0ff */
[----:B--2---:R-:W-:Y:S02]  /*a420*/  R2UR UR4, R41 ;  /* 0x00000000290472ca */ /* 0x004fe400000e0000 */
[----:B---3--:R-:W-:Y:S02]  /*a430*/  R2UR UR7, R40 ;  /* 0x00000000280772ca */ /* 0x008fe400000e0000 */
[----:B------:R-:W2:Y:S09]  /*a440*/  @!P5 LDS.128 R40, [R4+0x400] ;  /* 0x000400000428d984 */ /* 0x000eb20000000c00 */
[----:B------:R-:W-:Y:S01]  /*a450*/  LEA R54, P2, R44, UR4, 0x1 ;  /* 0x000000042c367c11 */ /* 0x000fe2000f8408ff */
[----:B------:R-:W-:-:S03]  /*a460*/  ULDC.64 UR4, c[0x0][0x208] ;  /* 0x0000820000047ab9 */ /* 0x000fc60000000a00 */
[----:B------:R-:W-:Y:S02]  /*a470*/  LEA.HI.X R55, R44, UR7, R45, 0x1, P2 ;  /* 0x000000072c377c11 */ /* 0x000fe400090f0c2d */
[----:B------:R-:W-:-:S13]  /*a480*/  ISETP.GE.AND P2, PT, R220, UR6, PT ;  /* 0x00000006dc007c0c */ /* 0x000fda000bf46270 */
[----:B------:R-:W3:Y:S04]  /*a490*/  @!P2 LDS.128 R44, [R4+0x5400] ;  /* 0x00540000042ca984 */ /* 0x000ee80000000c00 */
[----:B--2---:R-:W-:Y:S01]  /*a4a0*/  @!P5 STG.E.128 desc[UR4][R54.64], R40 ;  /* 0x000000283600d986 */ /* 0x004fe2000c101d04 */
[----:B------:R-:W-:-:S03]  /*a4b0*/  ISETP.GE.AND P5, PT, R221, UR6, PT ;  /* 0x00000006dd007c0c */ /* 0x000fc6000bfa6270 */
[----:B------:R-:W2:Y:S10]  /*a4c0*/  @!P4 LDS.128 R40, [R4+0x2c00] ;  /* 0x002c00000428c984 */ /* 0x000eb40000000c00 */
[----:B------:R-:W4:Y:S04]  /*a4d0*/  @!P5 LDS.128 R48, [R4+0x7c00] ;  /* 0x007c00000430d984 */ /* 0x000f280000000c00 */
[----:B---3--:R3:W-:Y:S04]  /*a4e0*/  @!P2 STG.E.128 desc[UR4][R54.64+0x100], R44 ;  /* 0x0001002c3600a986 */ /* 0x0087e8000c101d04 */
[----:B--2---:R3:W-:Y:S04]  /*a4f0*/  @!P4 STG.E.128 desc[UR4][R54.64+0x80], R40 ;  /* 0x000080283600c986 */ /* 0x0047e8000c101d04 */
[----:B----4-:R3:W-:Y:S02]  /*a500*/  @!P5 STG.E.128 desc[UR4][R54.64+0x180], R48 ;  /* 0x000180303600d986 */ /* 0x0107e4000c101d04 */
.L_x_2969:
[----:B------:R-:W-:Y:S05]  /*a510*/  BSYNC B0 ;  /* 0x0000000000007941 */ /* 0x000fea0003800000 */
.L_x_2968:
[----:B---3--:R-:W2:Y:S04]  /*a520*/  LDL R42, [R1+0x54] ;  /* 0x00005400012a7983 */ /* 0x008ea80000100800 */
[----:B------:R-:W3:Y:S01]  /*a530*/  LDL R41, [R1+0x50] ;  /* 0x0000500001297983 */ /* 0x000ee20000100800 */
[----:B------:R-:W-:Y:S01]  /*a540*/  VIADD R40, R212, 0x20 ;  /* 0x00000020d4287836 */ /* 0x000fe20000000000 */
[----:B------:R-:W-:Y:S04]  /*a550*/  BSSY B0, `(.L_x_2970) ;  /* 0x000001f000007945 */ /* 0x000fe80003800000 */
[----:B------:R-:W-:Y:S01]  /*a560*/  ISETP.GE.AND P2, PT, R40, R3, PT ;  /* 0x000000032800720c */ /* 0x000fe20003f46270 */
[----:B--2---:R-:W-:-:S02]  /*a570*/  IMAD.MOV.U32 R57, RZ, RZ, R42 ;  /* 0x000000ffff397224 */ /* 0x004fc400078e002a */
[----:B---3--:R-:W-:-:S10]  /*a580*/  IMAD.MOV.U32 R56, RZ, RZ, R41 ;  /* 0x000000ffff387224 */ /* 0x008fd400078e0029 */
[----:B------:R-:W-:Y:S05]  /*a590*/  @P2 BRA `(.L_x_2971) ;  /* 0x0000000000682947 */ /* 0x000fea0003800000 */
[----:B------:R-:W-:Y:S01]  /*a5a0*/  ULDC UR6, c[0x0][0x2f4] ;  /* 0x0000bd0000067ab9 */ /* 0x000fe20000000800 */
[----:B------:R-:W-:Y:S01]  /*a5b0*/  IADD3 R47, P4, R52, 0x20, RZ ;  /* 0x00000020342f7810 */ /* 0x000fe20007f9e0ff */
[----:B------:R-:W-:Y:S01]  /*a5c0*/  IMAD.MOV.U32 R45, RZ, RZ, R5 ;  /* 0x000000ffff2d7224 */ /* 0x000fe200078e0005 */
[----:B------:R-:W-:Y:S02]  /*a5d0*/  ISETP.GE.AND P2, PT, R16, UR6, PT ;  /* 0x0000000610007c0c */ /* 0x000fe4000bf46270 */
[----:B------:R-:W-:Y:S01]  /*a5e0*/  R2UR UR4, R57 ;  /* 0x00000000390472ca */ /* 0x000fe200000e0000 */
[----:B------:R-:W-:Y:S01]  /*a5f0*/  IMAD.X R44, RZ, RZ, R53, P4 ;  /* 0x000000ffff2c7224 */ /* 0x000fe200020e0635 */
[----:B------:R-:W-:Y:S02]  /*a600*/  R2UR UR7, R56 ;  /* 0x00000000380772ca */ /* 0x000fe400000e0000 */
[----:B------:R-:W-:Y:S01]  /*a610*/  ISETP.GE.AND P5, PT, R213, UR6, PT ;  /* 0x00000006d5007c0c */ /* 0x000fe2000bfa6270 */
[----:B------:R-:W-:Y:S01]  /*a620*/  IMAD R46, R44, UR60, RZ ;  /* 0x0000003c2c2e7c24 */ /* 0x000fe2000f8e02ff */
[----:B------:R-:W-:-:S05]  /*a630*/  MOV R44, R38 ;  /* 0x00000026002c7202 */ /* 0x000fca0000000f00 */
[----:B------:R-:W2:Y:S01]  /*a640*/  @!P2 LDS.128 R40, [R4+0x1400] ;  /* 0x001400000428a984 */ /* 0x000ea20000000c00 */
[----:B------:R-:W-:-:S04]  /*a650*/  IMAD.WIDE.U32 R44, R47, UR60, R44 ;  /* 0x0000003c2f2c7c25 */ /* 0x000fc8000f8e002c */
[----:B------:R-:W-:Y:S01]  /*a660*/  IMAD R47, R47, UR61, R46 ;  /* 0x0000003d2f2f7c24 */ /* 0x000fe2000f8e022e */
[----:B------:R-:W-:Y:S01]  /*a670*/  LEA R54, P4, R44, UR4, 0x1 ;  /* 0x000000042c367c11 */ /* 0x000fe2000f8808ff */
[----:B------:R-:W-:Y:S02]  /*a680*/  ULDC.64 UR4, c[0x0][0x208] ;  /* 0x0000820000047ab9 */ /* 0x000fe40000000a00 */
[----:B------:R-:W-:-:S05]  /*a690*/  IMAD.IADD R45, R45, 0x1, R47 ;  /* 0x000000012d2d7824 */ /* 0x000fca00078e022f */
        /* <DEDUP_REMOVED lines=10> */
.L_x_2971:
[----:B------:R-:W-:Y:S05]  /*a740*/  BSYNC B0 ;  /* 0x0000000000007941 */ /* 0x000fea0003800000 */
.L_x_2970:
[----:B---3--:R-:W-:Y:S01]  /*a750*/  VIADD R40, R212, 0x40 ;  /* 0x00000040d4287836 */ /* 0x008fe20000000000 */
[----:B------:R-:W-:Y:S04]  /*a760*/  BSSY B0, `(.L_x_2972) ;  /* 0x000001d000007945 */ /* 0x000fe80003800000 */
[----:B------:R-:W-:-:S13]  /*a770*/  ISETP.GE.AND P2, PT, R40, R3, PT ;  /* 0x000000032800720c */ /* 0x000fda0003f46270 */
[----:B------:R-:W-:Y:S05]  /*a780*/  @P2 BRA `(.L_x_2973) ;  /* 0x0000000000682947 */ /* 0x000fea0003800000 */
[----:B------:R-:W-:Y:S01]  /*a790*/  ULDC UR6, c[0x0][0x2f4] ;  /* 0x0000bd0000067ab9 */ /* 0x000fe20000000800 */
[----:B------:R-:W-:Y:S01]  /*a7a0*/  IADD3 R3, P4, R52, 0x40, RZ ;  /* 0x0000004034037810 */ /* 0x000fe20007f9e0ff */
[----:B------:R-:W-:Y:S01]  /*a7b0*/  IMAD.MOV.U32 R45, RZ, RZ, R5 ;  /* 0x000000ffff2d7224 */ /* 0x000fe200078e0005 */
[----:B------:R-:W-:Y:S02]  /*a7c0*/  ISETP.GE.AND P2, PT, R16, UR6, PT ;  /* 0x0000000610007c0c */ /* 0x000fe4000bf46270 */
[----:B------:R-:W-:Y:S01]  /*a7d0*/  R2UR UR4, R57 ;  /* 0x00000000390472ca */ /* 0x000fe200000e0000 */
[----:B------:R-:W-:Y:S01]  /*a7e0*/  IMAD.X R52, RZ, RZ, R53, P4 ;  /* 0x000000ffff347224 */ /* 0x000fe200020e0635 */
[----:B------:R-:W-:Y:S02]  /*a7f0*/  MOV R44, R38 ;  /* 0x00000026002c7202 */ /* 0x000fe40000000f00 */
[----:B------:R-:W-:Y:S01]  /*a800*/  R2UR UR7, R56 ;  /* 0x00000000380772ca */ /* 0x000fe200000e0000 */
[----:B------:R-:W-:Y:S01]  /*a810*/  IMAD R52, R52, UR60, RZ ;  /* 0x0000003c34347c24 */ /* 0x000fe2000f8e02ff */
[----:B------:R-:W-:Y:S01]  /*a820*/  ISETP.GE.AND P5, PT, R213, UR6, PT ;  /* 0x00000006d5007c0c */ /* 0x000fe2000bfa6270 */
[----:B------:R-:W-:-:S04]  /*a830*/  IMAD.WIDE.U32 R44, R3, UR60, R44 ;  /* 0x0000003c032c7c25 */ /* 0x000fc8000f8e002c */
[----:B------:R-:W2:Y:S01]  /*a840*/  @!P2 LDS.128 R40, [R4+0x2400] ;  /* 0x002400000428a984 */ /* 0x000ea20000000c00 */
[----:B------:R-:W-:Y:S01]  /*a850*/  IMAD R3, R3, UR61, R52 ;  /* 0x0000003d03037c24 */ /* 0x000fe2000f8e0234 */
[----:B------:R-:W-:Y:S01]  /*a860*/  LEA R52, P4, R44, UR4, 0x1 ;  /* 0x000000042c347c11 */ /* 0x000fe2000f8808ff */
[----:B------:R-:W-:Y:S02]  /*a870*/  ULDC.64 UR4, c[0x0][0x208] ;  /* 0x0000820000047ab9 */ /* 0x000fe40000000a00 */
[----:B------:R-:W-:-:S05]  /*a880*/  IMAD.IADD R3, R45, 0x1, R3 ;  /* 0x000000012d037824 */ /* 0x000fca00078e0203 */
[----:B------:R-:W-:Y:S02]  /*a890*/  LEA.HI.X R53, R44, UR7, R3, 0x1, P4 ;  /* 0x000000072c357c11 */ /* 0x000fe4000a0f0c03 */
[----:B------:R-:W-:Y:S01]  /*a8a0*/  ISETP.GE.AND P4, PT, R220, UR6, PT ;  /* 0x00000006dc007c0c */ /* 0x000fe2000bf86270 */
[----:B------:R-:W3:Y:S04]  /*a8b0*/  @!P5 LDS.128 R44, [R4+0x4c00] ;  /* 0x004c0000042cd984 */ /* 0x000ee80000000c00 */
[----:B--2---:R-:W-:Y:S01]  /*a8c0*/  @!P2 STG.E.128 desc[UR4][R52.64], R40 ;  /* 0x000000283400a986 */ /* 0x004fe2000c101d04 */
[----:B------:R-:W-:-:S07]  /*a8d0*/  ISETP.GE.AND P2, PT, R221, UR6, PT ;  /* 0x00000006dd007c0c */ /* 0x000fce000bf46270 */
[----:B------:R-:W2:Y:S04]  /*a8e0*/  @!P4 LDS.128 R40, [R4+0x7400] ;  /* 0x007400000428c984 */ /* 0x000ea80000000c00 */
[----:B---3--:R-:W-:Y:S04]  /*a8f0*/  @!P5 STG.E.128 desc[UR4][R52.64+0x80], R44 ;  /* 0x0000802c3400d986 */ /* 0x008fe8000c101d04 */
[----:B------:R-:W3:Y:S04]  /*a900*/  @!P2 LDS.128 R48, [R4+0x9c00] ;  /* 0x009c00000430a984 */ /* 0x000ee80000000c00 */
[----:B--2---:R2:W-:Y:S04]  /*a910*/  @!P4 STG.E.128 desc[UR4][R52.64+0x100], R40 ;  /* 0x000100283400c986 */ /* 0x0045e8000c101d04 */
[----:B---3--:R2:W-:Y:S02]  /*a920*/  @!P2 STG.E.128 desc[UR4][R52.64+0x180], R48 ;  /* 0x000180303400a986 */ /* 0x0085e4000c101d04 */
.L_x_2973:
[----:B------:R-:W-:Y:S05]  /*a930*/  BSYNC B0 ;  /* 0x0000000000007941 */ /* 0x000fea0003800000 */
.L_x_2972:
[----:B------:R-:W-:Y:S01]  /*a940*/  @!PT LDS RZ, [RZ] ;  /* 0x00000000fffff984 */ /* 0x000fe20000000800 */
[----:B------:R-:W-:Y:S01]  /*a950*/  @!PT LDS RZ, [RZ] ;  /* 0x00000000fffff984 */ /* 0x000fe20000000800 */
[----:B------:R-:W-:Y:S01]  /*a960*/  @!PT LDS RZ, [RZ] ;  /* 0x00000000fffff984 */ /* 0x000fe20000000800 */
[----:B------:R-:W-:Y:S01]  /*a970*/  @!PT LDS RZ, [RZ] ;  /* 0x00000000fffff984 */ /* 0x000fe20000000800 */
[----:B------:R3:W-:Y:S06]  /*a980*/  MEMBAR.ALL.CTA ;  /* 0x0000000000007992 */ /* 0x0007ec0000008000 */
[----:B---3--:R-:W3:Y:S01]  /*a990*/  FENCE.VIEW.ASYNC.S ;  /* 0x00000000000073c6 */ /* 0x008ee20000000000 */
[----:B01----:R-:W-:Y:S01]  /*a9a0*/  @!P3 VIADD R0, R0, 0x388c0 ;  /* 0x000388c00000b836 */ /* 0x003fe20000000000 */
[----:B---3--:R0:W-:Y:S01]  /*a9b0*/  BAR.SYNC.DEFER_BLOCKING R151, 0x80 ;  /* 0x000200970000751d */ /* 0x0081e20000010000 */
[----:B------:R-:W-:Y:S01]  /*a9c0*/  ISETP.NE.AND P4, PT, R114, RZ, PT ;  /* 0x000000ff7200720c */ /* 0x000fe20003f85270 */
[----:B------:R-:W-:-:S02]  /*a9d0*/  VIADD R19, R19, 0x1 ;  /* 0x0000000113137836 */ /* 0x000fc40000000000 */
[----:B------:R-:W-:Y:S02]  /*a9e0*/  @!P3 PRMT R0, RZ, 0x654, R0 ;  /* 0x00000654ff00b816 */ /* 0x000fe40000000000 */
[----:B------:R-:W-:Y:S02]  /*a9f0*/  PLOP3.LUT P2, PT, PT, PT, PT, 0x8, 0x0 ;  /* 0x000000000000781c */ /* 0x000fe40003f4e170 */
[----:B------:R1:W-:Y:S01]  /*aa00*/  @!P3 SYNCS.ARRIVE.TRANS64.RED.A1T0 RZ, [R0+URZ], RZ ;  /* 0x000000ff00ffb9a7 */ /* 0x0003e2000810043f */
[----:B------:R-:W-:-:S04]  /*aa10*/  ISETP.NE.AND P3, PT, R19, 0x2, PT ;  /* 0x000000021300780c */ /* 0x000fc80003f65270 */
[----:B------:R-:W-:Y:S02]  /*aa20*/  SEL R19, R19, RZ, P3 ;  /* 0x000000ff13137207 */ /* 0x000fe40001800000 */
[----:B-1----:R-:W-:-:S04]  /*aa30*/  SEL R0, RZ, 0x1, P3 ;  /* 0x00000001ff007807 */ /* 0x002fc80001800000 */
[----:B------:R-:W-:Y:S01]  /*aa40*/  LOP3.LUT R219, R219, R0, RZ, 0x3c, !PT ;  /* 0x00000000dbdb7212 */ /* 0x000fe200078e3cff */
[----:B0-----:R-:W-:Y:S06]  /*aa50*/  @P4 BRA `(.L_x_2974) ;  /* 0xffffff7c00444947 */ /* 0x001fec000383ffff */
.L_x_2862:
[----:B------:R-:W0:Y:S01]  /*aa60*/  LDC R0, c[0x0][0x448] ;  /* 0x00011200ff007b82 */ /* 0x000e220000000800 */
[----:B------:R-:W-:Y:S01]  /*aa70*/  BSSY B0, `(.L_x_2975) ;  /* 0x0000055000007945 */ /* 0x000fe20003800000 */
[----:B------:R-:W-:Y:S02]  /*aa80*/  CS2R R6, SRZ ;  /* 0x0000000000067805 */ /* 0x000fe4000001ff00 */
[----:B------:R-:W-:Y:S01]  /*aa90*/  CS2R R146, SRZ ;  /* 0x0000000000927805 */ /* 0x000fe2000001ff00 */
[----:B------:R-:W-:Y:S01]  /*aaa0*/  IMAD.MOV.U32 R145, RZ, RZ, RZ ;  /* 0x000000ffff917224 */ /* 0x000fe200078e00ff */
        /* <DEDUP_REMOVED lines=11> */
[----:B------:R-:W-:Y:S02]  /*ab60*/  MOV R178, RZ ;  /* 0x000000ff00b27202 */ /* 0x000fe40000000f00 */
[----:B------:R-:W-:Y:S02]  /*ab70*/  CS2R R80, SRZ ;  /* 0x0000000000507805 */ /* 0x000fe4000001ff00 */
[----:B------:R-:W-:Y:S02]  /*ab80*/  CS2R R158, SRZ ;  /* 0x00000000009e7805 */ /* 0x000fe4000001ff00 */
[----:B------:R-:W-:-:S02]  /*ab90*/  CS2R R176, SRZ ;  /* 0x0000000000b07805 */ /* 0x000fc4000001ff00 */
[----:B------:R-:W-:Y:S02]  /*aba0*/  CS2R R76, SRZ ;  /* 0x00000000004c7805 */ /* 0x000fe4000001ff00 */
[----:B------:R-:W-:Y:S02]  /*abb0*/  CS2R R72, SRZ ;  /* 0x0000000000487805 */ /* 0x000fe4000001ff00 */
[----:B------:R-:W-:Y:S02]  /*abc0*/  CS2R R68, SRZ ;  /* 0x0000000000447805 */ /* 0x000fe4000001ff00 */
[----:B------:R-:W-:Y:S02]  /*abd0*/  CS2R R60, SRZ ;  /* 0x00000000003c7805 */ /* 0x000fe4000001ff00 */
[----:B0-----:R-:W-:Y:S02]  /*abe0*/  ISETP.NE.AND P0, PT, R0, 0x1, PT ;  /* 0x000000010000780c */ /* 0x001fe40003f05270 */
[----:B------:R-:W-:-:S02]  /*abf0*/  CS2R R156, SRZ ;  /* 0x00000000009c7805 */ /* 0x000fc4000001ff00 */
[----:B------:R-:W-:Y:S02]  /*ac00*/  IADD3 R0, R230, 0x7f, RZ ;  /* 0x0000007fe6007810 */ /* 0x000fe40007ffe0ff */
[----:B------:R-:W-:Y:S02]  /*ac10*/  CS2R R174, SRZ ;  /* 0x0000000000ae7805 */ /* 0x000fe4000001ff00 */
[----:B------:R-:W-:Y:S02]  /*ac20*/  CS2R R56, SRZ ;  /* 0x0000000000387805 */ /* 0x000fe4000001ff00 */
[----:B------:R-:W-:Y:S02]  /*ac30*/  CS2R R46, SRZ ;  /* 0x00000000002e7805 */ /* 0x000fe4000001ff00 */
[----:B------:R-:W-:Y:S02]  /*ac40*/  CS2R R44, SRZ ;  /* 0x00000000002c7805 */ /* 0x000fe4000001ff00 */
[----:B--2---:R-:W-:-:S02]  /*ac50*/  CS2R R42, SRZ ;  /* 0x00000000002a7805 */ /* 0x004fc4000001ff00 */
[----:B------:R-:W-:Y:S02]  /*ac60*/  CS2R R154, SRZ ;  /* 0x00000000009a7805 */ /* 0x000fe4000001ff00 */
[----:B------:R-:W-:Y:S02]  /*ac70*/  CS2R R172, SRZ ;  /* 0x0000000000ac7805 */ /* 0x000fe4000001ff00 */
[----:B------:R-:W-:Y:S02]  /*ac80*/  CS2R R40, SRZ ;  /* 0x0000000000287805 */ /* 0x000fe4000001ff00 */
[----:B------:R-:W-:Y:S02]  /*ac90*/  CS2R R36, SRZ ;  /* 0x0000000000247805 */ /* 0x000fe4000001ff00 */
[----:B------:R-:W-:Y:S01]  /*aca0*/  CS2R R98, SRZ ;  /* 0x0000000000627805 */ /* 0x000fe2000001ff00 */
[----:B------:R-:W0:Y:S01]  /*acb0*/  @P0 LDC R3, c[0x0][0x44c] ;  /* 0x00011300ff030b82 */ /* 0x000e220000000800 */
[----:B------:R-:W-:-:S02]  /*acc0*/  CS2R R152, SRZ ;  /* 0x0000000000987805 */ /* 0x000fc4000001ff00 */
[----:B------:R-:W-:Y:S02]  /*acd0*/  CS2R R170, SRZ ;  /* 0x0000000000aa7805 */ /* 0x000fe4000001ff00 */
[----:B------:R-:W-:Y:S02]  /*ace0*/  CS2R R94, SRZ ;  /* 0x00000000005e7805 */ /* 0x000fe4000001ff00 */
[----:B------:R-:W-:Y:S02]  /*acf0*/  CS2R R90, SRZ ;  /* 0x00000000005a7805 */ /* 0x000fe4000001ff00 */
[----:B------:R-:W-:Y:S02]  /*ad00*/  CS2R R64, SRZ ;  /* 0x0000000000407805 */ /* 0x000fe4000001ff00 */
[----:B------:R-:W-:Y:S02]  /*ad10*/  CS2R R168, SRZ ;  /* 0x0000000000a87805 */ /* 0x000fe4000001ff00 */
[----:B------:R-:W-:Y:S01]  /*ad20*/  CS2R R86, SRZ ;  /* 0x0000000000567805 */ /* 0x000fe2000001ff00 */
[----:B------:R-:W1:Y:S01]  /*ad30*/  @P0 LDC R2, c[0x0][0x450] ;  /* 0x00011400ff020b82 */ /* 0x000e620000000800 */
        /* <DEDUP_REMOVED lines=13> */
[----:B------:R-:W-:-:S02]  /*ae10*/  CS2R R50, SRZ ;  /* 0x0000000000327805 */ /* 0x000fc4000001ff00 */
[----:B------:R-:W-:Y:S01]  /*ae20*/  CS2R R28, SRZ ;  /* 0x00000000001c7805 */ /* 0x000fe2000001ff00 */
[----:B0-----:R-:W-:Y:S01]  /*ae30*/  @P0 IMAD.HI.U32 R3, R0, R3, RZ ;  /* 0x0000000300030227 */ /* 0x001fe200078e00ff */
[----:B------:R-:W-:Y:S02]  /*ae40*/  CS2R R14, SRZ ;  /* 0x00000000000e7805 */ /* 0x000fe4000001ff00 */
[----:B------:R-:W-:Y:S02]  /*ae50*/  CS2R R12, SRZ ;  /* 0x00000000000c7805 */ /* 0x000fe4000001ff00 */
[----:B------:R-:W-:Y:S01]  /*ae60*/  CS2R R38, SRZ ;  /* 0x0000000000267805 */ /* 0x000fe2000001ff00 */
[----:B------:R-:W-:Y:S01]  /*ae70*/  IMAD.MOV.U32 R24, RZ, RZ, RZ ;  /* 0x000000ffff187224 */ /* 0x000fe200078e00ff */
[----:B------:R-:W-:Y:S02]  /*ae80*/  CS2R R34, SRZ ;  /* 0x0000000000227805 */ /* 0x000fe4000001ff00 */
[----:B------:R-:W-:Y:S01]  /*ae90*/  CS2R R32, SRZ ;  /* 0x0000000000207805 */ /* 0x000fe2000001ff00 */
[----:B------:R-:W-:Y:S01]  /*aea0*/  IMAD.MOV.U32 R31, RZ, RZ, RZ ;  /* 0x000000ffff1f7224 */ /* 0x000fe200078e00ff */
[----:B-1----:R-:W-:-:S02]  /*aeb0*/  @P0 SHF.R.U32.HI R0, RZ, R2, R3 ;  /* 0x00000002ff000219 */ /* 0x002fc40000011603 */
[----:B------:R-:W-:Y:S02]  /*aec0*/  CS2R R10, SRZ ;  /* 0x00000000000a7805 */ /* 0x000fe4000001ff00 */
[----:B------:R-:W-:Y:S01]  /*aed0*/  PLOP3.LUT P0, PT, PT, PT, PT, 0x80, 0x0 ;  /* 0x000000000000781c */ /* 0x000fe20003f0f070 */
[----:B------:R-:W-:Y:S02]  /*aee0*/  IMAD.MOV.U32 R9, RZ, RZ, RZ ;  /* 0x000000ffff097224 */ /* 0x000fe400078e00ff */
[----:B------:R-:W-:Y:S01]  /*aef0*/  IMAD.IADD R0, R149, 0x1, R0 ;  /* 0x0000000195007824 */ /* 0x000fe200078e0200 */
[----:B------:R-:W-:-:S03]  /*af00*/  CS2R R148, SRZ ;  /* 0x0000000000947805 */ /* 0x000fc6000001ff00 */
[----:B------:R-:W-:-:S05]  /*af10*/  IMAD.HI R0, R0, 0x66666667, RZ ;  /* 0x6666666700007827 */ /* 0x000fca00078e02ff */
[----:B------:R-:W-:-:S04]  /*af20*/  SHF.R.U32.HI R3, RZ, 0x1f, R0 ;  /* 0x0000001fff037819 */ /* 0x000fc80000011600 */
[----:B------:R-:W-:Y:S01]  /*af30*/  LEA.HI.SX32 R3, R0, R3, 0x1b ;  /* 0x0000000300037211 */ /* 0x000fe200078fdaff */
[----:B------:R-:W-:-:S03]  /*af40*/  IMAD.MOV.U32 R0, RZ, RZ, RZ ;  /* 0x000000ffff007224 */ /* 0x000fc600078e00ff */
[----:B------:R-:W-:Y:S01]  /*af50*/  VIMNMX R84, R150, R3, PT ;  /* 0x0000000396547248 */ /* 0x000fe20003fe0100 */
[----:B------:R-:W-:Y:S01]  /*af60*/  IMAD.MOV.U32 R150, RZ, RZ, RZ ;  /* 0x000000ffff967224 */ /* 0x000fe200078e00ff */
[----:B------:R-:W-:Y:S02]  /*af70*/  CS2R R2, SRZ ;  /* 0x0000000000027805 */ /* 0x000fe4000001ff00 */
[----:B------:R-:W-:Y:S01]  /*af80*/  ISETP.GE.AND P1, PT, R84, 0x1, PT ;  /* 0x000000015400780c */ /* 0x000fe20003f26270 */
[----:B------:R-:W-:-:S12]  /*af90*/  @P2 BRA `(.L_x_2976) ;  /* 0x0000000000082947 */ /* 0x000fd80003800000 */
[----:B------:R-:W0:Y:S02]  /*afa0*/  FENCE.VIEW.ASYNC.G ;  /* 0x00000000000073c6 */ /* 0x000e240000000100 */
[----:B0-----:R-:W-:Y:S06]  /*afb0*/  BAR.ARV 0xc, 0x180 ;  /* 0x0306000000007b1d */ /* 0x001fec0000002000 */
.L_x_2976:
[----:B------:R-:W-:Y:S05]  /*afc0*/  BSYNC B0 ;  /* 0x0000000000007941 */ /* 0x000fea0003800000 */
.L_x_2975:
[----:B------:R-:W-:Y:S01]  /*afd0*/  MOV R25, RZ ;  /* 0x000000ff00197202 */ /* 0x000fe20000000f00 */
[----:B------:R-:W-:Y:S01]  /*afe0*/  IMAD.MOV.U32 R8, RZ, RZ, RZ ;  /* 0x000000ffff087224 */ /* 0x000fe200078e00ff */
[----:B------:R-:W-:Y:S06]  /*aff0*/  @!P1 BRA `(.L_x_2977) ;  /* 0x0000018c00189947 */ /* 0x000fec0003800000 */
[----:B------:R-:W2:Y:S04]  /*b000*/  LDL R20, [R1+0x7c] ;  /* 0x00007c0001147983 */ /* 0x000ea80000100800 */
[----:B------:R-:W3:Y:S04]  /*b010*/  LDL R21, [R1+0x64] ;  /* 0x0000640001157983 */ /* 0x000ee80000100800 */
[----:B--2---:R-:W0:Y:S01]  /*b020*/  SHFL.IDX PT, R0, R20, RZ, 0x1f ;  /* 0x00001fff14007589 */ /* 0x004e2200000e0000 */
[----:B---3--:R-:W-:-:S13]  /*b030*/  R2UR UR4, R21 ;  /* 0x00000000150472ca */ /* 0x008fda00000e0000 */
[----:B------:R-:W-:Y:S01]  /*b040*/  ULOP3.LUT UP0, URZ, UR4, 0x9f, URZ, 0xc0, !UPT ;  /* 0x0000009f043f7892 */ /* 0x000fe2000f80c03f */
[----:B0-----:R-:W-:-:S04]  /*b050*/  LEA.HI R2, R0, R0, RZ, 0x1 ;  /* 0x0000000000027211 */ /* 0x001fc800078f08ff */
[----:B------:R-:W-:Y:S02]  /*b060*/  LOP3.LUT R3, R2, 0x1e, RZ, 0xc0, !PT ;  /* 0x0000001e02037812 */ /* 0x000fe400078ec0ff */
[----:B------:R-:W-:-:S03]  /*b070*/  PLOP3.LUT P0, PT, PT, PT, UP0, 0x80, 0x0 ;  /* 0x000000000000781c */ /* 0x000fc60003f0f008 */
[----:B------:R-:W-:-:S05]  /*b080*/  IMAD.IADD R3, R0, 0x1, -R3 ;  /* 0x0000000100037824 */ /* 0x000fca00078e0a03 */
[----:B------:R-:W-:-:S04]  /*b090*/  LEA R3, R3, UR4, 0xd ;  /* 0x0000000403037c11 */ /* 0x000fc8000f8e68ff */
        /* <DEDUP_REMOVED lines=12> */
[----:B------:R-:W-:Y:S01]  /*b160*/  MOV R12, 0x1 ;  /* 0x00000001000c7802 */ /* 0x000fe20000000f00 */
[----:B------:R-:W-:-:S02]  /*b170*/  IMAD.U32 R10, RZ, RZ, UR4 ;  /* 0x00000004ff0a7e24 */ /* 0x000fc4000f8e00ff */
[----:B------:R-:W-:Y:S02]  /*b180*/  IMAD.U32 R11, RZ, RZ, UR5 ;  /* 0x00000005ff0b7e24 */ /* 0x000fe4000f8e00ff */
[----:B------:R-:W-:Y:S02]  /*b190*/  IMAD.MOV.U32 R8, RZ, RZ, 0x70 ;  /* 0x00000070ff087424 */ /* 0x000fe400078e00ff */
[----:B0-----:R-:W-:-:S07]  /*b1a0*/  IMAD.MOV.U32 R13, RZ, RZ, RZ ;  /* 0x000000ffff0d7224 */ /* 0x001fce00078e00ff */
[----:B------:R-:W-:-:S07]  /*b1b0*/  LEPC R20, `(.L_x_2978) ;  /* 0x000000001014794e */ /* 0x000fce0000000000 */
[----:B-1---5:R-:W-:Y:S05]  /*b1c0*/  CALL.ABS.NOINC R14 ;  /* 0x000000000e007343 */ /* 0x022fea0003c00000 */
.L_x_2978:
        /* <DEDUP_REMOVED lines=13> */
.L_x_2982:
[----:B-1----:R1:W2:Y:S02]  /*b2a0*/  SYNCS.PHASECHK.TRANS64.TRYWAIT P0, [R18+URZ+0x38800], R3 ;  /* 0x03880003120075a7 */ /* 0x0022a4000800017f */
[----:B--2---:R-:W-:Y:S05]  /*b2b0*/  @!P0 NANOSLEEP.SYNCS 0x989680 ;  /* 0x009896800000895d */ /* 0x004fea0003900000 */
[----:B------:R-:W2:Y:S02]  /*b2c0*/  @!P0 SYNCS.PHASECHK.TRANS64 P0, [R18+URZ+0x38800], R3 ;  /* 0x03880003120085a7 */ /* 0x000ea4000800007f */
[----:B--2---:R-:W-:Y:S05]  /*b2d0*/  @!P0 BRA `(.L_x_2982) ;  /* 0xfffffffc00f08947 */ /* 0x004fea000383ffff */
.L_x_2981:
[----:B------:R-:W-:Y:S05]  /*b2e0*/  BSYNC B0 ;  /* 0x0000000000007941 */ /* 0x000fea0003800000 */
.L_x_2980:
[----:B------:R-:W-:Y:S05]  /*b2f0*/  BRA `(.L_x_2983) ;  /* 0x0000009000e07947 */ /* 0x000fea0003800000 */
.L_x_2979:
[----:B------:R-:W2:Y:S01]  /*b300*/  LDL R26, [R1+0x64] ;  /* 0x00006400011a7983 */ /* 0x000ea20000100800 */
[----:B-----5:R-:W-:Y:S01]  /*b310*/  SHF.R.S32.HI R0, RZ, 0x1f, R144 ;  /* 0x0000001fff007819 */ /* 0x020fe20000011490 */
[----:B------:R-:W-:-:S04]  /*b320*/  ULDC.64 UR6, c[0x0][0x408] ;  /* 0x0001020000067ab9 */ /* 0x000fc80000000a00 */
[----:B------:R-:W-:-:S04]  /*b330*/  IMAD R5, R0, UR6, RZ ;  /* 0x0000000600057c24 */ /* 0x000fc8000f8e02ff */
[----:B------:R-:W-:Y:S01]  /*b340*/  IMAD R5, R144, UR7, R5 ;  /* 0x0000000790057c24 */ /* 0x000fe2000f8e0205 */
[----:B--2---:R-:W-:-:S13]  /*b350*/  R2UR UR4, R26 ;  /* 0x000000001a0472ca */ /* 0x004fda00000e0000 */
[----:B------:R-:W-:-:S03]  /*b360*/  ULOP3.LUT UP0, URZ, UR4, 0x3ff, URZ, 0xc0, !UPT ;  /* 0x000003ff043f7892 */ /* 0x000fc6000f80c03f */
[----:B------:R-:W-:Y:S02]  /*b370*/  ULDC.64 UR4, c[0x0][0x3f8] ;  /* 0x0000fe0000047ab9 */ /* 0x000fe40000000a00 */
[----:B------:R-:W-:Y:S01]  /*b380*/  IMAD R3, R0, UR4, RZ ;  /* 0x0000000400037c24 */ /* 0x000fe2000f8e02ff */
[----:B------:R-:W-:Y:S01]  /*b390*/  PLOP3.LUT P0, PT, PT, PT, UP0, 0x80, 0x0 ;  /* 0x000000000000781c */ /* 0x000fe20003f0f008 */
[----:B------:R-:W-:-:S04]  /*b3a0*/  IMAD.WIDE.U32 R24, R144, UR4, RZ ;  /* 0x0000000490187c25 */ /* 0x000fc8000f8e00ff */
        /* <DEDUP_REMOVED lines=20> */
[----:B-1----:R-:W-:Y:S05]  /*b4f0*/  CALL.ABS.NOINC R14 ;  /* 0x000000000e007343 */ /* 0x002fea0003c00000 */
.L_x_2984:
[----:B------:R-:W-:Y:S01]  /*b500*/  ULDC.U8 UR4, c[0x0][0x410] ;  /* 0x0001040000047ab9 */ /* 0x000fe20000000000 */
[----:B------:R-:W-:Y:S01]  /*b510*/  R2UR UR5, R26 ;  /* 0x000000001a0572ca */ /* 0x000fe200000e0000 */
[----:B------:R-:W-:Y:S01]  /*b520*/  IMAD.IADD R74, R212, 0x1, R230 ;  /* 0x00000001d44a7824 */ /* 0x000fe200078e02e6 */
[----:B------:R-:W-:Y:S01]  /*b530*/  ISETP.NE.AND P0, PT, RZ, UR4, PT ;  /* 0x00000004ff007c0c */ /* 0x000fe2000bf05270 */
[----:B------:R-:W-:Y:S03]  /*b540*/  BSSY B0, `(.L_x_2985) ;  /* 0x000090b000007945 */ /* 0x000fe60003800000 */
[----:B------:R-:W-:-:S07]  /*b550*/  LEA R7, R237, R74, 0x5 ;  /* 0x0000004aed077211 */ /* 0x000fce00078e28ff */
[----:B------:R-:W-:Y:S02]  /*b560*/  LEA R3, R233, UR5, 0x1 ;  /* 0x00000005e9037c11 */ /* 0x000fe4000f8e08ff */
[----:B------:R-:W-:Y:S05]  /*b570*/  @!P0 BRA `(.L_x_2986) ;  /* 0x0000004400f48947 */ /* 0x000fea0003800000 */
[----:B------:R-:W0:Y:S01]  /*b580*/  LDC R10, c[0x0][0x448] ;  /* 0x00011200ff0a7b82 */ /* 0x000e220000000800 */
[----:B------:R-:W-:Y:S01]  /*b590*/  ULDC.64 UR4, c[0x0][0x3f8] ;  /* 0x0000fe0000047ab9 */ /* 0x000fe20000000a00 */
[----:B------:R-:W-:Y:S01]  /*b5a0*/  IMAD.MOV.U32 R4, RZ, RZ, R24 ;  /* 0x000000ffff047224 */ /* 0x000fe200078e0018 */
[----:B------:R-:W-:Y:S01]  /*b5b0*/  ULDC.64 UR6, c[0x0][0x408] ;  /* 0x0001020000067ab9 */ /* 0x000fe20000000a00 */
[----:B------:R-:W-:Y:S01]  /*b5c0*/  IMAD.MOV.U32 R8, RZ, RZ, R144 ;  /* 0x000000ffff087224 */ /* 0x000fe200078e0090 */
[----:B------:R-:W-:Y:S01]  /*b5d0*/  SHF.R.S32.HI R75, RZ, 0x1f, R216 ;  /* 0x0000001fff4b7819 */ /* 0x000fe200000114d8 */
        /* <DEDUP_REMOVED lines=16> */
[C---:B------:R-:W-:Y:S01]  /*b6e0*/  IMAD.WIDE.U32 R8, R7.reuse, UR6, R8 ;  /* 0x0000000607087c25 */ /* 0x040fe2000f8e0008 */
[----:B------:R-:W-:Y:S01]  /*b6f0*/  LEA R6, P0, R4, UR4, 0x1 ;  /* 0x0000000404067c11 */ /* 0x000fe2000f8008ff */
[----:B------:R-:W-:Y:S02]  /*b700*/  UMOV UR4, 0xffffffff ;  /* 0xffffffff00047882 */ /* 0x000fe40000000000 */
[----:B------:R-:W-:Y:S01]  /*b710*/  IMAD R13, R7, UR7, R0 ;  /* 0x00000007070d7c24 */ /* 0x000fe2000f8e0200 */
[----:B------:R-:W-:Y:S01]  /*b720*/  ULDC.64 UR6, c[0x0][0x400] ;  /* 0x0001000000067ab9 */ /* 0x000fe20000000a00 */
[----:B------:R-:W-:-:S02]  /*b730*/  IADD3 R7, R5, R11, RZ ;  /* 0x0000000b05077210 */ /* 0x000fc40007ffe0ff */
[----:B------:R-:W-:Y:S01]  /*b740*/  IMAD.IADD R5, R9, 0x1, R13 ;  /* 0x0000000109057824 */ /* 0x000fe200078e020d */
[----:B------:R-:W-:Y:S02]  /*b750*/  LEA R0, P1, R8, UR6, 0x1 ;  /* 0x0000000608007c11 */ /* 0x000fe4000f8208ff */
[----:B------:R-:W-:Y:S02]  /*b760*/  LEA.HI.X R7, R4, UR5, R7, 0x1, P0 ;  /* 0x0000000504077c11 */ /* 0x000fe400080f0c07 */
[----:B------:R-:W-:Y:S01]  /*b770*/  LEA.HI.X R8, R8, UR7, R5, 0x1, P1 ;  /* 0x0000000708087c11 */ /* 0x000fe200088f0c05 */
[----:B------:R-:W-:Y:S08]  /*b780*/  BRA.DIV UR4, `(.L_x_2987) ;  /* 0x0000024604247947 */ /* 0x000ff0000b800000 */
[----:B------:R0:W1:Y:S04]  /*b790*/  SHFL.IDX PT, R4, R7, RZ, 0x181f ;  /* 0x00181fff07047589 */ /* 0x00006800000e0000 */
[----:B------:R0:W2:Y:S04]  /*b7a0*/  SHFL.IDX PT, R5, R6, RZ, 0x181f ;  /* 0x00181fff06057589 */ /* 0x0000a800000e0000 */
[----:B------:R0:W3:Y:S04]  /*b7b0*/  SHFL.IDX PT, R9, R8, RZ, 0x181f ;  /* 0x00181fff08097589 */ /* 0x0000e800000e0000 */
[----:B------:R0:W4:Y:S02]  /*b7c0*/  SHFL.IDX PT, R14, R0, RZ, 0x181f ;  /* 0x00181fff000e7589 */ /* 0x00012400000e0000 */
.L_x_3301:
        /* <DEDUP_REMOVED lines=25> */
[CC--:B--2---:R-:W-:Y:S02]  /*b960*/  @!P3 IADD3 R10, P5, R5.reuse, R12.reuse, RZ ;  /* 0x0000000c050ab210 */ /* 0x0c4fe40007fbe0ff */
[----:B----4-:R-:W-:Y:S02]  /*b970*/  @!P3 IADD3 R12, P4, R14, R12, RZ ;  /* 0x0000000c0e0cb210 */ /* 0x010fe40007f9e0ff */
[-C--:B------:R-:W-:Y:S01]  /*b980*/  @!P2 IADD3 R20, P6, R5, R24.reuse, RZ ;  /* 0x000000180514a210 */ /* 0x080fe20007fde0ff */
[--C-:B-1----:R-:W-:Y:S01]  /*b990*/  @!P3 IMAD.X R11, R4, 0x1, R13.reuse, P5 ;  /* 0x00000001040bb824 */ /* 0x102fe200028e060d */
[----:B------:R-:W-:Y:S01]  /*b9a0*/  @!P2 IADD3 R24, P5, R14, R24, RZ ;  /* 0x000000180e18a210 */ /* 0x000fe20007fbe0ff */
[----:B---3--:R-:W-:Y:S01]  /*b9b0*/  @!P3 IMAD.X R13, R9, 0x1, R13, P4 ;  /* 0x00000001090db824 */ /* 0x008fe200020e060d */
[----:B------:R-:W-:Y:S01]  /*b9c0*/  @!P1 SHF.L.U64.HI R29, R214, 0x1, R87 ;  /* 0x00000001d61d9819 */ /* 0x000fe20000010257 */
[--C-:B------:R-:W-:Y:S01]  /*b9d0*/  @!P2 IMAD.X R21, R4, 0x1, R25.reuse, P6 ;  /* 0x000000010415a824 */ /* 0x100fe200030e0619 */
[----:B------:R-:W-:Y:S01]  /*b9e0*/  @!P1 IADD3 R26, P4, R5, R28, RZ ;  /* 0x0000001c051a9210 */ /* 0x000fe20007f9e0ff */
[----:B------:R-:W-:Y:S01]  /*b9f0*/  @!P2 IMAD.X R25, R9, 0x1, R25, P5 ;  /* 0x000000010919a824 */ /* 0x000fe200028e0619 */
[----:B------:R-:W-:-:S02]  /*ba00*/  @!P0 SHF.L.U32 R15, R216, 0x1, RZ ;  /* 0x00000001d80f8819 */ /* 0x000fc400000006ff */
[----:B------:R-:W-:Y:S02]  /*ba10*/  CS2R R72, SRZ ;  /* 0x0000000000487805 */ /* 0x000fe4000001ff00 */
[----:B------:R-:W-:Y:S02]  /*ba20*/  @!P1 IADD3 R28, P6, R14, R28, RZ ;  /* 0x0000001c0e1c9210 */ /* 0x000fe40007fde0ff */
[----:B------:R-:W-:Y:S02]  /*ba30*/  CS2R R70, SRZ ;  /* 0x0000000000467805 */ /* 0x000fe4000001ff00 */
[----:B------:R-:W-:Y:S02]  /*ba40*/  @!P1 IADD3.X R27, R4, R29, RZ, P4, !PT ;  /* 0x0000001d041b9210 */ /* 0x000fe400027fe4ff */
[----:B------:R-:W-:Y:S02]  /*ba50*/  CS2R R68, SRZ ;  /* 0x0000000000447805 */ /* 0x000fe4000001ff00 */
[----:B------:R-:W-:-:S02]  /*ba60*/  @!P0 SHF.L.U64.HI R32, R216, 0x1, R75 ;  /* 0x00000001d8208819 */ /* 0x000fc4000001024b */
[----:B------:R-:W-:Y:S02]  /*ba70*/  CS2R R66, SRZ ;  /* 0x0000000000427805 */ /* 0x000fe4000001ff00 */
[-C--:B------:R-:W-:Y:S02]  /*ba80*/  @!P0 IADD3 R30, P5, R5, R15.reuse, RZ ;  /* 0x0000000f051e8210 */ /* 0x080fe40007fbe0ff */
[----:B------:R-:W-:Y:S02]  /*ba90*/  CS2R R62, SRZ ;  /* 0x00000000003e7805 */ /* 0x000fe4000001ff00 */
[----:B------:R-:W-:Y:S02]  /*baa0*/  @!P0 IADD3 R14, P4, R14, R15, RZ ;  /* 0x0000000f0e0e8210 */ /* 0x000fe40007f9e0ff */
        /* <DEDUP_REMOVED lines=12> */
.L_x_2989:
[----:B------:R-:W-:Y:S05]  /*bb70*/  BSYNC B1 ;  /* 0x0000000000017941 */ /* 0x000fea0003800000 */
.L_x_2988:
[----:B-1---5:R-:W-:Y:S01]  /*bb80*/  IMAD.MOV.U32 R4, RZ, RZ, R62 ;  /* 0x000000ffff047224 */ /* 0x022fe200078e003e */
[----:B--2---:R-:W-:Y:S01]  /*bb90*/  MOV R5, R63 ;  /* 0x0000003f00057202 */ /* 0x004fe20000000f00 */
[----:B---3--:R-:W-:Y:S01]  /*bba0*/  IMAD.MOV.U32 R9, RZ, RZ, R68 ;  /* 0x000000ffff097224 */ /* 0x008fe200078e0044 */
[----:B------:R-:W-:Y:S01]  /*bbb0*/  UMOV UR4, 0xffffffff ;  /* 0xffffffff00047882 */ /* 0x000fe20000000000 */
[----:B------:R-:W-:Y:S01]  /*bbc0*/  IMAD.MOV.U32 R10, RZ, RZ, R69 ;  /* 0x000000ffff0a7224 */ /* 0x000fe200078e0045 */
[----:B------:R-:W-:Y:S01]  /*bbd0*/  PRMT R110, R5, 0x5410, R4 ;  /* 0x00005410056e7816 */ /* 0x000fe20000000004 */
[----:B------:R-:W-:Y:S01]  /*bbe0*/  IMAD.MOV.U32 R4, RZ, RZ, R72 ;  /* 0x000000ffff047224 */ /* 0x000fe200078e0048 */
[----:B------:R-:W-:Y:S01]  /*bbf0*/  CS2R R58, SRZ ;  /* 0x00000000003a7805 */ /* 0x000fe2000001ff00 */
        /* <DEDUP_REMOVED lines=13> */
[----:B------:R-:W-:Y:S02]  /*bcd0*/  IMAD.MOV.U32 R5, RZ, RZ, R71 ;  /* 0x000000ffff057224 */ /* 0x000fe400078e0047 */
        /* <DEDUP_REMOVED lines=9> */
.L_x_3307:
        /* <DEDUP_REMOVED lines=24> */
[CC--:B---3--:R-:W-:Y:S01]  /*bef0*/  @!P3 IADD3 R28, P5, R5.reuse, R30.reuse, RZ ;  /* 0x0000001e051cb210 */ /* 0x0c8fe20007fbe0ff */
[----:B------:R-:W-:Y:S01]  /*bf00*/  @!P0 IMAD.SHL.U32 R32, R216, 0x2, RZ ;  /* 0x00000002d8208824 */ /* 0x000fe200078e00ff */
[----:B----4-:R-:W-:Y:S02]  /*bf10*/  @!P3 IADD3 R30, P4, R14, R30, RZ ;  /* 0x0000001e0e1eb210 */ /* 0x010fe40007f9e0ff */
[----:B------:R-:W-:Y:S02]  /*bf20*/  @!P2 IADD3 R26, P6, R5, R20, RZ ;  /* 0x00000014051aa210 */ /* 0x000fe40007fde0ff */
[----:B--2---:R-:W-:Y:S01]  /*bf30*/  @!P3 IADD3.X R29, R4, R10, RZ, P5, !PT ;  /* 0x0000000a041db210 */ /* 0x004fe20002ffe4ff */
[----:B0-----:R-:W-:Y:S01]  /*bf40*/  @!P3 IMAD.X R31, R9, 0x1, R10, P4 ;  /* 0x00000001091fb824 */ /* 0x001fe200020e060a */
[----:B------:R-:W-:Y:S01]  /*bf50*/  @!P2 IADD3 R20, P5, R14, R20, RZ ;  /* 0x000000140e14a210 */ /* 0x000fe20007fbe0ff */
[----:B------:R-:W-:Y:S01]  /*bf60*/  @!P2 IMAD.X R27, R4, 0x1, R11, P6 ;  /* 0x00000001041ba824 */ /* 0x000fe200030e060b */
[----:B------:R-:W-:-:S02]  /*bf70*/  @!P1 SHF.L.U64.HI R13, R214, 0x1, R87 ;  /* 0x00000001d60d9819 */ /* 0x000fc40000010257 */
[----:B------:R-:W-:Y:S02]  /*bf80*/  CS2R R56, SRZ ;  /* 0x0000000000387805 */ /* 0x000fe4000001ff00 */
[-C--:B------:R-:W-:Y:S01]  /*bf90*/  @!P1 IADD3 R24, P4, R5, R12.reuse, RZ ;  /* 0x0000000c05189210 */ /* 0x080fe20007f9e0ff */
[----:B------:R-:W-:Y:S01]  /*bfa0*/  @!P2 IMAD.X R21, R9, 0x1, R11, P5 ;  /* 0x000000010915a824 */ /* 0x000fe200028e060b */
[----:B------:R-:W-:Y:S02]  /*bfb0*/  @!P1 IADD3 R10, P6, R14, R12, RZ ;  /* 0x0000000c0e0a9210 */ /* 0x000fe40007fde0ff */
[----:B------:R-:W-:Y:S02]  /*bfc0*/  CS2R R54, SRZ ;  /* 0x0000000000367805 */ /* 0x000fe4000001ff00 */
[----:B------:R-:W-:Y:S01]  /*bfd0*/  @!P0 SHF.L.U64.HI R15, R216, 0x1, R75 ;  /* 0x00000001d80f8819 */ /* 0x000fe2000001024b */
[----:B------:R-:W-:Y:S01]  /*bfe0*/  @!P1 IMAD.X R25, R4, 0x1, R13, P4 ;  /* 0x0000000104199824 */ /* 0x000fe200020e060d */
[----:B------:R-:W-:-:S02]  /*bff0*/  @!P0 IADD3 R12, P5, R5, R32, RZ ;  /* 0x00000020050c8210 */ /* 0x000fc40007fbe0ff */
[----:B------:R-:W-:Y:S02]  /*c000*/  CS2R R52, SRZ ;  /* 0x0000000000347805 */ /* 0x000fe4000001ff00 */
[----:B------:R-:W-:Y:S02]  /*c010*/  @!P0 IADD3 R14, P4, R14, R32, RZ ;  /* 0x000000200e0e8210 */ /* 0x000fe40007f9e0ff */
[----:B------:R-:W-:Y:S02]  /*c020*/  CS2R R50, SRZ ;  /* 0x0000000000327805 */ /* 0x000fe4000001ff00 */
[C---:B------:R-:W-:Y:S01]  /*c030*/  @!P1 IADD3.X R11, R9.reuse, R13, RZ, P6, !PT ;  /* 0x0000000d090b9210 */ /* 0x040fe200037fe4ff */
[--C-:B------:R-:W-:Y:S01]  /*c040*/  @!P0 IMAD.X R13, R4, 0x1, R15.reuse, P5 ;  /* 0x00000001040d8824 */ /* 0x100fe200028e060f */
[----:B------:R-:W-:Y:S02]  /*c050*/  CS2R R48, SRZ ;  /* 0x0000000000307805 */ /* 0x000fe4000001ff00 */
[----:B------:R-:W-:Y:S01]  /*c060*/  CS2R R46, SRZ ;  /* 0x00000000002e7805 */ /* 0x000fe2000001ff00 */
        /* <DEDUP_REMOVED lines=9> */
.L_x_2992:
[----:B------:R-:W-:Y:S05]  /*c100*/  BSYNC B1 ;  /* 0x0000000000017941 */ /* 0x000fea0003800000 */
.L_x_2991:
[----:B--2--5:R-:W-:Y:S01]  /*c110*/  IMAD.MOV.U32 R4, RZ, RZ, R58 ;  /* 0x000000ffff047224 */ /* 0x024fe200078e003a */
[----:B0-----:R-:W-:Y:S01]  /*c120*/  MOV R9, R46 ;  /* 0x0000002e00097202 */ /* 0x001fe20000000f00 */
[----:B---3--:R-:W-:Y:S01]  /*c130*/  IMAD.MOV.U32 R5, RZ, RZ, R59 ;  /* 0x000000ffff057224 */ /* 0x008fe200078e003b */
[----:B------:R-:W-:Y:S01]  /*c140*/  UMOV UR4, 0xffffffff ;  /* 0xffffffff00047882 */ /* 0x000fe20000000000 */
        /* <DEDUP_REMOVED lines=26> */
.L_x_3313:
        /* <DEDUP_REMOVED lines=20> */
[----:B------:R-:W-:-:S04]  /*c430*/  @!P3 SHF.L.U32 R32, R22, 0x1, RZ ;  /* 0x000000011620b819 */ /* 0x000fc800000006ff */
[----:B------:R-:W-:Y:S01]  /*c440*/  @!P2 IMAD.SHL.U32 R24, R215, 0x2, RZ ;  /* 0x00000002d718a824 */ /* 0x000fe200078e00ff */
[----:B------:R-:W-:Y:S01]  /*c450*/  @!P3 SHF.L.U64.HI R10, R22, 0x1, R83 ;  /* 0x00000001160ab819 */ /* 0x000fe20000010253 */
[----:B------:R-:W-:Y:S01]  /*c460*/  @!P1 IMAD.SHL.U32 R12, R214, 0x2, RZ ;  /* 0x00000002d60c9824 */ /* 0x000fe200078e00ff */
[-C--:B---3--:R-:W-:Y:S01]  /*c470*/  @!P3 IADD3 R80, P5, R5, R32.reuse, RZ ;  /* 0x000000200550b210 */ /* 0x088fe20007fbe0ff */
[----:B------:R-:W-:Y:S01]  /*c480*/  @!P0 IMAD.SHL.U32 R26, R216, 0x2, RZ ;  /* 0x00000002d81a8824 */ /* 0x000fe200078e00ff */
[----:B0-----:R-:W-:Y:S02]  /*c490*/  @!P3 IADD3 R32, P4, R14, R32, RZ ;  /* 0x000000200e20b210 */ /* 0x001fe40007f9e0ff */
[----:B------:R-:W-:Y:S01]  /*c4a0*/  @!P2 SHF.L.U64.HI R11, R215, 0x1, R82 ;  /* 0x00000001d70ba819 */ /* 0x000fe20000010252 */
[----:B--2---:R-:W-:Y:S01]  /*c4b0*/  @!P3 IMAD.X R81, R4, 0x1, R10, P5 ;  /* 0x000000010451b824 */ /* 0x004fe200028e060a */
[----:B------:R-:W-:Y:S02]  /*c4c0*/  @!P2 IADD3 R30, P6, R5, R24, RZ ;  /* 0x00000018051ea210 */ /* 0x000fe40007fde0ff */
[----:B------:R-:W-:-:S02]  /*c4d0*/  @!P3 IADD3.X R33, R9, R10, RZ, P4, !PT ;  /* 0x0000000a0921b210 */ /* 0x000fc400027fe4ff */
[----:B------:R-:W-:Y:S01]  /*c4e0*/  @!P1 SHF.L.U64.HI R13, R214, 0x1, R87 ;  /* 0x00000001d60d9819 */ /* 0x000fe20000010257 */
[--C-:B------:R-:W-:Y:S01]  /*c4f0*/  @!P2 IMAD.X R31, R4, 0x1, R11.reuse, P6 ;  /* 0x00000001041fa824 */ /* 0x100fe200030e060b */
[C---:B------:R-:W-:Y:S02]  /*c500*/  @!P2 IADD3 R24, P5, R14.reuse, R24, RZ ;  /* 0x000000180e18a210 */ /* 0x040fe40007fbe0ff */
[----:B------:R-:W-:Y:S02]  /*c510*/  CS2R R40, SRZ ;  /* 0x0000000000287805 */ /* 0x000fe4000001ff00 */
[-C--:B------:R-:W-:Y:S02]  /*c520*/  @!P1 IADD3 R20, P4, R5, R12.reuse, RZ ;  /* 0x0000000c05149210 */ /* 0x080fe40007f9e0ff */
[----:B------:R-:W-:Y:S02]  /*c530*/  CS2R R38, SRZ ;  /* 0x0000000000267805 */ /* 0x000fe4000001ff00 */
[----:B------:R-:W-:Y:S01]  /*c540*/  @!P1 IADD3 R10, P6, R14, R12, RZ ;  /* 0x0000000c0e0a9210 */ /* 0x000fe20007fde0ff */
[----:B------:R-:W-:Y:S01]  /*c550*/  @!P2 IMAD.X R25, R9, 0x1, R11, P5 ;  /* 0x000000010919a824 */ /* 0x000fe200028e060b */
[----:B------:R-:W-:Y:S01]  /*c560*/  @!P0 SHF.L.U64.HI R15, R216, 0x1, R75 ;  /* 0x00000001d80f8819 */ /* 0x000fe2000001024b */
[--C-:B------:R-:W-:Y:S01]  /*c570*/  @!P1 IMAD.X R21, R4, 0x1, R13.reuse, P4 ;  /* 0x0000000104159824 */ /* 0x100fe200020e060d */
[-C--:B------:R-:W-:Y:S01]  /*c580*/  @!P0 IADD3 R12, P5, R5, R26.reuse, RZ ;  /* 0x0000001a050c8210 */ /* 0x080fe20007fbe0ff */
[----:B------:R-:W-:Y:S01]  /*c590*/  @!P1 IMAD.X R11, R9, 0x1, R13, P6 ;  /* 0x00000001090b9824 */ /* 0x000fe200030e060d */
[----:B------:R-:W-:-:S02]  /*c5a0*/  @!P0 IADD3 R14, P4, R14, R26, RZ ;  /* 0x0000001a0e0e8210 */ /* 0x000fc40007f9e0ff */
[----:B------:R-:W-:Y:S02]  /*c5b0*/  CS2R R36, SRZ ;  /* 0x0000000000247805 */ /* 0x000fe4000001ff00 */
[----:B------:R-:W-:Y:S02]  /*c5c0*/  @!P0 IADD3.X R13, R4, R15, RZ, P5, !PT ;  /* 0x0000000f040d8210 */ /* 0x000fe40002ffe4ff */
[----:B------:R-:W-:Y:S02]  /*c5d0*/  CS2R R34, SRZ ;  /* 0x0000000000227805 */ /* 0x000fe4000001ff00 */
        /* <DEDUP_REMOVED lines=11> */
.L_x_2995:
[----:B------:R-:W-:Y:S05]  /*c690*/  BSYNC B1 ;  /* 0x0000000000017941 */ /* 0x000fea0003800000 */
.L_x_2994:
        /* <DEDUP_REMOVED lines=29> */
[----:B-1----:R-:W1:Y:S04]  /*c870*/  SHFL.IDX PT, R8, R8, 0x3, 0x181f ;  /* 0x00781f0008087f89 */ /* 0x002e6800000e0000 */
[----:B0---4-:R-:W4:Y:S02]  /*c880*/  SHFL.IDX PT, R0, R0, 0x3, 0x181f ;  /* 0x00781f0000007f89 */ /* 0x011f2400000e0000 */
.L_x_3319:
[----:B------:R-:W5:Y:S01]  /*c890*/  LDL R7, [R1+0x60] ;  /* 0x0000600001077983 */ /* 0x000f620000100800 */
        /* <DEDUP_REMOVED lines=9> */
[----:B-----5:R-:W-:-:S04]  /*c930*/  LEA.HI R6, R7, R7, RZ, 0x1 ;  /* 0x0000000707067211 */ /* 0x020fc800078f08ff */
[----:B------:R-:W-:-:S05]  /*c940*/  LOP3.LUT R6, R6, 0xfffffffe, RZ, 0xc0, !PT ;  /* 0xfffffffe06067812 */ /* 0x000fca00078ec0ff */
[----:B------:R-:W-:-:S05]  /*c950*/  IMAD.IADD R6, R7, 0x1, -R6 ;  /* 0x0000000107067824 */ /* 0x000fca00078e0a06 */
[----:B------:R-:W-:Y:S02]  /*c960*/  SHF.L.U32 R119, R6, 0x1f, RZ ;  /* 0x0000001f06777819 */ /* 0x000fe400000006ff */
[----:B------:R-:W-:Y:S01]  /*c970*/  CS2R R6, SRZ ;  /* 0x0000000000067805 */ /* 0x000fe2000001ff00 */
        /* <DEDUP_REMOVED lines=10> */
[C---:B------:R-:W-:Y:S01]  /*ca20*/  @!P2 IMAD.SHL.U32 R91, R215.reuse, 0x2, RZ ;  /* 0x00000002d75ba824 */ /* 0x040fe200078e00ff */
[----:B------:R-:W-:Y:S01]  /*ca30*/  @!P3 SHF.L.U64.HI R83, R22, 0x1, R83 ;  /* 0x000000011653b819 */ /* 0x000fe20000010253 */
[C---:B------:R-:W-:Y:S01]  /*ca40*/  @!P0 IMAD.SHL.U32 R7, R216.reuse, 0x2, RZ ;  /* 0x00000002d8078824 */ /* 0x040fe200078e00ff */
[----:B------:R-:W-:Y:S01]  /*ca50*/  @!P0 SHF.L.U64.HI R5, R216, 0x1, R75 ;  /* 0x00000001d8058819 */ /* 0x000fe2000001024b */
[----:B------:R-:W-:Y:S01]  /*ca60*/  @!P1 IMAD.SHL.U32 R75, R214, 0x2, RZ ;  /* 0x00000002d64b9824 */ /* 0x000fe200078e00ff */
[-C--:B---3--:R-:W-:Y:S02]  /*ca70*/  @!P3 IADD3 R98, P5, R10, R95.reuse, RZ ;  /* 0x0000005f0a62b210 */ /* 0x088fe40007fbe0ff */
[----:B----4-:R-:W-:Y:S02]  /*ca80*/  @!P3 IADD3 R94, P4, R0, R95, RZ ;  /* 0x0000005f005eb210 */ /* 0x010fe40007f9e0ff */
[----:B------:R-:W-:Y:S01]  /*ca90*/  @!P2 SHF.L.U64.HI R4, R215, 0x1, R82 ;  /* 0x00000001d704a819 */ /* 0x000fe20000010252 */
[----:B--2---:R-:W-:Y:S01]  /*caa0*/  @!P3 IMAD.X R99, R9, 0x1, R83, P5 ;  /* 0x000000010963b824 */ /* 0x004fe200028e0653 */
[----:B------:R-:W-:-:S02]  /*cab0*/  @!P2 IADD3 R92, P6, R10, R91, RZ ;  /* 0x0000005b0a5ca210 */ /* 0x000fc40007fde0ff */
[----:B-1----:R-:W-:Y:S02]  /*cac0*/  @!P3 IADD3.X R95, R8, R83, RZ, P4, !PT ;  /* 0x00000053085fb210 */ /* 0x002fe400027fe4ff */
[----:B------:R-:W-:Y:S01]  /*cad0*/  @!P1 SHF.L.U64.HI R87, R214, 0x1, R87 ;  /* 0x00000001d6579819 */ /* 0x000fe20000010257 */
[----:B------:R-:W-:Y:S01]  /*cae0*/  @!P2 IMAD.X R93, R9, 0x1, R4, P6 ;  /* 0x00000001095da824 */ /* 0x000fe200030e0604 */
[----:B------:R-:W-:Y:S02]  /*caf0*/  @!P1 IADD3 R82, P4, R10, R75, RZ ;  /* 0x0000004b0a529210 */ /* 0x000fe40007f9e0ff */
[----:B------:R-:W-:Y:S02]  /*cb00*/  CS2R R24, SRZ ;  /* 0x0000000000187805 */ /* 0x000fe4000001ff00 */
[----:B------:R-:W-:Y:S02]  /*cb10*/  @!P2 IADD3 R90, P5, R0, R91, RZ ;  /* 0x0000005b005aa210 */ /* 0x000fe40007fbe0ff */
[----:B------:R-:W-:-:S02]  /*cb20*/  CS2R R20, SRZ ;  /* 0x0000000000147805 */ /* 0x000fc4000001ff00 */
[C---:B------:R-:W-:Y:S01]  /*cb30*/  @!P1 IADD3 R74, P6, R0.reuse, R75, RZ ;  /* 0x0000004b004a9210 */ /* 0x040fe20007fde0ff */
[C-C-:B------:R-:W-:Y:S01]  /*cb40*/  @!P1 IMAD.X R83, R9.reuse, 0x1, R87.reuse, P4 ;  /* 0x0000000109539824 */ /* 0x140fe200020e0657 */
[-C--:B------:R-:W-:Y:S01]  /*cb50*/  @!P0 IADD3 R86, P4, R0, R7.reuse, RZ ;  /* 0x0000000700568210 */ /* 0x080fe20007f9e0ff */
[----:B------:R-:W-:Y:S01]  /*cb60*/  @!P2 IMAD.X R91, R8, 0x1, R4, P5 ;  /* 0x00000001085ba824 */ /* 0x000fe200028e0604 */
[----:B------:R-:W-:Y:S01]  /*cb70*/  @!P0 IADD3 R10, P5, R10, R7, RZ ;  /* 0x000000070a0a8210 */ /* 0x000fe20007fbe0ff */
[C---:B------:R-:W-:Y:S01]  /*cb80*/  @!P1 IMAD.X R75, R8.reuse, 0x1, R87, P6 ;  /* 0x00000001084b9824 */ /* 0x040fe200030e0657 */
[----:B------:R-:W-:Y:S01]  /*cb90*/  CS2R R14, SRZ ;  /* 0x00000000000e7805 */ /* 0x000fe2000001ff00 */
[----:B------:R-:W-:Y:S01]  /*cba0*/  @!P0 IMAD.X R87, R8, 0x1, R5, P4 ;  /* 0x0000000108578824 */ /* 0x000fe200020e0605 */
[----:B------:R-:W-:Y:S02]  /*cbb0*/  @!P0 IADD3.X R11, R9, R5, RZ, P5, !PT ;  /* 0x00000005090b8210 */ /* 0x000fe40002ffe4ff */
[----:B------:R-:W-:-:S02]  /*cbc0*/  CS2R R12, SRZ ;  /* 0x00000000000c7805 */ /* 0x000fc4000001ff00 */
[----:B------:R-:W-:Y:S02]  /*cbd0*/  CS2R R6, SRZ ;  /* 0x0000000000067805 */ /* 0x000fe4000001ff00 */
[----:B------:R-:W-:Y:S01]  /*cbe0*/  CS2R R4, SRZ ;  /* 0x0000000000047805 */ /* 0x000fe2000001ff00 */
        /* <DEDUP_REMOVED lines=8> */
.L_x_2998:
[----:B------:R-:W-:Y:S05]  /*cc70*/  BSYNC B1 ;  /* 0x0000000000017941 */ /* 0x000fea0003800000 */
.L_x_2997:
[----:B------:R-:W3:Y:S01]  /*cc80*/  SYNCS.PHASECHK.TRANS64.TRYWAIT P0, [R18+URZ+0x38800], R119 ;  /* 0x03880077120075a7 */ /* 0x000ee2000800017f */
[----:B--2--5:R-:W-:Y:S01]  /*cc90*/  IMAD.MOV.U32 R9, RZ, RZ, R12 ;  /* 0x000000ffff097224 */ /* 0x024fe200078e000c */
[----:B0-----:R-:W-:Y:S01]  /*cca0*/  VIADDMNMX R75, R107, -R230, 0x80, PT ;  /* 0x000000806b4b7446 */ /* 0x001fe200038009e6 */
[----:B----4-:R-:W-:Y:S01]  /*ccb0*/  IMAD.MOV.U32 R0, RZ, RZ, R4 ;  /* 0x000000ffff007224 */ /* 0x010fe200078e0004 */
[----:B------:R-:W-:Y:S01]  /*ccc0*/  BSSY B1, `(.L_x_2999) ;  /* 0x000001a000017945 */ /* 0x000fe20003800000 */
[----:B-1----:R-:W-:Y:S01]  /*ccd0*/  IMAD.MOV.U32 R8, RZ, RZ, R5 ;  /* 0x000000ffff087224 */ /* 0x002fe200078e0005 */
[----:B------:R-:W-:Y:S01]  /*cce0*/  PRMT R82, R9, 0x7610, R82 ;  /* 0x0000761009527816 */ /* 0x000fe20000000052 */
[----:B------:R-:W-:Y:S01]  /*ccf0*/  IMAD.MOV.U32 R9, RZ, RZ, R20 ;  /* 0x000000ffff097224 */ /* 0x000fe200078e0014 */
[----:B------:R-:W-:Y:S01]  /*cd00*/  ISETP.GE.AND P1, PT, R212, R75, PT ;  /* 0x0000004bd400720c */ /* 0x000fe20003f26270 */
[----:B---3--:R-:W-:Y:S01]  /*cd10*/  IMAD.MOV.U32 R10, RZ, RZ, R21 ;  /* 0x000000ffff0a7224 */ /* 0x008fe200078e0015 */
[----:B------:R-:W-:Y:S01]  /*cd20*/  PRMT R0, R0, 0x5410, R8 ;  /* 0x0000541000007816 */ /* 0x000fe20000000008 */
[----:B------:R-:W-:Y:S01]  /*cd30*/  IMAD.MOV.U32 R11, RZ, RZ, R30 ;  /* 0x000000ffff0b7224 */ /* 0x000fe200078e001e */
[----:B------:R-:W-:-:S02]  /*cd40*/  MOV R8, R13 ;  /* 0x0000000d00087202 */ /* 0x000fc40000000f00 */
[----:B------:R-:W-:Y:S01]  /*cd50*/  PRMT R86, R9, 0x5410, R10 ;  /* 0x0000541009567816 */ /* 0x000fe2000000000a */
[----:B------:R-:W-:Y:S01]  /*cd60*/  IMAD.MOV.U32 R10, RZ, RZ, R33 ;  /* 0x000000ffff0a7224 */ /* 0x000fe200078e0021 */
[----:B------:R-:W-:Y:S01]  /*cd70*/  PRMT R82, R82, 0x5410, R8 ;  /* 0x0000541052527816 */ /* 0x000fe20000000008 */
[----:B------:R-:W-:Y:S01]  /*cd80*/  IMAD.MOV.U32 R8, RZ, RZ, R31 ;  /* 0x000000ffff087224 */ /* 0x000fe200078e001f */
[----:B------:R-:W-:Y:S02]  /*cd90*/  PRMT R90, R11, 0x7610, R90 ;  /* 0x000076100b5a7816 */ /* 0x000fe4000000005a */
[----:B------:R-:W-:Y:S02]  /*cda0*/  MOV R9, R32 ;  /* 0x0000002000097202 */ /* 0x000fe40000000f00 */
        /* <DEDUP_REMOVED lines=10> */
[----:B------:R-:W-:Y:S06]  /*ce50*/  @!P0 BRA `(.L_x_3000) ;  /* 0x0000023400348947 */ /* 0x000fec0003800000 */
.L_x_3320:
[----:B------:R-:W-:Y:S05]  /*ce60*/  BSYNC B1 ;  /* 0x0000000000017941 */ /* 0x000fea0003800000 */
.L_x_2999:
[----:B------:R-:W-:Y:S01]  /*ce70*/  BSSY B1, `(.L_x_3001) ;  /* 0x00000ba000017945 */ /* 0x000fe20003800000 */
[----:B------:R-:W-:-:S03]  /*ce80*/  PRMT R74, R8, 0x5410, R9 ;  /* 0x00005410084a7816 */ /* 0x000fc60000000009 */
[----:B------:R-:W-:Y:S05]  /*ce90*/  @P1 BRA `(.L_x_3002) ;  /* 0x0000000800dc1947 */ /* 0x000fea0003800000 */
[----:B------:R-:W1:Y:S01]  /*cea0*/  LDC R9, c[0x0][0x3f4] ;  /* 0x0000fd00ff097b82 */ /* 0x000e620000000800 */
[----:B------:R-:W-:Y:S01]  /*ceb0*/  BSSY B2, `(.L_x_3003) ;  /* 0x0000030000027945 */ /* 0x000fe20003800000 */
[-C--:B-1----:R-:W-:Y:S02]  /*cec0*/  ISETP.GE.AND P0, PT, R22, R9.reuse, PT ;  /* 0x000000091600720c */ /* 0x082fe40003f06270 */
[-C--:B------:R-:W-:Y:S02]  /*ced0*/  ISETP.GE.AND P1, PT, R215, R9.reuse, PT ;  /* 0x00000009d700720c */ /* 0x080fe40003f26270 */
[-C--:B------:R-:W-:Y:S02]  /*cee0*/  ISETP.GE.AND P2, PT, R214, R9.reuse, PT ;  /* 0x00000009d600720c */ /* 0x080fe40003f46270 */
[----:B------:R-:W-:-:S07]  /*cef0*/  ISETP.GE.AND P3, PT, R216, R9, PT ;  /* 0x00000009d800720c */ /* 0x000fce0003f66270 */
[----:B------:R-:W-:Y:S06]  /*cf00*/  @P0 BRA `(.L_x_3004) ;  /* 0x0000000000a80947 */ /* 0x000fec0003800000 */
[----:B------:R-:W1:Y:S01]  /*cf10*/  LDS.128 R8, [R3] ;  /* 0x0000000003087984 */ /* 0x000e620000000c00 */
[----:B------:R-:W-:Y:S01]  /*cf20*/  SHF.R.U32.HI R93, RZ, 0x10, R79 ;  /* 0x00000010ff5d7819 */ /* 0x000fe2000001164f */
[----:B------:R-:W-:Y:S01]  /*cf30*/  HADD2.F32 R92, -RZ, R116.H0_H0 ;  /* 0x20000074ff5c7230 */ /* 0x000fe20000004100 */
[----:B------:R-:W-:Y:S01]  /*cf40*/  SHF.R.U32.HI R95, RZ, 0x10, R77 ;  /* 0x00000010ff5f7819 */ /* 0x000fe2000001164d */
[----:B------:R-:W-:Y:S01]  /*cf50*/  HADD2.F32 R94, -RZ, R117.H0_H0 ;  /* 0x20000075ff5e7230 */ /* 0x000fe20000004100 */
[----:B0-----:R-:W-:Y:S01]  /*cf60*/  SHF.R.U64 R119, R78, 0x10, R79 ;  /* 0x000000104e777819 */ /* 0x001fe2000000124f */
        /* <DEDUP_REMOVED lines=36> */
.L_x_3004:
[----:B------:R-:W-:Y:S05]  /*d1b0*/  BSYNC B2 ;  /* 0x0000000000027941 */ /* 0x000fea0003800000 */
.L_x_3003:
[----:B------:R-:W-:Y:S04]  /*d1c0*/  BSSY B2, `(.L_x_3005) ;  /* 0x000002c000027945 */ /* 0x000fe80003800000 */
[----:B------:R-:W-:Y:S05]  /*d1d0*/  @P1 BRA `(.L_x_3006) ;  /* 0x0000000000a81947 */ /* 0x000fea0003800000 */
[----:B-1----:R-:W1:Y:S01]  /*d1e0*/  LDS.128 R8, [R3+0x4000] ;  /* 0x0040000003087984 */ /* 0x002e620000000c00 */
        /* <DEDUP_REMOVED lines=41> */
.L_x_3006:
[----:B------:R-:W-:Y:S05]  /*d480*/  BSYNC B2 ;  /* 0x0000000000027941 */ /* 0x000fea0003800000 */
.L_x_3005:
[----:B------:R-:W-:Y:S04]  /*d490*/  BSSY B2, `(.L_x_3007) ;  /* 0x000002c000027945 */ /* 0x000fe80003800000 */
[----:B------:R-:W-:Y:S05]  /*d4a0*/  @P2 BRA `(.L_x_3008) ;  /* 0x0000000000a82947 */ /* 0x000fea0003800000 */
[----:B-12---:R-:W1:Y:S01]  /*d4b0*/  LDS.128 R8, [R3+0x8000] ;  /* 0x0080000003087984 */ /* 0x006e620000000c00 */
[----:B------:R-:W-:Y:S01]  /*d4c0*/  SHF.R.U32.HI R71, RZ, 0x10, R69 ;  /* 0x00000010ff477819 */ /* 0x000fe20000011645 */
[----:B------:R-:W-:Y:S01]  /*d4d0*/  HADD2.F32 R70, -RZ, R112.H1_H1 ;  /* 0x30000070ff467230 */ /* 0x000fe20000004100 */
[----:B------:R-:W-:Y:S01]  /*d4e0*/  SHF.R.U32.HI R73, RZ, 0x10, R67 ;  /* 0x00000010ff497819 */ /* 0x000fe20000011643 */
[----:B------:R-:W-:Y:S01]  /*d4f0*/  HADD2.F32 R72, -RZ, R113.H0_H0 ;  /* 0x20000071ff487230 */ /* 0x000fe20000004100 */
[----:B------:R-:W-:Y:S01]  /*d500*/  SHF.R.U64 R93, R68, 0x10, R69 ;  /* 0x00000010445d7819 */ /* 0x000fe20000001245 */
[----:B------:R-:W-:Y:S01]  /*d510*/  HADD2.F32 R71, -RZ, R71.H0_H0 ;  /* 0x20000047ff477230 */ /* 0x000fe20000004100 */
[----:B------:R-:W-:Y:S01]  /*d520*/  SHF.R.U64 R79, R66, 0x10, R67 ;  /* 0x00000010424f7819 */ /* 0x000fe20000001243 */
[----:B------:R-:W-:Y:S02]  /*d530*/  HADD2.F32 R73, -RZ, R73.H0_H0 ;  /* 0x20000049ff497230 */ /* 0x000fe40000004100 */
[----:B------:R-:W-:-:S02]  /*d540*/  HADD2.F32 R113, -RZ, R113.H1_H1 ;  /* 0x30000071ff717230 */ /* 0x000fc40000004100 */
        /* <DEDUP_REMOVED lines=32> */
.L_x_3008:
[----:B------:R-:W-:Y:S05]  /*d750*/  BSYNC B2 ;  /* 0x0000000000027941 */ /* 0x000fea0003800000 */
.L_x_3007:
[----:B------:R-:W-:Y:S05]  /*d760*/  @P3 BRA `(.L_x_3002) ;  /* 0x0000000000a83947 */ /* 0x000fea0003800000 */
[----:B-123--:R-:W1:Y:S01]  /*d770*/  LDS.128 R8, [R3+0xc000] ;  /* 0x00c0000003087984 */ /* 0x00ee620000000c00 */
[----:B------:R-:W-:Y:S01]  /*d780*/  SHF.R.U32.HI R67, RZ, 0x10, R63 ;  /* 0x00000010ff437819 */ /* 0x000fe2000001163f */
[----:B------:R-:W-:Y:S01]  /*d790*/  HADD2.F32 R66, -RZ, R110.H1_H1 ;  /* 0x3000006eff427230 */ /* 0x000fe20000004100 */
[--C-:B------:R-:W-:Y:S01]  /*d7a0*/  SHF.R.U32.HI R69, RZ, 0x10, R65.reuse ;  /* 0x00000010ff457819 */ /* 0x100fe20000011641 */
        /* <DEDUP_REMOVED lines=38> */
.L_x_3002:
[----:B------:R-:W-:Y:S05]  /*da10*/  BSYNC B1 ;  /* 0x0000000000017941 */ /* 0x000fea0003800000 */
.L_x_3001:
[----:B-1234-:R-:W-:Y:S01]  /*da20*/  VIADD R8, R212, 0x20 ;  /* 0x00000020d4087836 */ /* 0x01efe20000000000 */
[----:B------:R-:W-:Y:S04]  /*da30*/  BSSY B1, `(.L_x_3009) ;  /* 0x00000ba000017945 */ /* 0x000fe80003800000 */
[----:B------:R-:W-:-:S13]  /*da40*/  ISETP.GE.AND P0, PT, R8, R75, PT ;  /* 0x0000004b0800720c */ /* 0x000fda0003f06270 */
        /* <DEDUP_REMOVED lines=8> */
[----:B------:R-:W1:Y:S01]  /*dad0*/  LDS.128 R8, [R3+0x1000] ;  /* 0x0010000003087984 */ /* 0x000e620000000c00 */
[----:B------:R-:W-:Y:S01]  /*dae0*/  SHF.R.U32.HI R63, RZ, 0x10, R59 ;  /* 0x00000010ff3f7819 */ /* 0x000fe2000001163b */
[----:B------:R-:W-:Y:S01]  /*daf0*/  HADD2.F32 R62, -RZ, R108.H0_H0 ;  /* 0x2000006cff3e7230 */ /* 0x000fe20000004100 */
[--C-:B------:R-:W-:Y:S01]  /*db00*/  SHF.R.U32.HI R65, RZ, 0x10, R61.reuse ;  /* 0x00000010ff417819 */ /* 0x100fe2000001163d */
        /* <DEDUP_REMOVED lines=38> */
.L_x_3012:
[----:B------:R-:W-:Y:S05]  /*dd70*/  BSYNC B2 ;  /* 0x0000000000027941 */ /* 0x000fea0003800000 */
.L_x_3011:
        /* <DEDUP_REMOVED lines=44> */
.L_x_3014:
[----:B------:R-:W-:Y:S05]  /*e040*/  BSYNC B2 ;  /* 0x0000000000027941 */ /* 0x000fea0003800000 */
.L_x_3013:
[----:B------:R-:W-:Y:S04]  /*e050*/  BSSY B2, `(.L_x_3015) ;  /* 0x000002c000027945 */ /* 0x000fe80003800000 */
[----:B------:R-:W-:Y:S05]  /*e060*/  @P2 BRA `(.L_x_3016) ;  /* 0x0000000000a82947 */ /* 0x000fea0003800000 */
[----:B-12---:R-:W1:Y:S01]  /*e070*/  LDS.128 R8, [R3+0x9000] ;  /* 0x0090000003087984 */ /* 0x006e620000000c00 */
        /* <DEDUP_REMOVED lines=41> */
.L_x_3016:
[----:B------:R-:W-:Y:S05]  /*e310*/  BSYNC B2 ;  /* 0x0000000000027941 */ /* 0x000fea0003800000 */
.L_x_3015:
[----:B------:R-:W-:Y:S05]  /*e320*/  @P3 BRA `(.L_x_3010) ;  /* 0x0000000000a83947 */ /* 0x000fea0003800000 */
[----:B-123--:R-:W1:Y:S01]  /*e330*/  LDS.128 R8, [R3+0xd000] ;  /* 0x00d0000003087984 */ /* 0x00ee620000000c00 */
[----:B------:R-:W-:Y:S01]  /*e340*/  SHF.R.U32.HI R51, RZ, 0x10, R49 ;  /* 0x00000010ff337819 */ /* 0x000fe20000011631 */
[----:B------:R-:W-:Y:S01]  /*e350*/  HADD2.F32 R50, -RZ, R102.H0_H0 ;  /* 0x20000066ff327230 */ /* 0x000fe20000004100 */
[----:B------:R-:W-:Y:S01]  /*e360*/  SHF.R.U32.HI R53, RZ, 0x10, R47 ;  /* 0x00000010ff357819 */ /* 0x000fe2000001162f */
        /* <DEDUP_REMOVED lines=38> */
.L_x_3010:
[----:B------:R-:W-:Y:S05]  /*e5d0*/  BSYNC B1 ;  /* 0x0000000000017941 */ /* 0x000fea0003800000 */
.L_x_3009:
        /* <DEDUP_REMOVED lines=53> */
.L_x_3020:
[----:B------:R-:W-:Y:S05]  /*e930*/  BSYNC B2 ;  /* 0x0000000000027941 */ /* 0x000fea0003800000 */
.L_x_3019:
[----:B------:R-:W-:Y:S04]  /*e940*/  BSSY B2, `(.L_x_3021) ;  /* 0x000002c000027945 */ /* 0x000fe80003800000 */
[----:B------:R-:W-:Y:S05]  /*e950*/  @P1 BRA `(.L_x_3022) ;  /* 0x0000000000a81947 */ /* 0x000fea0003800000 */
[----:B-1----:R-:W1:Y:S01]  /*e960*/  LDS.128 R8, [R3+0x6000] ;  /* 0x0060000003087984 */ /* 0x002e620000000c00 */
        /* <DEDUP_REMOVED lines=41> */
.L_x_3022:
[----:B------:R-:W-:Y:S05]  /*ec00*/  BSYNC B2 ;  /* 0x0000000000027941 */ /* 0x000fea0003800000 */
.L_x_3021:
        /* <DEDUP_REMOVED lines=44> */
.L_x_3024:
[----:B------:R-:W-:Y:S05]  /*eed0*/  BSYNC B2 ;  /* 0x0000000000027941 */ /* 0x000fea0003800000 */
.L_x_3023:
[----:B------:R-:W-:Y:S05]  /*eee0*/  @P3 BRA `(.L_x_3018) ;  /* 0x0000000000a83947 */ /* 0x000fea0003800000 */
[----:B-123--:R-:W1:Y:S01]  /*eef0*/  LDS.128 R8, [R3+0xe000] ;  /* 0x00e0000003087984 */ /* 0x00ee620000000c00 */
        /* <DEDUP_REMOVED lines=41> */
.L_x_3018:
[----:B------:R-:W-:Y:S05]  /*f190*/  BSYNC B1 ;  /* 0x0000000000017941 */ /* 0x000fea0003800000 */
.L_x_3017:
[----:B-1234-:R-:W-:-:S04]  /*f1a0*/  IADD3 R8, R212, 0x60, RZ ;  /* 0x00000060d4087810 */ /* 0x01efc80007ffe0ff */
        /* <DEDUP_REMOVED lines=10> */
[--C-:B------:R-:W-:Y:S01]  /*f250*/  SHF.R.U64 R39, R32, 0x10, R33.reuse ;  /* 0x0000001020277819 */ /* 0x100fe20000001221 */
[--C-:B------:R-:W-:Y:S01]  /*f260*/  HADD2.F32 R32, -RZ, R90.reuse.H0_H0 ;  /* 0x2000005aff207230 */ /* 0x100fe20000004100 */
[----:B------:R-:W-:Y:S01]  /*f270*/  SHF.R.U32.HI R26, RZ, 0x10, R33 ;  /* 0x00000010ff1a7819 */ /* 0x000fe20000011621 */
[----:B------:R-:W-:Y:S01]  /*f280*/  HADD2.F32 R90, -RZ, R90.H1_H1 ;  /* 0x3000005aff5a7230 */ /* 0x000fe20000004100 */
[--C-:B------:R-:W-:Y:S02]  /*f290*/  SHF.R.U32.HI R33, RZ, 0x10, R31.reuse ;  /* 0x00000010ff217819 */ /* 0x100fe4000001161f */
[----:B------:R-:W-:Y:S01]  /*f2a0*/  SHF.R.U64 R37, R30, 0x10, R31 ;  /* 0x000000101e257819 */ /* 0x000fe2000000121f */
[----:B------:R-:W-:Y:S02]  /*f2b0*/  HADD2.F32 R31, -RZ, R26.H0_H0 ;  /* 0x2000001aff1f7230 */ /* 0x000fe40000004100 */
[----:B------:R-:W-:-:S02]  /*f2c0*/  HADD2.F32 R33, -RZ, R33.H0_H0 ;  /* 0x20000021ff217230 */ /* 0x000fc40000004100 */
[--C-:B------:R-:W-:Y:S02]  /*f2d0*/  HADD2.F32 R30, -RZ, R91.reuse.H0_H0 ;  /* 0x2000005bff1e7230 */ /* 0x100fe40000004100 */
[----:B------:R-:W-:Y:S02]  /*f2e0*/  HADD2.F32 R91, -RZ, R91.H1_H1 ;  /* 0x3000005bff5b7230 */ /* 0x000fe40000004100 */
[--C-:B-1----:R-:W-:Y:S02]  /*f2f0*/  HADD2.F32 R29, -RZ, R11.reuse.H1_H1 ;  /* 0x3000000bff1d7230 */ /* 0x102fe40000004100 */
[----:B------:R-:W-:Y:S02]  /*f300*/  HADD2.F32 R28, -RZ, R11.H0_H0 ;  /* 0x2000000bff1c7230 */ /* 0x000fe40000004100 */
[--C-:B------:R-:W-:Y:S02]  /*f310*/  HADD2.F32 R11, -RZ, R8.reuse.H0_H0 ;  /* 0x20000008ff0b7230 */ /* 0x100fe40000004100 */
[----:B------:R-:W-:Y:S01]  /*f320*/  FMUL.FTZ R36, R29, R31 ;  /* 0x0000001f1d247220 */ /* 0x000fe20000410000 */
[----:B------:R-:W-:-:S02]  /*f330*/  HADD2.F32 R8, -RZ, R8.H1_H1 ;  /* 0x30000008ff087230 */ /* 0x000fc40000004100 */
[-C--:B------:R-:W-:Y:S01]  /*f340*/  FMUL.FTZ R35, R29, R33.reuse ;  /* 0x000000211d237220 */ /* 0x080fe20000410000 */
[--C-:B------:R-:W-:Y:S02]  /*f350*/  HADD2.F32 R26, -RZ, R10.reuse.H0_H0 ;  /* 0x2000000aff1a7230 */ /* 0x100fe40000004100 */
[----:B------:R-:W-:Y:S01]  /*f360*/  FFMA.FTZ R38, R28, R33, R36 ;  /* 0x000000211c267223 */ /* 0x000fe20000010024 */
[----:B------:R-:W-:Y:S02]  /*f370*/  HADD2.F32 R27, -RZ, R10.H1_H1 ;  /* 0x3000000aff1b7230 */ /* 0x000fe40000004100 */
[----:B------:R-:W-:Y:S01]  /*f380*/  FMUL.FTZ R34, R8, R32 ;  /* 0x0000002008227220 */ /* 0x000fe20000410000 */
[--C-:B------:R-:W-:Y:S02]  /*f390*/  HADD2.F32 R10, -RZ, R9.reuse.H0_H0 ;  /* 0x20000009ff0a7230 */ /* 0x100fe40000004100 */
[----:B------:R-:W-:Y:S01]  /*f3a0*/  FFMA.FTZ R35, R28, R31, -R35 ;  /* 0x0000001f1c237223 */ /* 0x000fe20000010823 */
[----:B------:R-:W-:Y:S01]  /*f3b0*/  FMUL.FTZ R36, R8, R30 ;  /* 0x0000001e08247220 */ /* 0x000fe20000410000 */
[----:B------:R-:W-:-:S02]  /*f3c0*/  HADD2.F32 R9, -RZ, R9.H1_H1 ;  /* 0x30000009ff097230 */ /* 0x000fc40000004100 */
[C---:B------:R-:W-:Y:S01]  /*f3d0*/  FFMA.FTZ R34, R11.reuse, R30, -R34 ;  /* 0x0000001e0b227223 */ /* 0x040fe20000010822 */
[----:B------:R-:W-:Y:S02]  /*f3e0*/  HADD2.F32 R28, -RZ, R37.H0_H0 ;  /* 0x20000025ff1c7230 */ /* 0x000fe40000004100 */
        /* <DEDUP_REMOVED lines=15> */
.L_x_3027:
[----:B------:R-:W-:Y:S05]  /*f4e0*/  BSYNC B1 ;  /* 0x0000000000017941 */ /* 0x000fea0003800000 */
.L_x_3026:
[----:B------:R-:W-:Y:S04]  /*f4f0*/  BSSY B1, `(.L_x_3028) ;  /* 0x000002c000017945 */ /* 0x000fe80003800000 */
[----:B------:R-:W-:Y:S05]  /*f500*/  @P1 BRA `(.L_x_3029) ;  /* 0x0000000000a81947 */ /* 0x000fea0003800000 */
[----:B-1----:R-:W1:Y:S01]  /*f510*/  LDS.128 R8, [R3+0x7000] ;  /* 0x0070000003087984 */ /* 0x002e620000000c00 */
        /* <DEDUP_REMOVED lines=41> */
.L_x_3029:
[----:B------:R-:W-:Y:S05]  /*f7b0*/  BSYNC B1 ;  /* 0x0000000000017941 */ /* 0x000fea0003800000 */
.L_x_3028:
[----:B------:R-:W-:Y:S04]  /*f7c0*/  BSSY B1, `(.L_x_3030) ;  /* 0x000002c000017945 */ /* 0x000fe80003800000 */
[----:B------:R-:W-:Y:S05]  /*f7d0*/  @P2 BRA `(.L_x_3031) ;  /* 0x0000000000a82947 */ /* 0x000fea0003800000 */
[----:B-12---:R-:W1:Y:S01]  /*f7e0*/  LDS.128 R8, [R3+0xb000] ;  /* 0x00b0000003087984 */ /* 0x006e620000000c00 */
        /* <DEDUP_REMOVED lines=41> */
.L_x_3031:
[----:B------:R-:W-:Y:S05]  /*fa80*/  BSYNC B1 ;  /* 0x0000000000017941 */ /* 0x000fea0003800000 */
.L_x_3030:
[----:B------:R-:W-:Y:S05]  /*fa90*/  @P3 BRA `(.L_x_3025) ;  /* 0x0000004800d43947 */ /* 0x000fea0003800000 */
[----:B-123--:R-:W1:Y:S01]  /*faa0*/  LDS.128 R8, [R3+0xf000] ;  /* 0x00f0000003087984 */ /* 0x00ee620000000c00 */
        /* <DEDUP_REMOVED lines=8> */
[----:B-1----:R-:W-:-:S02]  /*fb30*/  HADD2.F32 R7, -RZ, R11.H0_H0 ;  /* 0x2000000bff077230 */ /* 0x002fc40000004100 */
[----:B------:R-:W-:Y:S02]  /*fb40*/  HADD2.F32 R11, -RZ, R11.H1_H1 ;  /* 0x3000000bff0b7230 */ /* 0x000fe40000004100 */
[--C-:B------:R-:W-:Y:S02]  /*fb50*/  HADD2.F32 R4, -RZ, R8.reuse.H0_H0 ;  /* 0x20000008ff047230 */ /* 0x100fe40000004100 */
[----:B------:R-:W-:Y:S02]  /*fb60*/  HADD2.F32 R8, -RZ, R8.H1_H1 ;  /* 0x30000008ff087230 */ /* 0x000fe40000004100 */
[C---:B------:R-:W-:Y:S01]  /*fb70*/  FMUL.FTZ R21, R11.reuse, R12 ;  /* 0x0000000c0b157220 */ /* 0x040fe20000410000 */
[-C--:B------:R-:W-:Y:S01]  /*fb80*/  FMUL.FTZ R20, R11, R14.reuse ;  /* 0x0000000e0b147220 */ /* 0x080fe20000410000 */
[--C-:B------:R-:W-:Y:S02]  /*fb90*/  HADD2.F32 R6, -RZ, R10.reuse.H0_H0 ;  /* 0x2000000aff067230 */ /* 0x100fe40000004100 */
[C---:B------:R-:W-:Y:S01]  /*fba0*/  FMUL.FTZ R11, R8.reuse, R15 ;  /* 0x0000000f080b7220 */ /* 0x040fe20000410000 */
[C---:B------:R-:W-:Y:S01]  /*fbb0*/  FFMA.FTZ R25, R7.reuse, R14, R21 ;  /* 0x0000000e07197223 */ /* 0x040fe20000010015 */
[-C--:B------:R-:W-:Y:S01]  /*fbc0*/  FMUL.FTZ R21, R8, R13.reuse ;  /* 0x0000000d08157220 */ /* 0x080fe20000410000 */
[----:B------:R-:W-:Y:S01]  /*fbd0*/  FFMA.FTZ R20, R7, R12, -R20 ;  /* 0x0000000c07147223 */ /* 0x000fe20000010814 */
[----:B------:R-:W-:Y:S01]  /*fbe0*/  FFMA.FTZ R13, R4, R13, -R11 ;  /* 0x0000000d040d7223 */ /* 0x000fe2000001080b */
[----:B------:R-:W-:-:S02]  /*fbf0*/  HADD2.F32 R10, -RZ, R10.H1_H1 ;  /* 0x3000000aff0a7230 */ /* 0x000fc40000004100 */
[----:B------:R-:W-:Y:S01]  /*fc00*/  FFMA.FTZ R4, R4, R15, R21 ;  /* 0x0000000f04047223 */ /* 0x000fe20000010015 */
[--C-:B------:R-:W-:Y:S02]  /*fc10*/  HADD2.F32 R5, -RZ, R9.reuse.H0_H0 ;  /* 0x20000009ff057230 */ /* 0x100fe40000004100 */
[----:B------:R-:W-:Y:S02]  /*fc20*/  HADD2.F32 R11, -RZ, R0.H1_H1 ;  /* 0x30000000ff0b7230 */ /* 0x000fe40000004100 */
[----:B------:R-:W-:Y:S01]  /*fc30*/  HADD2.F32 R7, -RZ, R74.H1_H1 ;  /* 0x3000004aff077230 */ /* 0x000fe20000004100 */
[----:B------:R-:W-:Y:S01]  /*fc40*/  F2FP.F16.F32.PACK_AB R4, R4, R13 ;  /* 0x0000000d0404723e */ /* 0x000fe200000000ff */
[----:B------:R-:W-:Y:S02]  /*fc50*/  HADD2.F32 R9, -RZ, R9.H1_H1 ;  /* 0x30000009ff097230 */ /* 0x000fe40000004100 */
[----:B------:R-:W-:Y:S01]  /*fc60*/  FMUL.FTZ R15, R10, R11 ;  /* 0x0000000b0a0f7220 */ /* 0x000fe20000410000 */
[----:B------:R-:W-:-:S02]  /*fc70*/  HADD2.F32 R8, -RZ, R24.H0_H0 ;  /* 0x20000018ff087230 */ /* 0x000fc40000004100 */
[-C--:B------:R-:W-:Y:S01]  /*fc80*/  FMUL.FTZ R12, R10, R7.reuse ;  /* 0x000000070a0c7220 */ /* 0x080fe20000410000 */
[----:B------:R-:W-:Y:S02]  /*fc90*/  HADD2.F32 R0, -RZ, R26.H0_H0 ;  /* 0x2000001aff007230 */ /* 0x000fe40000004100 */
[C---:B------:R-:W-:Y:S01]  /*fca0*/  FFMA.FTZ R15, R6.reuse, R7, -R15 ;  /* 0x00000007060f7223 */ /* 0x040fe2000001080f */
[----:B------:R-:W-:Y:S01]  /*fcb0*/  F2FP.F16.F32.PACK_AB R7, R25, R20 ;  /* 0x000000141907723e */ /* 0x000fe200000000ff */
[C---:B------:R-:W-:Y:S01]  /*fcc0*/  FMUL.FTZ R10, R9.reuse, R8 ;  /* 0x00000008090a7220 */ /* 0x040fe20000410000 */
[----:B------:R-:W-:Y:S01]  /*fcd0*/  FFMA.FTZ R6, R6, R11, R12 ;  /* 0x0000000b06067223 */ /* 0x000fe2000001000c */
[-C--:B------:R-:W-:Y:S02]  /*fce0*/  FMUL.FTZ R9, R9, R0.reuse ;  /* 0x0000000009097220 */ /* 0x080fe40000410000 */
[C---:B------:R-:W-:Y:S02]  /*fcf0*/  FFMA.FTZ R10, R5.reuse, R0, -R10 ;  /* 0x00000000050a7223 */ /* 0x040fe4000001080a */
[----:B------:R-:W-:Y:S01]  /*fd00*/  FFMA.FTZ R5, R5, R8, R9 ;  /* 0x0000000805057223 */ /* 0x000fe20000010009 */
[----:B------:R-:W-:-:S04]  /*fd10*/  F2FP.F16.F32.PACK_AB R6, R6, R15 ;  /* 0x0000000f0606723e */ /* 0x000fc800000000ff */
[----:B------:R-:W-:-:S05]  /*fd20*/  F2FP.F16.F32.PACK_AB R5, R5, R10 ;  /* 0x0000000a0505723e */ /* 0x000fca00000000ff */
[----:B------:R4:W-:Y:S01]  /*fd30*/  STS.128 [R3+0xf000], R4 ;  /* 0x00f0000403007388 */ /* 0x0009e20000000c00 */
[----:B------:R-:W-:Y:S05]  /*fd40*/  BRA `(.L_x_3025) ;  /* 0x0000004800287947 */ /* 0x000fea0003800000 */
.L_x_2986:
[----:B------:R-:W0:Y:S01]  /*fd50*/  LDC R10, c[0x0][0x448] ;  /* 0x00011200ff0a7b82 */ /* 0x000e220000000800 */
[----:B------:R-:W-:Y:S01]  /*fd60*/  ULDC.64 UR4, c[0x0][0x3f8] ;  /* 0x0000fe0000047ab9 */ /* 0x000fe20000000a00 */
[----:B------:R-:W-:Y:S01]  /*fd70*/  ULDC.64 UR6, c[0x0][0x408] ;  /* 0x0001020000067ab9 */ /* 0x000fe20000000a00 */
[----:B------:R-:W-:Y:S01]  /*fd80*/  IMAD.MOV.U32 R25, RZ, RZ, R27 ;  /* 0x000000ffff197224 */ /* 0x000fe200078e001b */
[----:B------:R-:W-:Y:S01]  /*fd90*/  SHF.R.S32.HI R88, RZ, 0x1f, R213 ;  /* 0x0000001fff587819 */ /* 0x000fe200000114d5 */
[----:B------:R-:W-:Y:S01]  /*fda0*/  IMAD.MOV.U32 R145, RZ, RZ, R29 ;  /* 0x000000ffff917224 */ /* 0x000fe200078e001d */
[----:B------:R-:W-:Y:S02]  /*fdb0*/  SHF.R.S32.HI R79, RZ, 0x1f, R16 ;  /* 0x0000001fff4f7819 */ /* 0x000fe40000011410 */
[----:B------:R-:W-:Y:S02]  /*fdc0*/  LEA.HI R90, R88, R213, RZ, 0x3 ;  /* 0x000000d5585a7211 */ /* 0x000fe400078f18ff */
        /* <DEDUP_REMOVED lines=20> */
[----:B------:R-:W-:Y:S02]  /*ff10*/  LEA.HI.X R8, R144, UR7, R11, 0x1, P1 ;  /* 0x0000000790087c11 */ /* 0x000fe400088f0c0b */
[----:B------:R-:W-:Y:S01]  /*ff20*/  SHF.R.S32.HI R0, RZ, 0x3, R90 ;  /* 0x00000003ff007819 */ /* 0x000fe2000001145a */
[----:B------:R-:W-:Y:S06]  /*ff30*/  BRA.DIV UR4, `(.L_x_3032) ;  /* 0x0000020604107947 */ /* 0x000fec000b800000 */
[----:B------:R0:W1:Y:S04]  /*ff40*/  SHFL.IDX PT, R5, R9, RZ, 0x181f ;  /* 0x00181fff09057589 */ /* 0x00006800000e0000 */
[----:B------:R0:W2:Y:S04]  /*ff50*/  SHFL.IDX PT, R4, R7, RZ, 0x181f ;  /* 0x00181fff07047589 */ /* 0x0000a800000e0000 */
[----:B------:R0:W3:Y:S04]  /*ff60*/  SHFL.IDX PT, R21, R8, RZ, 0x181f ;  /* 0x00181fff08157589 */ /* 0x0000e800000e0000 */
[----:B------:R0:W4:Y:S02]  /*ff70*/  SHFL.IDX PT, R14, R6, RZ, 0x181f ;  /* 0x00181fff060e7589 */ /* 0x00012400000e0000 */
.L_x_3326:
        /* <DEDUP_REMOVED lines=13> */
[----:B--2---:R-:W-:Y:S01]  /*10050*/  MOV R10, R4 ;  /* 0x00000004000a7202 */ /* 0x004fe20000000f00 */
[----:B-1----:R-:W-:Y:S01]  /*10060*/  IMAD.MOV.U32 R11, RZ, RZ, R5 ;  /* 0x000000ffff0b7224 */ /* 0x002fe200078e0005 */
[----:B------:R-:W-:Y:S02]  /*10070*/  ISETP.GE.AND P2, PT, R16, UR4, PT ;  /* 0x0000000410007c0c */ /* 0x000fe4000bf46270 */
[----:B------:R-:W-:Y:S02]  /*10080*/  CS2R R56, SRZ ;  /* 0x0000000000387805 */ /* 0x000fe4000001ff00 */
[----:B------:R-:W-:Y:S02]  /*10090*/  ISETP.GE.AND P3, PT, R213, UR4, PT ;  /* 0x00000004d5007c0c */ /* 0x000fe4000bf66270 */
[----:B------:R-:W-:Y:S02]  /*100a0*/  CS2R R58, SRZ ;  /* 0x00000000003a7805 */ /* 0x000fe4000001ff00 */
[----:B------:R-:W-:Y:S01]  /*100b0*/  CS2R R64, SRZ ;  /* 0x0000000000407805 */ /* 0x000fe2000001ff00 */
[----:B------:R-:W-:-:S04]  /*100c0*/  ULDC.64 UR6, c[0x0][0x208] ;  /* 0x0000820000067ab9 */ /* 0x000fc80000000a00 */
        /* <DEDUP_REMOVED lines=8> */
[----:B---3--:R-:W-:Y:S01]  /*10150*/  IMAD.MOV.U32 R15, RZ, RZ, R21 ;  /* 0x000000ffff0f7224 */ /* 0x008fe200078e0015 */
[----:B------:R-:W-:Y:S02]  /*10160*/  CS2R R62, SRZ ;  /* 0x00000000003e7805 */ /* 0x000fe4000001ff00 */
[----:B------:R-:W-:Y:S02]  /*10170*/  CS2R R68, SRZ ;  /* 0x0000000000447805 */ /* 0x000fe4000001ff00 */
[----:B------:R-:W-:Y:S01]  /*10180*/  CS2R R70, SRZ ;  /* 0x0000000000467805 */ /* 0x000fe2000001ff00 */
[----:B------:R-:W-:Y:S01]  /*10190*/  @!P3 IMAD.WIDE R12, R13, 0x2, R14 ;  /* 0x000000020d0cb825 */ /* 0x000fe200078e020e */
[----:B------:R-:W-:Y:S01]  /*101a0*/  @!P2 IADD3.X R5, R5, R24, RZ, P0, !PT ;  /* 0x000000180505a210 */ /* 0x000fe200007fe4ff */
[----:B------:R1:W5:Y:S02]  /*101b0*/  @!P3 LD.E.128 R56, desc[UR6][R10.64] ;  /* 0x000000060a38b980 */ /* 0x000364000c101d00 */
[----:B------:R-:W-:-:S02]  /*101c0*/  @!P2 IMAD.X R21, R21, 0x1, R24, P1 ;  /* 0x000000011515a824 */ /* 0x000fc400008e0618 */
[----:B------:R1:W5:Y:S04]  /*101d0*/  @!P3 LD.E.128 R64, desc[UR6][R12.64] ;  /* 0x000000060c40b980 */ /* 0x000368000c101d00 */
[----:B------:R1:W5:Y:S04]  /*101e0*/  @!P2 LD.E.128 R60, desc[UR6][R4.64] ;  /* 0x00000006043ca980 */ /* 0x000368000c101d00 */
[----:B------:R1:W5:Y:S02]  /*101f0*/  @!P2 LD.E.128 R68, desc[UR6][R20.64] ;  /* 0x000000061444a980 */ /* 0x000364000c101d00 */
.L_x_3034:
[----:B------:R-:W-:Y:S05]  /*10200*/  BSYNC B1 ;  /* 0x0000000000017941 */ /* 0x000fea0003800000 */
.L_x_3033:
[----:B-12--5:R-:W-:Y:S01]  /*10210*/  IMAD.MOV.U32 R4, RZ, RZ, R68 ;  /* 0x000000ffff047224 */ /* 0x026fe200078e0044 */
[----:B------:R-:W-:Y:S01]  /*10220*/  MOV R11, R71 ;  /* 0x00000047000b7202 */ /* 0x000fe20000000f00 */
[----:B------:R-:W-:Y:S01]  /*10230*/  IMAD.MOV.U32 R10, RZ, RZ, R70 ;  /* 0x000000ffff0a7224 */ /* 0x000fe200078e0046 */
[----:B------:R-:W-:Y:S01]  /*10240*/  UMOV UR4, 0xffffffff ;  /* 0xffffffff00047882 */ /* 0x000fe20000000000 */
[----:B------:R-:W-:Y:S01]  /*10250*/  IMAD.MOV.U32 R5, RZ, RZ, R69 ;  /* 0x000000ffff057224 */ /* 0x000fe200078e0045 */
[----:B------:R-:W-:Y:S01]  /*10260*/  PRMT R117, R11, 0x7610, R117 ;  /* 0x000076100b757816 */ /* 0x000fe20000000075 */
[----:B------:R-:W-:Y:S01]  /*10270*/  IMAD.MOV.U32 R11, RZ, RZ, R67 ;  /* 0x000000ffff0b7224 */ /* 0x000fe200078e0043 */
[----:B------:R-:W-:Y:S01]  /*10280*/  PRMT R116, R4, 0x5410, R10 ;  /* 0x0000541004747816 */ /* 0x000fe2000000000a */
[----:B------:R-:W-:Y:S01]  /*10290*/  IMAD.MOV.U32 R10, RZ, RZ, R66 ;  /* 0x000000ffff0a7224 */ /* 0x000fe200078e0042 */
[----:B------:R-:W-:Y:S01]  /*102a0*/  PRMT R119, R5, 0x7610, R119 ;  /* 0x0000761005777816 */ /* 0x000fe20000000077 */
[----:B------:R-:W-:Y:S01]  /*102b0*/  IMAD.MOV.U32 R4, RZ, RZ, R64 ;  /* 0x000000ffff047224 */ /* 0x000fe200078e0040 */
[----:B------:R-:W-:Y:S01]  /*102c0*/  CS2R R52, SRZ ;  /* 0x0000000000347805 */ /* 0x000fe2000001ff00 */
[----:B------:R-:W-:Y:S01]  /*102d0*/  IMAD.MOV.U32 R5, RZ, RZ, R65 ;  /* 0x000000ffff057224 */ /* 0x000fe200078e0041 */
[----:B------:R-:W-:Y:S01]  /*102e0*/  PRMT R110, R11, 0x5410, R10 ;  /* 0x000054100b6e7816 */ /* 0x000fe2000000000a */
[----:B------:R-:W-:-:S02]  /*102f0*/  IMAD.MOV.U32 R10, RZ, RZ, R62 ;  /* 0x000000ffff0a7224 */ /* 0x000fc400078e003e */
        /* <DEDUP_REMOVED lines=15> */
[----:B------:R1:W0:Y:S04]  /*103f0*/  SHFL.IDX PT, R4, R7, 0x1, 0x181f ;  /* 0x00381f0007047f89 */ /* 0x00022800000e0000 */
[----:B---3--:R1:W3:Y:S04]  /*10400*/  SHFL.IDX PT, R21, R8, 0x1, 0x181f ;  /* 0x00381f0008157f89 */ /* 0x0082e800000e0000 */
[----:B----4-:R1:W4:Y:S02]  /*10410*/  SHFL.IDX PT, R14, R6, 0x1, 0x181f ;  /* 0x00381f00060e7f89 */ /* 0x01032400000e0000 */
.L_x_3332:
        /* <DEDUP_REMOVED lines=11> */
[----:B------:R-:W-:Y:S01]  /*104d0*/  ULDC UR4, c[0x0][0x3f4] ;  /* 0x0000fd0000047ab9 */ /* 0x000fe20000000800 */
[----:B0-----:R-:W-:Y:S01]  /*104e0*/  IMAD.MOV.U32 R12, RZ, RZ, R4 ;  /* 0x000000ffff0c7224 */ /* 0x001fe200078e0004 */
[----:B------:R-:W-:Y:S01]  /*104f0*/  ISETP.GE.AND P2, PT, R16, UR4, PT ;  /* 0x0000000410007c0c */ /* 0x000fe2000bf46270 */
[----:B---3--:R-:W-:Y:S01]  /*10500*/  IMAD.MOV.U32 R15, RZ, RZ, R21 ;  /* 0x000000ffff0f7224 */ /* 0x008fe200078e0015 */
[----:B------:R-:W-:Y:S02]  /*10510*/  ISETP.GE.AND P3, PT, R213, UR4, PT ;  /* 0x00000004d5007c0c */ /* 0x000fe4000bf66270 */
[----:B------:R-:W-:Y:S02]  /*10520*/  CS2R R40, SRZ ;  /* 0x0000000000287805 */ /* 0x000fe4000001ff00 */
[----:B--2---:R-:W-:Y:S02]  /*10530*/  MOV R13, R5 ;  /* 0x00000005000d7202 */ /* 0x004fe40000000f00 */
[----:B------:R-:W-:Y:S01]  /*10540*/  CS2R R42, SRZ ;  /* 0x00000000002a7805 */ /* 0x000fe2000001ff00 */
[----:B------:R-:W-:-:S04]  /*10550*/  ULDC.64 UR6, c[0x0][0x208] ;  /* 0x0000820000067ab9 */ /* 0x000fc80000000a00 */
[C---:B------:R-:W-:Y:S01]  /*10560*/  @!P2 IMAD.SHL.U32 R11, R16.reuse, 0x2, RZ ;  /* 0x00000002100ba824 */ /* 0x040fe200078e00ff */
[----:B------:R-:W-:Y:S01]  /*10570*/  @!P2 SHF.L.U64.HI R20, R16, 0x1, R79 ;  /* 0x000000011014a819 */ /* 0x000fe2000001024f */
[----:B------:R-:W-:-:S03]  /*10580*/  @!P3 IMAD.SHL.U32 R25, R0, 0x8, RZ ;  /* 0x000000080019b824 */ /* 0x000fc600078e00ff */
[-C--:B------:R-:W-:Y:S02]  /*10590*/  @!P2 IADD3 R4, P0, R4, R11.reuse, RZ ;  /* 0x0000000b0404a210 */ /* 0x080fe40007f1e0ff */
[----:B------:R-:W-:Y:S02]  /*105a0*/  CS2R R48, SRZ ;  /* 0x0000000000307805 */ /* 0x000fe4000001ff00 */
[----:B----4-:R-:W-:Y:S02]  /*105b0*/  @!P2 IADD3 R10, P1, R14, R11, RZ ;  /* 0x0000000b0e0aa210 */ /* 0x010fe40007f3e0ff */
[----:B------:R-:W-:Y:S02]  /*105c0*/  CS2R R50, SRZ ;  /* 0x0000000000327805 */ /* 0x000fe4000001ff00 */
[----:B------:R-:W-:Y:S02]  /*105d0*/  CS2R R44, SRZ ;  /* 0x00000000002c7805 */ /* 0x000fe4000001ff00 */
[----:B------:R-:W-:-:S02]  /*105e0*/  CS2R R46, SRZ ;  /* 0x00000000002e7805 */ /* 0x000fc4000001ff00 */
[----:B------:R-:W-:Y:S02]  /*105f0*/  CS2R R52, SRZ ;  /* 0x0000000000347805 */ /* 0x000fe4000001ff00 */
[----:B------:R-:W-:Y:S01]  /*10600*/  CS2R R54, SRZ ;  /* 0x0000000000367805 */ /* 0x000fe2000001ff00 */
[----:B------:R-:W-:Y:S01]  /*10610*/  @!P3 IMAD.WIDE R12, R25, 0x2, R12 ;  /* 0x00000002190cb825 */ /* 0x000fe200078e020c */
[----:B------:R-:W-:-:S03]  /*10620*/  @!P2 IADD3.X R11, R21, R20, RZ, P1, !PT ;  /* 0x00000014150ba210 */ /* 0x000fc60000ffe4ff */
[----:B------:R-:W-:Y:S01]  /*10630*/  @!P3 IMAD.WIDE R14, R25, 0x2, R14 ;  /* 0x00000002190eb825 */ /* 0x000fe200078e020e */
[----:B------:R0:W5:Y:S03]  /*10640*/  @!P3 LD.E.128 R40, desc[UR6][R12.64] ;  /* 0x000000060c28b980 */ /* 0x000166000c101d00 */
[----:B------:R-:W-:Y:S01]  /*10650*/  @!P2 IMAD.X R5, R5, 0x1, R20, P0 ;  /* 0x000000010505a824 */ /* 0x000fe200000e0614 */
[----:B------:R0:W5:Y:S04]  /*10660*/  @!P3 LD.E.128 R48, desc[UR6][R14.64] ;  /* 0x000000060e30b980 */ /* 0x000168000c101d00 */
[----:B------:R0:W5:Y:S04]  /*10670*/  @!P2 LD.E.128 R44, desc[UR6][R4.64] ;  /* 0x00000006042ca980 */ /* 0x000168000c101d00 */
[----:B------:R0:W5:Y:S02]  /*10680*/  @!P2 LD.E.128 R52, desc[UR6][R10.64] ;  /* 0x000000060a34a980 */ /* 0x000164000c101d00 */
.L_x_3037:
[----:B------:R-:W-:Y:S05]  /*10690*/  BSYNC B1 ;  /* 0x0000000000017941 */ /* 0x000fea0003800000 */
.L_x_3036:
[----:B0----5:R-:W-:Y:S01]  /*106a0*/  IMAD.MOV.U32 R4, RZ, RZ, R52 ;  /* 0x000000ffff047224 */ /* 0x021fe200078e0034 */
        /* <DEDUP_REMOVED lines=22> */
[----:B------:R-:W-:Y:S02]  /*10810*/  PRMT R104, R4, 0x5410, R5 ;  /* 0x0000541004687816 */ /* 0x000fe40000000005 */
[----:B------:R-:W-:Y:S01]  /*10820*/  PRMT R105, R10, 0x5410, R11 ;  /* 0x000054100a697816 */ /* 0x000fe2000000000b */
[----:B------:R-:W-:Y:S06]  /*10830*/  BRA.DIV UR4, `(.L_x_3038) ;  /* 0x000001fe04b07947 */ /* 0x000fec000b800000 */
[----:B------:R0:W2:Y:S04]  /*10840*/  SHFL.IDX PT, R5, R9, 0x2, 0x181f ;  /* 0x00581f0009057f89 */ /* 0x0000a800000e0000 */
[----:B------:R0:W0:Y:S04]  /*10850*/  SHFL.IDX PT, R4, R7, 0x2, 0x181f ;  /* 0x00581f0007047f89 */ /* 0x00002800000e0000 */
[----:B---3--:R3:W0:Y:S04]  /*10860*/  SHFL.IDX PT, R21, R8, 0x2, 0x181f ;  /* 0x00581f0008157f89 */ /* 0x00862800000e0000 */
[----:B----4-:R3:W4:Y:S02]  /*10870*/  SHFL.IDX PT, R14, R6, 0x2, 0x181f ;  /* 0x00581f00060e7f89 */ /* 0x01072400000e0000 */
.L_x_3338:
        /* <DEDUP_REMOVED lines=13> */
[----:B0-----:R-:W-:Y:S01]  /*10950*/  IMAD.MOV.U32 R12, RZ, RZ, R4 ;  /* 0x000000ffff0c7224 */ /* 0x001fe200078e0004 */
[----:B------:R-:W-:Y:S01]  /*10960*/  ISETP.GE.AND P2, PT, R16, UR4, PT ;  /* 0x0000000410007c0c */ /* 0x000fe2000bf46270 */
[----:B--2---:R-:W-:Y:S01]  /*10970*/  IMAD.MOV.U32 R13, RZ, RZ, R5 ;  /* 0x000000ffff0d7224 */ /* 0x004fe200078e0005 */
[----:B------:R-:W-:Y:S01]  /*10980*/  ISETP.GE.AND P3, PT, R213, UR4, PT ;  /* 0x00000004d5007c0c */ /* 0x000fe2000bf66270 */
[----:B------:R-:W-:Y:S01]  /*10990*/  IMAD.MOV.U32 R15, RZ, RZ, R21 ;  /* 0x000000ffff0f7224 */ /* 0x000fe200078e0015 */
[----:B------:R-:W-:Y:S02]  /*109a0*/  CS2R R24, SRZ ;  /* 0x0000000000187805 */ /* 0x000fe4000001ff00 */
[----:B------:R-:W-:Y:S01]  /*109b0*/  CS2R R26, SRZ ;  /* 0x00000000001a7805 */ /* 0x000fe2000001ff00 */
[----:B------:R-:W-:-:S06]  /*109c0*/  ULDC.64 UR6, c[0x0][0x208] ;  /* 0x0000820000067ab9 */ /* 0x000fcc0000000a00 */
[----:B------:R-:W-:Y:S02]  /*109d0*/  @!P2 SHF.L.U32 R11, R16, 0x1, RZ ;  /* 0x00000001100ba819 */ /* 0x000fe400000006ff */
[----:B------:R-:W-:Y:S01]  /*109e0*/  @!P3 IMAD.SHL.U32 R29, R0, 0x8, RZ ;  /* 0x00000008001db824 */ /* 0x000fe200078e00ff */
[----:B------:R-:W-:Y:S02]  /*109f0*/  @!P2 SHF.L.U64.HI R20, R16, 0x1, R79 ;  /* 0x000000011014a819 */ /* 0x000fe4000001024f */
[-C--:B------:R-:W-:Y:S01]  /*10a00*/  @!P2 IADD3 R4, P0, R4, R11.reuse, RZ ;  /* 0x0000000b0404a210 */ /* 0x080fe20007f1e0ff */
[C---:B------:R-:W-:Y:S01]  /*10a10*/  @!P3 IMAD.WIDE R72, R29.reuse, 0x2, R12 ;  /* 0x000000021d48b825 */ /* 0x040fe200078e020c */
[----:B----4-:R-:W-:Y:S02]  /*10a20*/  @!P2 IADD3 R10, P1, R14, R11, RZ ;  /* 0x0000000b0e0aa210 */ /* 0x010fe40007f3e0ff */
[----:B------:R-:W-:Y:S02]  /*10a30*/  CS2R R32, SRZ ;  /* 0x0000000000207805 */ /* 0x000fe4000001ff00 */
[----:B------:R-:W-:Y:S01]  /*10a40*/  CS2R R34, SRZ ;  /* 0x0000000000227805 */ /* 0x000fe2000001ff00 */
[----:B------:R-:W-:Y:S01]  /*10a50*/  @!P3 IMAD.WIDE R12, R29, 0x2, R14 ;  /* 0x000000021d0cb825 */ /* 0x000fe200078e020e */
[----:B------:R-:W-:-:S02]  /*10a60*/  CS2R R28, SRZ ;  /* 0x00000000001c7805 */ /* 0x000fc4000001ff00 */
[----:B------:R-:W-:Y:S02]  /*10a70*/  CS2R R30, SRZ ;  /* 0x00000000001e7805 */ /* 0x000fe4000001ff00 */
[----:B------:R-:W-:Y:S02]  /*10a80*/  CS2R R36, SRZ ;  /* 0x0000000000247805 */ /* 0x000fe4000001ff00 */
[----:B------:R-:W-:Y:S01]  /*10a90*/  CS2R R38, SRZ ;  /* 0x0000000000267805 */ /* 0x000fe2000001ff00 */
[--C-:B------:R-:W-:Y:S01]  /*10aa0*/  @!P2 IMAD.X R5, R5, 0x1, R20.reuse, P0 ;  /* 0x000000010505a824 */ /* 0x100fe200000e0614 */
[----:B------:R0:W5:Y:S01]  /*10ab0*/  @!P3 LD.E.128 R24, desc[UR6][R72.64] ;  /* 0x000000064818b980 */ /* 0x000162000c101d00 */
[----:B------:R-:W-:-:S03]  /*10ac0*/  @!P2 IMAD.X R11, R21, 0x1, R20, P1 ;  /* 0x00000001150ba824 */ /* 0x000fc600008e0614 */
[----:B------:R0:W5:Y:S04]  /*10ad0*/  @!P3 LD.E.128 R32, desc[UR6][R12.64] ;  /* 0x000000060c20b980 */ /* 0x000168000c101d00 */
[----:B------:R0:W5:Y:S04]  /*10ae0*/  @!P2 LD.E.128 R28, desc[UR6][R4.64] ;  /* 0x00000006041ca980 */ /* 0x000168000c101d00 */
[----:B------:R0:W5:Y:S02]  /*10af0*/  @!P2 LD.E.128 R36, desc[UR6][R10.64] ;  /* 0x000000060a24a980 */ /* 0x000164000c101d00 */
.L_x_3040:
[----:B------:R-:W-:Y:S05]  /*10b00*/  BSYNC B1 ;  /* 0x0000000000017941 */ /* 0x000fea0003800000 */
.L_x_3039:
[----:B0-2--5:R-:W-:Y:S01]  /*10b10*/  IMAD.MOV.U32 R5, RZ, RZ, R37 ;  /* 0x000000ffff057224 */ /* 0x025fe200078e0025 */
[----:B------:R-:W-:Y:S01]  /*10b20*/  MOV R4, R36 ;  /* 0x0000002400047202 */ /* 0x000fe20000000f00 */
[----:B------:R-:W-:Y:S01]  /*10b30*/  IMAD.MOV.U32 R10, RZ, RZ, R38 ;  /* 0x000000ffff0a7224 */ /* 0x000fe200078e0026 */
[----:B------:R-:W-:Y:S01]  /*10b40*/  UMOV UR4, 0xffffffff ;  /* 0xffffffff00047882 */ /* 0x000fe20000000000 */
        /* <DEDUP_REMOVED lines=19> */
[----:B------:R-:W-:Y:S02]  /*10c80*/  PRMT R92, R4, 0x5410, R5 ;  /* 0x00005410045c7816 */ /* 0x000fe40000000005 */
[----:B------:R-:W-:Y:S02]  /*10c90*/  CS2R R4, SRZ ;  /* 0x0000000000047805 */ /* 0x000fe4000001ff00 */
[----:B------:R-:W-:Y:S01]  /*10ca0*/  PRMT R93, R10, 0x5410, R11 ;  /* 0x000054100a5d7816 */ /* 0x000fe2000000000b */
[----:B------:R-:W-:Y:S06]  /*10cb0*/  BRA.DIV UR4, `(.L_x_3041) ;  /* 0x000001fe04007947 */ /* 0x000fec000b800000 */
[----:B------:R0:W2:Y:S04]  /*10cc0*/  SHFL.IDX PT, R21, R9, 0x3, 0x181f ;  /* 0x00781f0009157f89 */ /* 0x0000a800000e0000 */
[----:B------:R0:W0:Y:S04]  /*10cd0*/  SHFL.IDX PT, R20, R7, 0x3, 0x181f ;  /* 0x00781f0007147f89 */ /* 0x00002800000e0000 */
[----:B------:R0:W0:Y:S04]  /*10ce0*/  SHFL.IDX PT, R77, R8, 0x3, 0x181f ;  /* 0x00781f00084d7f89 */ /* 0x00002800000e0000 */
[----:B------:R0:W0:Y:S02]  /*10cf0*/  SHFL.IDX PT, R76, R6, 0x3, 0x181f ;  /* 0x00781f00064c7f89 */ /* 0x00002400000e0000 */
.L_x_3344:
[----:B------:R-:W5:Y:S01]  /*10d00*/  LDL R13, [R1+0x60] ;  /* 0x00006000010d7983 */ /* 0x000f620000100800 */
[----:B------:R-:W-:Y:S01]  /*10d10*/  VIADD R74, R74, 0x60 ;  /* 0x000000604a4a7836 */ /* 0x000fe20000000000 */
[----:B------:R-:W-:Y:S01]  /*10d20*/  BSSY B1, `(.L_x_3042) ;  /* 0x0000029000017945 */ /* 0x000fe20003800000 */
[----:B01-3--:R-:W-:Y:S02]  /*10d30*/  CS2R R6, SRZ ;  /* 0x0000000000067805 */ /* 0x00bfe4000001ff00 */
[----:B------:R-:W-:Y:S02]  /*10d40*/  CS2R R10, SRZ ;  /* 0x00000000000a7805 */ /* 0x000fe4000001ff00 */
[----:B----4-:R-:W-:Y:S02]  /*10d50*/  CS2R R14, SRZ ;  /* 0x00000000000e7805 */ /* 0x010fe4000001ff00 */
[----:B------:R-:W-:Y:S02]  /*10d60*/  ISETP.GE.AND P0, PT, R74, R87, PT ;  /* 0x000000574a00720c */ /* 0x000fe40003f06270 */
[----:B------:R-:W-:-:S02]  /*10d70*/  CS2R R72, SRZ ;  /* 0x0000000000487805 */ /* 0x000fc4000001ff00 */
[----:B------:R-:W-:Y:S02]  /*10d80*/  CS2R R74, SRZ ;  /* 0x00000000004a7805 */ /* 0x000fe4000001ff00 */
[----:B-----5:R-:W-:-:S04]  /*10d90*/  LEA.HI R8, R13, R13, RZ, 0x1 ;  /* 0x0000000d0d087211 */ /* 0x020fc800078f08ff */
[----:B------:R-:W-:Y:S02]  /*10da0*/  LOP3.LUT R12, R8, 0xfffffffe, RZ, 0xc0, !PT ;  /* 0xfffffffe080c7812 */ /* 0x000fe400078ec0ff */
[----:B------:R-:W-:-:S03]  /*10db0*/  CS2R R8, SRZ ;  /* 0x0000000000087805 */ /* 0x000fc6000001ff00 */
[----:B------:R-:W-:Y:S01]  /*10dc0*/  IMAD.IADD R115, R13, 0x1, -R12 ;  /* 0x000000010d737824 */ /* 0x000fe200078e0a0c */
[----:B------:R-:W-:-:S04]  /*10dd0*/  CS2R R12, SRZ ;  /* 0x00000000000c7805 */ /* 0x000fc8000001ff00 */
[----:B------:R-:W-:Y:S01]  /*10de0*/  SHF.L.U32 R115, R115, 0x1f, RZ ;  /* 0x0000001f73737819 */ /* 0x000fe200000006ff */
[----:B------:R-:W-:Y:S06]  /*10df0*/  @P0 BRA `(.L_x_3043) ;  /* 0x00000000006c0947 */ /* 0x000fec0003800000 */
[----:B------:R-:W-:Y:S01]  /*10e00*/  ULDC UR4, c[0x0][0x3f4] ;  /* 0x0000fd0000047ab9 */ /* 0x000fe20000000800 */
[----:B------:R-:W-:Y:S01]  /*10e10*/  IMAD.MOV.U32 R4, RZ, RZ, R20 ;  /* 0x000000ffff047224 */ /* 0x000fe200078e0014 */
[----:B------:R-:W-:Y:S01]  /*10e20*/  ISETP.GE.AND P2, PT, R16, UR4, PT ;  /* 0x0000000410007c0c */ /* 0x000fe2000bf46270 */
[----:B--2---:R-:W-:Y:S01]  /*10e30*/  IMAD.MOV.U32 R5, RZ, RZ, R21 ;  /* 0x000000ffff057224 */ /* 0x004fe200078e0015 */
[----:B------:R-:W-:Y:S02]  /*10e40*/  ISETP.GE.AND P3, PT, R213, UR4, PT ;  /* 0x00000004d5007c0c */ /* 0x000fe4000bf66270 */
[----:B------:R-:W-:Y:S02]  /*10e50*/  CS2R R72, SRZ ;  /* 0x0000000000487805 */ /* 0x000fe4000001ff00 */
[----:B------:R-:W-:Y:S01]  /*10e60*/  CS2R R74, SRZ ;  /* 0x00000000004a7805 */ /* 0x000fe2000001ff00 */
[----:B------:R-:W-:-:S06]  /*10e70*/  ULDC.64 UR6, c[0x0][0x208] ;  /* 0x0000820000067ab9 */ /* 0x000fcc0000000a00 */
[C---:B------:R-:W-:Y:S02]  /*10e80*/  @!P2 SHF.L.U32 R7, R16.reuse, 0x1, RZ ;  /* 0x000000011007a819 */ /* 0x040fe400000006ff */
[----:B------:R-:W-:Y:S01]  /*10e90*/  @!P2 SHF.L.U64.HI R6, R16, 0x1, R79 ;  /* 0x000000011006a819 */ /* 0x000fe2000001024f */
[----:B------:R-:W-:Y:S01]  /*10ea0*/  @!P3 IMAD.SHL.U32 R81, R0, 0x8, RZ ;  /* 0x000000080051b824 */ /* 0x000fe200078e00ff */
[-C--:B------:R-:W-:Y:S02]  /*10eb0*/  @!P2 IADD3 R20, P0, R20, R7.reuse, RZ ;  /* 0x000000071414a210 */ /* 0x080fe40007f1e0ff */
[----:B------:R-:W-:Y:S01]  /*10ec0*/  @!P2 IADD3 R78, P1, R76, R7, RZ ;  /* 0x000000074c4ea210 */ /* 0x000fe20007f3e0ff */
[----:B------:R-:W-:Y:S01]  /*10ed0*/  @!P3 IMAD.WIDE R82, R81, 0x2, R4 ;  /* 0x000000025152b825 */ /* 0x000fe200078e0204 */
[----:B------:R-:W-:Y:S02]  /*10ee0*/  CS2R R8, SRZ ;  /* 0x0000000000087805 */ /* 0x000fe4000001ff00 */
[----:B------:R-:W-:-:S02]  /*10ef0*/  CS2R R10, SRZ ;  /* 0x00000000000a7805 */ /* 0x000fc4000001ff00 */
[----:B------:R-:W-:Y:S01]  /*10f00*/  CS2R R12, SRZ ;  /* 0x00000000000c7805 */ /* 0x000fe2000001ff00 */
[--C-:B------:R-:W-:Y:S01]  /*10f10*/  @!P2 IMAD.X R21, R21, 0x1, R6.reuse, P0 ;  /* 0x000000011515a824 */ /* 0x100fe200000e0606 */
[----:B------:R-:W-:Y:S01]  /*10f20*/  CS2R R14, SRZ ;  /* 0x00000000000e7805 */ /* 0x000fe2000001ff00 */
[----:B------:R-:W-:Y:S01]  /*10f30*/  @!P2 IMAD.X R79, R77, 0x1, R6, P1 ;  /* 0x000000014d4fa824 */ /* 0x000fe200008e0606 */
[----:B------:R-:W-:Y:S02]  /*10f40*/  CS2R R4, SRZ ;  /* 0x0000000000047805 */ /* 0x000fe4000001ff00 */
[----:B------:R-:W-:Y:S01]  /*10f50*/  CS2R R6, SRZ ;  /* 0x0000000000067805 */ /* 0x000fe2000001ff00 */
[----:B------:R-:W-:Y:S01]  /*10f60*/  @!P3 IMAD.WIDE R80, R81, 0x2, R76 ;  /* 0x000000025150b825 */ /* 0x000fe200078e024c */
[----:B------:R0:W5:Y:S04]  /*10f70*/  @!P3 LD.E.128 R72, desc[UR6][R82.64] ;  /* 0x000000065248b980 */ /* 0x000168000c101d00 */
[----:B------:R0:W5:Y:S04]  /*10f80*/  @!P3 LD.E.128 R8, desc[UR6][R80.64] ;  /* 0x000000065008b980 */ /* 0x000168000c101d00 */
[----:B------:R0:W5:Y:S04]  /*10f90*/  @!P2 LD.E.128 R12, desc[UR6][R20.64] ;  /* 0x00000006140ca980 */ /* 0x000168000c101d00 */
[----:B------:R0:W5:Y:S02]  /*10fa0*/  @!P2 LD.E.128 R4, desc[UR6][R78.64] ;  /* 0x000000064e04a980 */ /* 0x000164000c101d00 */
.L_x_3043:
[----:B------:R-:W-:Y:S05]  /*10fb0*/  BSYNC B1 ;  /* 0x0000000000017941 */ /* 0x000fea0003800000 */
.L_x_3042:
[----:B------:R-:W1:Y:S01]  /*10fc0*/  SYNCS.PHASECHK.TRANS64.TRYWAIT P0, [R18+URZ+0x38800], R115 ;  /* 0x03880073120075a7 */ /* 0x000e62000800017f */
[----:B0----5:R-:W-:Y:S01]  /*10fd0*/  IMAD.MOV.U32 R20, RZ, RZ, R4 ;  /* 0x000000ffff147224 */ /* 0x021fe200078e0004 */
[----:B--2---:R-:W-:Y:S01]  /*10fe0*/  MOV R21, R5 ;  /* 0x0000000500157202 */ /* 0x004fe20000000f00 */
        /* <DEDUP_REMOVED lines=20> */
[----:B------:R-:W-:Y:S02]  /*11130*/  VIADDMNMX R20, R87, -R230, 0x80, PT ;  /* 0x0000008057147446 */ /* 0x000fe400038009e6 */
[----:B------:R-:W-:Y:S01]  /*11140*/  PRMT R97, R76, 0x5410, R77 ;  /* 0x000054104c617816 */ /* 0x000fe2000000004d */
[----:B------:R-:W-:Y:S01]  /*11150*/  IMAD.MOV.U32 R76, RZ, RZ, R74 ;  /* 0x000000ffff4c7224 */ /* 0x000fe200078e004a */
[----:B------:R-:W-:Y:S01]  /*11160*/  ISETP.GE.AND P1, PT, R212, R20, PT ;  /* 0x00000014d400720c */ /* 0x000fe20003f26270 */
[----:B------:R-:W-:Y:S01]  /*11170*/  IMAD.MOV.U32 R77, RZ, RZ, R75 ;  /* 0x000000ffff4d7224 */ /* 0x000fe200078e004b */
[----:B------:R-:W-:Y:S01]  /*11180*/  PRMT R86, R78, 0x5410, R79 ;  /* 0x000054104e567816 */ /* 0x000fe2000000004f */
[----:B-1----:R-:W-:Y:S10]  /*11190*/  @!P0 BRA `(.L_x_3045) ;  /* 0x000001f8003c8947 */ /* 0x002ff40003800000 */
.L_x_3345:
[----:B------:R-:W-:Y:S05]  /*111a0*/  BSYNC B1 ;  /* 0x0000000000017941 */ /* 0x000fea0003800000 */
.L_x_3044:
[----:B------:R-:W-:Y:S01]  /*111b0*/  BSSY B1, `(.L_x_3046) ;  /* 0x00000ca000017945 */ /* 0x000fe20003800000 */
[----:B------:R-:W-:-:S03]  /*111c0*/  PRMT R87, R76, 0x5410, R77 ;  /* 0x000054104c577816 */ /* 0x000fc6000000004d */
[----:B------:R-:W-:Y:S05]  /*111d0*/  @P1 BRA `(.L_x_3047) ;  /* 0x0000000c001c1947 */ /* 0x000fea0003800000 */
[----:B------:R-:W1:Y:S01]  /*111e0*/  LDC R114, c[0x0][0x3f4] ;  /* 0x0000fd00ff727b82 */ /* 0x000e620000000800 */
[----:B------:R-:W-:Y:S01]  /*111f0*/  BSSY B2, `(.L_x_3048) ;  /* 0x0000064000027945 */ /* 0x000fe20003800000 */
[----:B------:R-:W-:Y:S02]  /*11200*/  SHF.L.U32 R135, R212, 0x6, RZ ;  /* 0x00000006d4877819 */ /* 0x000fe400000006ff */
[-C--:B-1----:R-:W-:Y:S02]  /*11210*/  ISETP.GE.AND P0, PT, R16, R114.reuse, PT ;  /* 0x000000721000720c */ /* 0x082fe40003f06270 */
[----:B------:R-:W-:-:S11]  /*11220*/  ISETP.GE.AND P1, PT, R213, R114, PT ;  /* 0x00000072d500720c */ /* 0x000fd60003f26270 */
[----:B------:R-:W-:Y:S05]  /*11230*/  @P0 BRA `(.L_x_3049) ;  /* 0x00000004007c0947 */ /* 0x000fea0003800000 */
[----:B------:R-:W-:Y:S01]  /*11240*/  LEA.HI R76, R114, R237, RZ, 0x1d ;  /* 0x000000ed724c7211 */ /* 0x000fe200078fe8ff */
[--C-:B------:R-:W-:Y:S01]  /*11250*/  HADD2.F32 R128, -RZ, R119.reuse.H0_H0 ;  /* 0x20000077ff807230 */ /* 0x100fe20000004100 */
[--C-:B------:R-:W-:Y:S01]  /*11260*/  SHF.R.U64 R60, R60, 0x10, R61.reuse ;  /* 0x000000103c3c7819 */ /* 0x100fe2000000123d */
[----:B------:R-:W-:Y:S01]  /*11270*/  HADD2.F32 R130, -RZ, R119.H1_H1 ;  /* 0x30000077ff827230 */ /* 0x000fe20000004100 */
[----:B------:R-:W-:Y:S01]  /*11280*/  SHF.R.S32.HI R79, RZ, 0x1f, R76 ;  /* 0x0000001fff4f7819 */ /* 0x000fe2000001144c */
[----:B------:R-:W-:Y:S01]  /*11290*/  IMAD.SHL.U32 R77, R76, 0x8, RZ ;  /* 0x000000084c4d7824 */ /* 0x000fe200078e00ff */
[----:B------:R-:W-:Y:S02]  /*112a0*/  SHF.R.U32.HI R120, RZ, 0x10, R61 ;  /* 0x00000010ff787819 */ /* 0x000fe4000001163d */
[----:B------:R-:W-:Y:S02]  /*112b0*/  LEA.HI R79, R79, R76, RZ, 0x3 ;  /* 0x0000004c4f4f7211 */ /* 0x000fe400078f18ff */
[----:B------:R-:W-:Y:S01]  /*112c0*/  LOP3.LUT R77, R77, 0x38, RZ, 0xc0, !PT ;  /* 0x000000384d4d7812 */ /* 0x000fe200078ec0ff */
[----:B------:R-:W-:Y:S01]  /*112d0*/  HADD2.F32 R129, -RZ, R120.H0_H0 ;  /* 0x20000078ff817230 */ /* 0x000fe20000004100 */
[----:B------:R-:W-:Y:S01]  /*112e0*/  SHF.R.U64 R61, R68, 0x10, R69 ;  /* 0x00000010443d7819 */ /* 0x000fe20000001245 */
[----:B------:R-:W-:Y:S01]  /*112f0*/  IMAD.SHL.U32 R79, R79, 0x400, RZ ;  /* 0x000004004f4f7824 */ /* 0x000fe200078e00ff */
[----:B------:R-:W-:Y:S01]  /*11300*/  LOP3.LUT R76, R77, 0x1c0, R135, 0xf8, !PT ;  /* 0x000001c04d4c7812 */ /* 0x000fe200078ef887 */
[----:B------:R-:W-:Y:S01]  /*11310*/  HADD2.F32 R120, -RZ, R116.H0_H0 ;  /* 0x20000074ff787230 */ /* 0x000fe20000004100 */
[----:B------:R-:W-:-:S02]  /*11320*/  SHF.R.U32.HI R68, RZ, 0x10, R69 ;  /* 0x00000010ff447819 */ /* 0x000fc40000011645 */
[----:B------:R-:W-:Y:S02]  /*11330*/  LOP3.LUT R80, R76, R229, RZ, 0x3c, !PT ;  /* 0x000000e54c507212 */ /* 0x000fe400078e3cff */
[----:B------:R-:W-:Y:S01]  /*11340*/  LOP3.LUT R81, R79, 0x7fffe000, RZ, 0xc0, !PT ;  /* 0x7fffe0004f517812 */ /* 0x000fe200078ec0ff */
[----:B------:R-:W-:Y:S01]  /*11350*/  HADD2.F32 R126, -RZ, R68.H0_H0 ;  /* 0x20000044ff7e7230 */ /* 0x000fe20000004100 */
[----:B------:R-:W1:Y:S01]  /*11360*/  LDS.128 R76, [R3] ;  /* 0x00000000034c7984 */ /* 0x000e620000000c00 */
[--C-:B------:R-:W-:Y:S02]  /*11370*/  SHF.R.U64 R62, R62, 0x10, R63.reuse ;  /* 0x000000103e3e7819 */ /* 0x100fe4000000123f */
[----:B------:R-:W-:Y:S02]  /*11380*/  IADD3 R81, R80, R81, R228 ;  /* 0x0000005150517210 */ /* 0x000fe40007ffe0e4 */
[----:B------:R-:W-:Y:S02]  /*11390*/  SHF.R.U32.HI R69, RZ, 0x10, R63 ;  /* 0x00000010ff457819 */ /* 0x000fe4000001163f */
[--C-:B------:R-:W-:Y:S01]  /*113a0*/  SHF.R.U64 R63, R70, 0x10, R71.reuse ;  /* 0x00000010463f7819 */ /* 0x100fe20000001247 */
[----:B0-----:R-:W-:Y:S01]  /*113b0*/  IMAD R115, R81, 0x2, R18 ;  /* 0x0000000251737824 */ /* 0x001fe200078e0212 */
[----:B------:R-:W-:-:S04]  /*113c0*/  SHF.R.U32.HI R70, RZ, 0x10, R71 ;  /* 0x00000010ff467819 */ /* 0x000fc80000011647 */
[----:B------:R-:W0:Y:S01]  /*113d0*/  LDS.128 R80, [R115+0x14400] ;  /* 0x0144000073507984 */ /* 0x000e220000000c00 */
[--C-:B-1----:R-:W-:Y:S02]  /*113e0*/  HADD2.F32 R123, -RZ, R77.reuse.H0_H0 ;  /* 0x2000004dff7b7230 */ /* 0x102fe40000004100 */
[----:B------:R-:W-:Y:S02]  /*113f0*/  HADD2.F32 R122, -RZ, R77.H1_H1 ;  /* 0x3000004dff7a7230 */ /* 0x000fe40000004100 */
[----:B------:R-:W-:Y:S02]  /*11400*/  HADD2.F32 R71, -RZ, R76.H0_H0 ;  /* 0x2000004cff477230 */ /* 0x000fe40000004100 */
[----:B------:R-:W-:Y:S02]  /*11410*/  HADD2.F32 R77, -RZ, R78.H0_H0 ;  /* 0x2000004eff4d7230 */ /* 0x000fe40000004100 */
[----:B------:R-:W-:Y:S02]  /*11420*/  HADD2.F32 R121, -RZ, R79.H0_H0 ;  /* 0x2000004fff797230 */ /* 0x000fe40000004100 */
[----:B------:R-:W-:-:S02]  /*11430*/  HADD2.F32 R76, -RZ, R76.H1_H1 ;  /* 0x3000004cff4c7230 */ /* 0x000fc40000004100 */
[----:B------:R-:W-:Y:S02]  /*11440*/  HADD2.F32 R78, -RZ, R78.H1_H1 ;  /* 0x3000004eff4e7230 */ /* 0x000fe40000004100 */
[--C-:B0-----:R-:W-:Y:S02]  /*11450*/  HADD2.F32 R127, -RZ, R81.reuse.H0_H0 ;  /* 0x20000051ff7f7230 */ /* 0x101fe40000004100 */
[----:B------:R-:W-:Y:S02]  /*11460*/  HADD2.F32 R125, -RZ, R81.H1_H1 ;  /* 0x30000051ff7d7230 */ /* 0x000fe40000004100 */
[----:B------:R-:W-:Y:S02]  /*11470*/  HADD2.F32 R124, -RZ, R80.H0_H0 ;  /* 0x20000050ff7c7230 */ /* 0x000fe40000004100 */
[C---:B------:R-:W-:Y:S01]  /*11480*/  FMUL.FTZ R132, R127.reuse, R128 ;  /* 0x000000807f847220 */ /* 0x040fe20000410000 */
[----:B------:R-:W-:Y:S01]  /*11490*/  FMUL.FTZ R134, R127, R130 ;  /* 0x000000827f867220 */ /* 0x000fe20000410000 */
[----:B------:R-:W-:Y:S01]  /*114a0*/  FMUL.FTZ R131, R125, R126 ;  /* 0x0000007e7d837220 */ /* 0x000fe20000410000 */
[----:B------:R-:W-:-:S02]  /*114b0*/  HADD2.F32 R127, -RZ, R118.H0_H0 ;  /* 0x20000076ff7f7230 */ /* 0x000fc40000004100 */
[C---:B------:R-:W-:Y:S01]  /*114c0*/  FFMA.FTZ R68, R123.reuse, R130, -R132 ;  /* 0x000000827b447223 */ /* 0x040fe20000010884 */
[----:B------:R-:W-:Y:S01]  /*114d0*/  FFMA.FTZ R123, R123, R128, R134 ;  /* 0x000000807b7b7223 */ /* 0x000fe20000010086 */
[----:B------:R-:W-:Y:S02]  /*114e0*/  HADD2.F32 R81, -RZ, R82.H0_H0 ;  /* 0x20000052ff517230 */ /* 0x000fe40000004100 */
[-C--:B------:R-:W-:Y:S01]  /*114f0*/  FMUL.FTZ R133, R125, R129.reuse ;  /* 0x000000817d857220 */ /* 0x080fe20000410000 */
[----:B------:R-:W-:Y:S01]  /*11500*/  FMUL.FTZ R130, R124, R120 ;  /* 0x000000787c827220 */ /* 0x000fe20000410000 */
[----:B------:R-:W-:Y:S02]  /*11510*/  HADD2.F32 R128, -RZ, R116.H1_H1 ;  /* 0x30000074ff807230 */ /* 0x000fe40000004100 */
[----:B------:R-:W-:Y:S01]  /*11520*/  FFMA.FTZ R125, R122, R129, -R131 ;  /* 0x000000817a7d7223 */ /* 0x000fe20000010883 */
[----:B------:R-:W-:Y:S01]  /*11530*/  FMUL.FTZ R129, R124, R127 ;  /* 0x0000007f7c817220 */ /* 0x000fe20000410000 */
[----:B------:R-:W-:-:S02]  /*11540*/  HADD2.F32 R124, -RZ, R117.H1_H1 ;  /* 0x30000075ff7c7230 */ /* 0x000fc40000004100 */
[----:B------:R-:W-:Y:S01]  /*11550*/  FFMA.FTZ R122, R122, R126, R133 ;  /* 0x0000007e7a7a7223 */ /* 0x000fe20000010085 */
[----:B------:R-:W-:Y:S01]  /*11560*/  FFMA.FTZ R116, R71, R127, -R130 ;  /* 0x0000007f47747223 */ /* 0x000fe20000010882 */
[----:B------:R-:W-:Y:S02]  /*11570*/  HADD2.F32 R119, -RZ, R83.H0_H0 ;  /* 0x20000053ff777230 */ /* 0x000fe40000004100 */
[C---:B------:R-:W-:Y:S01]  /*11580*/  FMUL.FTZ R130, R81.reuse, R128 ;  /* 0x0000008051827220 */ /* 0x040fe20000410000 */
[----:B------:R-:W-:Y:S02]  /*11590*/  HADD2.F32 R126, -RZ, R117.H0_H0 ;  /* 0x20000075ff7e7230 */ /* 0x000fe40000004100 */
[-C--:B------:R-:W-:Y:S01]  /*115a0*/  FMUL.FTZ R132, R81, R124.reuse ;  /* 0x0000007c51847220 */ /* 0x080fe20000410000 */
[----:B------:R-:W-:Y:S02]  /*115b0*/  HADD2.F32 R118, -RZ, R118.H1_H1 ;  /* 0x30000076ff767230 */ /* 0x000fe40000004100 */
[----:B------:R-:W-:Y:S01]  /*115c0*/  FFMA.FTZ R81, R77, R124, -R130 ;  /* 0x0000007c4d517223 */ /* 0x000fe20000010882 */
[----:B------:R-:W-:-:S02]  /*115d0*/  HADD2.F32 R83, -RZ, R83.H1_H1 ;  /* 0x30000053ff537230 */ /* 0x000fc40000004100 */
[----:B------:R-:W-:Y:S01]  /*115e0*/  FFMA.FTZ R120, R71, R120, R129 ;  /* 0x0000007847787223 */ /* 0x000fe20000010081 */
[----:B------:R-:W-:Y:S02]  /*115f0*/  HADD2.F32 R130, -RZ, R70.H0_H0 ;  /* 0x20000046ff827230 */ /* 0x000fe40000004100 */
[C---:B------:R-:W-:Y:S01]  /*11600*/  FMUL.FTZ R134, R119.reuse, R126 ;  /* 0x0000007e77867220 */ /* 0x040fe20000410000 */
[----:B------:R-:W-:Y:S02]  /*11610*/  HADD2.F32 R124, -RZ, R69.H0_H0 ;  /* 0x20000045ff7c7230 */ /* 0x000fe40000004100 */
[----:B------:R-:W-:Y:S01]  /*11620*/  FMUL.FTZ R119, R119, R118 ;  /* 0x0000007677777220 */ /* 0x000fe20000410000 */
[----:B------:R-:W-:Y:S02]  /*11630*/  HADD2.F32 R80, -RZ, R80.H1_H1 ;  /* 0x30000050ff507230 */ /* 0x000fe40000004100 */
[----:B------:R-:W-:Y:S01]  /*11640*/  FFMA.FTZ R70, R77, R128, R132 ;  /* 0x000000804d467223 */ /* 0x000fe20000010084 */
[----:B------:R-:W-:-:S02]  /*11650*/  HADD2.F32 R82, -RZ, R82.H1_H1 ;  /* 0x30000052ff527230 */ /* 0x000fc40000004100 */
[----:B------:R-:W-:Y:S01]  /*11660*/  FFMA.FTZ R134, R121, R118, -R134 ;  /* 0x0000007679867223 */ /* 0x000fe20000010886 */
[----:B------:R-:W-:Y:S02]  /*11670*/  HADD2.F32 R69, -RZ, R61.H0_H0 ;  /* 0x2000003dff457230 */ /* 0x000fe40000004100 */
[C---:B------:R-:W-:Y:S01]  /*11680*/  FMUL.FTZ R128, R83.reuse, R130 ;  /* 0x0000008253807220 */ /* 0x040fe20000410000 */
[----:B------:R-:W-:Y:S02]  /*11690*/  HADD2.F32 R71, -RZ, R63.H0_H0 ;  /* 0x2000003fff477230 */ /* 0x000fe40000004100 */
[----:B------:R-:W-:Y:S01]  /*116a0*/  FMUL.FTZ R118, R83, R124 ;  /* 0x0000007c53767220 */ /* 0x000fe20000410000 */
[----:B------:R-:W-:Y:S02]  /*116b0*/  HADD2.F32 R61, -RZ, R60.H0_H0 ;  /* 0x2000003cff3d7230 */ /* 0x000fe40000004100 */
[----:B------:R-:W-:Y:S01]  /*116c0*/  FMUL.FTZ R77, R80, R69 ;  /* 0x00000045504d7220 */ /* 0x000fe20000410000 */
[----:B------:R-:W-:-:S02]  /*116d0*/  HADD2.F32 R63, -RZ, R62.H0_H0 ;  /* 0x2000003eff3f7230 */ /* 0x000fc40000004100 */
[----:B------:R-:W-:Y:S01]  /*116e0*/  FMUL.FTZ R83, R82, R71 ;  /* 0x0000004752537220 */ /* 0x000fe20000410000 */
[----:B------:R-:W-:Y:S02]  /*116f0*/  HADD2.F32 R79, -RZ, R79.H1_H1 ;  /* 0x3000004fff4f7230 */ /* 0x000fe40000004100 */
[-C--:B------:R-:W-:Y:S01]  /*11700*/  FMUL.FTZ R80, R80, R61.reuse ;  /* 0x0000003d50507220 */ /* 0x080fe20000410000 */
[----:B------:R-:W-:Y:S01]  /*11710*/  FFMA.FTZ R77, R76, R61, -R77 ;  /* 0x0000003d4c4d7223 */ /* 0x000fe2000001084d */
[-C--:B------:R-:W-:Y:S01]  /*11720*/  FMUL.FTZ R82, R82, R63.reuse ;  /* 0x0000003f52527220 */ /* 0x080fe20000410000 */
[----:B------:R-:W-:Y:S01]  /*11730*/  FFMA.FTZ R62, R78, R63, -R83 ;  /* 0x0000003f4e3e7223 */ /* 0x000fe20000010853 */
[C---:B------:R-:W-:Y:S01]  /*11740*/  FFMA.FTZ R117, R79.reuse, R124, -R128 ;  /* 0x0000007c4f757223 */ /* 0x040fe20000010880 */
[----:B------:R-:W-:Y:S01]  /*11750*/  FFMA.FTZ R118, R79, R130, R118 ;  /* 0x000000824f767223 */ /* 0x000fe20000010076 */
[----:B------:R-:W-:Y:S01]  /*11760*/  FFMA.FTZ R119, R121, R126, R119 ;  /* 0x0000007e79777223 */ /* 0x000fe20000010077 */
        /* <DEDUP_REMOVED lines=12> */
.L_x_3049:
[----:B------:R-:W-:Y:S05]  /*11830*/  BSYNC B2 ;  /* 0x0000000000027941 */ /* 0x000fea0003800000 */
.L_x_3048:
[----:B------:R-:W-:Y:S05]  /*11840*/  @P1 BRA `(.L_x_3047) ;  /* 0x0000000400801947 */ /* 0x000fea0003800000 */
[----:B------:R-:W2:Y:S01]  /*11850*/  LDL R120, [R1+0x78] ;  /* 0x0000780001787983 */ /* 0x000ea20000100800 */
[----:B------:R-:W-:Y:S01]  /*11860*/  LEA.HI R114, R114, R0, RZ, 0x1d ;  /* 0x0000000072727211 */ /* 0x000fe200078fe8ff */
[----:B01----:R-:W-:Y:S01]  /*11870*/  HADD2.F32 R115, -RZ, R111.H0_H0 ;  /* 0x2000006fff737230 */ /* 0x003fe20000004100 */
[----:B------:R-:W-:Y:S01]  /*11880*/  SHF.R.U64 R56, R56, 0x10, R57 ;  /* 0x0000001038387819 */ /* 0x000fe20000001239 */
[--C-:B------:R-:W-:Y:S01]  /*11890*/  HADD2.F32 R83, -RZ, R112.reuse.H1_H1 ;  /* 0x30000070ff537230 */ /* 0x100fe20000004100 */
[----:B------:R-:W-:Y:S01]  /*118a0*/  SHF.R.S32.HI R61, RZ, 0x1f, R114 ;  /* 0x0000001fff3d7819 */ /* 0x000fe20000011472 */
[----:B------:R-:W-:Y:S01]  /*118b0*/  IMAD.SHL.U32 R3, R114, 0x8, RZ ;  /* 0x0000000872037824 */ /* 0x000fe200078e00ff */
[----:B------:R-:W-:Y:S01]  /*118c0*/  SHF.R.U32.HI R117, RZ, 0x10, R65 ;  /* 0x00000010ff757819 */ /* 0x000fe20000011641 */
[----:B------:R-:W-:Y:S01]  /*118d0*/  HADD2.F32 R112, -RZ, R112.H0_H0 ;  /* 0x20000070ff707230 */ /* 0x000fe20000004100 */
[----:B------:R-:W-:Y:S01]  /*118e0*/  LEA.HI R61, R61, R114, RZ, 0x3 ;  /* 0x000000723d3d7211 */ /* 0x000fe200078f18ff */
[--C-:B------:R-:W-:Y:S01]  /*118f0*/  HADD2.F32 R116, -RZ, R110.reuse.H1_H1 ;  /* 0x3000006eff747230 */ /* 0x100fe20000004100 */
[----:B------:R-:W-:Y:S01]  /*11900*/  LOP3.LUT R3, R3, 0x38, RZ, 0xc0, !PT ;  /* 0x0000003803037812 */ /* 0x000fe200078ec0ff */
[----:B------:R-:W-:Y:S01]  /*11910*/  HADD2.F32 R117, -RZ, R117.H0_H0 ;  /* 0x20000075ff757230 */ /* 0x000fe20000004100 */
[----:B------:R-:W-:Y:S01]  /*11920*/  SHF.L.U32 R61, R61, 0xa, RZ ;  /* 0x0000000a3d3d7819 */ /* 0x000fe200000006ff */
[----:B------:R-:W-:Y:S01]  /*11930*/  HADD2.F32 R110, -RZ, R110.H0_H0 ;  /* 0x2000006eff6e7230 */ /* 0x000fe20000004100 */
[----:B------:R-:W-:-:S02]  /*11940*/  LOP3.LUT R60, R3, 0x1c0, R135, 0xf8, !PT ;  /* 0x000001c0033c7812 */ /* 0x000fc400078ef887 */
[----:B------:R-:W-:Y:S02]  /*11950*/  LOP3.LUT R3, R61, 0x7fffe000, RZ, 0xc0, !PT ;  /* 0x7fffe0003d037812 */ /* 0x000fe400078ec0ff */
[----:B------:R-:W-:Y:S02]  /*11960*/  LOP3.LUT R68, R60, R229, RZ, 0x3c, !PT ;  /* 0x000000e53c447212 */ /* 0x000fe400078e3cff */
[----:B------:R-:W-:Y:S02]  /*11970*/  SHF.R.U32.HI R114, RZ, 0x10, R57 ;  /* 0x00000010ff727819 */ /* 0x000fe40000011639 */
[----:B------:R-:W-:Y:S02]  /*11980*/  IADD3 R3, R68, R3, R228 ;  /* 0x0000000344037210 */ /* 0x000fe40007ffe0e4 */
[----:B------:R-:W-:Y:S02]  /*11990*/  SHF.R.U64 R57, R58, 0x10, R59 ;  /* 0x000000103a397819 */ /* 0x000fe4000000123b */
[--C-:B------:R-:W-:Y:S01]  /*119a0*/  SHF.R.U64 R58, R66, 0x10, R67.reuse ;  /* 0x00000010423a7819 */ /* 0x100fe20000001243 */
[----:B------:R-:W-:Y:S01]  /*119b0*/  IMAD R3, R3, 0x2, R18 ;  /* 0x0000000203037824 */ /* 0x000fe200078e0212 */
[----:B------:R-:W-:Y:S01]  /*119c0*/  SHF.R.U32.HI R66, RZ, 0x10, R67 ;  /* 0x00000010ff427819 */ /* 0x000fe20000011643 */
[----:B------:R-:W-:Y:S01]  /*119d0*/  HADD2.F32 R57, -RZ, R57.H0_H0 ;  /* 0x20000039ff397230 */ /* 0x000fe20000004100 */
[----:B------:R-:W-:-:S02]  /*119e0*/  SHF.R.U32.HI R59, RZ, 0x10, R59 ;  /* 0x00000010ff3b7819 */ /* 0x000fc4000001163b */
[----:B------:R-:W0:Y:S01]  /*119f0*/  LDS.128 R68, [R3+0x14400] ;  /* 0x0144000003447984 */ /* 0x000e220000000c00 */
[----:B------:R-:W-:Y:S01]  /*11a00*/  SHF.R.U64 R64, R64, 0x10, R65 ;  /* 0x0000001040407819 */ /* 0x000fe20000001241 */
[--C-:B0-----:R-:W-:Y:S02]  /*11a10*/  HADD2.F32 R67, -RZ, R69.reuse.H0_H0 ;  /* 0x20000045ff437230 */ /* 0x101fe40000004100 */
[----:B------:R-:W-:Y:S02]  /*11a20*/  HADD2.F32 R80, -RZ, R69.H1_H1 ;  /* 0x30000045ff507230 */ /* 0x000fe40000004100 */
[----:B------:R-:W-:Y:S02]  /*11a30*/  HADD2.F32 R77, -RZ, R68.H0_H0 ;  /* 0x20000044ff4d7230 */ /* 0x000fe40000004100 */
[C---:B------:R-:W-:Y:S01]  /*11a40*/  FMUL.FTZ R69, R67.reuse, R115 ;  /* 0x0000007343457220 */ /* 0x040fe20000410000 */
[----:B------:R-:W-:Y:S01]  /*11a50*/  FMUL.FTZ R119, R67, R83 ;  /* 0x0000005343777220 */ /* 0x000fe20000410000 */
[----:B------:R-:W-:-:S02]  /*11a60*/  HADD2.F32 R81, -RZ, R70.H0_H0 ;  /* 0x20000046ff517230 */ /* 0x000fc40000004100 */
[--C-:B------:R-:W-:Y:S02]  /*11a70*/  HADD2.F32 R82, -RZ, R71.reuse.H0_H0 ;  /* 0x20000047ff527230 */ /* 0x100fe40000004100 */
[----:B------:R-:W-:Y:S02]  /*11a80*/  HADD2.F32 R71, -RZ, R71.H1_H1 ;  /* 0x30000047ff477230 */ /* 0x000fe40000004100 */
[----:B------:R-:W-:Y:S02]  /*11a90*/  HADD2.F32 R68, -RZ, R68.H1_H1 ;  /* 0x30000044ff447230 */ /* 0x000fe40000004100 */
[----:B------:R-:W-:Y:S01]  /*11aa0*/  FMUL.FTZ R118, R82, R110 ;  /* 0x0000006e52767220 */ /* 0x000fe20000410000 */
        /* <DEDUP_REMOVED lines=9> */
[----:B------:R-:W-:Y:S01]  /*11b40*/  FMUL.FTZ R111, R80, R117 ;  /* 0x00000075506f7220 */ /* 0x000fe20000410000 */
[----:B------:R-:W-:-:S02]  /*11b50*/  HADD2.F32 R61, -RZ, R62.H0_H0 ;  /* 0x2000003eff3d7230 */ /* 0x000fc40000004100 */
[-C--:B------:R-:W-:Y:S01]  /*11b60*/  FMUL.FTZ R115, R80, R83.reuse ;  /* 0x0000005350737220 */ /* 0x080fe20000410000 */
[--C-:B------:R-:W-:Y:S02]  /*11b70*/  HADD2.F32 R65, -RZ, R63.reuse.H0_H0 ;  /* 0x2000003fff417230 */ /* 0x100fe40000004100 */
[C---:B------:R-:W-:Y:S01]  /*11b80*/  FMUL.FTZ R80, R77.reuse, R114 ;  /* 0x000000724d507220 */ /* 0x040fe20000410000 */
[----:B------:R-:W-:Y:S01]  /*11b90*/  FFMA.FTZ R76, R78, R83, -R111 ;  /* 0x000000534e4c7223 */ /* 0x000fe2000001086f */
[-C--:B------:R-:W-:Y:S01]  /*11ba0*/  FMUL.FTZ R83, R77, R112.reuse ;  /* 0x000000704d537220 */ /* 0x080fe20000410000 */
[----:B------:R-:W-:Y:S02]  /*11bb0*/  HADD2.F32 R63, -RZ, R63.H1_H1 ;  /* 0x3000003fff3f7230 */ /* 0x000fe40000004100 */
[----:B------:R-:W-:Y:S01]  /*11bc0*/  FFMA.FTZ R77, R79, R112, -R80 ;  /* 0x000000704f4d7223 */ /* 0x000fe20000010850 */
[--C-:B------:R-:W-:Y:S02]  /*11bd0*/  HADD2.F32 R80, -RZ, R113.reuse.H0_H0 ;  /* 0x20000071ff507230 */ /* 0x100fe40000004100 */
[----:B------:R-:W-:Y:S01]  /*11be0*/  FMUL.FTZ R112, R81, R116 ;  /* 0x0000007451707220 */ /* 0x000fe20000410000 */
[----:B------:R-:W-:-:S02]  /*11bf0*/  HADD2.F32 R113, -RZ, R113.H1_H1 ;  /* 0x30000071ff717230 */ /* 0x000fc40000004100 */
[----:B------:R-:W-:Y:S01]  /*11c00*/  FFMA.FTZ R83, R79, R114, R83 ;  /* 0x000000724f537223 */ /* 0x000fe20000010053 */
[----:B------:R-:W-:Y:S02]  /*11c10*/  HADD2.F32 R60, -RZ, R60.H1_H1 ;  /* 0x3000003cff3c7230 */ /* 0x000fe40000004100 */
[-C--:B------:R-:W-:Y:S01]  /*11c20*/  FMUL.FTZ R114, R81, R80.reuse ;  /* 0x0000005051727220 */ /* 0x080fe20000410000 */
[----:B------:R-:W-:Y:S01]  /*11c30*/  FFMA.FTZ R112, R61, R80, -R112 ;  /* 0x000000503d707223 */ /* 0x000fe20000010870 */
[----:B------:R-:W-:Y:S02]  /*11c40*/  HADD2.F32 R80, -RZ, R66.H0_H0 ;  /* 0x20000042ff507230 */ /* 0x000fe40000004100 */
[-C--:B------:R-:W-:Y:S01]  /*11c50*/  FFMA.FTZ R118, R65, R113.reuse, -R118 ;  /* 0x0000007141767223 */ /* 0x080fe20000010876 */
[----:B------:R-:W-:Y:S02]  /*11c60*/  HADD2.F32 R66, -RZ, R59.H0_H0 ;  /* 0x2000003bff427230 */ /* 0x000fe40000004100 */
[----:B------:R-:W-:Y:S01]  /*11c70*/  FMUL.FTZ R59, R82, R113 ;  /* 0x00000071523b7220 */ /* 0x000fe20000410000 */
[----:B------:R-:W-:Y:S01]  /*11c80*/  FFMA.FTZ R114, R61, R116, R114 ;  /* 0x000000743d727223 */ /* 0x000fe20000010072 */
[----:B------:R-:W-:Y:S01]  /*11c90*/  FMUL.FTZ R82, R71, R80 ;  /* 0x0000005047527220 */ /* 0x000fe20000410000 */
[----:B------:R-:W-:-:S02]  /*11ca0*/  HADD2.F32 R61, -RZ, R64.H0_H0 ;  /* 0x20000040ff3d7230 */ /* 0x000fc40000004100 */
[----:B------:R-:W-:Y:S01]  /*11cb0*/  FFMA.FTZ R110, R65, R110, R59 ;  /* 0x0000006e416e7223 */ /* 0x000fe2000001003b */
[-C--:B------:R-:W-:Y:S01]  /*11cc0*/  FMUL.FTZ R116, R71, R66.reuse ;  /* 0x0000004247747220 */ /* 0x080fe20000410000 */
[----:B------:R-:W-:Y:S02]  /*11cd0*/  HADD2.F32 R65, -RZ, R58.H0_H0 ;  /* 0x2000003aff417230 */ /* 0x000fe40000004100 */
[C---:B------:R-:W-:Y:S01]  /*11ce0*/  FFMA.FTZ R79, R63.reuse, R66, -R82 ;  /* 0x000000423f4f7223 */ /* 0x040fe20000010852 */
[----:B------:R-:W-:Y:S02]  /*11cf0*/  HADD2.F32 R59, -RZ, R56.H0_H0 ;  /* 0x20000038ff3b7230 */ /* 0x000fe40000004100 */
        /* <DEDUP_REMOVED lines=21> */
.L_x_3047:
[----:B------:R-:W-:Y:S05]  /*11e50*/  BSYNC B1 ;  /* 0x0000000000017941 */ /* 0x000fea0003800000 */
.L_x_3046:
[----:B-12---:R-:W-:Y:S01]  /*11e60*/  VIADD R3, R212, 0x20 ;  /* 0x00000020d4037836 */ /* 0x006fe20000000000 */
[----:B------:R-:W-:Y:S04]  /*11e70*/  BSSY B1, `(.L_x_3050) ;  /* 0x00000d4000017945 */ /* 0x000fe80003800000 */
[----:B------:R-:W-:-:S13]  /*11e80*/  ISETP.GE.AND P0, PT, R3, R20, PT ;  /* 0x000000140300720c */ /* 0x000fda0003f06270 */
[----:B------:R-:W-:Y:S05]  /*11e90*/  @P0 BRA `(.L_x_3051) ;  /* 0x0000000c00440947 */ /* 0x000fea0003800000 */
[----:B------:R1:W5:Y:S01]  /*11ea0*/  LDL R110, [R1+0x64] ;  /* 0x00006400016e7983 */ /* 0x0003620000100800 */
[----:B------:R-:W2:Y:S01]  /*11eb0*/  LDC R3, c[0x0][0x3f4] ;  /* 0x0000fd00ff037b82 */ /* 0x000ea20000000800 */
[----:B------:R-:W-:Y:S01]  /*11ec0*/  BSSY B2, `(.L_x_3052) ;  /* 0x0000067000027945 */ /* 0x000fe20003800000 */
[----:B------:R-:W-:Y:S02]  /*11ed0*/  SHF.R.U32.HI R83, RZ, 0x3, R223 ;  /* 0x00000003ff537819 */ /* 0x000fe400000116df */
[-C--:B--2---:R-:W-:Y:S02]  /*11ee0*/  ISETP.GE.AND P0, PT, R16, R3.reuse, PT ;  /* 0x000000031000720c */ /* 0x084fe40003f06270 */
[----:B------:R-:W-:-:S11]  /*11ef0*/  ISETP.GE.AND P1, PT, R213, R3, PT ;  /* 0x00000003d500720c */ /* 0x000fd60003f26270 */
[----:B-1----:R-:W-:Y:S05]  /*11f00*/  @P0 BRA `(.L_x_3053) ;  /* 0x0000000400880947 */ /* 0x002fea0003800000 */
[----:B------:R-:W-:Y:S01]  /*11f10*/  LEA.HI R56, R3, R237, RZ, 0x1d ;  /* 0x000000ed03387211 */ /* 0x000fe200078fe8ff */
[----:B------:R-:W-:Y:S01]  /*11f20*/  HADD2.F32 R71, -RZ, R106.H1_H1 ;  /* 0x3000006aff477230 */ /* 0x000fe20000004100 */
[----:B-----5:R-:W-:Y:S01]  /*11f30*/  R2UR UR4, R110 ;  /* 0x000000006e0472ca */ /* 0x020fe200000e0000 */
[----:B------:R-:W-:Y:S01]  /*11f40*/  HADD2.F32 R70, -RZ, R108.H1_H1 ;  /* 0x3000006cff467230 */ /* 0x000fe20000004100 */
[----:B------:R-:W-:Y:S01]  /*11f50*/  SHF.R.S32.HI R57, RZ, 0x1f, R56 ;  /* 0x0000001fff397819 */ /* 0x000fe20000011438 */
[----:B------:R-:W-:Y:S01]  /*11f60*/  IMAD.SHL.U32 R58, R56, 0x8, RZ ;  /* 0x00000008383a7824 */ /* 0x000fe200078e00ff */
[----:B------:R-:W-:Y:S01]  /*11f70*/  LOP3.LUT R59, R223, 0x38, R16, 0xf8, !PT ;  /* 0x00000038df3b7812 */ /* 0x000fe200078ef810 */
[----:B------:R-:W-:Y:S01]  /*11f80*/  HADD2.F32 R106, -RZ, R106.H0_H0 ;  /* 0x2000006aff6a7230 */ /* 0x000fe20000004100 */
[----:B------:R-:W-:Y:S01]  /*11f90*/  LEA.HI R57, R57, R56, RZ, 0x3 ;  /* 0x0000003839397211 */ /* 0x000fe200078f18ff */
[----:B------:R-:W-:Y:S01]  /*11fa0*/  HADD2.F32 R108, -RZ, R108.H0_H0 ;  /* 0x2000006cff6c7230 */ /* 0x000fe20000004100 */
[----:B------:R-:W-:-:S02]  /*11fb0*/  LOP3.LUT R56, R223, 0x38, R58, 0xf8, !PT ;  /* 0x00000038df387812 */ /* 0x000fc400078ef83a */
[----:B------:R-:W-:Y:S01]  /*11fc0*/  LOP3.LUT R59, R226, R59, R83, 0xf6, !PT ;  /* 0x0000003be23b7212 */ /* 0x000fe200078ef653 */
[----:B------:R-:W-:Y:S01]  /*11fd0*/  IMAD.SHL.U32 R57, R57, 0x400, RZ ;  /* 0x0000040039397824 */ /* 0x000fe200078e00ff */
[----:B------:R-:W-:Y:S02]  /*11fe0*/  LOP3.LUT R61, R56, R83, RZ, 0x3c, !PT ;  /* 0x00000053383d7212 */ /* 0x000fe400078e3cff */
[----:B------:R-:W-:Y:S02]  /*11ff0*/  LEA R64, R59, UR4, 0x1 ;  /* 0x000000043b407c11 */ /* 0x000fe4000f8e08ff */
[----:B------:R-:W-:Y:S02]  /*12000*/  LOP3.LUT R60, R57, 0x7fffe000, RZ, 0xc0, !PT ;  /* 0x7fffe000393c7812 */ /* 0x000fe400078ec0ff */
[----:B------:R-:W-:Y:S01]  /*12010*/  SHF.R.U64 R52, R52, 0x10, R53 ;  /* 0x0000001034347819 */ /* 0x000fe20000001235 */
[----:B------:R-:W1:Y:S01]  /*12020*/  LDS.128 R56, [R64] ;  /* 0x0000000040387984 */ /* 0x000e620000000c00 */
[----:B------:R-:W-:-:S02]  /*12030*/  IADD3 R61, R61, R60, R226 ;  /* 0x0000003c3d3d7210 */ /* 0x000fc40007ffe0e2 */
[----:B------:R-:W-:Y:S02]  /*12040*/  SHF.R.U32.HI R76, RZ, 0x10, R53 ;  /* 0x00000010ff4c7819 */ /* 0x000fe40000011635 */
[----:B------:R-:W-:Y:S02]  /*12050*/  LEA R65, R61, R18, 0x1 ;  /* 0x000000123d417211 */ /* 0x000fe400078e08ff */
[--C-:B------:R-:W-:Y:S01]  /*12060*/  SHF.R.U64 R44, R44, 0x10, R45.reuse ;  /* 0x000000102c2c7819 */ /* 0x100fe2000000122d */
[----:B------:R-:W-:Y:S01]  /*12070*/  HADD2.F32 R76, -RZ, R76.H0_H0 ;  /* 0x2000004cff4c7230 */ /* 0x000fe20000004100 */
[----:B------:R-:W-:Y:S01]  /*12080*/  SHF.R.U32.HI R78, RZ, 0x10, R45 ;  /* 0x00000010ff4e7819 */ /* 0x000fe2000001162d */
[----:B------:R-:W2:Y:S01]  /*12090*/  LDS.128 R60, [R65+0x14400] ;  /* 0x01440000413c7984 */ /* 0x000ea20000000c00 */
[----:B------:R-:W-:Y:S02]  /*120a0*/  SHF.R.U64 R45, R46, 0x10, R47 ;  /* 0x000000102e2d7819 */ /* 0x000fe4000000122f */
[----:B------:R-:W-:-:S02]  /*120b0*/  SHF.R.U64 R46, R54, 0x10, R55 ;  /* 0x00000010362e7819 */ /* 0x000fc40000001237 */
[----:B------:R-:W-:Y:S01]  /*120c0*/  SHF.R.U32.HI R82, RZ, 0x10, R47 ;  /* 0x00000010ff527819 */ /* 0x000fe2000001162f */
[----:B------:R-:W-:Y:S01]  /*120d0*/  HADD2.F32 R45, -RZ, R45.H0_H0 ;  /* 0x2000002dff2d7230 */ /* 0x000fe20000004100 */
[----:B------:R-:W-:Y:S01]  /*120e0*/  SHF.R.U32.HI R81, RZ, 0x10, R55 ;  /* 0x00000010ff517819 */ /* 0x000fe20000011637 */
[--C-:B-1----:R-:W-:Y:S02]  /*120f0*/  HADD2.F32 R54, -RZ, R57.reuse.H0_H0 ;  /* 0x20000039ff367230 */ /* 0x102fe40000004100 */
[----:B------:R-:W-:Y:S02]  /*12100*/  HADD2.F32 R47, -RZ, R56.H0_H0 ;  /* 0x20000038ff2f7230 */ /* 0x000fe40000004100 */
[----:B------:R-:W-:Y:S02]  /*12110*/  HADD2.F32 R57, -RZ, R57.H1_H1 ;  /* 0x30000039ff397230 */ /* 0x000fe40000004100 */
[----:B------:R-:W-:Y:S02]  /*12120*/  HADD2.F32 R55, -RZ, R58.H0_H0 ;  /* 0x2000003aff377230 */ /* 0x000fe40000004100 */
[----:B------:R-:W-:-:S02]  /*12130*/  HADD2.F32 R66, -RZ, R59.H0_H0 ;  /* 0x2000003bff427230 */ /* 0x000fc40000004100 */
[--C-:B--2---:R-:W-:Y:S02]  /*12140*/  HADD2.F32 R53, -RZ, R61.reuse.H0_H0 ;  /* 0x2000003dff357230 */ /* 0x104fe40000004100 */
        /* <DEDUP_REMOVED lines=8> */
[----:B------:R-:W-:Y:S01]  /*121d0*/  FMUL.FTZ R78, R67, R76 ;  /* 0x0000004c434e7220 */ /* 0x000fe20000410000 */
[C---:B------:R-:W-:Y:S01]  /*121e0*/  FMUL.FTZ R54, R61.reuse, R106 ;  /* 0x0000006a3d367220 */ /* 0x040fe20000410000 */
[----:B------:R-:W-:Y:S01]  /*121f0*/  FMUL.FTZ R61, R61, R108 ;  /* 0x0000006c3d3d7220 */ /* 0x000fe20000410000 */
[----:B------:R-:W-:Y:S01]  /*12200*/  FMUL.FTZ R80, R67, R70 ;  /* 0x0000004643507220 */ /* 0x000fe20000410000 */
[----:B------:R-:W-:Y:S02]  /*12210*/  HADD2.F32 R67, -RZ, R107.H0_H0 ;  /* 0x2000006bff437230 */ /* 0x000fe40000004100 */
[----:B------:R-:W-:Y:S01]  /*12220*/  FFMA.FTZ R108, R47, R108, -R54 ;  /* 0x0000006c2f6c7223 */ /* 0x000fe20000010836 */
[C---:B------:R-:W-:Y:S01]  /*12230*/  FFMA.FTZ R78, R57.reuse, R70, -R78 ;  /* 0x00000046394e7223 */ /* 0x040fe2000001084e */
[----:B------:R-:W-:Y:S02]  /*12240*/  HADD2.F32 R54, -RZ, R109.H0_H0 ;  /* 0x2000006dff367230 */ /* 0x000fe40000004100 */
[----:B------:R-:W-:Y:S01]  /*12250*/  FFMA.FTZ R80, R57, R76, R80 ;  /* 0x0000004c39507223 */ /* 0x000fe20000010050 */
[----:B------:R-:W-:Y:S01]  /*12260*/  FMUL.FTZ R70, R68, R67 ;  /* 0x0000004344467220 */ /* 0x000fe20000410000 */
[----:B------:R-:W-:-:S02]  /*12270*/  HADD2.F32 R69, -RZ, R63.H0_H0 ;  /* 0x2000003fff457230 */ /* 0x000fc40000004100 */
[----:B------:R-:W-:Y:S01]  /*12280*/  FFMA.FTZ R61, R47, R106, R61 ;  /* 0x0000006a2f3d7223 */ /* 0x000fe2000001003d */
[----:B------:R-:W-:Y:S02]  /*12290*/  HADD2.F32 R109, -RZ, R109.H1_H1 ;  /* 0x3000006dff6d7230 */ /* 0x000fe40000004100 */
[-C--:B------:R-:W-:Y:S01]  /*122a0*/  FMUL.FTZ R76, R68, R54.reuse ;  /* 0x00000036444c7220 */ /* 0x080fe20000410000 */
[----:B------:R-:W-:Y:S02]  /*122b0*/  HADD2.F32 R107, -RZ, R107.H1_H1 ;  /* 0x3000006bff6b7230 */ /* 0x000fe40000004100 */
[----:B------:R-:W-:Y:S01]  /*122c0*/  FFMA.FTZ R70, R55, R54, -R70 ;  /* 0x0000003637467223 */ /* 0x000fe20000010846 */
[----:B------:R-:W-:Y:S02]  /*122d0*/  HADD2.F32 R54, -RZ, R82.H0_H0 ;  /* 0x20000052ff367230 */ /* 0x000fe40000004100 */
[----:B------:R-:W-:Y:S01]  /*122e0*/  FMUL.FTZ R82, R69, R109 ;  /* 0x0000006d45527220 */ /* 0x000fe20000410000 */
[----:B------:R-:W-:-:S02]  /*122f0*/  HADD2.F32 R63, -RZ, R63.H1_H1 ;  /* 0x3000003fff3f7230 */ /* 0x000fc40000004100 */
[----:B------:R-:W-:Y:S01]  /*12300*/  FMUL.FTZ R47, R69, R107 ;  /* 0x0000006b452f7220 */ /* 0x000fe20000410000 */
[----:B------:R-:W-:Y:S02]  /*12310*/  HADD2.F32 R68, -RZ, R81.H0_H0 ;  /* 0x20000051ff447230 */ /* 0x000fe40000004100 */
[----:B------:R-:W-:Y:S01]  /*12320*/  FFMA.FTZ R76, R55, R67, R76 ;  /* 0x00000043374c7223 */ /* 0x000fe2000001004c */
[----:B------:R-:W-:Y:S02]  /*12330*/  HADD2.F32 R59, -RZ, R59.H1_H1 ;  /* 0x3000003bff3b7230 */ /* 0x000fe40000004100 */
        /* <DEDUP_REMOVED lines=12> */
[----:B------:R-:W-:-:S02]  /*12400*/  HADD2.F32 R56, -RZ, R56.H1_H1 ;  /* 0x30000038ff387230 */ /* 0x000fc40000004100 */
        /* <DEDUP_REMOVED lines=18> */
.L_x_3053:
[----:B------:R-:W-:Y:S05]  /*12530*/  BSYNC B2 ;  /* 0x0000000000027941 */ /* 0x000fea0003800000 */
.L_x_3052:
[----:B------:R-:W-:Y:S05]  /*12540*/  @P1 BRA `(.L_x_3051) ;  /* 0x0000000400981947 */ /* 0x000fea0003800000 */
[----:B------:R-:W-:Y:S01]  /*12550*/  LEA.HI R3, R3, R0, RZ, 0x1d ;  /* 0x0000000003037211 */ /* 0x000fe200078fe8ff */
[----:B------:R-:W-:Y:S01]  /*12560*/  HADD2.F32 R58, -RZ, R104.H1_H1 ;  /* 0x30000068ff3a7230 */ /* 0x000fe20000004100 */
[----:B------:R-:W-:Y:S01]  /*12570*/  LEA.HI R88, R88, R213, RZ, 0x6 ;  /* 0x000000d558587211 */ /* 0x000fe200078f30ff */
[----:B------:R-:W-:Y:S01]  /*12580*/  HADD2.F32 R60, -RZ, R102.H1_H1 ;  /* 0x30000066ff3c7230 */ /* 0x000fe20000004100 */
[----:B-1----:R-:W-:Y:S01]  /*12590*/  SHF.R.S32.HI R46, RZ, 0x1f, R3 ;  /* 0x0000001fff2e7819 */ /* 0x002fe20000011403 */
[----:B------:R-:W-:Y:S01]  /*125a0*/  IMAD.SHL.U32 R44, R3, 0x8, RZ ;  /* 0x00000008032c7824 */ /* 0x000fe200078e00ff */
[----:B-----5:R-:W-:Y:S01]  /*125b0*/  R2UR UR4, R110 ;  /* 0x000000006e0472ca */ /* 0x020fe200000e0000 */
[----:B------:R-:W-:Y:S01]  /*125c0*/  IMAD.SHL.U32 R88, R88, 0x80, RZ ;  /* 0x0000008058587824 */ /* 0x000fe200078e00ff */
[----:B------:R-:W-:Y:S02]  /*125d0*/  LEA.HI R46, R46, R3, RZ, 0x3 ;  /* 0x000000032e2e7211 */ /* 0x000fe400078f18ff */
[----:B------:R-:W-:-:S02]  /*125e0*/  LOP3.LUT R44, R223, 0x38, R44, 0xf8, !PT ;  /* 0x00000038df2c7812 */ /* 0x000fc400078ef82c */
[----:B------:R-:W-:Y:S01]  /*125f0*/  LOP3.LUT R90, R223, 0x38, R90, 0xf8, !PT ;  /* 0x00000038df5a7812 */ /* 0x000fe200078ef85a */
[----:B------:R-:W-:Y:S01]  /*12600*/  IMAD.SHL.U32 R46, R46, 0x400, RZ ;  /* 0x000004002e2e7824 */ /* 0x000fe200078e00ff */
[-C--:B------:R-:W-:Y:S02]  /*12610*/  LOP3.LUT R53, R44, R83.reuse, RZ, 0x3c, !PT ;  /* 0x000000532c357212 */ /* 0x080fe400078e3cff */
[----:B------:R-:W-:Y:S02]  /*12620*/  LOP3.LUT R90, R90, R83, RZ, 0x3c, !PT ;  /* 0x000000535a5a7212 */ /* 0x000fe400078e3cff */
[----:B------:R-:W-:Y:S02]  /*12630*/  LOP3.LUT R52, R46, 0x7fffe000, RZ, 0xc0, !PT ;  /* 0x7fffe0002e347812 */ /* 0x000fe400078ec0ff */
[----:B------:R-:W-:Y:S02]  /*12640*/  LOP3.LUT R45, R88, 0xffffe000, RZ, 0xc0, !PT ;  /* 0xffffe000582d7812 */ /* 0x000fe400078ec0ff */
[----:B------:R-:W-:-:S02]  /*12650*/  IADD3 R53, R53, R52, R226 ;  /* 0x0000003435357210 */ /* 0x000fc40007ffe0e2 */
[----:B------:R-:W-:Y:S02]  /*12660*/  IADD3 R3, R90, R45, R226 ;  /* 0x0000002d5a037210 */ /* 0x000fe40007ffe0e2 */
[--C-:B------:R-:W-:Y:S01]  /*12670*/  SHF.R.U64 R69, R48, 0x10, R49.reuse ;  /* 0x0000001030457819 */ /* 0x100fe20000001231 */
[----:B------:R-:W-:Y:S01]  /*12680*/  IMAD R56, R53, 0x2, R18 ;  /* 0x0000000235387824 */ /* 0x000fe200078e0212 */
[----:B------:R-:W-:Y:S02]  /*12690*/  LEA R3, R3, UR4, 0x1 ;  /* 0x0000000403037c11 */ /* 0x000fe4000f8e08ff */
[----:B------:R-:W-:Y:S02]  /*126a0*/  SHF.R.U32.HI R62, RZ, 0x10, R49 ;  /* 0x00000010ff3e7819 */ /* 0x000fe40000011631 */
[----:B------:R-:W1:Y:S01]  /*126b0*/  LDS.128 R52, [R56+0x14400] ;  /* 0x0144000038347984 */ /* 0x000e620000000c00 */
[--C-:B------:R-:W-:Y:S02]  /*126c0*/  SHF.R.U64 R76, R40, 0x10, R41.reuse ;  /* 0x00000010284c7819 */ /* 0x100fe40000001229 */
[----:B------:R-:W-:Y:S01]  /*126d0*/  SHF.R.U32.HI R57, RZ, 0x10, R41 ;  /* 0x00000010ff397819 */ /* 0x000fe20000011629 */
[----:B------:R-:W2:Y:S01]  /*126e0*/  LDS.128 R44, [R3] ;  /* 0x00000000032c7984 */ /* 0x000ea20000000c00 */
[----:B------:R-:W-:Y:S01]  /*126f0*/  HADD2.F32 R62, -RZ, R62.H0_H0 ;  /* 0x2000003eff3e7230 */ /* 0x000fe20000004100 */
[----:B------:R-:W-:-:S02]  /*12700*/  SHF.R.U64 R67, R50, 0x10, R51 ;  /* 0x0000001032437819 */ /* 0x000fc40000001233 */
[----:B------:R-:W-:Y:S02]  /*12710*/  SHF.R.U32.HI R65, RZ, 0x10, R51 ;  /* 0x00000010ff417819 */ /* 0x000fe40000011633 */
[--C-:B------:R-:W-:Y:S02]  /*12720*/  SHF.R.U32.HI R70, RZ, 0x10, R43.reuse ;  /* 0x00000010ff467819 */ /* 0x100fe4000001162b */
[----:B------:R-:W-:Y:S01]  /*12730*/  SHF.R.U64 R71, R42, 0x10, R43 ;  /* 0x000000102a477819 */ /* 0x000fe2000000122b */
[----:B-1----:R-:W-:Y:S02]  /*12740*/  HADD2.F32 R49, -RZ, R53.H0_H0 ;  /* 0x20000035ff317230 */ /* 0x002fe40000004100 */
[----:B------:R-:W-:Y:S02]  /*12750*/  HADD2.F32 R48, -RZ, R52.H0_H0 ;  /* 0x20000034ff307230 */ /* 0x000fe40000004100 */
[----:B--2---:R-:W-:Y:S02]  /*12760*/  HADD2.F32 R41, -RZ, R45.H0_H0 ;  /* 0x2000002dff297230 */ /* 0x004fe40000004100 */
[C---:B------:R-:W-:Y:S01]  /*12770*/  FMUL.FTZ R64, R49.reuse, R60 ;  /* 0x0000003c31407220 */ /* 0x040fe20000410000 */
[----:B------:R-:W-:Y:S01]  /*12780*/  FMUL.FTZ R66, R49, R58 ;  /* 0x0000003a31427220 */ /* 0x000fe20000410000 */
[----:B------:R-:W-:-:S02]  /*12790*/  HADD2.F32 R49, -RZ, R102.H0_H0 ;  /* 0x20000066ff317230 */ /* 0x000fc40000004100 */
[----:B------:R-:W-:Y:S02]  /*127a0*/  HADD2.F32 R53, -RZ, R53.H1_H1 ;  /* 0x30000035ff357230 */ /* 0x000fe40000004100 */
[C---:B------:R-:W-:Y:S01]  /*127b0*/  FFMA.FTZ R64, R41.reuse, R58, -R64 ;  /* 0x0000003a29407223 */ /* 0x040fe20000010840 */
[----:B------:R-:W-:Y:S01]  /*127c0*/  FFMA.FTZ R66, R41, R60, R66 ;  /* 0x0000003c29427223 */ /* 0x000fe20000010042 */
[----:B------:R-:W-:Y:S02]  /*127d0*/  HADD2.F32 R41, -RZ, R104.H0_H0 ;  /* 0x20000068ff297230 */ /* 0x000fe40000004100 */
[----:B------:R-:W-:Y:S02]  /*127e0*/  HADD2.F32 R40, -RZ, R44.H0_H0 ;  /* 0x2000002cff287230 */ /* 0x000fe40000004100 */
[----:B------:R-:W-:Y:S01]  /*127f0*/  FMUL.FTZ R68, R53, R62 ;  /* 0x0000003e35447220 */ /* 0x000fe20000410000 */
[----:B------:R-:W-:Y:S02]  /*12800*/  HADD2.F32 R58, -RZ, R57.H0_H0 ;  /* 0x20000039ff3a7230 */ /* 0x000fe40000004100 */
[----:B------:R-:W-:Y:S01]  /*12810*/  FMUL.FTZ R57, R48, R49 ;  /* 0x0000003130397220 */ /* 0x000fe20000410000 */
[----:B------:R-:W-:-:S02]  /*12820*/  HADD2.F32 R45, -RZ, R45.H1_H1 ;  /* 0x3000002dff2d7230 */ /* 0x000fc40000004100 */
[-C--:B------:R-:W-:Y:S01]  /*12830*/  FMUL.FTZ R48, R48, R41.reuse ;  /* 0x0000002930307220 */ /* 0x080fe20000410000 */
[----:B------:R-:W-:Y:S02]  /*12840*/  HADD2.F32 R50, -RZ, R54.H0_H0 ;  /* 0x20000036ff327230 */ /* 0x000fe40000004100 */
[-C--:B------:R-:W-:Y:S01]  /*12850*/  FMUL.FTZ R60, R53, R58.reuse ;  /* 0x0000003a353c7220 */ /* 0x080fe20000410000 */
[C---:B------:R-:W-:Y:S01]  /*12860*/  FFMA.FTZ R57, R40.reuse, R41, -R57 ;  /* 0x0000002928397223 */ /* 0x040fe20000010839 */
[C---:B------:R-:W-:Y:S01]  /*12870*/  FFMA.FTZ R61, R45.reuse, R58, -R68 ;  /* 0x0000003a2d3d7223 */ /* 0x040fe20000010844 */
[----:B------:R-:W-:Y:S02]  /*12880*/  HADD2.F32 R53, -RZ, R103.H0_H0 ;  /* 0x20000067ff357230 */ /* 0x000fe40000004100 */
[----:B------:R-:W-:Y:S01]  /*12890*/  FFMA.FTZ R59, R40, R49, R48 ;  /* 0x00000031283b7223 */ /* 0x000fe20000010030 */
[----:B------:R-:W-:Y:S02]  /*128a0*/  HADD2.F32 R41, -RZ, R105.H0_H0 ;  /* 0x20000069ff297230 */ /* 0x000fe40000004100 */
[----:B------:R-:W-:Y:S01]  /*128b0*/  FFMA.FTZ R63, R45, R62, R60 ;  /* 0x0000003e2d3f7223 */ /* 0x000fe2000001003c */
[----:B------:R-:W-:-:S02]  /*128c0*/  HADD2.F32 R51, -RZ, R55.H0_H0 ;  /* 0x20000037ff337230 */ /* 0x000fc40000004100 */
[C---:B------:R-:W-:Y:S01]  /*128d0*/  FMUL.FTZ R45, R50.reuse, R53 ;  /* 0x00000035322d7220 */ /* 0x040fe20000410000 */
[----:B------:R-:W-:Y:S02]  /*128e0*/  HADD2.F32 R58, -RZ, R103.H1_H1 ;  /* 0x30000067ff3a7230 */ /* 0x000fe40000004100 */
[----:B------:R-:W-:Y:S01]  /*128f0*/  FMUL.FTZ R49, R50, R41 ;  /* 0x0000002932317220 */ /* 0x000fe20000410000 */
[----:B------:R-:W-:Y:S02]  /*12900*/  HADD2.F32 R40, -RZ, R105.H1_H1 ;  /* 0x30000069ff287230 */ /* 0x000fe40000004100 */
[----:B------:R-:W-:Y:S02]  /*12910*/  HADD2.F32 R42, -RZ, R46.H0_H0 ;  /* 0x2000002eff2a7230 */ /* 0x000fe40000004100 */
[C---:B------:R-:W-:Y:S01]  /*12920*/  FMUL.FTZ R62, R51.reuse, R58 ;  /* 0x0000003a333e7220 */ /* 0x040fe20000410000 */
[----:B------:R-:W-:Y:S02]  /*12930*/  HADD2.F32 R43, -RZ, R47.H0_H0 ;  /* 0x2000002fff2b7230 */ /* 0x000fe40000004100 */
[----:B------:R-:W-:Y:S01]  /*12940*/  FMUL.FTZ R51, R51, R40 ;  /* 0x0000002833337220 */ /* 0x000fe20000410000 */
[----:B------:R-:W-:-:S02]  /*12950*/  HADD2.F32 R55, -RZ, R55.H1_H1 ;  /* 0x30000037ff377230 */ /* 0x000fc40000004100 */
[C---:B------:R-:W-:Y:S01]  /*12960*/  FFMA.FTZ R60, R42.reuse, R41, -R45 ;  /* 0x000000292a3c7223 */ /* 0x040fe2000001082d */
[----:B------:R-:W-:Y:S02]  /*12970*/  HADD2.F32 R50, -RZ, R65.H0_H0 ;  /* 0x20000041ff327230 */ /* 0x000fe40000004100 */
[----:B------:R-:W-:Y:S01]  /*12980*/  FFMA.FTZ R53, R42, R53, R49 ;  /* 0x000000352a357223 */ /* 0x000fe20000010031 */
[----:B------:R-:W-:Y:S02]  /*12990*/  HADD2.F32 R48, -RZ, R70.H0_H0 ;  /* 0x20000046ff307230 */ /* 0x000fe40000004100 */
[----:B------:R-:W-:Y:S01]  /*129a0*/  FFMA.FTZ R62, R43, R40, -R62 ;  /* 0x000000282b3e7223 */ /* 0x000fe2000001083e */
[----:B------:R-:W-:Y:S02]  /*129b0*/  HADD2.F32 R47, -RZ, R47.H1_H1 ;  /* 0x3000002fff2f7230 */ /* 0x000fe40000004100 */
[----:B------:R-:W-:Y:S01]  /*129c0*/  FMUL.FTZ R42, R55, R50 ;  /* 0x00000032372a7220 */ /* 0x000fe20000410000 */
[----:B------:R-:W-:-:S02]  /*129d0*/  HADD2.F32 R52, -RZ, R52.H1_H1 ;  /* 0x30000034ff347230 */ /* 0x000fc40000004100 */
[----:B------:R-:W-:Y:S01]  /*129e0*/  FFMA.FTZ R58, R43, R58, R51 ;  /* 0x0000003a2b3a7223 */ /* 0x000fe20000010033 */
[----:B------:R-:W-:Y:S02]  /*129f0*/  HADD2.F32 R54, -RZ, R54.H1_H1 ;  /* 0x30000036ff367230 */ /* 0x000fe40000004100 */
[-C--:B------:R-:W-:Y:S01]  /*12a00*/  FMUL.FTZ R40, R55, R48.reuse ;  /* 0x0000003037287220 */ /* 0x080fe20000410000 */
[----:B------:R-:W-:Y:S02]  /*12a10*/  HADD2.F32 R45, -RZ, R69.H0_H0 ;  /* 0x20000045ff2d7230 */ /* 0x000fe40000004100 */
[C---:B------:R-:W-:Y:S01]  /*12a20*/  FFMA.FTZ R55, R47.reuse, R48, -R42 ;  /* 0x000000302f377223 */ /* 0x040fe2000001082a */
[----:B------:R-:W-:Y:S02]  /*12a30*/  HADD2.F32 R49, -RZ, R67.H0_H0 ;  /* 0x20000043ff317230 */ /* 0x000fe40000004100 */
[----:B------:R-:W-:Y:S01]  /*12a40*/  FFMA.FTZ R65, R47, R50, R40 ;  /* 0x000000322f417223 */ /* 0x000fe20000010028 */
[----:B------:R-:W-:-:S02]  /*12a50*/  HADD2.F32 R41, -RZ, R76.H0_H0 ;  /* 0x2000004cff297230 */ /* 0x000fc40000004100 */
[----:B------:R-:W-:Y:S01]  /*12a60*/  FMUL.FTZ R47, R52, R45 ;  /* 0x0000002d342f7220 */ /* 0x000fe20000410000 */
[----:B------:R-:W-:Y:S02]  /*12a70*/  HADD2.F32 R43, -RZ, R71.H0_H0 ;  /* 0x20000047ff2b7230 */ /* 0x000fe40000004100 */
        /* <DEDUP_REMOVED lines=19> */
.L_x_3051:
[----:B------:R-:W-:Y:S05]  /*12bb0*/  BSYNC B1 ;  /* 0x0000000000017941 */ /* 0x000fea0003800000 */
.L_x_3050:
[----:B--2---:R-:W-:Y:S01]  /*12bc0*/  IADD3 R3, R212, 0x40, RZ ;  /* 0x00000040d4037810 */ /* 0x004fe20007ffe0ff */
[----:B------:R-:W-:Y:S03]  /*12bd0*/  BSSY B1, `(.L_x_3054) ;  /* 0x00000cd000017945 */ /* 0x000fe60003800000 */
[----:B------:R-:W-:-:S13]  /*12be0*/  ISETP.GE.AND P0, PT, R3, R20, PT ;  /* 0x000000140300720c */ /* 0x000fda0003f06270 */
[----:B------:R-:W-:Y:S05]  /*12bf0*/  @P0 BRA `(.L_x_3055) ;  /* 0x0000000c00280947 */ /* 0x000fea0003800000 */
[----:B------:R-:W2:Y:S01]  /*12c00*/  LDC R3, c[0x0][0x3f4] ;  /* 0x0000fd00ff037b82 */ /* 0x000ea20000000800 */
[----:B------:R-:W-:Y:S01]  /*12c10*/  BSSY B2, `(.L_x_3056) ;  /* 0x0000068000027945 */ /* 0x000fe20003800000 */
[----:B------:R-:W-:Y:S02]  /*12c20*/  SHF.R.U32.HI R66, RZ, 0x3, R224 ;  /* 0x00000003ff427819 */ /* 0x000fe400000116e0 */
[-C--:B--2---:R-:W-:Y:S02]  /*12c30*/  ISETP.GE.AND P0, PT, R16, R3.reuse, PT ;  /* 0x000000031000720c */ /* 0x084fe40003f06270 */
[----:B------:R-:W-:-:S11]  /*12c40*/  ISETP.GE.AND P1, PT, R213, R3, PT ;  /* 0x00000003d500720c */ /* 0x000fd60003f26270 */
[----:B------:R-:W-:Y:S05]  /*12c50*/  @P0 BRA `(.L_x_3057) ;  /* 0x00000004008c0947 */ /* 0x000fea0003800000 */
[----:B------:R-:W2:Y:S01]  /*12c60*/  LDL R40, [R1+0x64] ;  /* 0x0000640001287983 */ /* 0x000ea20000100800 */
[----:B------:R-:W-:Y:S01]  /*12c70*/  LOP3.LUT R42, R224, 0x38, R16, 0xf8, !PT ;  /* 0x00000038e02a7812 */ /* 0x000fe200078ef810 */
[----:B-1----:R-:W-:Y:S01]  /*12c80*/  HADD2.F32 R52, -RZ, R98.H1_H1 ;  /* 0x30000062ff347230 */ /* 0x002fe20000004100 */
[--C-:B------:R-:W-:Y:S01]  /*12c90*/  SHF.R.U64 R62, R36, 0x10, R37.reuse ;  /* 0x00000010243e7819 */ /* 0x100fe20000001225 */
[----:B------:R-:W-:Y:S01]  /*12ca0*/  HADD2.F32 R50, -RZ, R100.H1_H1 ;  /* 0x30000064ff327230 */ /* 0x000fe20000004100 */
[----:B------:R-:W-:Y:S02]  /*12cb0*/  LOP3.LUT R42, R227, R42, R66, 0xf6, !PT ;  /* 0x0000002ae32a7212 */ /* 0x000fe400078ef642 */
[----:B------:R-:W-:Y:S02]  /*12cc0*/  SHF.R.U32.HI R54, RZ, 0x10, R37 ;  /* 0x00000010ff367819 */ /* 0x000fe40000011625 */
[--C-:B------:R-:W-:Y:S02]  /*12cd0*/  SHF.R.U64 R65, R28, 0x10, R29.reuse ;  /* 0x000000101c417819 */ /* 0x100fe4000000121d */
[----:B------:R-:W-:Y:S01]  /*12ce0*/  SHF.R.U32.HI R51, RZ, 0x10, R29 ;  /* 0x00000010ff337819 */ /* 0x000fe2000001161d */
[----:B------:R-:W-:Y:S01]  /*12cf0*/  HADD2.F32 R54, -RZ, R54.H0_H0 ;  /* 0x20000036ff367230 */ /* 0x000fe20000004100 */
[----:B------:R-:W-:-:S02]  /*12d00*/  SHF.R.U64 R61, R38, 0x10, R39 ;  /* 0x00000010263d7819 */ /* 0x000fc40000001227 */
[----:B------:R-:W-:Y:S02]  /*12d10*/  SHF.R.U32.HI R59, RZ, 0x10, R39 ;  /* 0x00000010ff3b7819 */ /* 0x000fe40000011627 */
[--C-:B------:R-:W-:Y:S02]  /*12d20*/  SHF.R.U32.HI R63, RZ, 0x10, R31.reuse ;  /* 0x00000010ff3f7819 */ /* 0x100fe4000001161f */
[----:B------:R-:W-:Y:S02]  /*12d30*/  SHF.R.U64 R64, R30, 0x10, R31 ;  /* 0x000000101e407819 */ /* 0x000fe4000000121f */
[----:B--2---:R-:W-:Y:S02]  /*12d40*/  R2UR UR4, R40 ;  /* 0x00000000280472ca */ /* 0x004fe400000e0000 */
[----:B------:R-:W-:-:S04]  /*12d50*/  LEA.HI R40, R3, R237, RZ, 0x1d ;  /* 0x000000ed03287211 */ /* 0x000fc800078fe8ff */
[----:B------:R-:W-:Y:S01]  /*12d60*/  SHF.R.S32.HI R43, RZ, 0x1f, R40 ;  /* 0x0000001fff2b7819 */ /* 0x000fe20000011428 */
[----:B------:R-:W-:-:S03]  /*12d70*/  IMAD.SHL.U32 R41, R40, 0x8, RZ ;  /* 0x0000000828297824 */ /* 0x000fc600078e00ff */
[----:B------:R-:W-:Y:S02]  /*12d80*/  LEA.HI R43, R43, R40, RZ, 0x3 ;  /* 0x000000282b2b7211 */ /* 0x000fe400078f18ff */
[----:B------:R-:W-:Y:S02]  /*12d90*/  LOP3.LUT R40, R224, 0x38, R41, 0xf8, !PT ;  /* 0x00000038e0287812 */ /* 0x000fe400078ef829 */
[----:B------:R-:W-:Y:S01]  /*12da0*/  LEA R48, R42, UR4, 0x1 ;  /* 0x000000042a307c11 */ /* 0x000fe2000f8e08ff */
[----:B------:R-:W-:Y:S01]  /*12db0*/  IMAD.SHL.U32 R43, R43, 0x400, RZ ;  /* 0x000004002b2b7824 */ /* 0x000fe200078e00ff */
[----:B------:R-:W-:-:S04]  /*12dc0*/  LOP3.LUT R44, R40, R66, RZ, 0x3c, !PT ;  /* 0x00000042282c7212 */ /* 0x000fc800078e3cff */
[----:B------:R-:W-:Y:S02]  /*12dd0*/  LOP3.LUT R45, R43, 0x7fffe000, RZ, 0xc0, !PT ;  /* 0x7fffe0002b2d7812 */ /* 0x000fe400078ec0ff */
[----:B------:R-:W1:Y:S02]  /*12de0*/  LDS.128 R40, [R48] ;  /* 0x0000000030287984 */ /* 0x000e640000000c00 */
[----:B------:R-:W-:-:S05]  /*12df0*/  IADD3 R45, R44, R45, R227 ;  /* 0x0000002d2c2d7210 */ /* 0x000fca0007ffe0e3 */
[----:B------:R-:W-:-:S05]  /*12e00*/  IMAD R49, R45, 0x2, R18 ;  /* 0x000000022d317824 */ /* 0x000fca00078e0212 */
[----:B------:R-:W2:Y:S01]  /*12e10*/  LDS.128 R44, [R49+0x14400] ;  /* 0x01440000312c7984 */ /* 0x000ea20000000c00 */
[--C-:B-1----:R-:W-:Y:S02]  /*12e20*/  HADD2.F32 R29, -RZ, R41.reuse.H0_H0 ;  /* 0x20000029ff1d7230 */ /* 0x102fe40000004100 */
[----:B------:R-:W-:Y:S02]  /*12e30*/  HADD2.F32 R41, -RZ, R41.H1_H1 ;  /* 0x30000029ff297230 */ /* 0x000fe40000004100 */
[----:B------:R-:W-:Y:S02]  /*12e40*/  HADD2.F32 R28, -RZ, R40.H0_H0 ;  /* 0x20000028ff1c7230 */ /* 0x000fe40000004100 */
[----:B------:R-:W-:Y:S02]  /*12e50*/  HADD2.F32 R30, -RZ, R42.H0_H0 ;  /* 0x2000002aff1e7230 */ /* 0x000fe40000004100 */
[--C-:B------:R-:W-:Y:S02]  /*12e60*/  HADD2.F32 R31, -RZ, R43.reuse.H0_H0 ;  /* 0x2000002bff1f7230 */ /* 0x100fe40000004100 */
[----:B------:R-:W-:-:S02]  /*12e70*/  HADD2.F32 R43, -RZ, R43.H1_H1 ;  /* 0x3000002bff2b7230 */ /* 0x000fc40000004100 */
[--C-:B--2---:R-:W-:Y:S02]  /*12e80*/  HADD2.F32 R37, -RZ, R45.reuse.H0_H0 ;  /* 0x2000002dff257230 */ /* 0x104fe40000004100 */
[----:B------:R-:W-:Y:S02]  /*12e90*/  HADD2.F32 R45, -RZ, R45.H1_H1 ;  /* 0x3000002dff2d7230 */ /* 0x000fe40000004100 */
[----:B------:R-:W-:Y:S02]  /*12ea0*/  HADD2.F32 R36, -RZ, R44.H0_H0 ;  /* 0x2000002cff247230 */ /* 0x000fe40000004100 */
[C---:B------:R-:W-:Y:S01]  /*12eb0*/  FMUL.FTZ R56, R37.reuse, R52 ;  /* 0x0000003425387220 */ /* 0x040fe20000410000 */
[----:B------:R-:W-:Y:S01]  /*12ec0*/  FMUL.FTZ R58, R37, R50 ;  /* 0x00000032253a7220 */ /* 0x000fe20000410000 */
[----:B------:R-:W-:Y:S02]  /*12ed0*/  HADD2.F32 R37, -RZ, R98.H0_H0 ;  /* 0x20000062ff257230 */ /* 0x000fe40000004100 */
[----:B------:R-:W-:Y:S01]  /*12ee0*/  FMUL.FTZ R60, R45, R54 ;  /* 0x000000362d3c7220 */ /* 0x000fe20000410000 */
[----:B------:R-:W-:Y:S01]  /*12ef0*/  FFMA.FTZ R56, R29, R50, -R56 ;  /* 0x000000321d387223 */ /* 0x000fe20000010838 */
[----:B------:R-:W-:-:S02]  /*12f00*/  HADD2.F32 R50, -RZ, R51.H0_H0 ;  /* 0x20000033ff327230 */ /* 0x000fc40000004100 */
[----:B------:R-:W-:Y:S01]  /*12f10*/  FFMA.FTZ R58, R29, R52, R58 ;  /* 0x000000341d3a7223 */ /* 0x000fe2000001003a */
[----:B------:R-:W-:Y:S02]  /*12f20*/  HADD2.F32 R29, -RZ, R100.H0_H0 ;  /* 0x20000064ff1d7230 */ /* 0x000fe40000004100 */
[C---:B------:R-:W-:Y:S01]  /*12f30*/  FMUL.FTZ R51, R36.reuse, R37 ;  /* 0x0000002524337220 */ /* 0x040fe20000410000 */
[----:B------:R-:W-:Y:S02]  /*12f40*/  HADD2.F32 R38, -RZ, R46.H0_H0 ;  /* 0x2000002eff267230 */ /* 0x000fe40000004100 */
[-C--:B------:R-:W-:Y:S01]  /*12f50*/  FMUL.FTZ R52, R45, R50.reuse ;  /* 0x000000322d347220 */ /* 0x080fe20000410000 */
[C---:B------:R-:W-:Y:S01]  /*12f60*/  FFMA.FTZ R53, R41.reuse, R50, -R60 ;  /* 0x0000003229357223 */ /* 0x040fe2000001083c */
[-C--:B------:R-:W-:Y:S01]  /*12f70*/  FMUL.FTZ R36, R36, R29.reuse ;  /* 0x0000001d24247220 */ /* 0x080fe20000410000 */
[----:B------:R-:W-:Y:S01]  /*12f80*/  FFMA.FTZ R51, R28, R29, -R51 ;  /* 0x0000001d1c337223 */ /* 0x000fe20000010833 */
[----:B------:R-:W-:Y:S01]  /*12f90*/  FFMA.FTZ R55, R41, R54, R52 ;  /* 0x0000003629377223 */ /* 0x000fe20000010034 */
[----:B------:R-:W-:-:S02]  /*12fa0*/  HADD2.F32 R39, -RZ, R47.H0_H0 ;  /* 0x2000002fff277230 */ /* 0x000fc40000004100 */
[----:B------:R-:W-:Y:S01]  /*12fb0*/  FFMA.FTZ R41, R28, R37, R36 ;  /* 0x000000251c297223 */ /* 0x000fe20000010024 */
[----:B------:R-:W-:Y:S02]  /*12fc0*/  HADD2.F32 R45, -RZ, R99.H0_H0 ;  /* 0x20000063ff2d7230 */ /* 0x000fe40000004100 */
[----:B------:R-:W-:Y:S02]  /*12fd0*/  HADD2.F32 R29, -RZ, R101.H0_H0 ;  /* 0x20000065ff1d7230 */ /* 0x000fe40000004100 */
[----:B------:R-:W-:Y:S02]  /*12fe0*/  HADD2.F32 R50, -RZ, R99.H1_H1 ;  /* 0x30000063ff327230 */ /* 0x000fe40000004100 */
[C---:B------:R-:W-:Y:S01]  /*12ff0*/  FMUL.FTZ R37, R38.reuse, R45 ;  /* 0x0000002d26257220 */ /* 0x040fe20000410000 */
[----:B------:R-:W-:Y:S02]  /*13000*/  HADD2.F32 R28, -RZ, R101.H1_H1 ;  /* 0x30000065ff1c7230 */ /* 0x000fe40000004100 */
[----:B------:R-:W-:Y:S01]  /*13010*/  FMUL.FTZ R57, R38, R29 ;  /* 0x0000001d26397220 */ /* 0x000fe20000410000 */
[----:B------:R-:W-:-:S02]  /*13020*/  HADD2.F32 R47, -RZ, R47.H1_H1 ;  /* 0x3000002fff2f7230 */ /* 0x000fc40000004100 */
[C---:B------:R-:W-:Y:S01]  /*13030*/  FMUL.FTZ R54, R39.reuse, R50 ;  /* 0x0000003227367220 */ /* 0x040fe20000410000 */
[----:B------:R-:W-:Y:S02]  /*13040*/  HADD2.F32 R38, -RZ, R59.H0_H0 ;  /* 0x2000003bff267230 */ /* 0x000fe40000004100 */
[-C--:B------:R-:W-:Y:S01]  /*13050*/  FMUL.FTZ R39, R39, R28.reuse ;  /* 0x0000001c27277220 */ /* 0x080fe20000410000 */
[----:B------:R-:W-:Y:S02]  /*13060*/  HADD2.F32 R36, -RZ, R63.H0_H0 ;  /* 0x2000003fff247230 */ /* 0x000fe40000004100 */
[C---:B------:R-:W-:Y:S01]  /*13070*/  FFMA.FTZ R52, R30.reuse, R29, -R37 ;  /* 0x0000001d1e347223 */ /* 0x040fe20000010825 */
[----:B------:R-:W-:Y:S01]  /*13080*/  FFMA.FTZ R57, R30, R45, R57 ;  /* 0x0000002d1e397223 */ /* 0x000fe20000010039 */
[C---:B------:R-:W-:Y:S01]  /*13090*/  FFMA.FTZ R54, R31.reuse, R28, -R54 ;  /* 0x0000001c1f367223 */ /* 0x040fe20000010836 */
[----:B------:R-:W-:Y:S01]  /*130a0*/  FFMA.FTZ R50, R31, R50, R39 ;  /* 0x000000321f327223 */ /* 0x000fe20000010027 */
[----:B------:R-:W-:-:S02]  /*130b0*/  HADD2.F32 R44, -RZ, R44.H1_H1 ;  /* 0x3000002cff2c7230 */ /* 0x000fc40000004100 */
[C---:B------:R-:W-:Y:S01]  /*130c0*/  FMUL.FTZ R30, R47.reuse, R38 ;  /* 0x000000262f1e7220 */ /* 0x040fe20000410000 */
        /* <DEDUP_REMOVED lines=28> */
.L_x_3057:
[----:B------:R-:W-:Y:S05]  /*13290*/  BSYNC B2 ;  /* 0x0000000000027941 */ /* 0x000fea0003800000 */
.L_x_3056:
[----:B------:R-:W-:Y:S05]  /*132a0*/  @P1 BRA `(.L_x_3055) ;  /* 0x00000004007c1947 */ /* 0x000fea0003800000 */
[----:B-1----:R-:W3:Y:S01]  /*132b0*/  LDL R55, [R1+0x74] ;  /* 0x0000740001377983 */ /* 0x002ee20000100800 */
[----:B------:R-:W-:Y:S01]  /*132c0*/  LEA.HI R3, R3, R0, RZ, 0x1d ;  /* 0x0000000003037211 */ /* 0x000fe200078fe8ff */
[--C-:B------:R-:W-:Y:S01]  /*132d0*/  HADD2.F32 R42, -RZ, R89.reuse.H1_H1 ;  /* 0x30000059ff2a7230 */ /* 0x100fe20000004100 */
[----:B------:R-:W-:Y:S01]  /*132e0*/  SHF.R.U64 R51, R32, 0x10, R33 ;  /* 0x0000001020337819 */ /* 0x000fe20000001221 */
[----:B------:R-:W-:Y:S01]  /*132f0*/  HADD2.F32 R40, -RZ, R92.H1_H1 ;  /* 0x3000005cff287230 */ /* 0x000fe20000004100 */
[----:B--2---:R-:W-:Y:S01]  /*13300*/  SHF.R.S32.HI R28, RZ, 0x1f, R3 ;  /* 0x0000001fff1c7819 */ /* 0x004fe20000011403 */
[----:B------:R-:W-:Y:S01]  /*13310*/  IMAD.SHL.U32 R29, R3, 0x8, RZ ;  /* 0x00000008031d7824 */ /* 0x000fe200078e00ff */
[----:B------:R-:W-:Y:S01]  /*13320*/  SHF.R.U32.HI R44, RZ, 0x10, R33 ;  /* 0x00000010ff2c7819 */ /* 0x000fe20000011621 */
[----:B------:R-:W-:Y:S01]  /*13330*/  HADD2.F32 R89, -RZ, R89.H0_H0 ;  /* 0x20000059ff597230 */ /* 0x000fe20000004100 */
[----:B------:R-:W-:Y:S02]  /*13340*/  LEA.HI R28, R28, R3, RZ, 0x3 ;  /* 0x000000031c1c7211 */ /* 0x000fe400078f18ff */
[----:B------:R-:W-:Y:S01]  /*13350*/  LOP3.LUT R3, R224, 0x38, R29, 0xf8, !PT ;  /* 0x00000038e0037812 */ /* 0x000fe200078ef81d */
[----:B------:R-:W-:Y:S01]  /*13360*/  HADD2.F32 R44, -RZ, R44.H0_H0 ;  /* 0x2000002cff2c7230 */ /* 0x000fe20000004100 */
[----:B------:R-:W-:-:S02]  /*13370*/  SHF.L.U32 R28, R28, 0xa, RZ ;  /* 0x0000000a1c1c7819 */ /* 0x000fc400000006ff */
[----:B------:R-:W-:Y:S02]  /*13380*/  LOP3.LUT R36, R3, R66, RZ, 0x3c, !PT ;  /* 0x0000004203247212 */ /* 0x000fe400078e3cff */
[----:B------:R-:W-:Y:S02]  /*13390*/  LOP3.LUT R3, R28, 0x7fffe000, RZ, 0xc0, !PT ;  /* 0x7fffe0001c037812 */ /* 0x000fe400078ec0ff */
[----:B------:R-:W-:Y:S02]  /*133a0*/  SHF.R.U64 R54, R24, 0x10, R25 ;  /* 0x0000001018367819 */ /* 0x000fe40000001219 */
[----:B------:R-:W-:Y:S02]  /*133b0*/  IADD3 R3, R36, R3, R227 ;  /* 0x0000000324037210 */ /* 0x000fe40007ffe0e3 */
[----:B------:R-:W-:Y:S02]  /*133c0*/  SHF.R.U32.HI R41, RZ, 0x10, R25 ;  /* 0x00000010ff297819 */ /* 0x000fe40000011619 */
[--C-:B------:R-:W-:Y:S01]  /*133d0*/  SHF.R.U64 R49, R34, 0x10, R35.reuse ;  /* 0x0000001022317819 */ /* 0x100fe20000001223 */
[----:B------:R-:W-:Y:S01]  /*133e0*/  IMAD R3, R3, 0x2, R18 ;  /* 0x0000000203037824 */ /* 0x000fe200078e0212 */
[----:B------:R-:W-:-:S02]  /*133f0*/  SHF.R.U32.HI R47, RZ, 0x10, R35 ;  /* 0x00000010ff2f7819 */ /* 0x000fc40000011623 */
[--C-:B------:R-:W-:Y:S02]  /*13400*/  SHF.R.U32.HI R52, RZ, 0x10, R27.reuse ;  /* 0x00000010ff347819 */ /* 0x100fe4000001161b */
[----:B------:R-:W1:Y:S01]  /*13410*/  LDS.128 R36, [R3+0x14400] ;  /* 0x0144000003247984 */ /* 0x000e620000000c00 */
[----:B------:R-:W-:Y:S01]  /*13420*/  SHF.R.U64 R53, R26, 0x10, R27 ;  /* 0x000000101a357819 */ /* 0x000fe2000000121b */
[--C-:B-1----:R-:W-:Y:S02]  /*13430*/  HADD2.F32 R33, -RZ, R37.reuse.H0_H0 ;  /* 0x20000025ff217230 */ /* 0x102fe40000004100 */
[----:B------:R-:W-:Y:S02]  /*13440*/  HADD2.F32 R37, -RZ, R37.H1_H1 ;  /* 0x30000025ff257230 */ /* 0x000fe40000004100 */
[----:B------:R-:W-:Y:S02]  /*13450*/  HADD2.F32 R32, -RZ, R36.H0_H0 ;  /* 0x20000024ff207230 */ /* 0x000fe40000004100 */
[C---:B------:R-:W-:Y:S01]  /*13460*/  FMUL.FTZ R46, R33.reuse, R42 ;  /* 0x0000002a212e7220 */ /* 0x040fe20000410000 */
[----:B------:R-:W-:Y:S01]  /*13470*/  FMUL.FTZ R48, R33, R40 ;  /* 0x0000002821307220 */ /* 0x000fe20000410000 */
[----:B------:R-:W-:Y:S01]  /*13480*/  FMUL.FTZ R50, R37, R44 ;  /* 0x0000002c25327220 */ /* 0x000fe20000410000 */
[----:B------:R-:W-:-:S02]  /*13490*/  HADD2.F32 R34, -RZ, R38.H0_H0 ;  /* 0x20000026ff227230 */ /* 0x000fc40000004100 */
[----:B------:R-:W-:Y:S02]  /*134a0*/  HADD2.F32 R33, -RZ, R91.H0_H0 ;  /* 0x2000005bff217230 */ /* 0x000fe40000004100 */
[--C-:B------:R-:W-:Y:S02]  /*134b0*/  HADD2.F32 R35, -RZ, R39.reuse.H0_H0 ;  /* 0x20000027ff237230 */ /* 0x100fe40000004100 */
[----:B------:R-:W-:Y:S02]  /*134c0*/  HADD2.F32 R39, -RZ, R39.H1_H1 ;  /* 0x30000027ff277230 */ /* 0x000fe40000004100 */
[----:B------:R-:W-:Y:S02]  /*134d0*/  HADD2.F32 R36, -RZ, R36.H1_H1 ;  /* 0x30000024ff247230 */ /* 0x000fe40000004100 */
[----:B------:R-:W-:Y:S01]  /*134e0*/  HADD2.F32 R38, -RZ, R38.H1_H1 ;  /* 0x30000026ff267230 */ /* 0x000fe20000004100 */
[----:B---3--:R-:W1:Y:S02]  /*134f0*/  LDS.128 R28, [R55] ;  /* 0x00000000371c7984 */ /* 0x008e640000000c00 */
[----:B-1----:R-:W-:-:S02]  /*13500*/  HADD2.F32 R25, -RZ, R29.H0_H0 ;  /* 0x2000001dff197230 */ /* 0x002fc40000004100 */
[----:B------:R-:W-:Y:S02]  /*13510*/  HADD2.F32 R24, -RZ, R28.H0_H0 ;  /* 0x2000001cff187230 */ /* 0x000fe40000004100 */
[----:B------:R-:W-:Y:S02]  /*13520*/  HADD2.F32 R29, -RZ, R29.H1_H1 ;  /* 0x3000001dff1d7230 */ /* 0x000fe40000004100 */
[C---:B------:R-:W-:Y:S01]  /*13530*/  FFMA.FTZ R46, R25.reuse, R40, -R46 ;  /* 0x00000028192e7223 */ /* 0x040fe2000001082e */
[----:B------:R-:W-:Y:S02]  /*13540*/  HADD2.F32 R40, -RZ, R41.H0_H0 ;  /* 0x20000029ff287230 */ /* 0x000fe40000004100 */
[----:B------:R-:W-:Y:S01]  /*13550*/  FFMA.FTZ R48, R25, R42, R48 ;  /* 0x0000002a19307223 */ /* 0x000fe20000010030 */
[----:B------:R-:W-:Y:S02]  /*13560*/  HADD2.F32 R25, -RZ, R92.H0_H0 ;  /* 0x2000005cff197230 */ /* 0x000fe40000004100 */
[----:B------:R-:W-:-:S02]  /*13570*/  HADD2.F32 R26, -RZ, R30.H0_H0 ;  /* 0x2000001eff1a7230 */ /* 0x000fc40000004100 */
[-C--:B------:R-:W-:Y:S01]  /*13580*/  FMUL.FTZ R42, R37, R40.reuse ;  /* 0x00000028252a7220 */ /* 0x080fe20000410000 */
[C---:B------:R-:W-:Y:S01]  /*13590*/  FMUL.FTZ R37, R32.reuse, R89 ;  /* 0x0000005920257220 */ /* 0x040fe20000410000 */
[-C--:B------:R-:W-:Y:S01]  /*135a0*/  FMUL.FTZ R32, R32, R25.reuse ;  /* 0x0000001920207220 */ /* 0x080fe20000410000 */
[----:B------:R-:W-:Y:S01]  /*135b0*/  FFMA.FTZ R41, R29, R40, -R50 ;  /* 0x000000281d297223 */ /* 0x000fe20000010832 */
[----:B------:R-:W-:Y:S02]  /*135c0*/  HADD2.F32 R40, -RZ, R91.H1_H1 ;  /* 0x3000005bff287230 */ /* 0x000fe40000004100 */
[C---:B------:R-:W-:Y:S01]  /*135d0*/  FFMA.FTZ R37, R24.reuse, R25, -R37 ;  /* 0x0000001918257223 */ /* 0x040fe20000010825 */
[--C-:B------:R-:W-:Y:S02]  /*135e0*/  HADD2.F32 R25, -RZ, R93.reuse.H0_H0 ;  /* 0x2000005dff197230 */ /* 0x100fe40000004100 */
[----:B------:R-:W-:Y:S01]  /*135f0*/  FFMA.FTZ R89, R24, R89, R32 ;  /* 0x0000005918597223 */ /* 0x000fe20000010020 */
[----:B------:R-:W-:-:S02]  /*13600*/  HADD2.F32 R24, -RZ, R93.H1_H1 ;  /* 0x3000005dff187230 */ /* 0x000fc40000004100 */
[----:B------:R-:W-:Y:S01]  /*13610*/  FFMA.FTZ R43, R29, R44, R42 ;  /* 0x0000002c1d2b7223 */ /* 0x000fe2000001002a */
[----:B------:R-:W-:Y:S02]  /*13620*/  HADD2.F32 R27, -RZ, R31.H0_H0 ;  /* 0x2000001fff1b7230 */ /* 0x000fe40000004100 */
[C---:B------:R-:W-:Y:S01]  /*13630*/  FMUL.FTZ R29, R34.reuse, R33 ;  /* 0x00000021221d7220 */ /* 0x040fe20000410000 */
[----:B------:R-:W-:Y:S01]  /*13640*/  FMUL.FTZ R45, R34, R25 ;  /* 0x00000019222d7220 */ /* 0x000fe20000410000 */
[----:B------:R-:W-:Y:S02]  /*13650*/  HADD2.F32 R34, -RZ, R47.H0_H0 ;  /* 0x2000002fff227230 */ /* 0x000fe40000004100 */
[C---:B------:R-:W-:Y:S01]  /*13660*/  FMUL.FTZ R44, R35.reuse, R40 ;  /* 0x00000028232c7220 */ /* 0x040fe20000410000 */
[----:B------:R-:W-:Y:S02]  /*13670*/  HADD2.F32 R32, -RZ, R52.H0_H0 ;  /* 0x20000034ff207230 */ /* 0x000fe40000004100 */
[----:B------:R-:W-:Y:S01]  /*13680*/  FMUL.FTZ R35, R35, R24 ;  /* 0x0000001823237220 */ /* 0x000fe20000410000 */
[----:B------:R-:W-:-:S02]  /*13690*/  HADD2.F32 R31, -RZ, R31.H1_H1 ;  /* 0x3000001fff1f7230 */ /* 0x000fc40000004100 */
[C---:B------:R-:W-:Y:S01]  /*136a0*/  FFMA.FTZ R42, R26.reuse, R25, -R29 ;  /* 0x000000191a2a7223 */ /* 0x040fe2000001081d */
[----:B------:R-:W-:Y:S01]  /*136b0*/  FFMA.FTZ R45, R26, R33, R45 ;  /* 0x000000211a2d7223 */ /* 0x000fe2000001002d */
[----:B------:R-:W-:Y:S01]  /*136c0*/  FFMA.FTZ R44, R27, R24, -R44 ;  /* 0x000000181b2c7223 */ /* 0x000fe2000001082c */
[----:B------:R-:W-:Y:S01]  /*136d0*/  FMUL.FTZ R26, R39, R34 ;  /* 0x00000022271a7220 */ /* 0x000fe20000410000 */
[----:B------:R-:W-:Y:S01]  /*136e0*/  FFMA.FTZ R40, R27, R40, R35 ;  /* 0x000000281b287223 */ /* 0x000fe20000010023 */
        /* <DEDUP_REMOVED lines=27> */
.L_x_3055:
[----:B------:R-:W-:Y:S05]  /*138a0*/  BSYNC B1 ;  /* 0x0000000000017941 */ /* 0x000fea0003800000 */
.L_x_3054:
[----:B---3--:R-:W-:-:S05]  /*138b0*/  VIADD R3, R212, 0x60 ;  /* 0x00000060d4037836 */ /* 0x008fca0000000000 */
[----:B------:R-:W-:-:S13]  /*138c0*/  ISETP.GE.AND P0, PT, R3, R20, PT ;  /* 0x000000140300720c */ /* 0x000fda0003f06270 */
[----:B------:R-:W-:Y:S05]  /*138d0*/  @P0 BRA `(.L_x_3025) ;  /* 0x0000000c00440947 */ /* 0x000fea0003800000 */
[----:B--2---:R2:W5:Y:S01]  /*138e0*/  LDL R49, [R1+0x68] ;  /* 0x0000680001317983 */ /* 0x0045620000100800 */
[----:B-1----:R-:W1:Y:S01]  /*138f0*/  LDC R47, c[0x0][0x3f4] ;  /* 0x0000fd00ff2f7b82 */ /* 0x002e620000000800 */
        /* <DEDUP_REMOVED lines=8> */
[-C--:B-1----:R-:W-:Y:S02]  /*13980*/  ISETP.GE.AND P0, PT, R16, R47.reuse, PT ;  /* 0x0000002f1000720c */ /* 0x082fe40003f06270 */
[----:B------:R-:W-:-:S11]  /*13990*/  ISETP.GE.AND P1, PT, R213, R47, PT ;  /* 0x0000002fd500720c */ /* 0x000fd60003f26270 */
[----:B--2---:R-:W-:Y:S05]  /*139a0*/  @P0 BRA `(.L_x_3059) ;  /* 0x00000004008c0947 */ /* 0x004fea0003800000 */
[----:B------:R-:W2:Y:S01]  /*139b0*/  LDL R3, [R1+0x64] ;  /* 0x0000640001037983 */ /* 0x000ea20000100800 */
[----:B------:R-:W-:Y:S01]  /*139c0*/  LOP3.LUT R25, R51, 0x38, R16, 0xf8, !PT ;  /* 0x0000003833197812 */ /* 0x000fe200078ef810 */
[----:B------:R-:W-:Y:S01]  /*139d0*/  HADD2.F32 R32, -RZ, R94.H1_H1 ;  /* 0x3000005eff207230 */ /* 0x000fe20000004100 */
[--C-:B------:R-:W-:Y:S02]  /*139e0*/  SHF.R.U64 R46, R12, 0x10, R13.reuse ;  /* 0x000000100c2e7819 */ /* 0x100fe4000000120d */
[----:B-----5:R-:W-:Y:S02]  /*139f0*/  LOP3.LUT R25, R49, R25, R50, 0xf6, !PT ;  /* 0x0000001931197212 */ /* 0x020fe400078ef632 */
[----:B------:R-:W-:Y:S02]  /*13a00*/  SHF.R.U32.HI R33, RZ, 0x10, R13 ;  /* 0x00000010ff217819 */ /* 0x000fe4000001160d */
[--C-:B------:R-:W-:Y:S02]  /*13a10*/  SHF.R.U64 R43, R4, 0x10, R5.reuse ;  /* 0x00000010042b7819 */ /* 0x100fe40000001205 */
[----:B------:R-:W-:-:S02]  /*13a20*/  SHF.R.U32.HI R34, RZ, 0x10, R5 ;  /* 0x00000010ff227819 */ /* 0x000fc40000011605 */
[--C-:B------:R-:W-:Y:S02]  /*13a30*/  SHF.R.U64 R45, R14, 0x10, R15.reuse ;  /* 0x000000100e2d7819 */ /* 0x100fe4000000120f */
[----:B------:R-:W-:Y:S01]  /*13a40*/  SHF.R.U32.HI R44, RZ, 0x10, R15 ;  /* 0x00000010ff2c7819 */ /* 0x000fe2000001160f */
[----:B------:R-:W-:Y:S01]  /*13a50*/  HADD2.F32 R34, -RZ, R34.H0_H0 ;  /* 0x20000022ff227230 */ /* 0x000fe20000004100 */
        /* <DEDUP_REMOVED lines=13> */
[----:B------:R-:W-:Y:S01]  /*13b30*/  IADD3 R3, R3, R20, R49 ;  /* 0x0000001403037210 */ /* 0x000fe20007ffe031 */
[----:B------:R-:W-:-:S04]  /*13b40*/  HADD2.F32 R20, -RZ, R96.H1_H1 ;  /* 0x30000060ff147230 */ /* 0x000fc80000004100 */
        /* <DEDUP_REMOVED lines=73> */
.L_x_3059:
[----:B------:R-:W-:Y:S05]  /*13fe0*/  BSYNC B1 ;  /* 0x0000000000017941 */ /* 0x000fea0003800000 */
.L_x_3058:
[----:B------:R-:W-:Y:S05]  /*13ff0*/  @P1 BRA `(.L_x_3025) ;  /* 0x00000004007c1947 */ /* 0x000fea0003800000 */
[----:B------:R-:W2:Y:S01]  /*14000*/  LDL R38, [R1+0x70] ;  /* 0x0000700001267983 */ /* 0x000ea20000100800 */
[----:B------:R-:W-:Y:S01]  /*14010*/  LEA.HI R0, R47, R0, RZ, 0x1d ;  /* 0x000000002f007211 */ /* 0x000fe200078fe8ff */
[----:B------:R-:W-:Y:S01]  /*14020*/  HADD2.F32 R27, -RZ, R86.H1_H1 ;  /* 0x30000056ff1b7230 */ /* 0x000fe20000004100 */
[----:B------:R-:W-:Y:S01]  /*14030*/  SHF.R.U32.HI R26, RZ, 0x10, R9 ;  /* 0x00000010ff1a7819 */ /* 0x000fe20000011609 */
[--C-:B------:R-:W-:Y:S01]  /*14040*/  HADD2.F32 R29, -RZ, R21.reuse.H1_H1 ;  /* 0x30000015ff1d7230 */ /* 0x100fe20000004100 */
[----:B-1----:R-:W-:Y:S01]  /*14050*/  SHF.R.S32.HI R5, RZ, 0x1f, R0 ;  /* 0x0000001fff057819 */ /* 0x002fe20000011400 */
[----:B------:R-:W-:Y:S01]  /*14060*/  HADD2.F32 R21, -RZ, R21.H0_H0 ;  /* 0x20000015ff157230 */ /* 0x000fe20000004100 */
[----:B------:R-:W-:Y:S01]  /*14070*/  SHF.L.U32 R3, R0, 0x3, RZ ;  /* 0x0000000300037819 */ /* 0x000fe200000006ff */
[----:B------:R-:W-:Y:S01]  /*14080*/  HADD2.F32 R26, -RZ, R26.H0_H0 ;  /* 0x2000001aff1a7230 */ /* 0x000fe20000004100 */
[----:B------:R-:W-:Y:S01]  /*14090*/  LEA.HI R5, R5, R0, RZ, 0x3 ;  /* 0x0000000005057211 */ /* 0x000fe200078f18ff */
[----:B------:R-:W-:Y:S01]  /*140a0*/  HADD2.F32 R86, -RZ, R86.H0_H0 ;  /* 0x20000056ff567230 */ /* 0x000fe20000004100 */
[----:B------:R-:W-:-:S02]  /*140b0*/  LOP3.LUT R0, R51, 0x38, R3, 0xf8, !PT ;  /* 0x0000003833007812 */ /* 0x000fc400078ef803 */
[--C-:B------:R-:W-:Y:S01]  /*140c0*/  SHF.R.U64 R37, R72, 0x10, R73.reuse ;  /* 0x0000001048257819 */ /* 0x100fe20000001249 */
[----:B------:R-:W-:Y:S01]  /*140d0*/  IMAD.SHL.U32 R5, R5, 0x400, RZ ;  /* 0x0000040005057824 */ /* 0x000fe200078e00ff */
[----:B------:R-:W-:Y:S02]  /*140e0*/  LOP3.LUT R0, R0, R50, RZ, 0x3c, !PT ;  /* 0x0000003200007212 */ /* 0x000fe400078e3cff */
[----:B------:R-:W-:Y:S02]  /*140f0*/  SHF.R.U32.HI R72, RZ, 0x10, R73 ;  /* 0x00000010ff487819 */ /* 0x000fe40000011649 */
[----:B------:R-:W-:Y:S02]  /*14100*/  LOP3.LUT R3, R5, 0x7fffe000, RZ, 0xc0, !PT ;  /* 0x7fffe00005037812 */ /* 0x000fe400078ec0ff */
[----:B------:R-:W-:Y:S02]  /*14110*/  SHF.R.U64 R35, R8, 0x10, R9 ;  /* 0x0000001008237819 */ /* 0x000fe40000001209 */
[----:B-----5:R-:W-:-:S02]  /*14120*/  IADD3 R3, R0, R3, R49 ;  /* 0x0000000300037210 */ /* 0x020fc40007ffe031 */
[--C-:B------:R-:W-:Y:S02]  /*14130*/  SHF.R.U64 R34, R10, 0x10, R11.reuse ;  /* 0x000000100a227819 */ /* 0x100fe4000000120b */
[----:B------:R-:W-:Y:S01]  /*14140*/  SHF.R.U32.HI R32, RZ, 0x10, R11 ;  /* 0x00000010ff207819 */ /* 0x000fe2000001160b */
[----:B------:R-:W-:Y:S01]  /*14150*/  IMAD R3, R3, 0x2, R18 ;  /* 0x0000000203037824 */ /* 0x000fe200078e0212 */
[--C-:B------:R-:W-:Y:S02]  /*14160*/  SHF.R.U64 R36, R74, 0x10, R75.reuse ;  /* 0x000000104a247819 */ /* 0x100fe4000000124b */
[----:B------:R-:W-:Y:S02]  /*14170*/  SHF.R.U32.HI R74, RZ, 0x10, R75 ;  /* 0x00000010ff4a7819 */ /* 0x000fe4000001164b */
[----:B------:R-:W1:Y:S02]  /*14180*/  LDS.128 R12, [R3+0x14400] ;  /* 0x01440000030c7984 */ /* 0x000e640000000c00 */
[----:B-1----:R-:W-:-:S02]  /*14190*/  HADD2.F32 R20, -RZ, R13.H0_H0 ;  /* 0x2000000dff147230 */ /* 0x002fc40000004100 */
[----:B------:R-:W-:Y:S02]  /*141a0*/  HADD2.F32 R13, -RZ, R13.H1_H1 ;  /* 0x3000000dff0d7230 */ /* 0x000fe40000004100 */
[----:B------:R-:W-:Y:S02]  /*141b0*/  HADD2.F32 R11, -RZ, R12.H0_H0 ;  /* 0x2000000cff0b7230 */ /* 0x000fe40000004100 */
[C---:B------:R-:W-:Y:S01]  /*141c0*/  FMUL.FTZ R31, R20.reuse, R29 ;  /* 0x0000001d141f7220 */ /* 0x040fe20000410000 */
[----:B------:R-:W-:Y:S01]  /*141d0*/  FMUL.FTZ R33, R20, R27 ;  /* 0x0000001b14217220 */ /* 0x000fe20000410000 */
[----:B------:R-:W-:Y:S02]  /*141e0*/  HADD2.F32 R20, -RZ, R72.H0_H0 ;  /* 0x20000048ff147230 */ /* 0x000fe40000004100 */
[----:B------:R-:W-:Y:S01]  /*141f0*/  FMUL.FTZ R28, R13, R26 ;  /* 0x0000001a0d1c7220 */ /* 0x000fe20000410000 */
[----:B------:R-:W-:Y:S02]  /*14200*/  HADD2.F32 R24, -RZ, R14.H0_H0 ;  /* 0x2000000eff187230 */ /* 0x000fe40000004100 */
[----:B------:R-:W-:-:S02]  /*14210*/  HADD2.F32 R25, -RZ, R15.H0_H0 ;  /* 0x2000000fff197230 */ /* 0x000fc40000004100 */
[----:B------:R-:W-:Y:S01]  /*14220*/  FMUL.FTZ R30, R13, R20 ;  /* 0x000000140d1e7220 */ /* 0x000fe20000410000 */
[----:B------:R-:W-:Y:S01]  /*14230*/  FMUL.FTZ R13, R11, R21 ;  /* 0x000000150b0d7220 */ /* 0x000fe20000410000 */
[----:B------:R-:W-:Y:S02]  /*14240*/  HADD2.F32 R15, -RZ, R15.H1_H1 ;  /* 0x3000000fff0f7230 */ /* 0x000fe40000004100 */
[----:B------:R-:W-:Y:S02]  /*14250*/  HADD2.F32 R12, -RZ, R12.H1_H1 ;  /* 0x3000000cff0c7230 */ /* 0x000fe40000004100 */
[----:B------:R-:W-:Y:S01]  /*14260*/  HADD2.F32 R14, -RZ, R14.H1_H1 ;  /* 0x3000000eff0e7230 */ /* 0x000fe20000004100 */
[----:B--2---:R-:W1:Y:S02]  /*14270*/  LDS.128 R4, [R38] ;  /* 0x0000000026047984 */ /* 0x004e640000000c00 */
[--C-:B-1----:R-:W-:Y:S02]  /*14280*/  HADD2.F32 R8, -RZ, R5.reuse.H0_H0 ;  /* 0x20000005ff087230 */ /* 0x102fe40000004100 */
[----:B------:R-:W-:-:S02]  /*14290*/  HADD2.F32 R5, -RZ, R5.H1_H1 ;  /* 0x30000005ff057230 */ /* 0x000fc40000004100 */
[----:B------:R-:W-:Y:S02]  /*142a0*/  HADD2.F32 R0, -RZ, R4.H0_H0 ;  /* 0x20000004ff007230 */ /* 0x000fe40000004100 */
[C---:B------:R-:W-:Y:S01]  /*142b0*/  FFMA.FTZ R31, R8.reuse, R27, -R31 ;  /* 0x0000001b081f7223 */ /* 0x040fe2000001081f */
[----:B------:R-:W-:Y:S01]  /*142c0*/  FFMA.FTZ R33, R8, R29, R33 ;  /* 0x0000001d08217223 */ /* 0x000fe20000010021 */
[----:B------:R-:W-:Y:S01]  /*142d0*/  FFMA.FTZ R28, R5, R20, -R28 ;  /* 0x00000014051c7223 */ /* 0x000fe2000001081c */
[----:B------:R-:W-:Y:S02]  /*142e0*/  HADD2.F32 R8, -RZ, R85.H0_H0 ;  /* 0x20000055ff087230 */ /* 0x000fe40000004100 */
[----:B------:R-:W-:Y:S01]  /*142f0*/  FMUL.FTZ R20, R11, R86 ;  /* 0x000000560b147220 */ /* 0x000fe20000410000 */
[----:B------:R-:W-:Y:S01]  /*14300*/  FFMA.FTZ R30, R5, R26, R30 ;  /* 0x0000001a051e7223 */ /* 0x000fe2000001001e */
[----:B------:R-:W-:Y:S02]  /*14310*/  HADD2.F32 R5, -RZ, R87.H0_H0 ;  /* 0x20000057ff057230 */ /* 0x000fe40000004100 */
[----:B------:R-:W-:Y:S01]  /*14320*/  FFMA.FTZ R86, R0, R86, -R13 ;  /* 0x0000005600567223 */ /* 0x000fe2000001080d */
[----:B------:R-:W-:-:S02]  /*14330*/  HADD2.F32 R9, -RZ, R6.H0_H0 ;  /* 0x20000006ff097230 */ /* 0x000fc40000004100 */
[----:B------:R-:W-:Y:S01]  /*14340*/  FFMA.FTZ R21, R0, R21, R20 ;  /* 0x0000001500157223 */ /* 0x000fe20000010014 */
[CC--:B------:R-:W-:Y:S01]  /*14350*/  FMUL.FTZ R0, R24.reuse, R8.reuse ;  /* 0x0000000818007220 */ /* 0x0c0fe20000410000 */
[----:B------:R-:W-:Y:S02]  /*14360*/  HADD2.F32 R87, -RZ, R87.H1_H1 ;  /* 0x30000057ff577230 */ /* 0x000fe40000004100 */
[-C--:B------:R-:W-:Y:S01]  /*14370*/  FMUL.FTZ R26, R24, R5.reuse ;  /* 0x00000005181a7220 */ /* 0x080fe20000410000 */
[----:B------:R-:W-:Y:S02]  /*14380*/  HADD2.F32 R85, -RZ, R85.H1_H1 ;  /* 0x30000055ff557230 */ /* 0x000fe40000004100 */
[C---:B------:R-:W-:Y:S01]  /*14390*/  FFMA.FTZ R24, R9.reuse, R5, -R0 ;  /* 0x0000000509187223 */ /* 0x040fe20000010800 */
[----:B------:R-:W-:Y:S02]  /*143a0*/  HADD2.F32 R10, -RZ, R7.H0_H0 ;  /* 0x20000007ff0a7230 */ /* 0x000fe40000004100 */
[----:B------:R-:W-:Y:S01]  /*143b0*/  FFMA.FTZ R26, R9, R8, R26 ;  /* 0x00000008091a7223 */ /* 0x000fe2000001001a */
[----:B------:R-:W-:-:S02]  /*143c0*/  HADD2.F32 R20, -RZ, R32.H0_H0 ;  /* 0x20000020ff147230 */ /* 0x000fc40000004100 */
[C---:B------:R-:W-:Y:S01]  /*143d0*/  FMUL.FTZ R5, R25.reuse, R85 ;  /* 0x0000005519057220 */ /* 0x040fe20000410000 */
[----:B------:R-:W-:Y:S02]  /*143e0*/  HADD2.F32 R0, -RZ, R74.H0_H0 ;  /* 0x2000004aff007230 */ /* 0x000fe40000004100 */
[-C--:B------:R-:W-:Y:S01]  /*143f0*/  FMUL.FTZ R32, R25, R87.reuse ;  /* 0x0000005719207220 */ /* 0x080fe20000410000 */
[----:B------:R-:W-:Y:S02]  /*14400*/  HADD2.F32 R7, -RZ, R7.H1_H1 ;  /* 0x30000007ff077230 */ /* 0x000fe40000004100 */
[C---:B------:R-:W-:Y:S01]  /*14410*/  FFMA.FTZ R87, R10.reuse, R87, -R5 ;  /* 0x000000570a577223 */ /* 0x040fe20000010805 */
[C---:B------:R-:W-:Y:S01]  /*14420*/  FMUL.FTZ R8, R15.reuse, R20 ;  /* 0x000000140f087220 */ /* 0x040fe20000410000 */
        /* <DEDUP_REMOVED lines=28> */
.L_x_3025:
[----:B------:R-:W-:Y:S05]  /*145f0*/  BSYNC B0 ;  /* 0x0000000000007941 */ /* 0x000fea0003800000 */
.L_x_2985:
        /* <DEDUP_REMOVED lines=8> */
.L_x_2983:
[----:B------:R-:W2:Y:S02]  /*14680*/  LDL R0, [R1+0x58] ;  /* 0x0000580001007983 */ /* 0x000ea40000100800 */
[----:B--2---:R-:W-:-:S13]  /*14690*/  R2UR UR4, R0 ;  /* 0x00000000000472ca */ /* 0x004fda00000e0000 */
[----:B------:R-:W-:-:S05]  /*146a0*/  IMAD.U32 R0, RZ, RZ, UR4 ;  /* 0x00000004ff007e24 */ /* 0x000fca000f8e00ff */
[----:B------:R-:W-:-:S13]  /*146b0*/  ISETP.NE.AND P0, PT, R0, 0x3, PT ;  /* 0x000000030000780c */ /* 0x000fda0003f05270 */
[----:B------:R-:W-:Y:S05]  /*146c0*/  @!P0 BRA `(.L_x_3060) ;  /* 0x0000000000048947 */ /* 0x000fea0003800000 */
[----:B------:R-:W-:Y:S01]  /*146d0*/  BPT.TRAP 0x1 ;  /* 0x000000040000795c */ /* 0x000fe20000300000 */
.L_x_3060:
[----:B------:R-:W-:Y:S01]  /*146e0*/  IMAD R0, R217, 0x8, R18 ;  /* 0x00000008d9007824 */ /* 0x000fe200078e0212 */
[----:B01-34-:R-:W-:-:S04]  /*146f0*/  SHF.L.U32 R3, R218, 0x1f, RZ ;  /* 0x0000001fda037819 */ /* 0x01bfc800000006ff */
[----:B------:R0:W1:Y:S01]  /*14700*/  SYNCS.PHASECHK.TRANS64.TRYWAIT P2, [R0+URZ+0x38830], R3 ;  /* 0x03883003000075a7 */ /* 0x000062000804017f */
[----:B------:R-:W-:Y:S05]  /*14710*/  @!P0 BRA `(.L_x_3061) ;  /* 0x0000000000048947 */ /* 0x000fea0003800000 */
[----:B------:R-:W-:Y:S01]  /*14720*/  BPT.TRAP 0x1 ;  /* 0x000000040000795c */ /* 0x000fe20000300000 */
.L_x_3061:
[----:B------:R-:W2:Y:S02]  /*14730*/  S2R R4, SR_TID.X ;  /* 0x0000000000047919 */ /* 0x000ea40000002100 */
[----:B--2---:R-:W-:-:S04]  /*14740*/  LOP3.LUT R4, R4, 0x7f, RZ, 0xc0, !PT ;  /* 0x0000007f04047812 */ /* 0x004fc800078ec0ff */
[----:B------:R-:W-:Y:S01]  /*14750*/  ISETP.NE.AND P1, PT, R4, RZ, PT ;  /* 0x000000ff0400720c */ /* 0x000fe20003f25270 */
[----:B-1----:R-:W-:-:S12]  /*14760*/  @P2 BRA `(.L_x_3062) ;  /* 0x0000000000082947 */ /* 0x002fd80003800000 */
[----:B------:R-:W1:Y:S02]  /*14770*/  SYNCS.PHASECHK.TRANS64.TRYWAIT P2, [R0+URZ+0x38830], R3 ;  /* 0x03883003000075a7 */ /* 0x000e64000804017f */
[----:B-1----:R-:W-:Y:S05]  /*14780*/  @!P2 BRA `(.L_x_3063) ;  /* 0x000001c000d4a947 */ /* 0x002fea0003800000 */
.L_x_3062:
[----:B------:R-:W-:Y:S05]  /*14790*/  WARPSYNC.ALL ;  /* 0x0000000000007948 */ /* 0x000fea0003800000 */
[----:B01----:R-:W-:Y:S01]  /*147a0*/  IADD3 R3, R18, 0x24400, RZ ;  /* 0x0002440012037810 */ /* 0x003fe20007ffe0ff */
[----:B------:R-:W-:Y:S01]  /*147b0*/  WARPGROUP.ARRIVE ;  /* 0x00000000000079c5 */ /* 0x000fe20000000000 */
[----:B------:R-:W-:Y:S01]  /*147c0*/  R2UR UR12, R2 ;  /* 0x00000000020c72ca */ /* 0x000fe200000e0000 */
[----:B------:R-:W-:Y:S01]  /*147d0*/  UMOV UR9, 0x40000040 ;  /* 0x4000004000097882 */ /* 0x000fe20000000000 */
[----:B------:R-:W-:Y:S01]  /*147e0*/  SHF.R.U32.HI R3, RZ, 0x4, R3 ;  /* 0x00000004ff037819 */ /* 0x000fe20000011603 */
[----:B------:R-:W-:Y:S01]  /*147f0*/  IMAD.MOV.U32 R5, RZ, RZ, 0x40000040 ;  /* 0x40000040ff057424 */ /* 0x000fe200078e00ff */
[----:B------:R-:W-:Y:S01]  /*14800*/  UMOV UR5, UR9 ;  /* 0x0000000900057c82 */ /* 0x000fe20008000000 */
[----:B------:R-:W-:Y:S01]  /*14810*/  IMAD.MOV.U32 R7, RZ, RZ, 0x40000040 ;  /* 0x40000040ff077424 */ /* 0x000fe200078e00ff */
[----:B------:R-:W-:Y:S01]  /*14820*/  LOP3.LUT R3, R3, 0x3fff, RZ, 0xc0, !PT ;  /* 0x00003fff03037812 */ /* 0x000fe200078ec0ff */
[----:B------:R-:W-:Y:S01]  /*14830*/  UMOV UR17, 0x40000040 ;  /* 0x4000004000117882 */ /* 0x000fe20000000000 */
[----:B------:R-:W-:Y:S01]  /*14840*/  R2UR UR7, R5 ;  /* 0x00000000050772ca */ /* 0x000fe200000e0000 */
[----:B------:R-:W-:Y:S01]  /*14850*/  IMAD.MOV.U32 R5, RZ, RZ, 0x40000040 ;  /* 0x40000040ff057424 */ /* 0x000fe200078e00ff */
[----:B------:R-:W-:Y:S01]  /*14860*/  LOP3.LUT R222, R3, 0x10000, RZ, 0xfc, !PT ;  /* 0x0001000003de7812 */ /* 0x000fe200078efcff */
[----:B------:R-:W-:Y:S01]  /*14870*/  IMAD.MOV.U32 R3, RZ, RZ, 0x40000040 ;  /* 0x40000040ff037424 */ /* 0x000fe200078e00ff */
[----:B------:R-:W-:Y:S01]  /*14880*/  MOV R11, UR9 ;  /* 0x00000009000b7c02 */ /* 0x000fe20008000f00 */
[----:B------:R-:W-:Y:S01]  /*14890*/  ULOP3.LUT UR12, UR12, 0x10000, URZ, 0xfc, !UPT ;  /* 0x000100000c0c7892 */ /* 0x000fe2000f8efc3f */
[----:B------:R-:W-:Y:S01]  /*148a0*/  IMAD.MOV.U32 R9, RZ, RZ, 0x40000040 ;  /* 0x40000040ff097424 */ /* 0x000fe200078e00ff */
[----:B------:R-:W-:Y:S01]  /*148b0*/  UMOV UR57, 0x40000040 ;  /* 0x4000004000397882 */ /* 0x000fe20000000000 */
[----:B------:R-:W-:Y:S01]  /*148c0*/  IMAD R2, R217, 0xa00, R222 ;  /* 0x00000a00d9027824 */ /* 0x000fe200078e02de */
[----:B------:R-:W-:Y:S01]  /*148d0*/  R2UR UR11, R3 ;  /* 0x00000000030b72ca */ /* 0x000fe200000e0000 */
[----:B------:R-:W-:Y:S01]  /*148e0*/  UIADD3 UR56, UR12, 0x804, URZ ;  /* 0x000008040c387890 */ /* 0x000fe2000fffe03f */
[----:B------:R-:W-:Y:S01]  /*148f0*/  R2UR UR39, R9 ;  /* 0x00000000092772ca */ /* 0x000fe200000e0000 */
[----:B------:R-:W-:Y:S01]  /*14900*/  UMOV UR8, UR12 ;  /* 0x0000000c00087c82 */ /* 0x000fe20008000000 */
[C---:B------:R-:W-:Y:S01]  /*14910*/  R2UR UR10, R2.reuse ;  /* 0x00000000020a72ca */ /* 0x040fe200000e0000 */
[C---:B------:R-:W-:Y:S01]  /*14920*/  VIADD R4, R2.reuse, 0x80 ;  /* 0x0000008002047836 */ /* 0x040fe20000000000 */
[----:B------:R-:W-:Y:S01]  /*14930*/  UMOV UR4, UR8 ;  /* 0x0000000800047c82 */ /* 0x000fe20008000000 */
[----:B------:R-:W-:Y:S01]  /*14940*/  VIADD R6, R2, 0x200 ;  /* 0x0000020002067836 */ /* 0x000fe20000000000 */
[----:B------:R-:W-:Y:S01]  /*14950*/  UIADD3 UR52, UR12, 0x806, URZ ;  /* 0x000008060c347890 */ /* 0x000fe2000fffe03f */
[----:B------:R-:W-:Y:S01]  /*14960*/  IMAD.U32 R10, RZ, RZ, UR8 ;  /* 0x00000008ff0a7e24 */ /* 0x000fe2000f8e00ff */
[----:B------:R-:W-:Y:S01]  /*14970*/  R2UR UR6, R4 ;  /* 0x00000000040672ca */ /* 0x000fe200000e0000 */
[----:B------:R-:W-:Y:S01]  /*14980*/  VIADD R4, R2, 0x100 ;  /* 0x0000010002047836 */ /* 0x000fe20000000000 */
[----:B------:R-:W-:Y:S01]  /*14990*/  UMOV UR53, 0x40000040 ;  /* 0x4000004000357882 */ /* 0x000fe20000000000 */
[----:B------:R-:W-:Y:S01]  /*149a0*/  UIADD3 UR48, UR12, 0xc00, URZ ;  /* 0x00000c000c307890 */ /* 0x000fe2000fffe03f */
[----:B------:R0:W-:Y:S01]  /*149b0*/  STL.64 [R1+0x48], R10 ;  /* 0x0000480a01007387 */ /* 0x0001e20000100a00 */
[----:B------:R-:W-:Y:S01]  /*149c0*/  UMOV UR49, 0x40000040 ;  /* 0x4000004000317882 */ /* 0x000fe20000000000 */
[----:B------:R-:W-:Y:S01]  /*149d0*/  UIADD3 UR44, UR12, 0xc02, URZ ;  /* 0x00000c020c2c7890 */ /* 0x000fe2000fffe03f */
[----:B------:R-:W-:Y:S01]  /*149e0*/  HGMMA.64x16x16.F32 R56, gdesc[UR8], RZ, !UPT, gsb0 ;  /* 0x00200000083879f0 */ /* 0x000fe2000c0008ff */
[----:B------:R-:W-:Y:S01]  /*149f0*/  R2UR UR10, R6 ;  /* 0x00000000060a72ca */ /* 0x000fe200000e0000 */
[C---:B------:R-:W-:Y:S01]  /*14a00*/  VIADD R6, R2.reuse, 0x202 ;  /* 0x0000020202067836 */ /* 0x040fe20000000000 */
[----:B------:R-:W-:Y:S01]  /*14a10*/  R2UR UR11, R7 ;  /* 0x00000000070b72ca */ /* 0x000fe200000e0000 */
[----:B------:R-:W-:Y:S01]  /*14a20*/  IMAD.MOV.U32 R7, RZ, RZ, 0x40000040 ;  /* 0x40000040ff077424 */ /* 0x000fe200078e00ff */
[----:B------:R-:W-:Y:S01]  /*14a30*/  UMOV UR45, 0x40000040 ;  /* 0x40000040002d7882 */ /* 0x000fe20000000000 */
[----:B------:R-:W-:Y:S01]  /*14a40*/  UIADD3 UR40, UR12, 0xc04, URZ ;  /* 0x00000c040c287890 */ /* 0x000fe2000fffe03f */
[----:B------:R-:W-:Y:S01]  /*14a50*/  VIADD R8, R2, 0x786 ;  /* 0x0000078602087836 */ /* 0x000fe20000000000 */
[----:B------:R-:W-:Y:S01]  /*14a60*/  UMOV UR41, 0x40000040 ;  /* 0x4000004000297882 */ /* 0x000fe20000000000 */
[----:B0-----:R-:W-:Y:S01]  /*14a70*/  IMAD.U32 R11, RZ, RZ, UR17 ;  /* 0x00000011ff0b7e24 */ /* 0x001fe2000f8e00ff */
[----:B------:R-:W-:Y:S01]  /*14a80*/  UIADD3 UR36, UR12, 0xc06, URZ ;  /* 0x00000c060c247890 */ /* 0x000fe2000fffe03f */
[----:B------:R-:W0:Y:S01]  /*14a90*/  LDC R3, c[0x0][0x448] ;  /* 0x00011200ff037b82 */ /* 0x000e220000000800 */
[----:B------:R-:W-:Y:S01]  /*14aa0*/  R2UR UR38, R8 ;  /* 0x00000000082672ca */ /* 0x000fe200000e0000 */
[----:B------:R-:W-:Y:S01]  /*14ab0*/  UMOV UR37, 0x40000040 ;  /* 0x4000004000257882 */ /* 0x000fe20000000000 */
[----:B------:R-:W-:Y:S01]  /*14ac0*/  VIADD R8, R2, 0x886 ;  /* 0x0000088602087836 */ /* 0x000fe20000000000 */
[----:B------:R-:W-:Y:S01]  /*14ad0*/  BSSY B0, `(.L_x_3064) ;  /* 0x0000932000007945 */ /* 0x000fe20003800000 */
[----:B------:R-:W-:Y:S01]  /*14ae0*/  IMAD.MOV.U32 R9, RZ, RZ, 0x40000040 ;  /* 0x40000040ff097424 */ /* 0x000fe200078e00ff */
[----:B------:R-:W-:Y:S01]  /*14af0*/  CS2R R150, SRZ ;  /* 0x0000000000967805 */ /* 0x000fe2000001ff00 */
[----:B------:R-:W-:Y:S01]  /*14b00*/  @!P1 VIADD R0, R0, 0x38840 ;  /* 0x0003884000009836 */ /* 0x000fe20000000000 */
[----:B------:R-:W-:-:S02]  /*14b10*/  CS2R R148, SRZ ;  /* 0x0000000000947805 */ /* 0x000fc4000001ff00 */
[----:B------:R-:W-:Y:S02]  /*14b20*/  CS2R R146, SRZ ;  /* 0x0000000000927805 */ /* 0x000fe4000001ff00 */
[----:B-----5:R-:W-:Y:S02]  /*14b30*/  CS2R R144, SRZ ;  /* 0x0000000000907805 */ /* 0x020fe4000001ff00 */
[----:B------:R-:W-:Y:S02]  /*14b40*/  CS2R R142, SRZ ;  /* 0x00000000008e7805 */ /* 0x000fe4000001ff00 */
[----:B------:R-:W-:Y:S02]  /*14b50*/  @!P1 PRMT R0, RZ, 0x654, R0 ;  /* 0x00000654ff009816 */ /* 0x000fe40000000000 */
        /* <DEDUP_REMOVED lines=11> */
[----:B0-----:R-:W-:Y:S01]  /*14c10*/  ISETP.NE.AND P2, PT, R3, 0x1, PT ;  /* 0x000000010300780c */ /* 0x001fe20003f45270 */
[----:B------:R-:W-:Y:S01]  /*14c20*/  IMAD.IADD R3, R235, 0x1, R230 ;  /* 0x00000001eb037824 */ /* 0x000fe200078e02e6 */
        /* <DEDUP_REMOVED lines=14> */
[----:B------:R-:W-:-:S02]  /*14d10*/  WARPGROUP.DEPBAR.LE gsb0, 0x0 ;  /* 0x00008000000079c5 */ /* 0x000fc40000010000 */
[----:B------:R-:W-:-:S06]  /*14d20*/  WARPGROUP.ARRIVE ;  /* 0x00000000000079c5 */ /* 0x000fcc0000000000 */
[----:B------:R-:W-:Y:S01]  /*14d30*/  HGMMA.64x16x16.F32 R48, gdesc[UR4], RZ, !UPT, gsb0 ;  /* 0x00200000043079f0 */ /* 0x000fe2000c0008ff */
[----:B------:R-:W-:Y:S01]  /*14d40*/  R2UR UR6, R4 ;  /* 0x00000000040672ca */ /* 0x000fe200000e0000 */
[----:B------:R-:W-:Y:S01]  /*14d50*/  UMOV UR4, UR8 ;  /* 0x0000000800047c82 */ /* 0x000fe20008000000 */
[----:B------:R-:W-:Y:S01]  /*14d60*/  R2UR UR7, R5 ;  /* 0x00000000050772ca */ /* 0x000fe200000e0000 */
[----:B------:R-:W-:Y:S01]  /*14d70*/  UMOV UR5, UR9 ;  /* 0x0000000900057c82 */ /* 0x000fe20008000000 */
[----:B------:R-:W-:Y:S01]  /*14d80*/  VIADD R4, R2, 0x180 ;  /* 0x0000018002047836 */ /* 0x000fe20000000000 */
[----:B------:R-:W-:Y:S01]  /*14d90*/  MOV R5, 0x40000040 ;  /* 0x4000004000057802 */ /* 0x000fe20000000f00 */
[----:B------:R-:W-:Y:S02]  /*14da0*/  WARPGROUP.DEPBAR.LE gsb0, 0x0 ;  /* 0x00008000000079c5 */ /* 0x000fe40000010000 */
[----:B------:R-:W-:-:S07]  /*14db0*/  WARPGROUP.ARRIVE ;  /* 0x00000000000079c5 */ /* 0x000fce0000000000 */
[----:B------:R-:W-:Y:S01]  /*14dc0*/  HGMMA.64x16x16.F32 R40, gdesc[UR4], RZ, !UPT, gsb0 ;  /* 0x00200000042879f0 */ /* 0x000fe2000c0008ff */
[----:B------:R-:W-:Y:S01]  /*14dd0*/  R2UR UR6, R4 ;  /* 0x00000000040672ca */ /* 0x000fe200000e0000 */
[----:B------:R-:W-:Y:S01]  /*14de0*/  UMOV UR4, UR8 ;  /* 0x0000000800047c82 */ /* 0x000fe20008000000 */
[----:B------:R-:W-:Y:S01]  /*14df0*/  R2UR UR7, R5 ;  /* 0x00000000050772ca */ /* 0x000fe200000e0000 */
[----:B------:R-:W-:Y:S01]  /*14e00*/  UMOV UR5, UR9 ;  /* 0x0000000900057c82 */ /* 0x000fe20008000000 */
[----:B------:R-:W-:Y:S02]  /*14e10*/  VIADD R4, R2, 0x2 ;  /* 0x0000000202047836 */ /* 0x000fe40000000000 */
[----:B------:R-:W-:-:S03]  /*14e20*/  IMAD.MOV.U32 R5, RZ, RZ, 0x40000040 ;  /* 0x40000040ff057424 */ /* 0x000fc600078e00ff */
[----:B------:R-:W-:Y:S01]  /*14e30*/  R2UR UR18, R4 ;  /* 0x00000000041272ca */ /* 0x000fe200000e0000 */
[----:B------:R-:W-:Y:S01]  /*14e40*/  VIADD R4, R2, 0x82 ;  /* 0x0000008202047836 */ /* 0x000fe20000000000 */
[----:B------:R-:W-:Y:S02]  /*14e50*/  R2UR UR19, R5 ;  /* 0x00000000051372ca */ /* 0x000fe400000e0000 */
[----:B------:R-:W-:Y:S01]  /*14e60*/  MOV R5, 0x40000040 ;  /* 0x4000004000057802 */ /* 0x000fe20000000f00 */
        /* <DEDUP_REMOVED lines=26> */
[----:B0-----:R-:W-:Y:S01]  /*15010*/  IMAD.U32 R11, RZ, RZ, UR17 ;  /* 0x00000011ff0b7e24 */ /* 0x001fe2000f8e00ff */
        /* <DEDUP_REMOVED lines=16> */
[----:B------:R-:W-:Y:S01]  /*15120*/  VIADD R4, R2, 0x4 ;  /* 0x0000000402047836 */ /* 0x000fe20000000000 */
[----:B------:R-:W-:-:S04]  /*15130*/  MOV R5, 0x40000040 ;  /* 0x4000004000057802 */ /* 0x000fc80000000f00 */
[----:B------:R-:W-:Y:S01]  /*15140*/  R2UR UR18, R4 ;  /* 0x00000000041272ca */ /* 0x000fe200000e0000 */
[----:B------:R-:W-:Y:S01]  /*15150*/  VIADD R4, R2, 0x84 ;  /* 0x0000008402047836 */ /* 0x000fe20000000000 */
[----:B------:R-:W-:Y:S01]  /*15160*/  R2UR UR19, R5 ;  /* 0x00000000051372ca */ /* 0x000fe200000e0000 */
[----:B------:R-:W-:Y:S01]  /*15170*/  IMAD.MOV.U32 R5, RZ, RZ, 0x40000040 ;  /* 0x40000040ff057424 */ /* 0x000fe200078e00ff */
[----:B------:R-:W-:Y:S02]  /*15180*/  WARPGROUP.DEPBAR.LE gsb0, 0x0 ;  /* 0x00008000000079c5 */ /* 0x000fe40000010000 */
[----:B------:R-:W-:-:S06]  /*15190*/  WARPGROUP.ARRIVE ;  /* 0x00000000000079c5 */ /* 0x000fcc0000000000 */
[----:B------:R-:W-:Y:S01]  /*151a0*/  HGMMA.64x16x16.F32 R32, gdesc[UR4], R32, gsb0 ;  /* 0x00200000042079f0 */ /* 0x000fe20008000820 */
[----:B------:R-:W-:Y:S01]  /*151b0*/  UIADD3 UR4, UR12, 0x4, URZ ;  /* 0x000000040c047890 */ /* 0x000fe2000fffe03f */
[----:B------:R-:W-:Y:S02]  /*151c0*/  R2UR UR6, R4 ;  /* 0x00000000040672ca */ /* 0x000fe400000e0000 */
[----:B------:R-:W-:Y:S01]  /*151d0*/  R2UR UR7, R5 ;  /* 0x00000000050772ca */ /* 0x000fe200000e0000 */
[----:B------:R-:W-:Y:S01]  /*151e0*/  IMAD.MOV.U32 R5, RZ, RZ, 0x40000040 ;  /* 0x40000040ff057424 */ /* 0x000fe200078e00ff */
[----:B------:R-:W-:Y:S02]  /*151f0*/  IADD3 R4, R2, 0x104, RZ ;  /* 0x0000010402047810 */ /* 0x000fe40007ffe0ff */
        /* <DEDUP_REMOVED lines=12> */
[----:B------:R-:W-:Y:S01]  /*152c0*/  IMAD.MOV.U32 R7, RZ, RZ, 0x40000040 ;  /* 0x40000040ff077424 */ /* 0x000fe200078e00ff */
[----:B------:R-:W-:Y:S01]  /*152d0*/  IADD3 R6, R2, 0x206, RZ ;  /* 0x0000020602067810 */ /* 0x000fe20007ffe0ff */
[----:B------:R-:W-:-:S02]  /*152e0*/  WARPGROUP.DEPBAR.LE gsb0, 0x0 ;  /* 0x00008000000079c5 */ /* 0x000fc40000010000 */
[----:B------:R-:W-:-:S06]  /*152f0*/  WARPGROUP.ARRIVE ;  /* 0x00000000000079c5 */ /* 0x000fcc0000000000 */
[----:B------:R-:W-:Y:S01]  /*15300*/  HGMMA.64x16x16.F32 R56, gdesc[UR16], R56, gsb0 ;  /* 0x00200000103879f0 */ /* 0x000fe20008000838 */
[----:B------:R-:W-:Y:S02]  /*15310*/  UMOV UR17, 0x40000040 ;  /* 0x4000004000117882 */ /* 0x000fe40000000000 */
[----:B------:R-:W-:Y:S01]  /*15320*/  UMOV UR15, UR17 ;  /* 0x00000011000f7c82 */ /* 0x000fe20008000000 */
        /* <DEDUP_REMOVED lines=34> */
[----:B------:R-:W-:Y:S01]  /*15550*/  MOV R10, UR16 ;  /* 0x00000010000a7c02 */ /* 0x000fe20008000f00 */
        /* <DEDUP_REMOVED lines=23> */
[----:B------:R-:W-:Y:S01]  /*156d0*/  R2UR UR11, R5 ;  /* 0x00000000050b72ca */ /* 0x000fe200000e0000 */
[----:B------:R-:W-:-:S03]  /*156e0*/  IMAD.MOV.U32 R5, RZ, RZ, 0x40000040 ;  /* 0x40000040ff057424 */ /* 0x000fc600078e00ff */
        /* <DEDUP_REMOVED lines=11> */
[----:B------:R-:W-:Y:S01]  /*157a0*/  VIADD R6, R2, 0x480 ;  /* 0x0000048002067836 */ /* 0x000fe20000000000 */
[----:B------:R-:W-:Y:S01]  /*157b0*/  MOV R7, 0x40000040 ;  /* 0x4000004000077802 */ /* 0x000fe20000000f00 */
        /* <DEDUP_REMOVED lines=205> */
[----:B------:R-:W-:-:S05]  /*16490*/  MOV R10, UR16 ;  /* 0x00000010000a7c02 */ /* 0x000fca0008000f00 */
        /* <DEDUP_REMOVED lines=10> */
[----:B------:R-:W-:Y:S02]  /*16540*/  R2UR UR11, R7 ;  /* 0x00000000070b72ca */ /* 0x000fe400000e0000 */
[----:B------:R-:W-:Y:S01]  /*16550*/  MOV R7, 0x40000040 ;  /* 0x4000004000077802 */ /* 0x000fe20000000f00 */
        /* <DEDUP_REMOVED lines=35> */
[----:B------:R-:W-:Y:S01]  /*16790*/  VIADD R4, R2, 0x602 ;  /* 0x0000060202047836 */ /* 0x000fe20000000000 */
[----:B------:R-:W-:Y:S02]  /*167a0*/  MOV R5, 0x40000040 ;  /* 0x4000004000057802 */ /* 0x000fe40000000f00 */
[----:B------:R-:W-:Y:S02]  /*167b0*/  UMOV UR16, UR4 ;  /* 0x0000000400107c82 */ /* 0x000fe40008000000 */
[----:B------:R-:W-:Y:S01]  /*167c0*/  UMOV UR14, UR16 ;  /* 0x00000010000e7c82 */ /* 0x000fe20008000000 */
[----:B------:R-:W-:Y:S01]  /*167d0*/  IMAD.U32 R10, RZ, RZ, UR16 ;  /* 0x00000010ff0a7e24 */ /* 0x000fe2000f8e00ff */
[----:B------:R-:W-:-:S04]  /*167e0*/  UMOV UR4, UR14 ;  /* 0x0000000e00047c82 */ /* 0x000fc80008000000 */
[----:B------:R-:W-:Y:S01]  /*167f0*/  STL.64 [R1], R10 ;  /* 0x0000000a01007387 */ /* 0x000fe20000100a00 */
[----:B------:R-:W-:Y:S02]  /*16800*/  WARPGROUP.DEPBAR.LE gsb0, 0x0 ;  /* 0x00008000000079c5 */ /* 0x000fe40000010000 */
[----:B------:R-:W-:-:S06]  /*16810*/  WARPGROUP.ARRIVE ;  /* 0x00000000000079c5 */ /* 0x000fcc0000000000 */
[----:B------:R-:W-:Y:S01]  /*16820*/  HGMMA.64x16x16.F32 R24, gdesc[UR8], R24, gsb0 ;  /* 0x00200000081879f0 */ /* 0x000fe20008000818 */
[----:B------:R-:W-:Y:S01]  /*16830*/  UMOV UR8, UR14 ;  /* 0x0000000e00087c82 */ /* 0x000fe20008000000 */
[----:B------:R-:W-:Y:S01]  /*16840*/  UMOV UR9, UR15 ;  /* 0x0000000f00097c82 */ /* 0x000fe20008000000 */
[----:B------:R-:W-:Y:S02]  /*16850*/  WARPGROUP.DEPBAR.LE gsb0, 0x0 ;  /* 0x00008000000079c5 */ /* 0x000fe40000010000 */
[----:B------:R-:W-:-:S06]  /*16860*/  WARPGROUP.ARRIVE ;  /* 0x00000000000079c5 */ /* 0x000fcc0000000000 */
[----:B------:R-:W-:Y:S03]  /*16870*/  HGMMA.64x16x16.F32 R56, gdesc[UR16], R56, gsb0 ;  /* 0x00200000103879f0 */ /* 0x000fe60008000838 */
        /* <DEDUP_REMOVED lines=226> */
[----:B------:R-:W0:Y:S08]  /*176a0*/  @P2 LDC R4, c[0x0][0x44c] ;  /* 0x00011300ff042b82 */ /* 0x000e300000000800 */
[----:B------:R-:W1:Y:S01]  /*176b0*/  @P2 LDC R5, c[0x0][0x450] ;  /* 0x00011400ff052b82 */ /* 0x000e620000000800 */
[----:B0-----:R-:W-:Y:S01]  /*176c0*/  @P2 IMAD.HI.U32 R4, R3, R4, RZ ;  /* 0x0000000403042227 */ /* 0x001fe200078e00ff */
[----:B------:R-:W-:-:S02]  /*176d0*/  WARPGROUP.DEPBAR.LE gsb0, 0x0 ;  /* 0x00008000000079c5 */ /* 0x000fc40000010000 */
        /* <DEDUP_REMOVED lines=18> */
[----:B------:R-:W-:Y:S01]  /*17800*/  MOV R6, R3 ;  /* 0x0000000300067202 */ /* 0x000fe20000000f00 */
[----:B------:R-:W-:Y:S01]  /*17810*/  IMAD.MOV.U32 R7, RZ, RZ, -0x50 ;  /* 0xffffffb0ff077424 */ /* 0x000fe200078e00ff */
[----:B-1----:R-:W-:Y:S01]  /*17820*/  @P2 SHF.R.U32.HI R6, RZ, R5, R4 ;  /* 0x00000005ff062219 */ /* 0x002fe20000011604 */
[----:B------:R-:W-:Y:S01]  /*17830*/  VIADD R4, R2, 0x906 ;  /* 0x0000090602047836 */ /* 0x000fe20000000000 */
[----:B------:R-:W-:Y:S01]  /*17840*/  MOV R5, 0x40000040 ;  /* 0x4000004000057802 */ /* 0x000fe20000000f00 */
[----:B------:R-:W-:-:S02]  /*17850*/  IMAD R3, R84, -0x50, R232 ;  /* 0xffffffb054037824 */ /* 0x000fc400078e02e8 */
[----:B------:R-:W-:Y:S02]  /*17860*/  IMAD R7, R84, R7, 0x51 ;  /* 0x0000005154077424 */ /* 0x000fe400078e0207 */
[----:B------:R-:W-:Y:S02]  /*17870*/  VIADD R3, R3, 0x50 ;  /* 0x0000005003037836 */ /* 0x000fe40000000000 */
[----:B------:R-:W-:Y:S02]  /*17880*/  IMAD R7, R234, -0x2, R7 ;  /* 0xfffffffeea077824 */ /* 0x000fe400078e0207 */
[----:B------:R-:W-:-:S03]  /*17890*/  VIADD R2, R2, 0x986 ;  /* 0x0000098602027836 */ /* 0x000fc60000000000 */
[----:B------:R-:W-:Y:S01]  /*178a0*/  IADD3 R7, -R231, R7, R232 ;  /* 0x00000007e7077210 */ /* 0x000fe20007ffe1e8 */
[----:B------:R-:W-:Y:S02]  /*178b0*/  WARPGROUP.DEPBAR.LE gsb0, 0x0 ;  /* 0x00008000000079c5 */ /* 0x000fe40000010000 */
[----:B------:R-:W-:-:S06]  /*178c0*/  WARPGROUP.ARRIVE ;  /* 0x00000000000079c5 */ /* 0x000fcc0000000000 */
[----:B------:R-:W-:Y:S01]  /*178d0*/  HGMMA.64x16x16.F32 R56, gdesc[UR36], R56, gsb0 ;  /* 0x00200000243879f0 */ /* 0x000fe20008000838 */
[----:B------:R-:W-:Y:S01]  /*178e0*/  ULDC UR38, c[0x0][0x988] ;  /* 0x0002620000267ab9 */ /* 0x000fe20000000800 */
[----:B------:R-:W-:Y:S01]  /*178f0*/  ULDC UR39, c[0x0][0x988] ;  /* 0x0002620000277ab9 */ /* 0x000fe20000000800 */
[----:B------:R-:W-:Y:S02]  /*17900*/  WARPGROUP.DEPBAR.LE gsb0, 0x0 ;  /* 0x00008000000079c5 */ /* 0x000fe40000010000 */
[----:B------:R-:W-:-:S06]  /*17910*/  WARPGROUP.ARRIVE ;  /* 0x00000000000079c5 */ /* 0x000fcc0000000000 */
[----:B------:R-:W-:Y:S01]  /*17920*/  HGMMA.64x16x16.F32 R48, gdesc[UR4], R48, gsb0 ;  /* 0x00200000043079f0 */ /* 0x000fe20008000830 */
[----:B------:R-:W-:Y:S01]  /*17930*/  R2UR UR6, R8 ;  /* 0x00000000080672ca */ /* 0x000fe200000e0000 */
[----:B------:R-:W-:Y:S01]  /*17940*/  UMOV UR4, UR36 ;  /* 0x0000002400047c82 */ /* 0x000fe20008000000 */
[----:B------:R-:W-:Y:S01]  /*17950*/  R2UR UR7, R9 ;  /* 0x00000000090772ca */ /* 0x000fe200000e0000 */
[----:B------:R-:W-:Y:S01]  /*17960*/  UMOV UR5, UR37 ;  /* 0x0000002500057c82 */ /* 0x000fe20008000000 */
[----:B------:R-:W0:Y:S04]  /*17970*/  SHFL.IDX PT, R8, R6, 0x1, 0x1c1f ;  /* 0x003c1f0006087f89 */ /* 0x000e2800000e0000 */
[----:B------:R-:W1:Y:S01]  /*17980*/  SHFL.IDX PT, R6, R6, RZ, 0x1c1f ;  /* 0x001c1fff06067589 */ /* 0x000e6200000e0000 */
[----:B------:R-:W-:-:S02]  /*17990*/  WARPGROUP.DEPBAR.LE gsb0, 0x0 ;  /* 0x00008000000079c5 */ /* 0x000fc40000010000 */
[----:B------:R-:W-:-:S06]  /*179a0*/  WARPGROUP.ARRIVE ;  /* 0x00000000000079c5 */ /* 0x000fcc0000000000 */
[----:B------:R-:W-:Y:S01]  /*179b0*/  HGMMA.64x16x16.F32 R40, gdesc[UR4], R40, gsb0 ;  /* 0x00200000042879f0 */ /* 0x000fe20008000828 */
[----:B------:R-:W-:Y:S01]  /*179c0*/  R2UR UR6, R4 ;  /* 0x00000000040672ca */ /* 0x000fe200000e0000 */
[----:B------:R-:W-:Y:S01]  /*179d0*/  UMOV UR4, UR36 ;  /* 0x0000002400047c82 */ /* 0x000fe20008000000 */
[----:B------:R-:W-:Y:S01]  /*179e0*/  R2UR UR7, R5 ;  /* 0x00000000050772ca */ /* 0x000fe200000e0000 */
[----:B------:R-:W-:Y:S01]  /*179f0*/  UMOV UR5, UR37 ;  /* 0x0000002500057c82 */ /* 0x000fe20008000000 */
[----:B------:R-:W-:Y:S02]  /*17a00*/  IMAD R4, R234, -0x2, R3 ;  /* 0xfffffffeea047824 */ /* 0x000fe400078e0203 */
[----:B------:R-:W-:-:S03]  /*17a10*/  IMAD.MOV.U32 R3, RZ, RZ, 0x40000040 ;  /* 0x40000040ff037424 */ /* 0x000fc600078e00ff */
[-CC-:B0-----:R-:W-:Y:S02]  /*17a20*/  VIADDMNMX R8, R8, R7.reuse, R4.reuse, PT ;  /* 0x0000000708087246 */ /* 0x181fe40003800104 */
[----:B-1----:R-:W-:Y:S02]  /*17a30*/  VIADDMNMX R7, R6, R7, R4, PT ;  /* 0x0000000706077246 */ /* 0x002fe40003800104 */
[C---:B------:R-:W-:Y:S02]  /*17a40*/  ISETP.GT.AND P3, PT, R8.reuse, RZ, PT ;  /* 0x000000ff0800720c */ /* 0x040fe40003f64270 */
[C---:B------:R-:W-:Y:S02]  /*17a50*/  ISETP.GT.AND P4, PT, R8.reuse, 0x1, PT ;  /* 0x000000010800780c */ /* 0x040fe40003f84270 */
[----:B------:R-:W-:Y:S02]  /*17a60*/  ISETP.GT.AND P5, PT, R8, 0x8, PT ;  /* 0x000000080800780c */ /* 0x000fe40003fa4270 */
[----:B------:R-:W-:-:S02]  /*17a70*/  FSEL R58, R58, -INF , P3 ;  /* 0xff8000003a3a7808 */ /* 0x000fc40001800000 */
[----:B------:R-:W-:Y:S02]  /*17a80*/  FSEL R59, R59, -INF , P4 ;  /* 0xff8000003b3b7808 */ /* 0x000fe40002000000 */
[----:B------:R-:W-:Y:S02]  /*17a90*/  ISETP.GT.AND P3, PT, R8, 0x9, PT ;  /* 0x000000090800780c */ /* 0x000fe40003f64270 */
[----:B------:R-:W-:Y:S02]  /*17aa0*/  FSEL R62, R62, -INF , P5 ;  /* 0xff8000003e3e7808 */ /* 0x000fe40002800000 */
[C---:B------:R-:W-:Y:S02]  /*17ab0*/  ISETP.GT.AND P4, PT, R8.reuse, 0x10, PT ;  /* 0x000000100800780c */ /* 0x040fe40003f84270 */
[----:B------:R-:W-:Y:S02]  /*17ac0*/  FSEL R64, R63, -INF , P3 ;  /* 0xff8000003f407808 */ /* 0x000fe40001800000 */
[----:B------:R-:W-:-:S02]  /*17ad0*/  ISETP.GT.AND P3, PT, R8, 0x11, PT ;  /* 0x000000110800780c */ /* 0x000fc40003f64270 */
[----:B------:R-:W-:Y:S02]  /*17ae0*/  FSEL R50, R50, -INF , P4 ;  /* 0xff80000032327808 */ /* 0x000fe40002000000 */
[C---:B------:R-:W-:Y:S02]  /*17af0*/  ISETP.GT.AND P4, PT, R8.reuse, 0x18, PT ;  /* 0x000000180800780c */ /* 0x040fe40003f84270 */
[----:B------:R-:W-:Y:S02]  /*17b00*/  FSEL R66, R51, -INF , P3 ;  /* 0xff80000033427808 */ /* 0x000fe40001800000 */
[----:B------:R-:W-:Y:S02]  /*17b10*/  ISETP.GT.AND P3, PT, R8, 0x19, PT ;  /* 0x000000190800780c */ /* 0x000fe40003f64270 */
[----:B------:R-:W-:Y:S02]  /*17b20*/  FSEL R54, R54, -INF , P4 ;  /* 0xff80000036367808 */ /* 0x000fe40002000000 */
[----:B------:R-:W-:-:S02]  /*17b30*/  ISETP.GT.AND P4, PT, R8, 0x20, PT ;  /* 0x000000200800780c */ /* 0x000fc40003f84270 */
[----:B------:R-:W-:Y:S02]  /*17b40*/  FSEL R68, R55, -INF , P3 ;  /* 0xff80000037447808 */ /* 0x000fe40001800000 */
[----:B------:R-:W-:Y:S02]  /*17b50*/  ISETP.GT.AND P3, PT, R8, 0x21, PT ;  /* 0x000000210800780c */ /* 0x000fe40003f64270 */
[----:B------:R-:W-:Y:S01]  /*17b60*/  ISETP.GT.AND P5, PT, R7, 0x8, PT ;  /* 0x000000080700780c */ /* 0x000fe20003fa4270 */
[----:B------:R-:W-:Y:S02]  /*17b70*/  WARPGROUP.DEPBAR.LE gsb0, 0x0 ;  /* 0x00008000000079c5 */ /* 0x000fe40000010000 */
[----:B------:R-:W-:Y:S01]  /*17b80*/  WARPGROUP.ARRIVE ;  /* 0x00000000000079c5 */ /* 0x000fe20000000000 */
[----:B------:R-:W-:Y:S02]  /*17b90*/  FSEL R42, R42, -INF , P4 ;  /* 0xff8000002a2a7808 */ /* 0x000fe40002000000 */
[----:B------:R-:W-:-:S02]  /*17ba0*/  ISETP.GT.AND P4, PT, R8, 0x28, PT ;  /* 0x000000280800780c */ /* 0x000fc40003f84270 */
[----:B------:R-:W-:Y:S01]  /*17bb0*/  FSEL R70, R43, -INF , P3 ;  /* 0xff8000002b467808 */ /* 0x000fe20001800000 */
[----:B------:R-:W-:Y:S01]  /*17bc0*/  HGMMA.64x16x16.F32 R32, gdesc[UR4], R32, gsb0 ;  /* 0x00200000042079f0 */ /* 0x000fe20008000820 */
[----:B------:R-:W-:Y:S01]  /*17bd0*/  R2UR UR6, R2 ;  /* 0x00000000020672ca */ /* 0x000fe200000e0000 */
[----:B------:R-:W-:Y:S01]  /*17be0*/  UMOV UR4, UR36 ;  /* 0x0000002400047c82 */ /* 0x000fe20008000000 */
[----:B------:R-:W-:Y:S01]  /*17bf0*/  R2UR UR7, R3 ;  /* 0x00000000030772ca */ /* 0x000fe200000e0000 */
[----:B------:R-:W-:Y:S01]  /*17c00*/  UMOV UR5, UR37 ;  /* 0x0000002500057c82 */ /* 0x000fe20008000000 */
        /* <DEDUP_REMOVED lines=18> */
[----:B------:R-:W-:-:S04]  /*17d30*/  FMNMX.FTZ R3, R46, R3, !PT ;  /* 0x000000032e037209 */ /* 0x000fc80007810000 */
        /* <DEDUP_REMOVED lines=9> */
[----:B------:R-:W-:-:S02]  /*17dd0*/  ISETP.GT.AND P3, PT, R8, 0x39, PT ;  /* 0x000000390800780c */ /* 0x000fc40003f64270 */
[----:B------:R-:W-:Y:S02]  /*17de0*/  FSEL R78, R38, -INF , P4 ;  /* 0xff800000264e7808 */ /* 0x000fe40002000000 */
[----:B------:R-:W-:Y:S02]  /*17df0*/  FMNMX.FTZ R3, R76, R3, !PT ;  /* 0x000000034c037209 */ /* 0x000fe40007810000 */
[----:B------:R-:W-:Y:S02]  /*17e00*/  ISETP.GT.AND P4, PT, R8, 0x40, PT ;  /* 0x000000400800780c */ /* 0x000fe40003f84270 */
[----:B------:R-:W-:Y:S02]  /*17e10*/  FSEL R80, R39, -INF , P3 ;  /* 0xff80000027507808 */ /* 0x000fe40001800000 */
[----:B------:R-:W-:Y:S02]  /*17e20*/  FMNMX.FTZ R3, R78, R3, !PT ;  /* 0x000000034e037209 */ /* 0x000fe40007810000 */
[----:B------:R-:W-:-:S02]  /*17e30*/  ISETP.GT.AND P3, PT, R8, 0x41, PT ;  /* 0x000000410800780c */ /* 0x000fc40003f64270 */
[----:B------:R-:W-:Y:S01]  /*17e40*/  FMNMX.FTZ R3, R80, R3, !PT ;  /* 0x0000000350037209 */ /* 0x000fe20007810000 */
[----:B------:R-:W-:Y:S02]  /*17e50*/  WARPGROUP.DEPBAR.LE gsb0, 0x0 ;  /* 0x00008000000079c5 */ /* 0x000fe40000010000 */
[----:B------:R-:W-:Y:S01]  /*17e60*/  FSEL R82, R26, -INF , P4 ;  /* 0xff8000001a527808 */ /* 0x000fe20002000000 */
[----:B------:R0:W-:Y:S01]  /*17e70*/  @!P1 SYNCS.ARRIVE.TRANS64.RED.A1T0 RZ, [R0+URZ], RZ ;  /* 0x000000ff00ff99a7 */ /* 0x0001e2000810043f */
[----:B------:R-:W-:Y:S02]  /*17e80*/  ISETP.GT.AND P4, PT, R8, 0x48, PT ;  /* 0x000000480800780c */ /* 0x000fe40003f84270 */
[----:B------:R-:W-:Y:S02]  /*17e90*/  FSEL R86, R27, -INF , P3 ;  /* 0xff8000001b567808 */ /* 0x000fe40001800000 */
[----:B------:R-:W-:Y:S02]  /*17ea0*/  FMNMX.FTZ R3, R82, R3, !PT ;  /* 0x0000000352037209 */ /* 0x000fe40007810000 */
[----:B------:R-:W-:Y:S01]  /*17eb0*/  ISETP.GT.AND P3, PT, R8, 0x49, PT ;  /* 0x000000490800780c */ /* 0x000fe20003f64270 */
[----:B------:R-:W1:Y:S01]  /*17ec0*/  @P2 LDC R27, c[0x0][0x44c] ;  /* 0x00011300ff1b2b82 */ /* 0x000e620000000800 */
[----:B------:R-:W-:-:S02]  /*17ed0*/  FSEL R88, R30, -INF , P4 ;  /* 0xff8000001e587808 */ /* 0x000fc40002000000 */
[----:B------:R-:W-:Y:S02]  /*17ee0*/  FMNMX.FTZ R3, R86, R3, !PT ;  /* 0x0000000356037209 */ /* 0x000fe40007810000 */
[----:B------:R-:W-:Y:S02]  /*17ef0*/  FSEL R90, R31, -INF , P3 ;  /* 0xff8000001f5a7808 */ /* 0x000fe40001800000 */
[----:B------:R-:W-:Y:S02]  /*17f00*/  FMNMX.FTZ R3, R88, R3, !PT ;  /* 0x0000000358037209 */ /* 0x000fe40007810000 */
[C---:B------:R-:W-:Y:S02]  /*17f10*/  ISETP.GT.AND P3, PT, R7.reuse, RZ, PT ;  /* 0x000000ff0700720c */ /* 0x040fe40003f64270 */
[----:B------:R-:W-:Y:S02]  /*17f20*/  FMNMX.FTZ R3, R90, R3, !PT ;  /* 0x000000035a037209 */ /* 0x000fe40007810000 */
[----:B------:R-:W-:-:S02]  /*17f30*/  ISETP.GT.AND P4, PT, R7, 0x1, PT ;  /* 0x000000010700780c */ /* 0x000fc40003f84270 */
[----:B------:R-:W-:Y:S01]  /*17f40*/  FSEL R56, R56, -INF , P3 ;  /* 0xff80000038387808 */ /* 0x000fe20001800000 */
[----:B------:R-:W2:Y:S01]  /*17f50*/  SHFL.BFLY PT, R2, R3, 0x2, 0x1f ;  /* 0x0c401f0003027f89 */ /* 0x000ea200000e0000 */
[----:B------:R-:W-:Y:S02]  /*17f60*/  FSEL R57, R57, -INF , P4 ;  /* 0xff80000039397808 */ /* 0x000fe40002000000 */
[----:B------:R-:W-:Y:S02]  /*17f70*/  FSEL R8, R61, -INF , P6 ;  /* 0xff8000003d087808 */ /* 0x000fe40003000000 */
[C---:B------:R-:W-:Y:S02]  /*17f80*/  ISETP.GT.AND P3, PT, R7.reuse, 0x10, PT ;  /* 0x000000100700780c */ /* 0x040fe40003f64270 */
[----:B------:R-:W-:Y:S01]  /*17f90*/  ISETP.GT.AND P4, PT, R7, 0x11, PT ;  /* 0x000000110700780c */ /* 0x000fe20003f84270 */
[----:B-1----:R-:W-:Y:S01]  /*17fa0*/  @P2 IMAD.HI.U32 R27, R230, R27, RZ ;  /* 0x0000001be61b2227 */ /* 0x002fe200078e00ff */
[----:B------:R-:W-:-:S02]  /*17fb0*/  FSEL R48, R48, -INF , P3 ;  /* 0xff80000030307808 */ /* 0x000fc40001800000 */
[----:B------:R-:W-:Y:S02]  /*17fc0*/  FSEL R10, R49, -INF , P4 ;  /* 0xff800000310a7808 */ /* 0x000fe40002000000 */
[C---:B------:R-:W-:Y:S02]  /*17fd0*/  ISETP.GT.AND P3, PT, R7.reuse, 0x19, PT ;  /* 0x000000190700780c */ /* 0x040fe40003f64270 */
[----:B------:R-:W-:Y:S02]  /*17fe0*/  ISETP.GT.AND P4, PT, R7, 0x20, PT ;  /* 0x000000200700780c */ /* 0x000fe40003f84270 */
[----:B------:R-:W-:Y:S02]  /*17ff0*/  FSEL R12, R53, -INF , P3 ;  /* 0xff800000350c7808 */ /* 0x000fe40001800000 */
[----:B------:R-:W-:Y:S02]  /*18000*/  ISETP.GT.AND P3, PT, R7, 0x21, PT ;  /* 0x000000210700780c */ /* 0x000fe40003f64270 */
[----:B------:R-:W-:-:S02]  /*18010*/  FSEL R40, R40, -INF , P4 ;  /* 0xff80000028287808 */ /* 0x000fc40002000000 */
[----:B------:R-:W-:Y:S02]  /*18020*/  ISETP.GT.AND P4, PT, R7, 0x28, PT ;  /* 0x000000280700780c */ /* 0x000fe40003f84270 */
[----:B--2---:R-:W-:Y:S02]  /*18030*/  FMNMX.FTZ R2, R3, R2, !PT ;  /* 0x0000000203027209 */ /* 0x004fe40007810000 */
[----:B------:R-:W-:Y:S02]  /*18040*/  FMNMX.FTZ R3, R56, R57, !PT ;  /* 0x0000003938037209 */ /* 0x000fe40007810000 */
[----:B------:R-:W-:Y:S01]  /*18050*/  FSEL R14, R41, -INF , P3 ;  /* 0xff800000290e7808 */ /* 0x000fe20001800000 */
[----:B------:R-:W1:Y:S01]  /*18060*/  SHFL.BFLY PT, R5, R2, 0x1, 0x1f ;  /* 0x0c201f0002057f89 */ /* 0x000e6200000e0000 */
[----:B------:R-:W-:Y:S02]  /*18070*/  ISETP.GT.AND P3, PT, R7, 0x29, PT ;  /* 0x000000290700780c */ /* 0x000fe40003f64270 */
[----:B------:R-:W-:-:S02]  /*18080*/  FSEL R44, R44, -INF , P4 ;  /* 0xff8000002c2c7808 */ /* 0x000fc40002000000 */
[----:B------:R-:W-:Y:S02]  /*18090*/  FSEL R20, R45, -INF , P3 ;  /* 0xff8000002d147808 */ /* 0x000fe40001800000 */
[C---:B------:R-:W-:Y:S02]  /*180a0*/  ISETP.GT.AND P3, PT, R7.reuse, 0x30, PT ;  /* 0x000000300700780c */ /* 0x040fe40003f64270 */
[C---:B------:R-:W-:Y:S02]  /*180b0*/  ISETP.GT.AND P4, PT, R7.reuse, 0x31, PT ;  /* 0x000000310700780c */ /* 0x040fe40003f84270 */
[----:B------:R-:W-:Y:S02]  /*180c0*/  FSEL R32, R32, -INF , P3 ;  /* 0xff80000020207808 */ /* 0x000fe40001800000 */
[----:B------:R-:W-:Y:S02]  /*180d0*/  ISETP.GT.AND P3, PT, R7, 0x38, PT ;  /* 0x000000380700780c */ /* 0x000fe40003f64270 */
[----:B------:R-:W-:-:S02]  /*180e0*/  FSEL R26, R33, -INF , P4 ;  /* 0xff800000211a7808 */ /* 0x000fc40002000000 */
[----:B------:R-:W-:Y:S02]  /*180f0*/  ISETP.GT.AND P4, PT, R7, 0x39, PT ;  /* 0x000000390700780c */ /* 0x000fe40003f84270 */
[----:B------:R-:W-:Y:S02]  /*18100*/  FSEL R36, R36, -INF , P3 ;  /* 0xff80000024247808 */ /* 0x000fe40001800000 */
[----:B------:R-:W-:Y:S02]  /*18110*/  FSEL R30, R37, -INF , P4 ;  /* 0xff800000251e7808 */ /* 0x000fe40002000000 */
[C---:B------:R-:W-:Y:S02]  /*18120*/  ISETP.GT.AND P3, PT, R7.reuse, 0x40, PT ;  /* 0x000000400700780c */ /* 0x040fe40003f64270 */
[----:B-1----:R-:W-:Y:S02]  /*18130*/  FMNMX.FTZ R4, R2, R5, !PT ;  /* 0x0000000502047209 */ /* 0x002fe40007810000 */
[----:B------:R-:W-:Y:S01]  /*18140*/  FMNMX.FTZ R5, R60, R3, !PT ;  /* 0x000000033c057209 */ /* 0x000fe20007810000 */
[----:B------:R-:W-:Y:S01]  /*18150*/  IMAD.U32 R3, RZ, RZ, UR4 ;  /* 0x00000004ff037e24 */ /* 0x000fe2000f8e00ff */
[----:B------:R-:W-:-:S02]  /*18160*/  ISETP.GT.AND P4, PT, R7, 0x41, PT ;  /* 0x000000410700780c */ /* 0x000fc40003f84270 */
[----:B------:R-:W-:Y:S01]  /*18170*/  FMNMX.FTZ R5, R8, R5, !PT ;  /* 0x0000000508057209 */ /* 0x000fe20007810000 */
[----:B------:R-:W-:Y:S01]  /*18180*/  FMUL.FTZ R2, R4, R3 ;  /* 0x0000000304027220 */ /* 0x000fe20000410000 */
[----:B------:R-:W-:Y:S02]  /*18190*/  FSEL R24, R24, -INF , P3 ;  /* 0xff80000018187808 */ /* 0x000fe40001800000 */
[----:B------:R-:W-:Y:S02]  /*181a0*/  FMNMX.FTZ R5, R48, R5, !PT ;  /* 0x0000000530057209 */ /* 0x000fe40007810000 */
[----:B------:R-:W-:Y:S02]  /*181b0*/  ISETP.GT.AND P3, PT, R7, 0x48, PT ;  /* 0x000000480700780c */ /* 0x000fe40003f64270 */
[----:B------:R-:W-:Y:S02]  /*181c0*/  FMNMX.FTZ R5, R10, R5, !PT ;  /* 0x000000050a057209 */ /* 0x000fe40007810000 */
[----:B------:R-:W-:-:S02]  /*181d0*/  FSEL R34, R25, -INF , P4 ;  /* 0xff80000019227808 */ /* 0x000fc40002000000 */
[----:B------:R-:W-:Y:S02]  /*181e0*/  FMNMX.FTZ R5, R52, R5, !PT ;  /* 0x0000000534057209 */ /* 0x000fe40007810000 */
[----:B------:R-:W-:Y:S02]  /*181f0*/  ISETP.GT.AND P4, PT, R7, 0x49, PT ;  /* 0x000000490700780c */ /* 0x000fe40003f84270 */
[----:B------:R-:W-:Y:S02]  /*18200*/  FMNMX.FTZ R5, R12, R5, !PT ;  /* 0x000000050c057209 */ /* 0x000fe40007810000 */
[----:B------:R-:W-:Y:S02]  /*18210*/  FSEL R28, R28, -INF , P3 ;  /* 0xff8000001c1c7808 */ /* 0x000fe40001800000 */
[----:B------:R-:W-:Y:S02]  /*18220*/  FMNMX.FTZ R5, R40, R5, !PT ;  /* 0x0000000528057209 */ /* 0x000fe40007810000 */
[----:B------:R-:W-:-:S02]  /*18230*/  FSETP.NEU.FTZ.AND P6, PT, R4, -INF , PT ;  /* 0xff8000000400780b */ /* 0x000fc40003fdd000 */
[----:B------:R-:W-:Y:S02]  /*18240*/  FMNMX.FTZ R5, R14, R5, !PT ;  /* 0x000000050e057209 */ /* 0x000fe40007810000 */
[----:B------:R-:W-:Y:S02]  /*18250*/  FSEL R38, R29, -INF , P4 ;  /* 0xff8000001d267808 */ /* 0x000fe40002000000 */
[----:B------:R-:W-:Y:S02]  /*18260*/  FMNMX.FTZ R5, R44, R5, !PT ;  /* 0x000000052c057209 */ /* 0x000fe40007810000 */
[----:B------:R-:W-:Y:S02]  /*18270*/  FSEL R9, R2, RZ, P6 ;  /* 0x000000ff02097208 */ /* 0x000fe40003000000 */
[----:B------:R-:W-:-:S03]  /*18280*/  FMNMX.FTZ R5, R20, R5, !PT ;  /* 0x0000000514057209 */ /* 0x000fc60007810000 */
[--C-:B------:R-:W-:Y:S01]  /*18290*/  FFMA.FTZ R205, R50, R3, -R9.reuse ;  /* 0x0000000332cd7223 */ /* 0x100fe20000010809 */
[----:B------:R-:W-:Y:S01]  /*182a0*/  FMNMX.FTZ R5, R32, R5, !PT ;  /* 0x0000000520057209 */ /* 0x000fe20007810000 */
[-CC-:B------:R-:W-:Y:S01]  /*182b0*/  FFMA.FTZ R209, R58, R3.reuse, -R9.reuse ;  /* 0x000000033ad17223 */ /* 0x180fe20000010809 */
[-CC-:B------:R-:W-:Y:S01]  /*182c0*/  FFMA.FTZ R2, R59, R3.reuse, -R9.reuse ;  /* 0x000000033b027223 */ /* 0x180fe20000010809 */
[--C-:B------:R-:W-:Y:S01]  /*182d0*/  FFMA.FTZ R211, R62, R3, -R9.reuse ;  /* 0x000000033ed37223 */ /* 0x100fe20000010809 */
[----:B------:R-:W-:Y:S01]  /*182e0*/  FMNMX.FTZ R5, R26, R5, !PT ;  /* 0x000000051a057209 */ /* 0x000fe20007810000 */
[-CC-:B------:R-:W-:Y:S01]  /*182f0*/  FFMA.FTZ R6, R64, R3.reuse, -R9.reuse ;  /* 0x0000000340067223 */ /* 0x180fe20000010809 */
[--C-:B------:R-:W-:Y:S01]  /*18300*/  FFMA.FTZ R66, R66, R3, -R9.reuse ;  /* 0x0000000342427223 */ /* 0x100fe20000010809 */
[----:B------:R-:W-:Y:S01]  /*18310*/  MUFU.EX2 R209, R209 ;  /* 0x000000d100d17308 */ /* 0x000fe20000000800 */
[----:B------:R-:W-:Y:S01]  /*18320*/  FMNMX.FTZ R5, R36, R5, !PT ;  /* 0x0000000524057209 */ /* 0x000fe20007810000 */
[-CC-:B------:R-:W-:Y:S01]  /*18330*/  FFMA.FTZ R54, R54, R3.reuse, -R9.reuse ;  /* 0x0000000336367223 */ /* 0x180fe20000010809 */
[-CC-:B------:R-:W-:Y:S01]  /*18340*/  FFMA.FTZ R68, R68, R3.reuse, -R9.reuse ;  /* 0x0000000344447223 */ /* 0x180fe20000010809 */
[--C-:B------:R-:W-:Y:S01]  /*18350*/  FFMA.FTZ R42, R42, R3, -R9.reuse ;  /* 0x000000032a2a7223 */ /* 0x100fe20000010809 */
[----:B------:R-:W-:Y:S01]  /*18360*/  FMNMX.FTZ R5, R30, R5, !PT ;  /* 0x000000051e057209 */ /* 0x000fe20007810000 */
[-CC-:B------:R-:W-:Y:S01]  /*18370*/  FFMA.FTZ R70, R70, R3.reuse, -R9.reuse ;  /* 0x0000000346467223 */ /* 0x180fe20000010809 */
[--C-:B------:R-:W-:Y:S01]  /*18380*/  FFMA.FTZ R46, R46, R3, -R9.reuse ;  /* 0x000000032e2e7223 */ /* 0x100fe20000010809 */
[----:B------:R-:W1:Y:S01]  /*18390*/  MUFU.EX2 R2, R2 ;  /* 0x0000000200027308 */ /* 0x000e620000000800 */
        /* <DEDUP_REMOVED lines=13> */
[----:B------:R-:W-:Y:S01]  /*18470*/  FFMA.FTZ R90, R90, R3, -R9 ;  /* 0x000000035a5a7223 */ /* 0x000fe20000010809 */
[----:B------:R-:W-:Y:S01]  /*18480*/  CS2R R64, SRZ ;  /* 0x0000000000407805 */ /* 0x000fe2000001ff00 */
[----:B------:R-:W-:Y:S01]  /*18490*/  MUFU.EX2 R6, R6 ;  /* 0x0000000600067308 */ /* 0x000fe20000000800 */
[----:B------:R-:W-:Y:S01]  /*184a0*/  CS2R R62, SRZ ;  /* 0x00000000003e7805 */ /* 0x000fe2000001ff00 */
[----:B------:R-:W2:Y:S01]  /*184b0*/  SHFL.BFLY PT, R50, R5, 0x2, 0x1f ;  /* 0x0c401f0005327f89 */ /* 0x000ea200000e0000 */
[----:B------:R-:W-:-:S05]  /*184c0*/  CS2R R58, SRZ ;  /* 0x00000000003a7805 */ /* 0x000fca000001ff00 */
[----:B------:R-:W-:Y:S08]  /*184d0*/  MUFU.EX2 R205, R205 ;  /* 0x000000cd00cd7308 */ /* 0x000ff00000000800 */
[----:B------:R-:W-:Y:S08]  /*184e0*/  MUFU.EX2 R66, R66 ;  /* 0x0000004200427308 */ /* 0x000ff00000000800 */
[----:B------:R-:W-:Y:S01]  /*184f0*/  MUFU.EX2 R54, R54 ;  /* 0x0000003600367308 */ /* 0x000fe20000000800 */
[----:B--2---:R-:W-:-:S05]  /*18500*/  FMNMX.FTZ R50, R5, R50, !PT ;  /* 0x0000003205327209 */ /* 0x004fca0007810000 */
[----:B------:R-:W2:Y:S02]  /*18510*/  SHFL.BFLY PT, R5, R50, 0x1, 0x1f ;  /* 0x0c201f0032057f89 */ /* 0x000ea400000e0000 */
[----:B------:R3:W-:Y:S08]  /*18520*/  MUFU.EX2 R207, R68 ;  /* 0x0000004400cf7308 */ /* 0x0007f00000000800 */
[----:B------:R-:W-:Y:S01]  /*18530*/  MUFU.EX2 R42, R42 ;  /* 0x0000002a002a7308 */ /* 0x000fe20000000800 */
[----:B---3--:R-:W-:-:S07]  /*18540*/  CS2R R68, SRZ ;  /* 0x0000000000447805 */ /* 0x008fce000001ff00 */
[----:B------:R3:W-:Y:S01]  /*18550*/  MUFU.EX2 R201, R70 ;  /* 0x0000004600c97308 */ /* 0x0007e20000000800 */
[----:B--2---:R-:W-:-:S07]  /*18560*/  FMNMX.FTZ R5, R50, R5, !PT ;  /* 0x0000000532057209 */ /* 0x004fce0007810000 */
[----:B------:R-:W-:Y:S01]  /*18570*/  MUFU.EX2 R46, R46 ;  /* 0x0000002e002e7308 */ /* 0x000fe20000000800 */
[----:B------:R-:W2:Y:S01]  /*18580*/  @P2 LDC R50, c[0x0][0x450] ;  /* 0x00011400ff322b82 */ /* 0x000ea20000000800 */
[----:B---3--:R-:W-:Y:S02]  /*18590*/  CS2R R70, SRZ ;  /* 0x0000000000467805 */ /* 0x008fe4000001ff00 */
[C---:B------:R-:W-:Y:S01]  /*185a0*/  FSETP.NEU.FTZ.AND P3, PT, R5.reuse, -INF , PT ;  /* 0xff8000000500780b */ /* 0x040fe20003f7d000 */
[----:B------:R-:W-:-:S03]  /*185b0*/  FMUL.FTZ R7, R5, R3 ;  /* 0x0000000305077220 */ /* 0x000fc60000410000 */
[----:B------:R3:W-:Y:S02]  /*185c0*/  MUFU.EX2 R203, R72 ;  /* 0x0000004800cb7308 */ /* 0x0007e40000000800 */
[----:B------:R-:W-:-:S05]  /*185d0*/  FSEL R7, R7, RZ, P3 ;  /* 0x000000ff07077208 */ /* 0x000fca0001800000 */
[-CC-:B------:R-:W-:Y:S01]  /*185e0*/  FFMA.FTZ R56, R56, R3.reuse, -R7.reuse ;  /* 0x0000000338387223 */ /* 0x180fe20000010807 */
        /* <DEDUP_REMOVED lines=17> */
[-CC-:B------:R-:W-:Y:S01]  /*18700*/  FFMA.FTZ R24, R24, R3.reuse, -R7.reuse ;  /* 0x0000000318187223 */ /* 0x180fe20000010807 */
[-CC-:B------:R-:W-:Y:S01]  /*18710*/  FFMA.FTZ R34, R34, R3.reuse, -R7.reuse ;  /* 0x0000000322227223 */ /* 0x180fe20000010807 */
[-CC-:B------:R-:W-:Y:S01]  /*18720*/  FFMA.FTZ R28, R28, R3.reuse, -R7.reuse ;  /* 0x000000031c1c7223 */ /* 0x180fe20000010807 */
[----:B------:R-:W-:Y:S01]  /*18730*/  FFMA.FTZ R38, R38, R3, -R7 ;  /* 0x0000000326267223 */ /* 0x000fe20000010807 */
[----:B------:R1:W-:Y:S01]  /*18740*/  MUFU.EX2 R9, R8 ;  /* 0x0000000800097308 */ /* 0x0003e20000000800 */
[----:B---3--:R-:W-:-:S07]  /*18750*/  CS2R R72, SRZ ;  /* 0x0000000000487805 */ /* 0x008fce000001ff00 */
[----:B------:R-:W3:Y:S01]  /*18760*/  MUFU.EX2 R60, R60 ;  /* 0x0000003c003c7308 */ /* 0x000ee20000000800 */
[----:B-1----:R-:W-:Y:S01]  /*18770*/  FADD.FTZ R8, R209, R2 ;  /* 0x00000002d1087221 */ /* 0x002fe20000010000 */
[----:B------:R-:W-:Y:S02]  /*18780*/  F2FP.F16.F32.PACK_AB R209, R2, R209 ;  /* 0x000000d102d1723e */ /* 0x000fe400000000ff */
[----:B----4-:R-:W-:Y:S01]  /*18790*/  F2FP.F16.F32.PACK_AB R208, R57, R56 ;  /* 0x0000003839d0723e */ /* 0x010fe200000000ff */
[----:B------:R-:W-:Y:S01]  /*187a0*/  FADD.FTZ R25, R211, R8 ;  /* 0x00000008d3197221 */ /* 0x000fe20000010000 */
[C---:B------:R-:W-:Y:S02]  /*187b0*/  F2FP.F16.F32.PACK_AB R211, R6.reuse, R211 ;  /* 0x000000d306d3723e */ /* 0x040fe400000000ff */
[----:B------:R-:W-:Y:S01]  /*187c0*/  MUFU.EX2 R48, R48 ;  /* 0x0000003000307308 */ /* 0x000fe20000000800 */
[----:B------:R-:W-:Y:S01]  /*187d0*/  FADD.FTZ R8, R6, R25 ;  /* 0x0000001906087221 */ /* 0x000fe20000010000 */
[----:B------:R-:W-:Y:S01]  /*187e0*/  FADD.FTZ R25, R56, R57 ;  /* 0x0000003938197221 */ /* 0x000fe20000010000 */
[----:B------:R-:W-:-:S05]  /*187f0*/  CS2R R56, SRZ ;  /* 0x0000000000387805 */ /* 0x000fca000001ff00 */
[----:B------:R1:W4:Y:S01]  /*18800*/  MUFU.EX2 R11, R10 ;  /* 0x0000000a000b7308 */ /* 0x0003220000000800 */
[----:B---3--:R-:W-:-:S07]  /*18810*/  F2FP.F16.F32.PACK_AB R210, R9, R60 ;  /* 0x0000003c09d2723e */ /* 0x008fce00000000ff */
[----:B------:R-:W-:Y:S01]  /*18820*/  MUFU.EX2 R52, R52 ;  /* 0x0000003400347308 */ /* 0x000fe20000000800 */
[----:B-1----:R-:W-:Y:S02]  /*18830*/  MOV R10, R230 ;  /* 0x000000e6000a7202 */ /* 0x002fe40000000f00 */
[----:B--2---:R-:W-:Y:S01]  /*18840*/  @P2 SHF.R.U32.HI R10, RZ, R50, R27 ;  /* 0x00000032ff0a2219 */ /* 0x004fe2000001161b */
[----:B------:R-:W-:Y:S01]  /*18850*/  FADD.FTZ R27, R205, R8 ;  /* 0x00000008cd1b7221 */ /* 0x000fe20000010000 */
[----:B------:R-:W-:Y:S01]  /*18860*/  FADD.FTZ R8, R60, R25 ;  /* 0x000000193c087221 */ /* 0x000fe20000010000 */
[C---:B------:R-:W-:Y:S02]  /*18870*/  F2FP.F16.F32.PACK_AB R205, R66.reuse, R205 ;  /* 0x000000cd42cd723e */ /* 0x040fe400000000ff */
[----:B------:R-:W-:Y:S01]  /*18880*/  CS2R R60, SRZ ;  /* 0x00000000003c7805 */ /* 0x000fe2000001ff00 */
[----:B------:R-:W-:Y:S01]  /*18890*/  FADD.FTZ R27, R66, R27 ;  /* 0x0000001b421b7221 */ /* 0x000fe20000010000 */
[----:B------:R1:W2:Y:S01]  /*188a0*/  MUFU.EX2 R13, R12 ;  /* 0x0000000c000d7308 */ /* 0x0002a20000000800 */
[----:B----4-:R-:W-:-:S02]  /*188b0*/  F2FP.F16.F32.PACK_AB R204, R11, R48 ;  /* 0x000000300bcc723e */ /* 0x010fc400000000ff */
[----:B------:R-:W-:Y:S02]  /*188c0*/  CS2R R66, SRZ ;  /* 0x0000000000427805 */ /* 0x000fe4000001ff00 */
[----:B------:R-:W-:-:S03]  /*188d0*/  CS2R R50, SRZ ;  /* 0x0000000000327805 */ /* 0x000fc6000001ff00 */
[----:B------:R-:W3:Y:S01]  /*188e0*/  MUFU.EX2 R40, R40 ;  /* 0x0000002800287308 */ /* 0x000ee20000000800 */
[----:B-1----:R-:W-:Y:S01]  /*188f0*/  IADD3 R12, R10, R232, -R231 ;  /* 0x000000e80a0c7210 */ /* 0x002fe20007ffe8e7 */
[----:B------:R-:W-:Y:S01]  /*18900*/  FADD.FTZ R10, R54, R27 ;  /* 0x0000001b360a7221 */ /* 0x000fe20000010000 */
[----:B------:R-:W-:-:S03]  /*18910*/  FADD.FTZ R27, R9, R8 ;  /* 0x00000008091b7221 */ /* 0x000fc60000010000 */
[----:B------:R-:W-:Y:S01]  /*18920*/  FADD.FTZ R29, R207, R10 ;  /* 0x0000000acf1d7221 */ /* 0x000fe20000010000 */
[----:B0-----:R-:W-:Y:S01]  /*18930*/  FADD.FTZ R0, R48, R27 ;  /* 0x0000001b30007221 */ /* 0x001fe20000010000 */
[----:B------:R-:W0:Y:S01]  /*18940*/  MUFU.EX2 R74, R74 ;  /* 0x0000004a004a7308 */ /* 0x000e220000000800 */
[----:B------:R-:W-:-:S04]  /*18950*/  IMAD.HI R12, R12, 0x66666667, RZ ;  /* 0x666666670c0c7827 */ /* 0x000fc800078e02ff */
[----:B------:R-:W-:Y:S01]  /*18960*/  FADD.FTZ R8, R42, R29 ;  /* 0x0000001d2a087221 */ /* 0x000fe20000010000 */
[----:B------:R-:W-:Y:S01]  /*18970*/  FADD.FTZ R27, R11, R0 ;  /* 0x000000000b1b7221 */ /* 0x000fe20000010000 */
[----:B--2---:R-:W-:Y:S02]  /*18980*/  F2FP.F16.F32.PACK_AB R206, R13, R52 ;  /* 0x000000340dce723e */ /* 0x004fe400000000ff */
[----:B------:R-:W-:Y:S01]  /*18990*/  CS2R R48, SRZ ;  /* 0x0000000000307805 */ /* 0x000fe2000001ff00 */
[----:B------:R-:W-:Y:S01]  /*189a0*/  FADD.FTZ R29, R201, R8 ;  /* 0x00000008c91d7221 */ /* 0x000fe20000010000 */
[----:B------:R-:W-:Y:S01]  /*189b0*/  FADD.FTZ R0, R52, R27 ;  /* 0x0000001b34007221 */ /* 0x000fe20000010000 */
[----:B------:R-:W1:Y:S01]  /*189c0*/  MUFU.EX2 R15, R14 ;  /* 0x0000000e000f7308 */ /* 0x000e620000000800 */
[----:B------:R-:W-:Y:S01]  /*189d0*/  SHF.R.U32.HI R225, RZ, 0x1f, R12 ;  /* 0x0000001fffe17819 */ /* 0x000fe2000001160c */
[----:B------:R-:W-:Y:S01]  /*189e0*/  FADD.FTZ R8, R46, R29 ;  /* 0x0000001d2e087221 */ /* 0x000fe20000010000 */
[----:B------:R-:W-:Y:S01]  /*189f0*/  FADD.FTZ R29, R13, R0 ;  /* 0x000000000d1d7221 */ /* 0x000fe20000010000 */
[----:B------:R-:W-:-:S02]  /*18a00*/  F2FP.F16.F32.PACK_AB R207, R207, R54 ;  /* 0x00000036cfcf723e */ /* 0x000fc400000000ff */
[----:B------:R-:W-:Y:S01]  /*18a10*/  CS2R R54, SRZ ;  /* 0x0000000000367805 */ /* 0x000fe2000001ff00 */
[----:B------:R-:W-:Y:S01]  /*18a20*/  FADD.FTZ R31, R203, R8 ;  /* 0x00000008cb1f7221 */ /* 0x000fe20000010000 */
[----:B---3--:R-:W-:Y:S01]  /*18a30*/  FADD.FTZ R0, R40, R29 ;  /* 0x0000001d28007221 */ /* 0x008fe20000010000 */
[----:B------:R2:W3:Y:S01]  /*18a40*/  MUFU.EX2 R197, R76 ;  /* 0x0000004c00c57308 */ /* 0x0004e20000000800 */
[----:B------:R-:W-:Y:S01]  /*18a50*/  LEA.HI.SX32 R225, R12, R225, 0x1b ;  /* 0x000000e10ce17211 */ /* 0x000fe200078fdaff */
[----:B0-----:R-:W-:Y:S01]  /*18a60*/  FADD.FTZ R8, R74, R31 ;  /* 0x0000001f4a087221 */ /* 0x001fe20000010000 */
[----:B------:R-:W-:Y:S02]  /*18a70*/  F2FP.F16.F32.PACK_AB R201, R201, R42 ;  /* 0x0000002ac9c9723e */ /* 0x000fe400000000ff */
[----:B------:R-:W-:Y:S02]  /*18a80*/  CS2R R52, SRZ ;  /* 0x0000000000347805 */ /* 0x000fe4000001ff00 */
[----:B------:R-:W-:-:S02]  /*18a90*/  VIMNMX R225, RZ, R225, !PT ;  /* 0x000000e1ffe17248 */ /* 0x000fc40007fe0100 */
[----:B------:R-:W-:Y:S02]  /*18aa0*/  CS2R R42, SRZ ;  /* 0x00000000002a7805 */ /* 0x000fe4000001ff00 */
[----:B------:R-:W-:Y:S01]  /*18ab0*/  F2FP.F16.F32.PACK_AB R203, R203, R46 ;  /* 0x0000002ecbcb723e */ /* 0x000fe200000000ff */
[----:B------:R-:W0:Y:S01]  /*18ac0*/  MUFU.EX2 R44, R44 ;  /* 0x0000002c002c7308 */ /* 0x000e220000000800 */
[C---:B-1----:R-:W-:Y:S01]  /*18ad0*/  FADD.FTZ R7, R15.reuse, R0 ;  /* 0x000000000f077221 */ /* 0x042fe20000010000 */
[----:B------:R-:W-:Y:S02]  /*18ae0*/  F2FP.F16.F32.PACK_AB R200, R15, R40 ;  /* 0x000000280fc8723e */ /* 0x000fe400000000ff */
[----:B--2---:R-:W-:Y:S02]  /*18af0*/  CS2R R76, SRZ ;  /* 0x00000000004c7805 */ /* 0x004fe4000001ff00 */
[----:B------:R-:W-:Y:S02]  /*18b00*/  CS2R R46, SRZ ;  /* 0x00000000002e7805 */ /* 0x000fe4000001ff00 */
[----:B------:R-:W-:Y:S01]  /*18b10*/  CS2R R40, SRZ ;  /* 0x0000000000287805 */ /* 0x000fe2000001ff00 */
[----:B------:R-:W1:Y:S01]  /*18b20*/  MUFU.EX2 R78, R78 ;  /* 0x0000004e004e7308 */ /* 0x000e620000000800 */
[C---:B---3--:R-:W-:Y:S01]  /*18b30*/  FADD.FTZ R29, R197.reuse, R8 ;  /* 0x00000008c51d7221 */ /* 0x048fe20000010000 */
[----:B------:R-:W-:Y:S01]  /*18b40*/  VIADD R8, R84, 0xfffffffe ;  /* 0xfffffffe54087836 */ /* 0x000fe20000000000 */
[----:B------:R-:W-:-:S02]  /*18b50*/  F2FP.F16.F32.PACK_AB R197, R197, R74 ;  /* 0x0000004ac5c5723e */ /* 0x000fc400000000ff */
[----:B------:R-:W-:Y:S02]  /*18b60*/  CS2R R84, SRZ ;  /* 0x0000000000547805 */ /* 0x000fe4000001ff00 */
[----:B------:R-:W-:Y:S02]  /*18b70*/  CS2R R74, SRZ ;  /* 0x00000000004a7805 */ /* 0x000fe4000001ff00 */
[----:B------:R-:W-:Y:S01]  /*18b80*/  ISETP.GE.AND P3, PT, R8, R225, PT ;  /* 0x000000e10800720c */ /* 0x000fe20003f66270 */
[----:B------:R-:W2:Y:S01]  /*18b90*/  MUFU.EX2 R21, R20 ;  /* 0x0000001400157308 */ /* 0x000ea20000000800 */
[----:B0-----:R-:W-:-:S07]  /*18ba0*/  FADD.FTZ R0, R44, R7 ;  /* 0x000000072c007221 */ /* 0x001fce0000010000 */
[----:B------:R0:W3:Y:S01]  /*18bb0*/  MUFU.EX2 R199, R80 ;  /* 0x0000005000c77308 */ /* 0x0000e20000000800 */
[----:B-1----:R-:W-:-:S07]  /*18bc0*/  FADD.FTZ R2, R78, R29 ;  /* 0x0000001d4e027221 */ /* 0x002fce0000010000 */
[----:B------:R-:W1:Y:S01]  /*18bd0*/  MUFU.EX2 R32, R32 ;  /* 0x0000002000207308 */ /* 0x000e620000000800 */
[C---:B--2---:R-:W-:Y:S01]  /*18be0*/  FADD.FTZ R29, R21.reuse, R0 ;  /* 0x00000000151d7221 */ /* 0x044fe20000010000 */
[----:B------:R-:W-:Y:S02]  /*18bf0*/  F2FP.F16.F32.PACK_AB R202, R21, R44 ;  /* 0x0000002c15ca723e */ /* 0x000fe400000000ff */
[----:B0-----:R-:W-:Y:S02]  /*18c00*/  CS2R R80, SRZ ;  /* 0x0000000000507805 */ /* 0x001fe4000001ff00 */
[----:B------:R-:W-:Y:S02]  /*18c10*/  CS2R R44, SRZ ;  /* 0x00000000002c7805 */ /* 0x000fe4000001ff00 */
[----:B------:R-:W0:Y:S01]  /*18c20*/  MUFU.EX2 R82, R82 ;  /* 0x0000005200527308 */ /* 0x000e220000000800 */
[C---:B---3--:R-:W-:Y:S01]  /*18c30*/  FADD.FTZ R31, R199.reuse, R2 ;  /* 0x00000002c71f7221 */ /* 0x048fe20000010000 */
[----:B------:R-:W-:-:S02]  /*18c40*/  F2FP.F16.F32.PACK_AB R199, R199, R78 ;  /* 0x0000004ec7c7723e */ /* 0x000fc400000000ff */
[----:B------:R-:W-:-:S04]  /*18c50*/  CS2R R78, SRZ ;  /* 0x00000000004e7805 */ /* 0x000fc8000001ff00 */
[----:B------:R-:W2:Y:S01]  /*18c60*/  MUFU.EX2 R25, R26 ;  /* 0x0000001a00197308 */ /* 0x000ea20000000800 */
[----:B-1----:R-:W-:-:S07]  /*18c70*/  FADD.FTZ R0, R32, R29 ;  /* 0x0000001d20007221 */ /* 0x002fce0000010000 */
[----:B------:R1:W3:Y:S01]  /*18c80*/  MUFU.EX2 R193, R86 ;  /* 0x0000005600c17308 */ /* 0x0002e20000000800 */
[----:B0-----:R-:W-:-:S07]  /*18c90*/  FADD.FTZ R2, R82, R31 ;  /* 0x0000001f52027221 */ /* 0x001fce0000010000 */
[----:B------:R-:W0:Y:S01]  /*18ca0*/  MUFU.EX2 R36, R36 ;  /* 0x0000002400247308 */ /* 0x000e220000000800 */
[C---:B--2---:R-:W-:Y:S01]  /*18cb0*/  FADD.FTZ R29, R25.reuse, R0 ;  /* 0x00000000191d7221 */ /* 0x044fe20000010000 */
[----:B------:R-:W-:Y:S02]  /*18cc0*/  F2FP.F16.F32.PACK_AB R196, R25, R32 ;  /* 0x0000002019c4723e */ /* 0x000fe400000000ff */
[----:B-1----:R-:W-:Y:S02]  /*18cd0*/  CS2R R86, SRZ ;  /* 0x0000000000567805 */ /* 0x002fe4000001ff00 */
[----:B------:R-:W-:Y:S02]  /*18ce0*/  CS2R R32, SRZ ;  /* 0x0000000000207805 */ /* 0x000fe4000001ff00 */
[----:B------:R-:W1:Y:S01]  /*18cf0*/  MUFU.EX2 R88, R88 ;  /* 0x0000005800587308 */ /* 0x000e620000000800 */
[C---:B---3--:R-:W-:Y:S01]  /*18d00*/  FADD.FTZ R31, R193.reuse, R2 ;  /* 0x00000002c11f7221 */ /* 0x048fe20000010000 */
[----:B------:R-:W-:Y:S01]  /*18d10*/  F2FP.F16.F32.PACK_AB R193, R193, R82 ;  /* 0x00000052c1c1723e */ /* 0x000fe200000000ff */
[----:B------:R-:W-:Y:S01]  /*18d20*/  IMAD.MOV.U32 R2, RZ, RZ, 0x3f800000 ;  /* 0x3f800000ff027424 */ /* 0x000fe200078e00ff */
[----:B------:R-:W-:-:S04]  /*18d30*/  CS2R R82, SRZ ;  /* 0x0000000000527805 */ /* 0x000fc8000001ff00 */
[----:B------:R-:W2:Y:S01]  /*18d40*/  MUFU.EX2 R27, R30 ;  /* 0x0000001e001b7308 */ /* 0x000ea20000000800 */
[----:B0-----:R-:W-:-:S07]  /*18d50*/  FADD.FTZ R0, R36, R29 ;  /* 0x0000001d24007221 */ /* 0x001fce0000010000 */
[----:B------:R-:W0:Y:S01]  /*18d60*/  MUFU.EX2 R24, R24 ;  /* 0x0000001800187308 */ /* 0x000e220000000800 */
[----:B-1----:R-:W-:-:S07]  /*18d70*/  FADD.FTZ R12, R88, R31 ;  /* 0x0000001f580c7221 */ /* 0x002fce0000010000 */
[----:B------:R1:W3:Y:S01]  /*18d80*/  MUFU.EX2 R7, R34 ;  /* 0x0000002200077308 */ /* 0x0002e20000000800 */
[C---:B--2---:R-:W-:Y:S01]  /*18d90*/  FADD.FTZ R31, R27.reuse, R0 ;  /* 0x000000001b1f7221 */ /* 0x044fe20000010000 */
[----:B------:R-:W-:Y:S02]  /*18da0*/  F2FP.F16.F32.PACK_AB R198, R27, R36 ;  /* 0x000000241bc6723e */ /* 0x000fe400000000ff */
[----:B------:R-:W-:Y:S02]  /*18db0*/  CS2R R36, SRZ ;  /* 0x0000000000247805 */ /* 0x000fe4000001ff00 */
[----:B------:R-:W-:Y:S02]  /*18dc0*/  CS2R R26, SRZ ;  /* 0x00000000001a7805 */ /* 0x000fe4000001ff00 */
[----:B------:R-:W2:Y:S01]  /*18dd0*/  MUFU.EX2 R28, R28 ;  /* 0x0000001c001c7308 */ /* 0x000ea20000000800 */
[----:B0-----:R-:W-:Y:S01]  /*18de0*/  FADD.FTZ R0, R24, R31 ;  /* 0x0000001f18007221 */ /* 0x001fe20000010000 */
[----:B-1----:R-:W-:-:S02]  /*18df0*/  CS2R R34, SRZ ;  /* 0x0000000000227805 */ /* 0x002fc4000001ff00 */
[----:B------:R-:W-:-:S04]  /*18e00*/  CS2R R30, SRZ ;  /* 0x00000000001e7805 */ /* 0x000fc8000001ff00 */
[----:B------:R0:W1:Y:S01]  /*18e10*/  MUFU.EX2 R195, R90 ;  /* 0x0000005a00c37308 */ /* 0x0000620000000800 */
[C---:B---3--:R-:W-:Y:S01]  /*18e20*/  FADD.FTZ R9, R7.reuse, R0 ;  /* 0x0000000007097221 */ /* 0x048fe20000010000 */
[----:B------:R-:W-:Y:S02]  /*18e30*/  F2FP.F16.F32.PACK_AB R192, R7, R24 ;  /* 0x0000001807c0723e */ /* 0x000fe400000000ff */
[----:B------:R-:W-:-:S04]  /*18e40*/  CS2R R24, SRZ ;  /* 0x0000000000187805 */ /* 0x000fc8000001ff00 */
[----:B------:R3:W4:Y:S01]  /*18e50*/  MUFU.EX2 R29, R38 ;  /* 0x00000026001d7308 */ /* 0x0007220000000800 */
[----:B--2---:R-:W-:Y:S01]  /*18e60*/  FADD.FTZ R0, R28, R9 ;  /* 0x000000091c007221 */ /* 0x004fe20000010000 */
[----:B0-----:R-:W-:Y:S01]  /*18e70*/  CS2R R90, SRZ ;  /* 0x00000000005a7805 */ /* 0x001fe2000001ff00 */
[C---:B-1----:R-:W-:Y:S01]  /*18e80*/  FADD.FTZ R12, R195.reuse, R12 ;  /* 0x0000000cc30c7221 */ /* 0x042fe20000010000 */
[----:B------:R-:W-:Y:S02]  /*18e90*/  F2FP.F16.F32.PACK_AB R195, R195, R88 ;  /* 0x00000058c3c3723e */ /* 0x000fe400000000ff */
[----:B------:R-:W-:Y:S02]  /*18ea0*/  CS2R R88, SRZ ;  /* 0x0000000000587805 */ /* 0x000fe4000001ff00 */
[----:B---3--:R-:W-:Y:S01]  /*18eb0*/  CS2R R38, SRZ ;  /* 0x0000000000267805 */ /* 0x008fe2000001ff00 */
[C---:B----4-:R-:W-:Y:S01]  /*18ec0*/  FADD.FTZ R13, R29.reuse, R0 ;  /* 0x000000001d0d7221 */ /* 0x050fe20000010000 */
[----:B------:R-:W-:Y:S01]  /*18ed0*/  F2FP.F16.F32.PACK_AB R194, R29, R28 ;  /* 0x0000001c1dc2723e */ /* 0x000fe200000000ff */
[----:B------:R-:W-:Y:S01]  /*18ee0*/  IMAD.MOV.U32 R0, RZ, RZ, 0x3f800000 ;  /* 0x3f800000ff007424 */ /* 0x000fe200078e00ff */
[----:B------:R-:W-:Y:S01]  /*18ef0*/  CS2R R28, SRZ ;  /* 0x00000000001c7805 */ /* 0x000fe2000001ff00 */
[----:B------:R-:W-:Y:S06]  /*18f00*/  @!P3 BRA `(.L_x_3065) ;  /* 0x0000004c00b8b947 */ /* 0x000fec0003800000 */
[----:B------:R-:W-:Y:S01]  /*18f10*/  BSSY B1, `(.L_x_3065) ;  /* 0x00004ed000017945 */ /* 0x000fe20003800000 */
[----:B------:R-:W-:Y:S01]  /*18f20*/  MOV R6, R4 ;  /* 0x0000000400067202 */ /* 0x000fe20000000f00 */
[----:B------:R-:W-:Y:S01]  /*18f30*/  IMAD.MOV.U32 R7, RZ, RZ, R5 ;  /* 0x000000ffff077224 */ /* 0x000fe200078e0005 */
[----:B------:R-:W-:Y:S01]  /*18f40*/  MOV R151, RZ ;  /* 0x000000ff00977202 */ /* 0x000fe20000000f00 */
[----:B------:R-:W-:Y:S02]  /*18f50*/  IMAD.MOV.U32 R9, RZ, RZ, R218 ;  /* 0x000000ffff097224 */ /* 0x000fe400078e00da */
[----:B------:R-:W-:Y:S02]  /*18f60*/  IMAD.MOV.U32 R10, RZ, RZ, R217 ;  /* 0x000000ffff0a7224 */ /* 0x000fe400078e00d9 */
[----:B------:R-:W-:-:S07]  /*18f70*/  IMAD.MOV.U32 R2, RZ, RZ, 0x3f800000 ;  /* 0x3f800000ff027424 */ /* 0x000fce00078e00ff */
.L_x_3076:
[----:B------:R-:W-:-:S05]  /*18f80*/  VIADD R3, R10, 0x1 ;  /* 0x000000010a037836 */ /* 0x000fca0000000000 */
[----:B------:R-:W-:-:S04]  /*18f90*/  ISETP.NE.AND P3, PT, R3, 0x2, PT ;  /* 0x000000020300780c */ /* 0x000fc80003f65270 */
[----:B------:R-:W-:Y:S02]  /*18fa0*/  SEL R218, RZ, 0x1, P3 ;  /* 0x00000001ffda7807 */ /* 0x000fe40001800000 */
[----:B------:R-:W-:Y:S02]  /*18fb0*/  SEL R217, R3, RZ, P3 ;  /* 0x000000ff03d97207 */ /* 0x000fe40001800000 */
[----:B------:R-:W-:Y:S01]  /*18fc0*/  LOP3.LUT R218, R9, R218, RZ, 0x3c, !PT ;  /* 0x000000da09da7212 */ /* 0x000fe200078e3cff */
[----:B------:R-:W-:Y:S06]  /*18fd0*/  @!P0 BRA `(.L_x_3066) ;  /* 0x0000000000048947 */ /* 0x000fec0003800000 */
[----:B------:R-:W-:Y:S01]  /*18fe0*/  BPT.TRAP 0x1 ;  /* 0x000000040000795c */ /* 0x000fe20000300000 */
.L_x_3066:
[----:B------:R-:W-:Y:S01]  /*18ff0*/  IMAD R11, R217, 0x8, R18 ;  /* 0x00000008d90b7824 */ /* 0x000fe200078e0212 */
[----:B------:R-:W-:-:S04]  /*19000*/  SHF.L.U32 R4, R218, 0x1f, RZ ;  /* 0x0000001fda047819 */ /* 0x000fc800000006ff */
[----:B------:R0:W1:Y:S01]  /*19010*/  SYNCS.PHASECHK.TRANS64.TRYWAIT P3, [R11+URZ+0x38830], R4 ;  /* 0x038830040b0075a7 */ /* 0x000062000806017f */
[----:B------:R-:W-:Y:S05]  /*19020*/  @!P0 BRA `(.L_x_3067) ;  /* 0x0000000000048947 */ /* 0x000fea0003800000 */
[----:B------:R-:W-:Y:S01]  /*19030*/  BPT.TRAP 0x1 ;  /* 0x000000040000795c */ /* 0x000fe20000300000 */
.L_x_3067:
[----:B------:R-:W-:Y:S01]  /*19040*/  IMAD R3, R217, 0xa00, R222 ;  /* 0x00000a00d9037824 */ /* 0x000fe200078e02de */
[----:B------:R-:W-:Y:S03]  /*19050*/  BSSY B2, `(.L_x_3068) ;  /* 0x0000006000027945 */ /* 0x000fe60003800000 */
[C---:B------:R-:W-:Y:S02]  /*19060*/  VIADD R14, R3.reuse, 0x80 ;  /* 0x00000080030e7836 */ /* 0x040fe40000000000 */
[----:B------:R-:W-:Y:S01]  /*19070*/  VIADD R20, R3, 0x100 ;  /* 0x0000010003147836 */ /* 0x000fe20000000000 */
[----:B-1----:R-:W-:Y:S06]  /*19080*/  @P3 BRA `(.L_x_3069) ;  /* 0x0000000000083947 */ /* 0x002fec0003800000 */
[----:B------:R-:W1:Y:S02]  /*19090*/  SYNCS.PHASECHK.TRANS64.TRYWAIT P3, [R11+URZ+0x38830], R4 ;  /* 0x038830040b0075a7 */ /* 0x000e64000806017f */
[----:B-1----:R-:W-:Y:S05]  /*190a0*/  @!P3 BRA `(.L_x_3070) ;  /* 0x0000017800a0b947 */ /* 0x002fea0003800000 */
.L_x_3069:
[----:B------:R-:W-:Y:S05]  /*190b0*/  BSYNC B2 ;  /* 0x0000000000027941 */ /* 0x000fea0003800000 */
.L_x_3068:
[----:B------:R-:W2:Y:S04]  /*190c0*/  LDL.64 R152, [R1+0x40] ;  /* 0x0000400001987983 */ /* 0x000ea80000100a00 */
[----:B------:R-:W3:Y:S01]  /*190d0*/  LDL.64 R154, [R1+0x48] ;  /* 0x00004800019a7983 */ /* 0x000ee20000100a00 */
[----:B------:R-:W-:Y:S01]  /*190e0*/  IMAD.MOV.U32 R5, RZ, RZ, 0x40000040 ;  /* 0x40000040ff057424 */ /* 0x000fe200078e00ff */
[----:B01----:R-:W-:-:S04]  /*190f0*/  MOV R4, R3 ;  /* 0x0000000300047202 */ /* 0x003fc80000000f00 */
[----:B------:R-:W-:Y:S02]  /*19100*/  R2UR UR6, R4 ;  /* 0x00000000040672ca */ /* 0x000fe400000e0000 */
[----:B------:R-:W-:Y:S01]  /*19110*/  R2UR UR7, R5 ;  /* 0x00000000050772ca */ /* 0x000fe200000e0000 */
[----:B------:R-:W-:Y:S01]  /*19120*/  WARPGROUP.ARRIVE ;  /* 0x00000000000079c5 */ /* 0x000fe20000000000 */
[----:B------:R-:W-:Y:S01]  /*19130*/  IMAD.MOV.U32 R15, RZ, RZ, 0x40000040 ;  /* 0x40000040ff0f7424 */ /* 0x000fe200078e00ff */
[----:B------:R-:W-:-:S04]  /*19140*/  R2UR UR14, R14 ;  /* 0x000000000e0e72ca */ /* 0x000fc800000e0000 */
[----:B------:R-:W-:Y:S02]  /*19150*/  R2UR UR15, R15 ;  /* 0x000000000f0f72ca */ /* 0x000fe400000e0000 */
[----:B------:R-:W-:Y:S02]  /*19160*/  MOV R21, 0x40000040 ;  /* 0x4000004000157802 */ /* 0x000fe40000000f00 */
[----:B------:R-:W-:Y:S02]  /*19170*/  R2UR UR26, R20 ;  /* 0x00000000141a72ca */ /* 0x000fe400000e0000 */
[----:B------:R-:W-:Y:S01]  /*19180*/  R2UR UR27, R21 ;  /* 0x00000000151b72ca */ /* 0x000fe200000e0000 */
[----:B------:R-:W-:Y:S01]  /*19190*/  VIADD R4, R3, 0x180 ;  /* 0x0000018003047836 */ /* 0x000fe20000000000 */
[----:B------:R-:W-:-:S04]  /*191a0*/  R2UR UR23, R5 ;  /* 0x00000000051772ca */ /* 0x000fc800000e0000 */
[----:B------:R-:W-:Y:S02]  /*191b0*/  R2UR UR22, R4 ;  /* 0x00000000041672ca */ /* 0x000fe400000e0000 */
[----:B--2---:R-:W-:Y:S02]  /*191c0*/  R2UR UR28, R152 ;  /* 0x00000000981c72ca */ /* 0x004fe400000e0000 */
[----:B------:R-:W-:Y:S02]  /*191d0*/  R2UR UR29, R153 ;  /* 0x00000000991d72ca */ /* 0x000fe400000e0000 */
[----:B------:R-:W2:Y:S01]  /*191e0*/  LDL.64 R152, [R1+0x38] ;  /* 0x0000380001987983 */ /* 0x000ea20000100a00 */
[----:B---3--:R-:W-:Y:S02]  /*191f0*/  R2UR UR8, R154 ;  /* 0x000000009a0872ca */ /* 0x008fe400000e0000 */
        /* <DEDUP_REMOVED lines=16> */
[----:B------:R-:W-:Y:S01]  /*19300*/  VIADD R14, R3, 0x200 ;  /* 0x00000200030e7836 */ /* 0x000fe20000000000 */
[----:B------:R-:W-:Y:S02]  /*19310*/  WARPGROUP.DEPBAR.LE gsb0, 0x0 ;  /* 0x00008000000079c5 */ /* 0x000fe40000010000 */
[----:B------:R-:W-:-:S06]  /*19320*/  WARPGROUP.ARRIVE ;  /* 0x00000000000079c5 */ /* 0x000fcc0000000000 */
[----:B------:R-:W-:Y:S01]  /*19330*/  HGMMA.64x16x16.F32 R160, gdesc[UR20], RZ, !UPT, gsb0 ;  /* 0x0020000014a079f0 */ /* 0x000fe2000c0008ff */
[----:B------:R-:W-:Y:S02]  /*19340*/  R2UR UR10, R14 ;  /* 0x000000000e0a72ca */ /* 0x000fe400000e0000 */
[----:B------:R-:W-:Y:S01]  /*19350*/  R2UR UR11, R15 ;  /* 0x000000000f0b72ca */ /* 0x000fe200000e0000 */
[----:B------:R-:W-:Y:S01]  /*19360*/  VIADD R4, R3, 0x2 ;  /* 0x0000000203047836 */ /* 0x000fe20000000000 */
[----:B------:R-:W-:Y:S02]  /*19370*/  WARPGROUP.DEPBAR.LE gsb0, 0x0 ;  /* 0x00008000000079c5 */ /* 0x000fe40000010000 */
[----:B------:R-:W-:Y:S01]  /*19380*/  IMAD.MOV.U32 R5, RZ, RZ, 0x40000040 ;  /* 0x40000040ff057424 */ /* 0x000fe200078e00ff */
[----:B--2---:R-:W-:Y:S02]  /*19390*/  R2UR UR30, R152 ;  /* 0x00000000981e72ca */ /* 0x004fe400000e0000 */
[----:B------:R-:W-:-:S02]  /*193a0*/  R2UR UR31, R153 ;  /* 0x00000000991f72ca */ /* 0x000fc400000e0000 */
        /* <DEDUP_REMOVED lines=15> */
[----:B------:R-:W-:Y:S02]  /*194a0*/  VIADD R20, R3, 0x102 ;  /* 0x0000010203147836 */ /* 0x000fe40000000000 */
[----:B------:R-:W-:Y:S01]  /*194b0*/  IMAD.MOV.U32 R21, RZ, RZ, 0x40000040 ;  /* 0x40000040ff157424 */ /* 0x000fe200078e00ff */
[----:B------:R-:W-:Y:S01]  /*194c0*/  UMOV UR16, UR28 ;  /* 0x0000001c00107c82 */ /* 0x000fe20008000000 */
[----:B------:R-:W-:Y:S01]  /*194d0*/  UMOV UR17, UR29 ;  /* 0x0000001d00117c82 */ /* 0x000fe20008000000 */
[----:B------:R-:W-:-:S02]  /*194e0*/  WARPGROUP.DEPBAR.LE gsb0, 0x0 ;  /* 0x00008000000079c5 */ /* 0x000fc40000010000 */
[----:B------:R-:W-:Y:S01]  /*194f0*/  WARPGROUP.ARRIVE ;  /* 0x00000000000079c5 */ /* 0x000fe20000000000 */
[----:B------:R-:W-:Y:S01]  /*19500*/  IMAD.MOV.U32 R5, RZ, RZ, 0x40000040 ;  /* 0x40000040ff057424 */ /* 0x000fe200078e00ff */
[----:B------:R-:W-:Y:S01]  /*19510*/  IADD3 R4, R3, 0x182, RZ ;  /* 0x0000018203047810 */ /* 0x000fe20007ffe0ff */
[----:B------:R-:W-:Y:S01]  /*19520*/  UMOV UR24, UR28 ;  /* 0x0000001c00187c82 */ /* 0x000fe20008000000 */
[----:B------:R-:W-:Y:S01]  /*19530*/  UMOV UR25, UR29 ;  /* 0x0000001d00197c82 */ /* 0x000fe20008000000 */
[----:B------:R-:W-:Y:S01]  /*19540*/  UMOV UR20, UR28 ;  /* 0x0000001c00147c82 */ /* 0x000fe20008000000 */
[----:B------:R-:W-:Y:S01]  /*19550*/  HGMMA.64x16x16.F32 R176, gdesc[UR12], R176, gsb0 ;  /* 0x002000000cb079f0 */ /* 0x000fe200080008b0 */
[----:B------:R-:W-:Y:S01]  /*19560*/  R2UR UR18, R20 ;  /* 0x00000000141272ca */ /* 0x000fe200000e0000 */
[----:B------:R-:W-:Y:S01]  /*19570*/  UMOV UR21, UR29 ;  /* 0x0000001d00157c82 */ /* 0x000fe20008000000 */
[----:B------:R-:W-:Y:S01]  /*19580*/  R2UR UR19, R21 ;  /* 0x00000000151372ca */ /* 0x000fe200000e0000 */
[----:B------:R-:W2:Y:S01]  /*19590*/  LDL.64 R14, [R1+0x30] ;  /* 0x00003000010e7983 */ /* 0x000ea20000100a00 */
[----:B------:R-:W-:Y:S01]  /*195a0*/  R2UR UR26, R4 ;  /* 0x00000000041a72ca */ /* 0x000fe200000e0000 */
[----:B------:R-:W-:-:S02]  /*195b0*/  WARPGROUP.DEPBAR.LE gsb0, 0x0 ;  /* 0x00008000000079c5 */ /* 0x000fc40000010000 */
[----:B------:R-:W-:Y:S01]  /*195c0*/  WARPGROUP.ARRIVE ;  /* 0x00000000000079c5 */ /* 0x000fe20000000000 */
[----:B------:R-:W-:Y:S01]  /*195d0*/  R2UR UR27, R5 ;  /* 0x00000000051b72ca */ /* 0x000fe200000e0000 */
[----:B------:R-:W-:Y:S01]  /*195e0*/  UMOV UR8, UR30 ;  /* 0x0000001e00087c82 */ /* 0x000fe20008000000 */
[----:B------:R-:W-:Y:S01]  /*195f0*/  UMOV UR9, UR31 ;  /* 0x0000001f00097c82 */ /* 0x000fe20008000000 */
[----:B------:R-:W-:Y:S01]  /*19600*/  UMOV UR4, UR30 ;  /* 0x0000001e00047c82 */ /* 0x000fe20008000000 */
[----:B------:R-:W-:-:S03]  /*19610*/  UMOV UR5, UR31 ;  /* 0x0000001f00057c82 */ /* 0x000fc60008000000 */
[----:B------:R-:W-:Y:S01]  /*19620*/  HGMMA.64x16x16.F32 R168, gdesc[UR16], R168, gsb0 ;  /* 0x0020000010a879f0 */ /* 0x000fe200080008a8 */
[----:B------:R-:W-:Y:S01]  /*19630*/  VIADD R4, R3, 0x202 ;  /* 0x0000020203047836 */ /* 0x000fe20000000000 */
[----:B------:R-:W-:Y:S01]  /*19640*/  MOV R5, 0x40000040 ;  /* 0x4000004000057802 */ /* 0x000fe20000000f00 */
[----:B------:R-:W-:Y:S01]  /*19650*/  UMOV UR12, UR30 ;  /* 0x0000001e000c7c82 */ /* 0x000fe20008000000 */
[----:B------:R-:W-:Y:S01]  /*19660*/  UMOV UR13, UR31 ;  /* 0x0000001f000d7c82 */ /* 0x000fe20008000000 */
[----:B------:R-:W3:Y:S01]  /*19670*/  LDL.64 R20, [R1+0x28] ;  /* 0x0000280001147983 */ /* 0x000ee20000100a00 */
[----:B------:R-:W-:Y:S02]  /*19680*/  WARPGROUP.DEPBAR.LE gsb0, 0x0 ;  /* 0x00008000000079c5 */ /* 0x000fe40000010000 */
        /* <DEDUP_REMOVED lines=243> */
[----:B------:R-:W2:Y:S01]  /*1a5c0*/  LDL.64 R14, [R1] ;  /* 0x00000000010e7983 */ /* 0x000ea20000100a00 */
        /* <DEDUP_REMOVED lines=537> */
.L_x_3071:
[----:B------:R-:W-:Y:S01]  /*1c760*/  SHF.L.U32 R0, R9, 0x1f, RZ ;  /* 0x0000001f09007819 */ /* 0x000fe200000006ff */
[----:B------:R-:W-:-:S04]  /*1c770*/  IMAD R9, R10, 0x8, R18 ;  /* 0x000000080a097824 */ /* 0x000fc800078e0212 */
[----:B------:R0:W1:Y:S01]  /*1c780*/  SYNCS.PHASECHK.TRANS64.TRYWAIT P3, [R9+URZ+0x38850], R0 ;  /* 0x03885000090075a7 */ /* 0x000062000806017f */
[----:B------:R-:W-:Y:S05]  /*1c790*/  @!P0 BRA `(.L_x_3072) ;  /* 0x0000000000048947 */ /* 0x000fea0003800000 */
[----:B------:R-:W-:Y:S01]  /*1c7a0*/  BPT.TRAP 0x1 ;  /* 0x000000040000795c */ /* 0x000fe20000300000 */
.L_x_3072:
[----:B------:R-:W-:Y:S04]  /*1c7b0*/  BSSY B2, `(.L_x_3073) ;  /* 0x0000004000027945 */ /* 0x000fe80003800000 */
[----:B-1----:R-:W-:Y:S05]  /*1c7c0*/  @P3 BRA `(.L_x_3074) ;  /* 0x0000000000083947 */ /* 0x002fea0003800000 */
[----:B------:R-:W1:Y:S02]  /*1c7d0*/  SYNCS.PHASECHK.TRANS64.TRYWAIT P3, [R9+URZ+0x38850], R0 ;  /* 0x03885000090075a7 */ /* 0x000e64000806017f */
[----:B-1----:R-:W-:Y:S05]  /*1c7e0*/  @!P3 BRA `(.L_x_3075) ;  /* 0x0000014000e4b947 */ /* 0x002fea0003800000 */
.L_x_3074:
[----:B------:R-:W-:Y:S05]  /*1c7f0*/  BSYNC B2 ;  /* 0x0000000000027941 */ /* 0x000fea0003800000 */
.L_x_3073:
[----:B01----:R-:W-:Y:S01]  /*1c800*/  VIADD R0, R18, 0x400 ;  /* 0x0000040012007836 */ /* 0x003fe20000000000 */
[----:B------:R-:W-:Y:S01]  /*1c810*/  WARPGROUP.ARRIVE ;  /* 0x00000000000079c5 */ /* 0x000fe20000000000 */
[----:B------:R-:W-:Y:S01]  /*1c820*/  IMAD.MOV.U32 R3, RZ, RZ, 0x40000040 ;  /* 0x40000040ff037424 */ /* 0x000fe200078e00ff */
[----:B------:R-:W-:Y:S01]  /*1c830*/  MOV R5, 0x40000040 ;  /* 0x4000004000057802 */ /* 0x000fe20000000f00 */
[----:B------:R-:W-:Y:S01]  /*1c840*/  @!P1 VIADD R11, R11, 0x38840 ;  /* 0x000388400b0b9836 */ /* 0x000fe20000000000 */
[----:B------:R-:W-:Y:S01]  /*1c850*/  SHF.R.U32.HI R0, RZ, 0x4, R0 ;  /* 0x00000004ff007819 */ /* 0x000fe20000011600 */
[----:B------:R-:W-:Y:S01]  /*1c860*/  @!P1 VIADD R9, R9, 0x38860 ;  /* 0x0003886009099836 */ /* 0x000fe20000000000 */
[----:B------:R-:W-:Y:S02]  /*1c870*/  R2UR UR7, R3 ;  /* 0x00000000030772ca */ /* 0x000fe400000e0000 */
[----:B------:R-:W-:Y:S01]  /*1c880*/  LOP3.LUT R0, R0, 0x3fff, RZ, 0xc0, !PT ;  /* 0x00003fff00007812 */ /* 0x000fe200078ec0ff */
[----:B------:R-:W0:Y:S01]  /*1c890*/  @P2 LDC R3, c[0x0][0x44c] ;  /* 0x00011300ff032b82 */ /* 0x000e220000000800 */
[----:B------:R-:W-:-:S02]  /*1c8a0*/  @!P1 PRMT R11, RZ, 0x654, R11 ;  /* 0x00000654ff0b9816 */ /* 0x000fc4000000000b */
[----:B------:R-:W-:Y:S02]  /*1c8b0*/  LOP3.LUT R0, R0, 0x2800000, RZ, 0xfc, !PT ;  /* 0x0280000000007812 */ /* 0x000fe400078efcff */
[----:B------:R-:W-:-:S03]  /*1c8c0*/  @!P1 PRMT R9, RZ, 0x654, R9 ;  /* 0x00000654ff099816 */ /* 0x000fc60000000009 */
[----:B------:R-:W-:Y:S02]  /*1c8d0*/  IMAD R2, R10, 0xa00, R0 ;  /* 0x00000a000a027824 */ /* 0x000fe400078e0200 */
[----:B------:R-:W1:Y:S02]  /*1c8e0*/  @P2 LDC R0, c[0x0][0x450] ;  /* 0x00011400ff002b82 */ /* 0x000e640000000800 */
[C---:B------:R-:W-:Y:S01]  /*1c8f0*/  VIADD R4, R2.reuse, 0x80 ;  /* 0x0000008002047836 */ /* 0x040fe20000000000 */
[----:B------:R-:W-:-:S13]  /*1c900*/  R2UR UR6, R2 ;  /* 0x00000000020672ca */ /* 0x000fda00000e0000 */
[----:B------:R-:W-:Y:S01]  /*1c910*/  HGMMA.64x256x16.F32 R24, R208, gdesc[UR4].tnspB, R24, gsb0 ;  /* 0x43e00004d0187df0 */ /* 0x000fe20008000818 */
[----:B------:R-:W-:Y:S01]  /*1c920*/  R2UR UR6, R4 ;  /* 0x00000000040672ca */ /* 0x000fe200000e0000 */
[----:B------:R-:W-:Y:S01]  /*1c930*/  VIADD R4, R2, 0x100 ;  /* 0x0000010002047836 */ /* 0x000fe20000000000 */
[----:B------:R-:W-:Y:S01]  /*1c940*/  R2UR UR7, R5 ;  /* 0x00000000050772ca */ /* 0x000fe200000e0000 */
[----:B------:R-:W-:Y:S01]  /*1c950*/  IMAD.MOV.U32 R5, RZ, RZ, 0x40000040 ;  /* 0x40000040ff057424 */ /* 0x000fe200078e00ff */
[----:B------:R-:W-:Y:S02]  /*1c960*/  WARPGROUP.DEPBAR.LE gsb0, 0x0 ;  /* 0x00008000000079c5 */ /* 0x000fe40000010000 */
[----:B------:R-:W-:-:S15]  /*1c970*/  WARPGROUP.ARRIVE ;  /* 0x00000000000079c5 */ /* 0x000fde0000000000 */
[----:B------:R-:W-:-:S06]  /*1c980*/  NOP ;  /* 0x0000000000007918 */ /* 0x000fcc0000000000 */
        /* <DEDUP_REMOVED lines=11> */
[----:B------:R-:W-:Y:S02]  /*1ca40*/  R2UR UR7, R5 ;  /* 0x00000000050772ca */ /* 0x000fe400000e0000 */
[----:B------:R-:W-:-:S05]  /*1ca50*/  IADD3 R4, R235, R230, RZ ;  /* 0x000000e6eb047210 */ /* 0x000fca0007ffe0ff */
[----:B0-----:R-:W-:-:S05]  /*1ca60*/  @P2 IMAD.HI.U32 R3, R4, R3, RZ ;  /* 0x0000000304032227 */ /* 0x001fca00078e00ff */
[----:B-1----:R-:W-:Y:S01]  /*1ca70*/  @P2 SHF.R.U32.HI R4, RZ, R0, R3 ;  /* 0x00000000ff042219 */ /* 0x002fe20000011603 */
[----:B------:R-:W-:-:S04]  /*1ca80*/  IMAD.MOV.U32 R0, RZ, RZ, -0x50 ;  /* 0xffffffb0ff007424 */ /* 0x000fc800078e00ff */
[----:B------:R-:W0:Y:S01]  /*1ca90*/  SHFL.IDX PT, R3, R4, RZ, 0x1c1f ;  /* 0x001c1fff04037589 */ /* 0x000e2200000e0000 */
[----:B------:R-:W-:-:S03]  /*1caa0*/  IMAD R0, R8, R0, 0x1 ;  /* 0x0000000108007424 */ /* 0x000fc600078e0200 */
[----:B------:R-:W1:Y:S01]  /*1cab0*/  SHFL.IDX PT, R4, R4, 0x1, 0x1c1f ;  /* 0x003c1f0004047f89 */ /* 0x000e6200000e0000 */
[----:B------:R-:W-:-:S05]  /*1cac0*/  IMAD R0, R234, -0x2, R0 ;  /* 0xfffffffeea007824 */ /* 0x000fca00078e0200 */
[----:B------:R-:W-:-:S05]  /*1cad0*/  IADD3 R0, -R231, R0, R232 ;  /* 0x00000000e7007210 */ /* 0x000fca0007ffe1e8 */
[C---:B0-----:R-:W-:Y:S01]  /*1cae0*/  IMAD.IADD R3, R0.reuse, 0x1, R3 ;  /* 0x0000000100037824 */ /* 0x041fe200078e0203 */
[----:B-1----:R-:W-:-:S04]  /*1caf0*/  IADD3 R0, R0, R4, RZ ;  /* 0x0000000400007210 */ /* 0x002fc80007ffe0ff */
[C---:B------:R-:W-:Y:S02]  /*1cb00*/  ISETP.GT.AND P3, PT, R3.reuse, RZ, PT ;  /* 0x000000ff0300720c */ /* 0x040fe40003f64270 */
[C---:B------:R-:W-:Y:S02]  /*1cb10*/  ISETP.GT.AND P4, PT, R3.reuse, 0x1, PT ;  /* 0x000000010300780c */ /* 0x040fe40003f84270 */
        /* <DEDUP_REMOVED lines=52> */
[----:B------:R-:W-:Y:S01]  /*1ce60*/  ISETP.GT.AND P5, PT, R3, 0x49, PT ;  /* 0x000000490300780c */ /* 0x000fe20003fa4270 */
[----:B------:R-:W-:Y:S01]  /*1ce70*/  IMAD.MOV.U32 R3, RZ, RZ, 0x40000040 ;  /* 0x40000040ff037424 */ /* 0x000fe200078e00ff */
        /* <DEDUP_REMOVED lines=8> */
[----:B------:R-:W0:Y:S01]  /*1cf00*/  SHFL.BFLY PT, R10, R5, 0x2, 0x1f ;  /* 0x0c401f00050a7f89 */ /* 0x000e2200000e0000 */
[----:B------:R-:W-:Y:S02]  /*1cf10*/  ISETP.GT.AND P5, PT, R0, 0x8, PT ;  /* 0x000000080000780c */ /* 0x000fe40003fa4270 */
[----:B------:R-:W-:Y:S02]  /*1cf20*/  FSEL R187, R187, -INF , P4 ;  /* 0xff800000bbbb7808 */ /* 0x000fe40002000000 */
[----:B------:R-:W-:-:S02]  /*1cf30*/  FMNMX.FTZ R4, R186, R6, !PT ;  /* 0x00000006ba047209 */ /* 0x000fc40007810000 */
[----:B------:R-:W-:Y:S02]  /*1cf40*/  ISETP.GT.AND P3, PT, R0, 0x9, PT ;  /* 0x000000090000780c */ /* 0x000fe40003f64270 */
[----:B------:R-:W-:Y:S02]  /*1cf50*/  FSEL R190, R190, -INF , P5 ;  /* 0xff800000bebe7808 */ /* 0x000fe40002800000 */
[----:B------:R-:W-:Y:S02]  /*1cf60*/  FSEL R191, R191, -INF , P3 ;  /* 0xff800000bfbf7808 */ /* 0x000fe40001800000 */
[C---:B------:R-:W-:Y:S02]  /*1cf70*/  ISETP.GT.AND P3, PT, R0.reuse, 0x10, PT ;  /* 0x000000100000780c */ /* 0x040fe40003f64270 */
[----:B------:R-:W-:Y:S02]  /*1cf80*/  ISETP.GT.AND P6, PT, R0, 0x11, PT ;  /* 0x000000110000780c */ /* 0x000fe40003fc4270 */
[----:B------:R-:W-:-:S02]  /*1cf90*/  FSEL R178, R178, -INF , P3 ;  /* 0xff800000b2b27808 */ /* 0x000fc40001800000 */
[C---:B------:R-:W-:Y:S02]  /*1cfa0*/  ISETP.GT.AND P4, PT, R0.reuse, 0x18, PT ;  /* 0x000000180000780c */ /* 0x040fe40003f84270 */
[----:B------:R-:W-:Y:S02]  /*1cfb0*/  FSEL R179, R179, -INF , P6 ;  /* 0xff800000b3b37808 */ /* 0x000fe40003000000 */
[----:B------:R-:W-:Y:S02]  /*1cfc0*/  ISETP.GT.AND P5, PT, R0, 0x19, PT ;  /* 0x000000190000780c */ /* 0x000fe40003fa4270 */
[----:B0-----:R-:W-:Y:S02]  /*1cfd0*/  FMNMX.FTZ R5, R5, R10, !PT ;  /* 0x0000000a05057209 */ /* 0x001fe40007810000 */
[----:B------:R-:W-:Y:S02]  /*1cfe0*/  FSEL R182, R182, -INF , P4 ;  /* 0xff800000b6b67808 */ /* 0x000fe40002000000 */
[----:B------:R-:W-:-:S02]  /*1cff0*/  FSEL R183, R183, -INF , P5 ;  /* 0xff800000b7b77808 */ /* 0x000fc40002800000 */
[C---:B------:R-:W-:Y:S02]  /*1d000*/  ISETP.GT.AND P6, PT, R0.reuse, 0x20, PT ;  /* 0x000000200000780c */ /* 0x040fe40003fc4270 */
[----:B------:R-:W-:Y:S02]  /*1d010*/  ISETP.GT.AND P5, PT, R0, 0x21, PT ;  /* 0x000000210000780c */ /* 0x000fe40003fa4270 */
[----:B------:R-:W-:Y:S02]  /*1d020*/  FSEL R170, R170, -INF , P6 ;  /* 0xff800000aaaa7808 */ /* 0x000fe40003000000 */
[C---:B------:R-:W-:Y:S02]  /*1d030*/  ISETP.GT.AND P4, PT, R0.reuse, 0x28, PT ;  /* 0x000000280000780c */ /* 0x040fe40003f84270 */
        /* <DEDUP_REMOVED lines=16> */
[----:B------:R-:W-:Y:S01]  /*1d140*/  ISETP.GT.AND P6, PT, R0, 0x49, PT ;  /* 0x000000490000780c */ /* 0x000fe20003fc4270 */
[----:B------:R-:W-:Y:S02]  /*1d150*/  WARPGROUP.DEPBAR.LE gsb0, 0x0 ;  /* 0x00008000000079c5 */ /* 0x000fe40000010000 */
[----:B------:R-:W-:-:S06]  /*1d160*/  WARPGROUP.ARRIVE ;  /* 0x00000000000079c5 */ /* 0x000fcc0000000000 */
[----:B------:R-:W-:Y:S01]  /*1d170*/  HGMMA.64x256x16.F32 R24, R196, gdesc[UR4].tnspB, R24, gsb0 ;  /* 0x43e00004c4187df0 */ /* 0x000fe20008000818 */
[----:B------:R-:W-:Y:S02]  /*1d180*/  R2UR UR6, R2 ;  /* 0x00000000020672ca */ /* 0x000fe400000e0000 */
[----:B------:R-:W-:Y:S01]  /*1d190*/  R2UR UR7, R3 ;  /* 0x00000000030772ca */ /* 0x000fe200000e0000 */
[----:B------:R-:W0:Y:S01]  /*1d1a0*/  SHFL.BFLY PT, R2, R5, 0x1, 0x1f ;  /* 0x0c201f0005027f89 */ /* 0x000e2200000e0000 */
[----:B------:R-:W-:Y:S01]  /*1d1b0*/  IMAD.U32 R3, RZ, RZ, UR39 ;  /* 0x00000027ff037e24 */ /* 0x000fe2000f8e00ff */
[----:B0-----:R-:W-:Y:S02]  /*1d1c0*/  FMNMX.FTZ R5, R5, R2, !PT ;  /* 0x0000000205057209 */ /* 0x001fe40007810000 */
[----:B------:R-:W-:Y:S02]  /*1d1d0*/  FMNMX.FTZ R2, R187, R4, !PT ;  /* 0x00000004bb027209 */ /* 0x000fe40007810000 */
[----:B------:R-:W-:-:S02]  /*1d1e0*/  FSETP.NEU.FTZ.AND P3, PT, R5, -INF , PT ;  /* 0xff8000000500780b */ /* 0x000fc40003f7d000 */
[----:B------:R-:W-:-:S04]  /*1d1f0*/  FMNMX.FTZ R2, R190, R2, !PT ;  /* 0x00000002be027209 */ /* 0x000fc80007810000 */
[----:B------:R-:W-:Y:S01]  /*1d200*/  FMNMX.FTZ R4, R191, R2, !PT ;  /* 0x00000002bf047209 */ /* 0x000fe20007810000 */
[----:B------:R-:W-:-:S03]  /*1d210*/  FMUL.FTZ R2, R5, R3 ;  /* 0x0000000305027220 */ /* 0x000fc60000410000 */
[----:B------:R-:W-:Y:S02]  /*1d220*/  FMNMX.FTZ R4, R178, R4, !PT ;  /* 0x00000004b2047209 */ /* 0x000fe40007810000 */
[----:B------:R-:W-:Y:S02]  /*1d230*/  FSEL R2, R2, RZ, P3 ;  /* 0x000000ff02027208 */ /* 0x000fe40001800000 */
[----:B------:R-:W-:-:S03]  /*1d240*/  FMNMX.FTZ R4, R179, R4, !PT ;  /* 0x00000004b3047209 */ /* 0x000fc60007810000 */
[-CC-:B------:R-:W-:Y:S01]  /*1d250*/  FFMA.FTZ R204, R176, R3.reuse, -R2.reuse ;  /* 0x00000003b0cc7223 */ /* 0x180fe20000010802 */
[----:B------:R-:W-:Y:S01]  /*1d260*/  FMNMX.FTZ R4, R182, R4, !PT ;  /* 0x00000004b6047209 */ /* 0x000fe20007810000 */
[-CC-:B------:R-:W-:Y:S01]  /*1d270*/  FFMA.FTZ R15, R177, R3.reuse, -R2.reuse ;  /* 0x00000003b10f7223 */ /* 0x180fe20000010802 */
[----:B------:R-:W-:Y:S01]  /*1d280*/  FSEL R176, R155, -INF , P5 ;  /* 0xff8000009bb07808 */ /* 0x000fe20002800000 */
        /* <DEDUP_REMOVED lines=11> */
[-CC-:B------:R-:W-:Y:S01]  /*1d340*/  FFMA.FTZ R200, R168, R3.reuse, -R2.reuse ;  /* 0x00000003a8c87223 */ /* 0x180fe20000010802 */
[-CC-:B------:R-:W-:Y:S01]  /*1d350*/  FFMA.FTZ R158, R169, R3.reuse, -R2.reuse ;  /* 0x00000003a99e7223 */ /* 0x180fe20000010802 */
[----:B------:R-:W-:Y:S01]  /*1d360*/  FMNMX.FTZ R4, R174, R4, !PT ;  /* 0x00000004ae047209 */ /* 0x000fe20007810000 */
[-CC-:B------:R-:W-:Y:S01]  /*1d370*/  FFMA.FTZ R202, R172, R3.reuse, -R2.reuse ;  /* 0x00000003acca7223 */ /* 0x180fe20000010802 */
[-CC-:B------:R-:W-:Y:S01]  /*1d380*/  FFMA.FTZ R20, R173, R3.reuse, -R2.reuse ;  /* 0x00000003ad147223 */ /* 0x180fe20000010802 */
[-CC-:B------:R-:W-:Y:S01]  /*1d390*/  FFMA.FTZ R21, R161, R3.reuse, -R2.reuse ;  /* 0x00000003a1157223 */ /* 0x180fe20000010802 */
[----:B------:R-:W-:Y:S01]  /*1d3a0*/  FMNMX.FTZ R4, R175, R4, !PT ;  /* 0x00000004af047209 */ /* 0x000fe20007810000 */
[----:B------:R-:W-:Y:S01]  /*1d3b0*/  FFMA.FTZ R155, R165, R3, -R2 ;  /* 0x00000003a59b7223 */ /* 0x000fe20000010802 */
[----:B------:R-:W-:Y:S02]  /*1d3c0*/  MUFU.EX2 R208, R208 ;  /* 0x000000d000d07308 */ /* 0x000fe40000000800 */
[----:B------:R-:W-:-:S04]  /*1d3d0*/  FMNMX.FTZ R4, R162, R4, !PT ;  /* 0x00000004a2047209 */ /* 0x000fc80007810000 */
[----:B------:R-:W-:Y:S02]  /*1d3e0*/  FMNMX.FTZ R4, R163, R4, !PT ;  /* 0x00000004a3047209 */ /* 0x000fe40007810000 */
        /* <DEDUP_REMOVED lines=9> */
[----:B------:R-:W-:Y:S03]  /*1d480*/  MUFU.EX2 R204, R204 ;  /* 0x000000cc00cc7308 */ /* 0x000fe60000000800 */
[----:B------:R-:W0:Y:S05]  /*1d490*/  SHFL.BFLY PT, R4, R0, 0x2, 0x1f ;  /* 0x0c401f0000047f89 */ /* 0x000e2a00000e0000 */
[----:B------:R-:W-:Y:S08]  /*1d4a0*/  MUFU.EX2 R15, R15 ;  /* 0x0000000f000f7308 */ /* 0x000ff00000000800 */
[----:B------:R-:W-:Y:S08]  /*1d4b0*/  MUFU.EX2 R206, R206 ;  /* 0x000000ce00ce7308 */ /* 0x000ff00000000800 */
[----:B------:R-:W-:Y:S01]  /*1d4c0*/  MUFU.EX2 R159, R159 ;  /* 0x0000009f009f7308 */ /* 0x000fe20000000800 */
[----:B0-----:R-:W-:-:S05]  /*1d4d0*/  FMNMX.FTZ R0, R0, R4, !PT ;  /* 0x0000000400007209 */ /* 0x001fca0007810000 */
[----:B------:R-:W0:Y:S02]  /*1d4e0*/  SHFL.BFLY PT, R4, R0, 0x1, 0x1f ;  /* 0x0c201f0000047f89 */ /* 0x000e2400000e0000 */
[----:B------:R-:W-:Y:S08]  /*1d4f0*/  MUFU.EX2 R200, R200 ;  /* 0x000000c800c87308 */ /* 0x000ff00000000800 */
[----:B------:R-:W-:Y:S08]  /*1d500*/  MUFU.EX2 R158, R158 ;  /* 0x0000009e009e7308 */ /* 0x000ff00000000800 */
[----:B------:R-:W-:Y:S01]  /*1d510*/  MUFU.EX2 R202, R202 ;  /* 0x000000ca00ca7308 */ /* 0x000fe20000000800 */
[----:B0-----:R-:W-:-:S07]  /*1d520*/  FMNMX.FTZ R4, R0, R4, !PT ;  /* 0x0000000400047209 */ /* 0x001fce0007810000 */
[----:B------:R-:W-:Y:S01]  /*1d530*/  MUFU.EX2 R20, R20 ;  /* 0x0000001400147308 */ /* 0x000fe20000000800 */
[----:B------:R-:W-:Y:S02]  /*1d540*/  FSEL R0, R5, RZ, P3 ;  /* 0x000000ff05007208 */ /* 0x000fe40001800000 */
[----:B------:R-:W-:Y:S02]  /*1d550*/  FSETP.NEU.FTZ.AND P4, PT, R4, -INF , PT ;  /* 0xff8000000400780b */ /* 0x000fe40003f9d000 */
[----:B------:R-:W-:Y:S01]  /*1d560*/  ISETP.GT.AND P3, PT, R8, R225, PT ;  /* 0x000000e10800720c */ /* 0x000fe20003f64270 */
[----:B------:R-:W-:Y:S01]  /*1d570*/  FADD.FTZ R0, -R0, R7 ;  /* 0x0000000700007221 */ /* 0x000fe20000010100 */
[----:B------:R-:W-:Y:S01]  /*1d580*/  VIADD R8, R8, 0xffffffff ;  /* 0xffffffff08087836 */ /* 0x000fe20000000000 */
[----:B------:R-:W-:Y:S02]  /*1d590*/  MUFU.EX2 R21, R21 ;  /* 0x0000001500157308 */ /* 0x000fe40000000800 */
[----:B------:R-:W-:-:S06]  /*1d5a0*/  FMUL.FTZ R0, R0, R3 ;  /* 0x0000000300007220 */ /* 0x000fcc0000410000 */
[----:B------:R-:W0:Y:S08]  /*1d5b0*/  MUFU.EX2 R0, R0 ;  /* 0x0000000000007308 */ /* 0x000e300000000800 */
[----:B------:R-:W-:Y:S01]  /*1d5c0*/  MUFU.EX2 R155, R155 ;  /* 0x0000009b009b7308 */ /* 0x000fe20000000800 */
[----:B0-----:R-:W-:Y:S01]  /*1d5d0*/  FFMA.FTZ R13, R0, R13, R208 ;  /* 0x0000000d000d7223 */ /* 0x001fe200000100d0 */
[----:B------:R-:W-:-:S03]  /*1d5e0*/  F2FP.F16.F32.PACK_AB R208, R10, R208 ;  /* 0x000000d00ad0723e */ /* 0x000fc600000000ff */
[----:B------:R-:W-:Y:S01]  /*1d5f0*/  FADD.FTZ R13, R10, R13 ;  /* 0x0000000d0a0d7221 */ /* 0x000fe20000010000 */
[----:B------:R-:W-:-:S03]  /*1d600*/  IMAD.MOV.U32 R10, RZ, RZ, R217 ;  /* 0x000000ffff0a7224 */ /* 0x000fc600078e00d9 */
[----:B------:R-:W-:Y:S01]  /*1d610*/  FADD.FTZ R13, R210, R13 ;  /* 0x0000000dd20d7221 */ /* 0x000fe20000010000 */
[----:B------:R-:W-:-:S03]  /*1d620*/  F2FP.F16.F32.PACK_AB R210, R14, R210 ;  /* 0x000000d20ed2723e */ /* 0x000fc600000000ff */
[----:B------:R-:W-:-:S04]  /*1d630*/  FADD.FTZ R13, R14, R13 ;  /* 0x0000000d0e0d7221 */ /* 0x000fc80000010000 */
        /* <DEDUP_REMOVED lines=11> */
[----:B------:R-:W-:Y:S01]  /*1d6f0*/  FADD.FTZ R13, R20, R13 ;  /* 0x0000000d140d7221 */ /* 0x000fe20000010000 */
[----:B------:R-:W-:Y:S02]  /*1d700*/  WARPGROUP.DEPBAR.LE gsb0, 0x0 ;  /* 0x00008000000079c5 */ /* 0x000fe40000010000 */
[----:B------:R-:W-:Y:S01]  /*1d710*/  WARPGROUP.ARRIVE ;  /* 0x00000000000079c5 */ /* 0x000fe20000000000 */
[-CC-:B------:R-:W-:Y:S01]  /*1d720*/  FFMA.FTZ R196, R160, R3.reuse, -R2.reuse ;  /* 0x00000003a0c47223 */ /* 0x180fe20000010802 */
[----:B------:R-:W-:-:S04]  /*1d730*/  FFMA.FTZ R198, R164, R3, -R2 ;  /* 0x00000003a4c67223 */ /* 0x000fc80000010802 */
        /* <DEDUP_REMOVED lines=13> */
[CC--:B------:R-:W-:Y:S01]  /*1d810*/  FMUL.FTZ R156, R4.reuse, R3.reuse ;  /* 0x00000003049c7220 */ /* 0x0c0fe20000410000 */
[----:B------:R-:W-:Y:S01]  /*1d820*/  FFMA.FTZ R153, R157, R3, -R2 ;  /* 0x000000039d997223 */ /* 0x000fe20000010802 */
[----:B------:R-:W-:Y:S01]  /*1d830*/  FSEL R2, R4, RZ, P4 ;  /* 0x000000ff04027208 */ /* 0x000fe20002000000 */
[----:B------:R0:W-:Y:S01]  /*1d840*/  @!P1 SYNCS.ARRIVE.TRANS64.RED.A1T0 RZ, [R11+URZ], RZ ;  /* 0x000000ff0bff99a7 */ /* 0x0001e2000810043f */
[----:B------:R-:W1:Y:S01]  /*1d850*/  MUFU.EX2 R192, R192 ;  /* 0x000000c000c07308 */ /* 0x000e620000000800 */
[----:B------:R-:W-:-:S02]  /*1d860*/  FSEL R156, R156, RZ, P4 ;  /* 0x000000ff9c9c7208 */ /* 0x000fc40002000000 */
[----:B------:R-:W-:-:S03]  /*1d870*/  FADD.FTZ R2, -R2, R6 ;  /* 0x0000000602027221 */ /* 0x000fc60000010100 */
[-CC-:B------:R-:W-:Y:S01]  /*1d880*/  FFMA.FTZ R209, R186, R3.reuse, -R156.reuse ;  /* 0x00000003bad17223 */ /* 0x180fe2000001089c */
[-C--:B------:R-:W-:Y:S01]  /*1d890*/  FMUL.FTZ R2, R2, R3.reuse ;  /* 0x0000000302027220 */ /* 0x080fe20000410000 */
        /* <DEDUP_REMOVED lines=16> */
[----:B------:R3:W-:Y:S01]  /*1d9a0*/  @!P1 SYNCS.ARRIVE.TRANS64.RED.A1T0 RZ, [R9+URZ], RZ ;  /* 0x000000ff09ff99a7 */ /* 0x0007e2000810043f */
[-CC-:B0-----:R-:W-:Y:S01]  /*1d9b0*/  FFMA.FTZ R11, R167, R3.reuse, -R156.reuse ;  /* 0x00000003a70b7223 */ /* 0x181fe2000001089c */
[-CC-:B------:R-:W-:Y:S01]  /*1d9c0*/  FFMA.FTZ R193, R154, R3.reuse, -R156.reuse ;  /* 0x000000039ac17223 */ /* 0x180fe2000001089c */
[-CC-:B------:R-:W-:Y:S01]  /*1d9d0*/  FFMA.FTZ R176, R176, R3.reuse, -R156.reuse ;  /* 0x00000003b0b07223 */ /* 0x180fe2000001089c */
[----:B------:R-:W0:Y:S01]  /*1d9e0*/  MUFU.EX2 R157, R157 ;  /* 0x0000009d009d7308 */ /* 0x000e220000000800 */
[-CC-:B------:R-:W-:Y:S01]  /*1d9f0*/  FFMA.FTZ R177, R177, R3.reuse, -R156.reuse ;  /* 0x00000003b1b17223 */ /* 0x180fe2000001089c */
[----:B------:R-:W-:Y:S01]  /*1da00*/  FFMA.FTZ R156, R184, R3, -R156 ;  /* 0x00000003b89c7223 */ /* 0x000fe2000001089c */
[----:B-1----:R-:W-:-:S05]  /*1da10*/  FADD.FTZ R13, R192, R13 ;  /* 0x0000000dc00d7221 */ /* 0x002fca0000010000 */
[----:B------:R-:W1:Y:S01]  /*1da20*/  MUFU.EX2 R211, R211 ;  /* 0x000000d300d37308 */ /* 0x000e620000000800 */
[----:B--2---:R-:W-:-:S07]  /*1da30*/  FFMA.FTZ R12, R2, R12, R209 ;  /* 0x0000000c020c7223 */ /* 0x004fce00000100d1 */
        /* <DEDUP_REMOVED lines=22> */
[----:B------:R-:W-:Y:S01]  /*1dba0*/  F2FP.F16.F32.PACK_AB R201, R7, R201 ;  /* 0x000000c907c9723e */ /* 0x000fe200000000ff */
[----:B------:R-:W-:-:S05]  /*1dbb0*/  IMAD.MOV.U32 R7, RZ, RZ, R5 ;  /* 0x000000ffff077224 */ /* 0x000fca00078e0005 */
[----:B------:R-:W2:Y:S01]  /*1dbc0*/  MUFU.EX2 R197, R197 ;  /* 0x000000c500c57308 */ /* 0x000ea20000000800 */
[----:B0-----:R-:W-:-:S07]  /*1dbd0*/  FADD.FTZ R12, R203, R12 ;  /* 0x0000000ccb0c7221 */ /* 0x001fce0000010000 */
[----:B---3--:R-:W0:Y:S01]  /*1dbe0*/  MUFU.EX2 R9, R163 ;  /* 0x000000a300097308 */ /* 0x008e220000000800 */
[C---:B-1----:R-:W-:Y:S01]  /*1dbf0*/  FADD.FTZ R12, R6.reuse, R12 ;  /* 0x0000000c060c7221 */ /* 0x042fe20000010000 */
[----:B------:R-:W-:Y:S01]  /*1dc00*/  F2FP.F16.F32.PACK_AB R203, R6, R203 ;  /* 0x000000cb06cb723e */ /* 0x000fe200000000ff */
[----:B------:R-:W-:-:S05]  /*1dc10*/  IMAD.MOV.U32 R6, RZ, RZ, R4 ;  /* 0x000000ffff067224 */ /* 0x000fca00078e0004 */
[----:B------:R-:W1:Y:S01]  /*1dc20*/  MUFU.EX2 R199, R199 ;  /* 0x000000c700c77308 */ /* 0x000e620000000800 */
[----:B--2---:R-:W-:-:S07]  /*1dc30*/  FADD.FTZ R12, R197, R12 ;  /* 0x0000000cc50c7221 */ /* 0x004fce0000010000 */
[----:B------:R-:W2:Y:S01]  /*1dc40*/  MUFU.EX2 R11, R11 ;  /* 0x0000000b000b7308 */ /* 0x000ea20000000800 */
[C---:B0-----:R-:W-:Y:S01]  /*1dc50*/  FADD.FTZ R12, R9.reuse, R12 ;  /* 0x0000000c090c7221 */ /* 0x041fe20000010000 */
[----:B------:R-:W-:Y:S02]  /*1dc60*/  F2FP.F16.F32.PACK_AB R197, R9, R197 ;  /* 0x000000c509c5723e */ /* 0x000fe400000000ff */
[----:B------:R-:W-:-:S04]  /*1dc70*/  MOV R9, R218 ;  /* 0x000000da00097202 */ /* 0x000fc80000000f00 */
        /* <DEDUP_REMOVED lines=14> */
[----:B0-----:R-:W-:-:S07]  /*1dd60*/  FADD.FTZ R13, R194, R13 ;  /* 0x0000000dc20d7221 */ /* 0x001fce0000010000 */
[----:B------:R-:W0:Y:S01]  /*1dd70*/  MUFU.EX2 R156, R156 ;  /* 0x0000009c009c7308 */ /* 0x000e220000000800 */
[----:B-1----:R-:W-:Y:S01]  /*1dd80*/  FADD.FTZ R12, R177, R12 ;  /* 0x0000000cb10c7221 */ /* 0x002fe20000010000 */
[C---:B--2---:R-:W-:Y:S01]  /*1dd90*/  FADD.FTZ R13, R153.reuse, R13 ;  /* 0x0000000d990d7221 */ /* 0x044fe20000010000 */
[----:B------:R-:W-:Y:S02]  /*1dda0*/  F2FP.F16.F32.PACK_AB R194, R153, R194 ;  /* 0x000000c299c2723e */ /* 0x000fe400000000ff */
[C---:B0-----:R-:W-:Y:S01]  /*1ddb0*/  FADD.FTZ R12, R156.reuse, R12 ;  /* 0x0000000c9c0c7221 */ /* 0x041fe20000010000 */
[----:B------:R-:W-:Y:S01]  /*1ddc0*/  F2FP.F16.F32.PACK_AB R195, R156, R177 ;  /* 0x000000b19cc3723e */ /* 0x000fe200000000ff */
[----:B------:R-:W-:Y:S06]  /*1ddd0*/  @P3 BRA `(.L_x_3076) ;  /* 0xffffffb000683947 */ /* 0x000fec000383ffff */
[----:B------:R-:W-:Y:S05]  /*1dde0*/  BSYNC B1 ;  /* 0x0000000000017941 */ /* 0x000fea0003800000 */
.L_x_3065:
[----:B------:R-:W-:Y:S05]  /*1ddf0*/  BSYNC B0 ;  /* 0x0000000000007941 */ /* 0x000fea0003800000 */
.L_x_3064:
[----:B------:R-:W-:Y:S01]  /*1de00*/  ISETP.GE.AND P2, PT, R8, RZ, PT ;  /* 0x000000ff0800720c */ /* 0x000fe20003f46270 */
[----:B------:R-:W-:-:S12]  /*1de10*/  BSSY B0, `(.L_x_3077) ;  /* 0x000048a000007945 */ /* 0x000fd80003800000 */
[----:B------:R-:W-:Y:S05]  /*1de20*/  @!P2 BRA `(.L_x_3078) ;  /* 0x000000480020a947 */ /* 0x000fea0003800000 */
[----:B------:R-:W-:Y:S01]  /*1de30*/  IMAD.MOV.U32 R6, RZ, RZ, R4 ;  /* 0x000000ffff067224 */ /* 0x000fe200078e0004 */
[----:B------:R-:W-:Y:S01]  /*1de40*/  MOV R7, R5 ;  /* 0x0000000500077202 */ /* 0x000fe20000000f00 */
[----:B------:R-:W-:Y:S02]  /*1de50*/  IMAD.MOV.U32 R9, RZ, RZ, R218 ;  /* 0x000000ffff097224 */ /* 0x000fe400078e00da */
[----:B------:R-:W-:-:S07]  /*1de60*/  IMAD.MOV.U32 R10, RZ, RZ, R217 ;  /* 0x000000ffff0a7224 */ /* 0x000fce00078e00d9 */
.L_x_3089:
[----:B------:R-:W-:-:S05]  /*1de70*/  VIADD R11, R10, 0x1 ;  /* 0x000000010a0b7836 */ /* 0x000fca0000000000 */
[----:B------:R-:W-:-:S04]  /*1de80*/  ISETP.NE.AND P2, PT, R11, 0x2, PT ;  /* 0x000000020b00780c */ /* 0x000fc80003f45270 */
[----:B------:R-:W-:Y:S02]  /*1de90*/  SEL R11, R11, RZ, P2 ;  /* 0x000000ff0b0b7207 */ /* 0x000fe40001000000 */
[----:B------:R-:W-:-:S03]  /*1dea0*/  SEL R218, RZ, 0x1, P2 ;  /* 0x00000001ffda7807 */ /* 0x000fc60001000000 */
[----:B------:R-:W-:Y:S01]  /*1deb0*/  IMAD.MOV.U32 R217, RZ, RZ, R11 ;  /* 0x000000ffffd97224 */ /* 0x000fe200078e000b */
[----:B------:R-:W-:Y:S01]  /*1dec0*/  LOP3.LUT R218, R9, R218, RZ, 0x3c, !PT ;  /* 0x000000da09da7212 */ /* 0x000fe200078e3cff */
[----:B------:R-:W-:Y:S06]  /*1ded0*/  @!P0 BRA `(.L_x_3079) ;  /* 0x0000000000048947 */ /* 0x000fec0003800000 */
[----:B------:R-:W-:Y:S01]  /*1dee0*/  BPT.TRAP 0x1 ;  /* 0x000000040000795c */ /* 0x000fe20000300000 */
.L_x_3079:
[----:B------:R-:W-:Y:S02]  /*1def0*/  LEA R4, R217, R18, 0x3 ;  /* 0x00000012d9047211 */ /* 0x000fe400078e18ff */
[----:B------:R-:W-:-:S04]  /*1df00*/  SHF.L.U32 R5, R218, 0x1f, RZ ;  /* 0x0000001fda057819 */ /* 0x000fc800000006ff */
[----:B------:R0:W1:Y:S01]  /*1df10*/  SYNCS.PHASECHK.TRANS64.TRYWAIT P2, [R4+URZ+0x38830], R5 ;  /* 0x03883005040075a7 */ /* 0x000062000804017f */
[----:B------:R-:W-:Y:S05]  /*1df20*/  @!P0 BRA `(.L_x_3080) ;  /* 0x0000000000048947 */ /* 0x000fea0003800000 */
[----:B------:R-:W-:Y:S01]  /*1df30*/  BPT.TRAP 0x1 ;  /* 0x000000040000795c */ /* 0x000fe20000300000 */
.L_x_3080:
[----:B------:R-:W-:Y:S01]  /*1df40*/  IMAD R3, R217, 0xa00, R222 ;  /* 0x00000a00d9037824 */ /* 0x000fe200078e02de */
[----:B------:R-:W-:Y:S03]  /*1df50*/  BSSY B1, `(.L_x_3081) ;  /* 0x0000006000017945 */ /* 0x000fe60003800000 */
[C---:B------:R-:W-:Y:S02]  /*1df60*/  VIADD R14, R3.reuse, 0x80 ;  /* 0x00000080030e7836 */ /* 0x040fe40000000000 */
[----:B------:R-:W-:Y:S01]  /*1df70*/  VIADD R20, R3, 0x100 ;  /* 0x0000010003147836 */ /* 0x000fe20000000000 */
[----:B-1----:R-:W-:Y:S06]  /*1df80*/  @P2 BRA `(.L_x_3082) ;  /* 0x0000000000082947 */ /* 0x002fec0003800000 */
[----:B------:R-:W1:Y:S02]  /*1df90*/  SYNCS.PHASECHK.TRANS64.TRYWAIT P2, [R4+URZ+0x38830], R5 ;  /* 0x03883005040075a7 */ /* 0x000e64000804017f */
[----:B-1----:R-:W-:Y:S05]  /*1dfa0*/  @!P2 BRA `(.L_x_3083) ;  /* 0x0000012c0008a947 */ /* 0x002fea0003800000 */
.L_x_3082:
[----:B------:R-:W-:Y:S05]  /*1dfb0*/  BSYNC B1 ;  /* 0x0000000000017941 */ /* 0x000fea0003800000 */
.L_x_3081:
[----:B------:R-:W2:Y:S04]  /*1dfc0*/  LDL.64 R152, [R1+0x40] ;  /* 0x0000400001987983 */ /* 0x000ea80000100a00 */
[----:B------:R-:W3:Y:S01]  /*1dfd0*/  LDL.64 R154, [R1+0x48] ;  /* 0x00004800019a7983 */ /* 0x000ee20000100a00 */
[----:B01----:R-:W-:Y:S02]  /*1dfe0*/  IMAD.MOV.U32 R4, RZ, RZ, R3 ;  /* 0x000000ffff047224 */ /* 0x003fe400078e0003 */
[----:B------:R-:W-:-:S03]  /*1dff0*/  IMAD.MOV.U32 R5, RZ, RZ, 0x40000040 ;  /* 0x40000040ff057424 */ /* 0x000fc600078e00ff */
[----:B------:R-:W-:Y:S02]  /*1e000*/  R2UR UR6, R4 ;  /* 0x00000000040672ca */ /* 0x000fe400000e0000 */
[----:B------:R-:W-:Y:S01]  /*1e010*/  R2UR UR7, R5 ;  /* 0x00000000050772ca */ /* 0x000fe200000e0000 */
[----:B------:R-:W-:Y:S01]  /*1e020*/  WARPGROUP.ARRIVE ;  /* 0x00000000000079c5 */ /* 0x000fe20000000000 */
[----:B------:R-:W-:Y:S01]  /*1e030*/  IMAD.MOV.U32 R15, RZ, RZ, 0x40000040 ;  /* 0x40000040ff0f7424 */ /* 0x000fe200078e00ff */
[----:B------:R-:W-:-:S04]  /*1e040*/  R2UR UR14, R14 ;  /* 0x000000000e0e72ca */ /* 0x000fc800000e0000 */
[----:B------:R-:W-:Y:S01]  /*1e050*/  R2UR UR15, R15 ;  /* 0x000000000f0f72ca */ /* 0x000fe200000e0000 */
[----:B------:R-:W-:Y:S01]  /*1e060*/  IMAD.MOV.U32 R21, RZ, RZ, 0x40000040 ;  /* 0x40000040ff157424 */ /* 0x000fe200078e00ff */
[----:B------:R-:W-:-:S04]  /*1e070*/  R2UR UR26, R20 ;  /* 0x00000000141a72ca */ /* 0x000fc800000e0000 */
[----:B------:R-:W-:Y:S02]  /*1e080*/  R2UR UR27, R21 ;  /* 0x00000000151b72ca */ /* 0x000fe400000e0000 */
[----:B------:R-:W-:Y:S02]  /*1e090*/  IADD3 R4, R3, 0x180, RZ ;  /* 0x0000018003047810 */ /* 0x000fe40007ffe0ff */
[----:B------:R-:W-:Y:S02]  /*1e0a0*/  R2UR UR23, R5 ;  /* 0x00000000051772ca */ /* 0x000fe400000e0000 */
[----:B------:R-:W-:Y:S02]  /*1e0b0*/  R2UR UR22, R4 ;  /* 0x00000000041672ca */ /* 0x000fe400000e0000 */
[----:B--2---:R-:W-:Y:S02]  /*1e0c0*/  R2UR UR28, R152 ;  /* 0x00000000981c72ca */ /* 0x004fe400000e0000 */
[----:B------:R-:W-:-:S02]  /*1e0d0*/  R2UR UR29, R153 ;  /* 0x00000000991d72ca */ /* 0x000fc400000e0000 */
        /* <DEDUP_REMOVED lines=26> */
[----:B--2---:R-:W-:Y:S02]  /*1e280*/  R2UR UR30, R152 ;  /* 0x00000000981e72ca */ /* 0x004fe400000e0000 */
[----:B------:R-:W-:Y:S02]  /*1e290*/  R2UR UR31, R153 ;  /* 0x00000000991f72ca */ /* 0x000fe400000e0000 */
[----:B------:R-:W-:-:S06]  /*1e2a0*/  WARPGROUP.ARRIVE ;  /* 0x00000000000079c5 */ /* 0x000fcc0000000000 */
[----:B------:R-:W-:Y:S01]  /*1e2b0*/  HGMMA.64x16x16.F32 R152, gdesc[UR8], RZ, !UPT, gsb0 ;  /* 0x00200000089879f0 */ /* 0x000fe2000c0008ff */
[----:B------:R-:W-:Y:S02]  /*1e2c0*/  MOV R5, 0x40000040 ;  /* 0x4000004000057802 */ /* 0x000fe40000000f00 */
        /* <DEDUP_REMOVED lines=15> */
[----:B------:R-:W-:Y:S01]  /*1e3c0*/  UMOV UR16, UR28 ;  /* 0x0000001c00107c82 */ /* 0x000fe20008000000 */
[----:B------:R-:W-:Y:S01]  /*1e3d0*/  UMOV UR17, UR29 ;  /* 0x0000001d00117c82 */ /* 0x000fe20008000000 */
[----:B------:R-:W-:Y:S01]  /*1e3e0*/  VIADD R4, R3, 0x182 ;  /* 0x0000018203047836 */ /* 0x000fe20000000000 */
[----:B------:R-:W-:-:S02]  /*1e3f0*/  WARPGROUP.DEPBAR.LE gsb0, 0x0 ;  /* 0x00008000000079c5 */ /* 0x000fc40000010000 */
[----:B------:R-:W-:Y:S01]  /*1e400*/  WARPGROUP.ARRIVE ;  /* 0x00000000000079c5 */ /* 0x000fe20000000000 */
[----:B------:R-:W-:Y:S01]  /*1e410*/  IMAD.MOV.U32 R5, RZ, RZ, 0x40000040 ;  /* 0x40000040ff057424 */ /* 0x000fe200078e00ff */
[----:B------:R-:W-:Y:S01]  /*1e420*/  UMOV UR24, UR28 ;  /* 0x0000001c00187c82 */ /* 0x000fe20008000000 */
[----:B------:R-:W-:Y:S01]  /*1e430*/  UMOV UR25, UR29 ;  /* 0x0000001d00197c82 */ /* 0x000fe20008000000 */
[----:B------:R-:W-:Y:S01]  /*1e440*/  UMOV UR20, UR28 ;  /* 0x0000001c00147c82 */ /* 0x000fe20008000000 */
[----:B------:R-:W-:Y:S01]  /*1e450*/  UMOV UR21, UR29 ;  /* 0x0000001d00157c82 */ /* 0x000fe20008000000 */
[----:B------:R-:W-:Y:S01]  /*1e460*/  HGMMA.64x16x16.F32 R176, gdesc[UR12], R176, gsb0 ;  /* 0x002000000cb079f0 */ /* 0x000fe200080008b0 */
[----:B------:R-:W-:Y:S01]  /*1e470*/  R2UR UR18, R20 ;  /* 0x00000000141272ca */ /* 0x000fe200000e0000 */
[----:B------:R-:W2:Y:S01]  /*1e480*/  LDL.64 R14, [R1+0x30] ;  /* 0x00003000010e7983 */ /* 0x000ea20000100a00 */
[----:B------:R-:W-:Y:S02]  /*1e490*/  R2UR UR19, R21 ;  /* 0x00000000151372ca */ /* 0x000fe400000e0000 */
        /* <DEDUP_REMOVED lines=10> */
[----:B------:R-:W-:Y:S01]  /*1e540*/  UMOV UR12, UR30 ;  /* 0x0000001e000c7c82 */ /* 0x000fe20008000000 */
[----:B------:R-:W-:Y:S01]  /*1e550*/  IMAD.MOV.U32 R5, RZ, RZ, 0x40000040 ;  /* 0x40000040ff057424 */ /* 0x000fe200078e00ff */
        /* <DEDUP_REMOVED lines=784> */
.L_x_3084:
[----:B------:R-:W-:Y:S01]  /*21660*/  SHF.L.U32 R0, R9, 0x1f, RZ ;  /* 0x0000001f09007819 */ /* 0x000fe200000006ff */
[----:B------:R-:W-:-:S04]  /*21670*/  IMAD R9, R10, 0x8, R18 ;  /* 0x000000080a097824 */ /* 0x000fc800078e0212 */
[----:B------:R0:W1:Y:S01]  /*21680*/  SYNCS.PHASECHK.TRANS64.TRYWAIT P2, [R9+URZ+0x38850], R0 ;  /* 0x03885000090075a7 */ /* 0x000062000804017f */
[----:B------:R-:W-:Y:S05]  /*21690*/  @!P0 BRA `(.L_x_3085) ;  /* 0x0000000000048947 */ /* 0x000fea0003800000 */
[----:B------:R-:W-:Y:S01]  /*216a0*/  BPT.TRAP 0x1 ;  /* 0x000000040000795c */ /* 0x000fe20000300000 */
.L_x_3085:
[----:B------:R-:W-:Y:S04]  /*216b0*/  BSSY B1, `(.L_x_3086) ;  /* 0x0000004000017945 */ /* 0x000fe80003800000 */
[----:B-1----:R-:W-:Y:S05]  /*216c0*/  @P2 BRA `(.L_x_3087) ;  /* 0x0000000000082947 */ /* 0x002fea0003800000 */
[----:B------:R-:W1:Y:S02]  /*216d0*/  SYNCS.PHASECHK.TRANS64.TRYWAIT P2, [R9+URZ+0x38850], R0 ;  /* 0x03885000090075a7 */ /* 0x000e64000804017f */
[----:B-1----:R-:W-:Y:S05]  /*216e0*/  @!P2 BRA `(.L_x_3088) ;  /* 0x000000f4004ca947 */ /* 0x002fea0003800000 */
.L_x_3087:
[----:B------:R-:W-:Y:S05]  /*216f0*/  BSYNC B1 ;  /* 0x0000000000017941 */ /* 0x000fea0003800000 */
.L_x_3086:
[----:B01----:R-:W-:Y:S01]  /*21700*/  IADD3 R0, R18, 0x400, RZ ;  /* 0x0000040012007810 */ /* 0x003fe20007ffe0ff */
[----:B------:R-:W-:Y:S01]  /*21710*/  IMAD.MOV.U32 R3, RZ, RZ, 0x40000040 ;  /* 0x40000040ff037424 */ /* 0x000fe200078e00ff */
[----:B------:R-:W-:Y:S01]  /*21720*/  WARPGROUP.ARRIVE ;  /* 0x00000000000079c5 */ /* 0x000fe20000000000 */
[----:B------:R-:W-:Y:S01]  /*21730*/  IMAD.MOV.U32 R5, RZ, RZ, 0x40000040 ;  /* 0x40000040ff057424 */ /* 0x000fe200078e00ff */
[----:B------:R-:W-:Y:S01]  /*21740*/  SHF.R.U32.HI R0, RZ, 0x4, R0 ;  /* 0x00000004ff007819 */ /* 0x000fe20000011600 */
[----:B------:R-:W-:Y:S01]  /*21750*/  @!P1 IMAD R11, R11, 0x8, R18 ;  /* 0x000000080b0b9824 */ /* 0x000fe200078e0212 */
[----:B------:R-:W-:Y:S01]  /*21760*/  R2UR UR7, R3 ;  /* 0x00000000030772ca */ /* 0x000fe200000e0000 */
[----:B------:R-:W-:Y:S01]  /*21770*/  IMAD.MOV.U32 R3, RZ, RZ, 0x40000040 ;  /* 0x40000040ff037424 */ /* 0x000fe200078e00ff */
[----:B------:R-:W-:Y:S01]  /*21780*/  LOP3.LUT R0, R0, 0x3fff, RZ, 0xc0, !PT ;  /* 0x00003fff00007812 */ /* 0x000fe200078ec0ff */
[----:B------:R-:W-:Y:S01]  /*21790*/  @!P1 VIADD R11, R11, 0x38840 ;  /* 0x000388400b0b9836 */ /* 0x000fe20000000000 */
[----:B------:R-:W-:Y:S01]  /*217a0*/  ISETP.GT.AND P2, PT, R8, RZ, PT ;  /* 0x000000ff0800720c */ /* 0x000fe20003f44270 */
[----:B------:R-:W-:Y:S01]  /*217b0*/  @!P1 VIADD R9, R9, 0x38860 ;  /* 0x0003886009099836 */ /* 0x000fe20000000000 */
[----:B------:R-:W-:Y:S01]  /*217c0*/  LOP3.LUT R0, R0, 0x2800000, RZ, 0xfc, !PT ;  /* 0x0280000000007812 */ /* 0x000fe200078efcff */
[----:B------:R-:W-:-:S03]  /*217d0*/  VIADD R8, R8, 0xffffffff ;  /* 0xffffffff08087836 */ /* 0x000fc60000000000 */
[----:B------:R-:W-:Y:S01]  /*217e0*/  @!P1 PRMT R9, RZ, 0x654, R9 ;  /* 0x00000654ff099816 */ /* 0x000fe20000000009 */
        /* <DEDUP_REMOVED lines=10> */
[----:B------:R-:W-:Y:S02]  /*21890*/  R2UR UR7, R5 ;  /* 0x00000000050772ca */ /* 0x000fe400000e0000 */
[----:B------:R-:W-:Y:S02]  /*218a0*/  MOV R5, 0x40000040 ;  /* 0x4000004000057802 */ /* 0x000fe40000000f00 */
        /* <DEDUP_REMOVED lines=55> */
[----:B0-----:R-:W-:Y:S01]  /*21c20*/  FMNMX.FTZ R4, R4, R21, !PT ;  /* 0x0000001504047209 */ /* 0x001fe20007810000 */
[----:B------:R-:W-:Y:S02]  /*21c30*/  WARPGROUP.DEPBAR.LE gsb0, 0x0 ;  /* 0x00008000000079c5 */ /* 0x000fe40000010000 */
[----:B------:R-:W-:-:S06]  /*21c40*/  WARPGROUP.ARRIVE ;  /* 0x00000000000079c5 */ /* 0x000fcc0000000000 */
[----:B------:R-:W-:Y:S01]  /*21c50*/  HGMMA.64x256x16.F32 R24, R196, gdesc[UR4].tnspB, R24, gsb0 ;  /* 0x43e00004c4187df0 */ /* 0x000fe20008000818 */
[----:B------:R-:W-:Y:S01]  /*21c60*/  R2UR UR6, R2 ;  /* 0x00000000020672ca */ /* 0x000fe200000e0000 */
[----:B------:R-:W-:Y:S01]  /*21c70*/  FADD.FTZ R2, -R5, R7 ;  /* 0x0000000705027221 */ /* 0x000fe20000010100 */
[----:B------:R-:W-:Y:S02]  /*21c80*/  R2UR UR7, R3 ;  /* 0x00000000030772ca */ /* 0x000fe400000e0000 */
[----:B------:R-:W-:-:S05]  /*21c90*/  MOV R3, UR38 ;  /* 0x0000002600037c02 */ /* 0x000fca0008000f00 */
[-C--:B------:R-:W-:Y:S01]  /*21ca0*/  FMUL.FTZ R0, R2, R3.reuse ;  /* 0x0000000302007220 */ /* 0x080fe20000410000 */
[----:B------:R-:W-:-:S04]  /*21cb0*/  FMUL.FTZ R2, R5, R3 ;  /* 0x0000000305027220 */ /* 0x000fc80000410000 */
[-CC-:B------:R-:W-:Y:S01]  /*21cc0*/  FFMA.FTZ R21, R161, R3.reuse, -R2.reuse ;  /* 0x00000003a1157223 */ /* 0x180fe20000010802 */
[-CC-:B------:R-:W-:Y:S01]  /*21cd0*/  FFMA.FTZ R208, R184, R3.reuse, -R2.reuse ;  /* 0x00000003b8d07223 */ /* 0x180fe20000010802 */
[----:B------:R-:W0:Y:S01]  /*21ce0*/  SHFL.BFLY PT, R161, R4, 0x1, 0x1f ;  /* 0x0c201f0004a17f89 */ /* 0x000e2200000e0000 */
        /* <DEDUP_REMOVED lines=11> */
[----:B------:R-:W-:Y:S01]  /*21da0*/  MUFU.EX2 R0, R0 ;  /* 0x0000000000007308 */ /* 0x000fe20000000800 */
[----:B------:R-:W-:-:S07]  /*21db0*/  @!P1 PRMT R168, RZ, 0x654, R11 ;  /* 0x00000654ffa89816 */ /* 0x000fce000000000b */
[----:B------:R-:W1:Y:S01]  /*21dc0*/  MUFU.EX2 R208, R208 ;  /* 0x000000d000d07308 */ /* 0x000e620000000800 */
[----:B0-----:R-:W-:-:S07]  /*21dd0*/  FMNMX.FTZ R4, R4, R161, !PT ;  /* 0x000000a104047209 */ /* 0x001fce0007810000 */
[----:B------:R-:W0:Y:S08]  /*21de0*/  MUFU.EX2 R7, R7 ;  /* 0x0000000700077308 */ /* 0x000e300000000800 */
[----:B------:R-:W2:Y:S01]  /*21df0*/  MUFU.EX2 R210, R210 ;  /* 0x000000d200d27308 */ /* 0x000ea20000000800 */
[----:B-1----:R-:W-:-:S07]  /*21e00*/  FFMA.FTZ R13, R0, R13, R208 ;  /* 0x0000000d000d7223 */ /* 0x002fce00000100d0 */
        /* <DEDUP_REMOVED lines=12> */
[----:B------:R-:W-:Y:S01]  /*21ed0*/  F2FP.F16.F32.PACK_AB R204, R10, R204 ;  /* 0x000000cc0acc723e */ /* 0x000fe200000000ff */
[----:B------:R-:W-:-:S05]  /*21ee0*/  IMAD.MOV.U32 R10, RZ, RZ, R217 ;  /* 0x000000ffff0a7224 */ /* 0x000fca00078e00d9 */
[----:B------:R-:W2:Y:S01]  /*21ef0*/  MUFU.EX2 R200, R200 ;  /* 0x000000c800c87308 */ /* 0x000ea20000000800 */
[----:B-1----:R-:W-:-:S07]  /*21f00*/  FADD.FTZ R13, R206, R13 ;  /* 0x0000000dce0d7221 */ /* 0x002fce0000010000 */
        /* <DEDUP_REMOVED lines=8> */
[----:B------:R-:W-:Y:S01]  /*21f90*/  MUFU.EX2 R21, R21 ;  /* 0x0000001500157308 */ /* 0x000fe20000000800 */
[----:B0-----:R-:W-:-:S04]  /*21fa0*/  FADD.FTZ R13, R202, R13 ;  /* 0x0000000dca0d7221 */ /* 0x001fc80000010000 */
[C---:B--2---:R-:W-:Y:S01]  /*21fb0*/  FADD.FTZ R13, R20.reuse, R13 ;  /* 0x0000000d140d7221 */ /* 0x044fe20000010000 */
[----:B------:R-:W-:Y:S01]  /*21fc0*/  F2FP.F16.F32.PACK_AB R202, R20, R202 ;  /* 0x000000ca14ca723e */ /* 0x000fe200000000ff */
[----:B------:R-:W-:Y:S02]  /*21fd0*/  WARPGROUP.DEPBAR.LE gsb0, 0x0 ;  /* 0x00008000000079c5 */ /* 0x000fe40000010000 */
[----:B------:R-:W-:Y:S01]  /*21fe0*/  WARPGROUP.ARRIVE ;  /* 0x00000000000079c5 */ /* 0x000fe20000000000 */
[-CC-:B------:R-:W-:Y:S01]  /*21ff0*/  FFMA.FTZ R196, R160, R3.reuse, -R2.reuse ;  /* 0x00000003a0c47223 */ /* 0x180fe20000010802 */
[-CC-:B------:R-:W-:Y:S01]  /*22000*/  FFMA.FTZ R198, R164, R3.reuse, -R2.reuse ;  /* 0x00000003a4c67223 */ /* 0x180fe20000010802 */
[----:B------:R-:W-:-:S03]  /*22010*/  FFMA.FTZ R160, R165, R3, -R2 ;  /* 0x00000003a5a07223 */ /* 0x000fc60000010802 */
[----:B------:R-:W-:Y:S01]  /*22020*/  HGMMA.64x256x16.F32 R24, R192, gdesc[UR4].tnspB, R24, gsb0 ;  /* 0x43e00004c0187df0 */ /* 0x000fe20008000818 */
[----:B------:R-:W0:Y:S08]  /*22030*/  MUFU.EX2 R196, R196 ;  /* 0x000000c400c47308 */ /* 0x000e300000000800 */
[----:B------:R-:W1:Y:S08]  /*22040*/  MUFU.EX2 R198, R198 ;  /* 0x000000c600c67308 */ /* 0x000e700000000800 */
[----:B------:R-:W2:Y:S01]  /*22050*/  MUFU.EX2 R160, R160 ;  /* 0x000000a000a07308 */ /* 0x000ea20000000800 */
[----:B0-----:R-:W-:Y:S01]  /*22060*/  FADD.FTZ R13, R196, R13 ;  /* 0x0000000dc40d7221 */ /* 0x001fe20000010000 */
[----:B------:R-:W-:-:S03]  /*22070*/  F2FP.F16.F32.PACK_AB R196, R21, R196 ;  /* 0x000000c415c4723e */ /* 0x000fc600000000ff */
[----:B------:R-:W-:-:S04]  /*22080*/  FADD.FTZ R13, R21, R13 ;  /* 0x0000000d150d7221 */ /* 0x000fc80000010000 */
[----:B-1----:R-:W-:-:S04]  /*22090*/  FADD.FTZ R13, R198, R13 ;  /* 0x0000000dc60d7221 */ /* 0x002fc80000010000 */
[C---:B--2---:R-:W-:Y:S01]  /*220a0*/  FADD.FTZ R13, R160.reuse, R13 ;  /* 0x0000000da00d7221 */ /* 0x044fe20000010000 */
[----:B------:R-:W-:Y:S01]  /*220b0*/  F2FP.F16.F32.PACK_AB R198, R160, R198 ;  /* 0x000000c6a0c6723e */ /* 0x000fe200000000ff */
[----:B------:R-:W-:Y:S02]  /*220c0*/  WARPGROUP.DEPBAR.LE gsb0, 0x0 ;  /* 0x00008000000079c5 */ /* 0x000fe40000010000 */
[-CC-:B------:R-:W-:Y:S01]  /*220d0*/  FFMA.FTZ R192, R152, R3.reuse, -R2.reuse ;  /* 0x0000000398c07223 */ /* 0x180fe20000010802 */
[-CC-:B------:R-:W-:Y:S01]  /*220e0*/  FFMA.FTZ R152, R153, R3.reuse, -R2.reuse ;  /* 0x0000000399987223 */ /* 0x180fe20000010802 */
[-C--:B------:R-:W-:Y:S01]  /*220f0*/  FFMA.FTZ R194, R156, R3.reuse, -R2 ;  /* 0x000000039cc27223 */ /* 0x080fe20000010802 */
[C---:B------:R-:W-:Y:S01]  /*22100*/  FADD.FTZ R153, -R4.reuse, R6 ;  /* 0x0000000604997221 */ /* 0x040fe20000010100 */
[-C--:B------:R-:W-:Y:S01]  /*22110*/  FMUL.FTZ R156, R4, R3.reuse ;  /* 0x00000003049c7220 */ /* 0x080fe20000410000 */
[-C--:B------:R-:W-:Y:S01]  /*22120*/  FFMA.FTZ R2, R157, R3.reuse, -R2 ;  /* 0x000000039d027223 */ /* 0x080fe20000010802 */
[----:B------:R-:W-:Y:S01]  /*22130*/  @!P1 SYNCS.ARRIVE.TRANS64.RED.A1T0 RZ, [R168+URZ], RZ ;  /* 0x000000ffa8ff99a7 */ /* 0x000fe2000810043f */
[-C--:B------:R-:W-:Y:S01]  /*22140*/  FMUL.FTZ R153, R153, R3.reuse ;  /* 0x0000000399997220 */ /* 0x080fe20000410000 */
        /* <DEDUP_REMOVED lines=9> */
[----:B------:R0:W-:Y:S01]  /*221e0*/  MUFU.EX2 R2, R153 ;  /* 0x0000009900027308 */ /* 0x0001e20000000800 */
[-CC-:B------:R-:W-:Y:S01]  /*221f0*/  FFMA.FTZ R197, R162, R3.reuse, -R156.reuse ;  /* 0x00000003a2c57223 */ /* 0x180fe2000001089c */
[-CC-:B------:R-:W-:Y:S01]  /*22200*/  FFMA.FTZ R161, R171, R3.reuse, -R156.reuse ;  /* 0x00000003aba17223 */ /* 0x180fe2000001089c */
[-CC-:B------:R-:W-:Y:S01]  /*22210*/  FFMA.FTZ R203, R174, R3.reuse, -R156.reuse ;  /* 0x00000003aecb7223 */ /* 0x180fe2000001089c */
[-CC-:B------:R-:W-:Y:S01]  /*22220*/  FFMA.FTZ R175, R175, R3.reuse, -R156.reuse ;  /* 0x00000003afaf7223 */ /* 0x180fe2000001089c */
[-CC-:B------:R-:W-:Y:S01]  /*22230*/  FFMA.FTZ R163, R163, R3.reuse, -R156.reuse ;  /* 0x00000003a3a37223 */ /* 0x180fe2000001089c */
[-CC-:B------:R-:W-:Y:S01]  /*22240*/  FFMA.FTZ R199, R166, R3.reuse, -R156.reuse ;  /* 0x00000003a6c77223 */ /* 0x180fe2000001089c */
[----:B------:R1:W-:Y:S01]  /*22250*/  @!P1 SYNCS.ARRIVE.TRANS64.RED.A1T0 RZ, [R9+URZ], RZ ;  /* 0x000000ff09ff99a7 */ /* 0x0003e2000810043f */
[----:B------:R-:W2:Y:S01]  /*22260*/  MUFU.EX2 R209, R209 ;  /* 0x000000d100d17308 */ /* 0x000ea20000000800 */
[-CC-:B0-----:R-:W-:Y:S01]  /*22270*/  FFMA.FTZ R153, R187, R3.reuse, -R156.reuse ;  /* 0x00000003bb997223 */ /* 0x181fe2000001089c */
[-CC-:B------:R-:W-:Y:S01]  /*22280*/  FFMA.FTZ R193, R154, R3.reuse, -R156.reuse ;  /* 0x000000039ac17223 */ /* 0x180fe2000001089c */
[-CC-:B------:R-:W-:Y:S01]  /*22290*/  FFMA.FTZ R155, R155, R3.reuse, -R156.reuse ;  /* 0x000000039b9b7223 */ /* 0x180fe2000001089c */
[----:B------:R-:W-:-:S04]  /*222a0*/  FFMA.FTZ R158, R158, R3, -R156 ;  /* 0x000000039e9e7223 */ /* 0x000fc8000001089c */
[----:B------:R-:W0:Y:S08]  /*222b0*/  MUFU.EX2 R153, R153 ;  /* 0x0000009900997308 */ /* 0x000e300000000800 */
[----:B------:R-:W3:Y:S01]  /*222c0*/  MUFU.EX2 R211, R211 ;  /* 0x000000d300d37308 */ /* 0x000ee20000000800 */
[----:B--2---:R-:W-:-:S07]  /*222d0*/  FFMA.FTZ R12, R2, R12, R209 ;  /* 0x0000000c020c7223 */ /* 0x004fce00000100d1 */
[----:B------:R-:W2:Y:S01]  /*222e0*/  MUFU.EX2 R165, R165 ;  /* 0x000000a500a57308 */ /* 0x000ea20000000800 */
[C---:B0-----:R-:W-:Y:S01]  /*222f0*/  FADD.FTZ R12, R153.reuse, R12 ;  /* 0x0000000c990c7221 */ /* 0x041fe20000010000 */
[----:B------:R-:W-:-:S06]  /*22300*/  F2FP.F16.F32.PACK_AB R209, R153, R209 ;  /* 0x000000d199d1723e */ /* 0x000fcc00000000ff */
[----:B------:R-:W0:Y:S01]  /*22310*/  MUFU.EX2 R205, R205 ;  /* 0x000000cd00cd7308 */ /* 0x000e220000000800 */
[----:B---3--:R-:W-:-:S07]  /*22320*/  FADD.FTZ R12, R211, R12 ;  /* 0x0000000cd30c7221 */ /* 0x008fce0000010000 */
[----:B------:R-:W3:Y:S01]  /*22330*/  MUFU.EX2 R157, R157 ;  /* 0x0000009d009d7308 */ /* 0x000ee20000000800 */
[----:B--2---:R-:W-:Y:S01]  /*22340*/  FADD.FTZ R162, R165, R12 ;  /* 0x0000000ca5a27221 */ /* 0x004fe20000010000 */
[-CC-:B------:R-:W-:Y:S01]  /*22350*/  FFMA.FTZ R12, R167, R3.reuse, -R156.reuse ;  /* 0x00000003a70c7223 */ /* 0x180fe2000001089c */
[----:B------:R-:W-:Y:S01]  /*22360*/  FFMA.FTZ R156, R159, R3, -R156 ;  /* 0x000000039f9c7223 */ /* 0x000fe2000001089c */
[----:B------:R-:W-:-:S04]  /*22370*/  F2FP.F16.F32.PACK_AB R211, R165, R211 ;  /* 0x000000d3a5d3723e */ /* 0x000fc800000000ff */
[----:B------:R-:W2:Y:S01]  /*22380*/  MUFU.EX2 R207, R207 ;  /* 0x000000cf00cf7308 */ /* 0x000ea20000000800 */
[----:B0-----:R-:W-:-:S07]  /*22390*/  FADD.FTZ R162, R205, R162 ;  /* 0x000000a2cda27221 */ /* 0x001fce0000010000 */
        /* <DEDUP_REMOVED lines=15> */
[----:B-1----:R-:W0:Y:S01]  /*22490*/  MUFU.EX2 R9, R163 ;  /* 0x000000a300097308 */ /* 0x002e220000000800 */
[C---:B---3--:R-:W-:Y:S01]  /*224a0*/  FADD.FTZ R162, R11.reuse, R162 ;  /* 0x000000a20ba27221 */ /* 0x048fe20000010000 */
[----:B------:R-:W-:-:S06]  /*224b0*/  F2FP.F16.F32.PACK_AB R203, R11, R203 ;  /* 0x000000cb0bcb723e */ /* 0x000fcc00000000ff */
        /* <DEDUP_REMOVED lines=22> */
[----:B-1----:R-:W-:Y:S01]  /*22620*/  FADD.FTZ R13, R194, R13 ;  /* 0x0000000dc20d7221 */ /* 0x002fe20000010000 */
[----:B------:R-:W-:-:S03]  /*22630*/  F2FP.F16.F32.PACK_AB R194, R6, R194 ;  /* 0x000000c206c2723e */ /* 0x000fc600000000ff */
[----:B------:R-:W-:Y:S01]  /*22640*/  FADD.FTZ R13, R6, R13 ;  /* 0x0000000d060d7221 */ /* 0x000fe20000010000 */
[----:B------:R-:W-:Y:S02]  /*22650*/  IMAD.MOV.U32 R6, RZ, RZ, R4 ;  /* 0x000000ffff067224 */ /* 0x000fe400078e0004 */
[----:B--2---:R-:W-:-:S04]  /*22660*/  FADD.FTZ R7, R158, R7 ;  /* 0x000000079e077221 */ /* 0x004fc80000010000 */
[C---:B0-----:R-:W-:Y:S01]  /*22670*/  FADD.FTZ R12, R156.reuse, R7 ;  /* 0x000000079c0c7221 */ /* 0x041fe20000010000 */
[----:B------:R-:W-:Y:S01]  /*22680*/  F2FP.F16.F32.PACK_AB R195, R156, R158 ;  /* 0x0000009e9cc3723e */ /* 0x000fe200000000ff */
[----:B------:R-:W-:Y:S01]  /*22690*/  IMAD.MOV.U32 R7, RZ, RZ, R5 ;  /* 0x000000ffff077224 */ /* 0x000fe200078e0005 */
[----:B------:R-:W-:Y:S06]  /*226a0*/  @P2 BRA `(.L_x_3089) ;  /* 0xffffffb400f02947 */ /* 0x000fec000383ffff */
.L_x_3078:
[----:B------:R-:W-:Y:S05]  /*226b0*/  BSYNC B0 ;  /* 0x0000000000007941 */ /* 0x000fea0003800000 */
.L_x_3077:
        /* <DEDUP_REMOVED lines=131> */
.L_x_3090:
[----:B------:R-:W-:Y:S01]  /*22ef0*/  IMAD R0, R217, 0x8, R18 ;  /* 0x00000008d9007824 */ /* 0x000fe200078e0212 */
[----:B------:R-:W-:-:S04]  /*22f00*/  SHF.L.U32 R7, R218, 0x1f, RZ ;  /* 0x0000001fda077819 */ /* 0x000fc800000006ff */
[----:B------:R0:W1:Y:S01]  /*22f10*/  SYNCS.PHASECHK.TRANS64.TRYWAIT P2, [R0+URZ+0x38850], R7 ;  /* 0x03885007000075a7 */ /* 0x000062000804017f */
[----:B------:R-:W-:Y:S05]  /*22f20*/  @!P0 BRA `(.L_x_3091) ;  /* 0x0000000000048947 */ /* 0x000fea0003800000 */
[----:B------:R-:W-:Y:S01]  /*22f30*/  BPT.TRAP 0x1 ;  /* 0x000000040000795c */ /* 0x000fe20000300000 */
.L_x_3091:
[----:B------:R-:W-:Y:S01]  /*22f40*/  IADD3 R18, R18, 0x400, RZ ;  /* 0x0000040012127810 */ /* 0x000fe20007ffe0ff */
[----:B------:R-:W-:Y:S03]  /*22f50*/  BSSY B0, `(.L_x_3092) ;  /* 0x0000008000007945 */ /* 0x000fe60003800000 */
[----:B------:R-:W-:-:S04]  /*22f60*/  SHF.R.U32.HI R18, RZ, 0x4, R18 ;  /* 0x00000004ff127819 */ /* 0x000fc80000011612 */
[----:B------:R-:W-:-:S04]  /*22f70*/  LOP3.LUT R18, R18, 0x3fff, RZ, 0xc0, !PT ;  /* 0x00003fff12127812 */ /* 0x000fc800078ec0ff */
[----:B------:R-:W-:-:S05]  /*22f80*/  LOP3.LUT R2, R18, 0x2800000, RZ, 0xfc, !PT ;  /* 0x0280000012027812 */ /* 0x000fca00078efcff */
[----:B------:R-:W-:Y:S01]  /*22f90*/  IMAD R2, R217, 0xa00, R2 ;  /* 0x00000a00d9027824 */ /* 0x000fe200078e0202 */
[----:B-1----:R-:W-:Y:S06]  /*22fa0*/  @P2 BRA `(.L_x_3093) ;  /* 0x0000000000082947 */ /* 0x002fec0003800000 */
[----:B------:R-:W1:Y:S02]  /*22fb0*/  SYNCS.PHASECHK.TRANS64.TRYWAIT P0, [R0+URZ+0x38850], R7 ;  /* 0x03885007000075a7 */ /* 0x000e64000800017f */
[----:B-1----:R-:W-:Y:S05]  /*22fc0*/  @!P0 BRA `(.L_x_3094) ;  /* 0x000000dc00288947 */ /* 0x002fea0003800000 */
.L_x_3093:
[----:B------:R-:W-:Y:S05]  /*22fd0*/  BSYNC B0 ;  /* 0x0000000000007941 */ /* 0x000fea0003800000 */
.L_x_3092:
[----:B------:R-:W-:Y:S01]  /*22fe0*/  IMAD.MOV.U32 R6, RZ, RZ, R2 ;  /* 0x000000ffff067224 */ /* 0x000fe200078e0002 */
[----:B------:R-:W2:Y:S01]  /*22ff0*/  LDL.LU R18, [R1+0x60] ;  /* 0x0000600001127983 */ /* 0x000ea20000300800 */
[----:B01----:R-:W-:Y:S01]  /*23000*/  IMAD.MOV.U32 R7, RZ, RZ, 0x40000040 ;  /* 0x40000040ff077424 */ /* 0x003fe200078e00ff */
[----:B------:R-:W-:Y:S01]  /*23010*/  WARPGROUP.ARRIVE ;  /* 0x00000000000079c5 */ /* 0x000fe20000000000 */
[----:B------:R-:W-:Y:S01]  /*23020*/  VIADD R217, R217, 0x1 ;  /* 0x00000001d9d97836 */ /* 0x000fe20000000000 */
[----:B------:R-:W-:Y:S01]  /*23030*/  R2UR UR6, R6 ;  /* 0x00000000060672ca */ /* 0x000fe200000e0000 */
[----:B------:R-:W-:Y:S01]  /*23040*/  VIADD R6, R2, 0x80 ;  /* 0x0000008002067836 */ /* 0x000fe20000000000 */
[----:B------:R-:W-:Y:S01]  /*23050*/  R2UR UR7, R7 ;  /* 0x00000000070772ca */ /* 0x000fe200000e0000 */
[----:B------:R-:W-:Y:S01]  /*23060*/  IMAD.MOV.U32 R7, RZ, RZ, 0x40000040 ;  /* 0x40000040ff077424 */ /* 0x000fe200078e00ff */
[----:B------:R-:W-:-:S04]  /*23070*/  ISETP.NE.AND P2, PT, R217, 0x2, PT ;  /* 0x00000002d900780c */ /* 0x000fc80003f45270 */
[----:B------:R-:W-:Y:S02]  /*23080*/  SEL R11, RZ, 0x1, P2 ;  /* 0x00000001ff0b7807 */ /* 0x000fe40001000000 */
[----:B------:R-:W-:Y:S02]  /*23090*/  SEL R217, R217, RZ, P2 ;  /* 0x000000ffd9d97207 */ /* 0x000fe40001000000 */
[----:B------:R-:W-:Y:S01]  /*230a0*/  LOP3.LUT R218, R218, R11, RZ, 0x3c, !PT ;  /* 0x0000000bdada7212 */ /* 0x000fe200078e3cff */
[----:B------:R-:W-:Y:S02]  /*230b0*/  @!P1 VIADD R11, R0, 0x38860 ;  /* 0x00038860000b9836 */ /* 0x000fe40000000000 */
[----:B------:R-:W-:Y:S01]  /*230c0*/  HGMMA.64x256x16.F32 R24, R208, gdesc[UR4].tnspB, R24, gsb0 ;  /* 0x43e00004d0187df0 */ /* 0x000fe20008000818 */
[----:B------:R-:W-:Y:S01]  /*230d0*/  R2UR UR6, R6 ;  /* 0x00000000060672ca */ /* 0x000fe200000e0000 */
[----:B------:R-:W-:Y:S01]  /*230e0*/  IMAD.MOV.U32 R0, RZ, RZ, -0x800000 ;  /* 0xff800000ff007424 */ /* 0x000fe200078e00ff */
[----:B------:R-:W-:Y:S01]  /*230f0*/  R2UR UR7, R7 ;  /* 0x00000000070772ca */ /* 0x000fe200000e0000 */
[----:B------:R-:W-:Y:S01]  /*23100*/  IMAD.MOV.U32 R7, RZ, RZ, 0x40000040 ;  /* 0x40000040ff077424 */ /* 0x000fe200078e00ff */
[----:B------:R-:W-:-:S02]  /*23110*/  IADD3 R6, R2, 0x100, RZ ;  /* 0x0000010002067810 */ /* 0x000fc40007ffe0ff */
[----:B------:R-:W-:Y:S01]  /*23120*/  @!P1 PRMT R11, RZ, 0x654, R11 ;  /* 0x00000654ff0b9816 */ /* 0x000fe2000000000b */
[----:B------:R-:W-:Y:S02]  /*23130*/  WARPGROUP.DEPBAR.LE gsb0, 0x0 ;  /* 0x00008000000079c5 */ /* 0x000fe40000010000 */
[----:B------:R-:W-:-:S15]  /*23140*/  WARPGROUP.ARRIVE ;  /* 0x00000000000079c5 */ /* 0x000fde0000000000 */
[----:B------:R-:W-:-:S03]  /*23150*/  NOP ;  /* 0x0000000000007918 */ /* 0x000fc60000000000 */
[----:B------:R-:W-:Y:S01]  /*23160*/  HGMMA.64x256x16.F32 R24, R204, gdesc[UR4].tnspB, R24, gsb0 ;  /* 0x43e00004cc187df0 */ /* 0x000fe20008000818 */
[----:B------:R-:W-:Y:S01]  /*23170*/  R2UR UR6, R6 ;  /* 0x00000000060672ca */ /* 0x000fe200000e0000 */
[----:B------:R-:W-:Y:S01]  /*23180*/  VIADD R6, R2, 0x180 ;  /* 0x0000018002067836 */ /* 0x000fe20000000000 */
[----:B------:R-:W-:Y:S01]  /*23190*/  R2UR UR7, R7 ;  /* 0x00000000070772ca */ /* 0x000fe200000e0000 */
[----:B------:R-:W-:Y:S01]  /*231a0*/  IMAD.MOV.U32 R7, RZ, RZ, 0x40000040 ;  /* 0x40000040ff077424 */ /* 0x000fe200078e00ff */
[----:B--2---:R-:W-:-:S05]  /*231b0*/  IADD3 R18, R18, 0x1, RZ ;  /* 0x0000000112127810 */ /* 0x004fca0007ffe0ff */
[----:B------:R-:W-:Y:S01]  /*231c0*/  STL [R1+0x60], R18 ;  /* 0x0000601201007387 */ /* 0x000fe20000100800 */
[----:B------:R-:W-:Y:S02]  /*231d0*/  WARPGROUP.DEPBAR.LE gsb0, 0x0 ;  /* 0x00008000000079c5 */ /* 0x000fe40000010000 */
[----:B------:R-:W-:-:S15]  /*231e0*/  WARPGROUP.ARRIVE ;  /* 0x00000000000079c5 */ /* 0x000fde0000000000 */
[----:B------:R-:W-:Y:S01]  /*231f0*/  HGMMA.64x256x16.F32 R24, R200, gdesc[UR4].tnspB, R24, gsb0 ;  /* 0x43e00004c8187df0 */ /* 0x000fe20008000818 */
[----:B------:R-:W-:Y:S01]  /*23200*/  R2UR UR6, R6 ;  /* 0x00000000060672ca */ /* 0x000fe200000e0000 */
[----:B------:R-:W-:Y:S01]  /*23210*/  VIADD R6, R2, 0x200 ;  /* 0x0000020002067836 */ /* 0x000fe20000000000 */
[----:B------:R-:W-:Y:S01]  /*23220*/  R2UR UR7, R7 ;  /* 0x00000000070772ca */ /* 0x000fe200000e0000 */
[----:B------:R-:W0:Y:S01]  /*23230*/  SHFL.BFLY PT, R2, R13, 0x2, 0x1f ;  /* 0x0c401f000d027f89 */ /* 0x000e2200000e0000 */
[----:B------:R-:W-:Y:S01]  /*23240*/  MOV R7, 0x40000040 ;  /* 0x4000004000077802 */ /* 0x000fe20000000f00 */
[----:B0-----:R-:W-:Y:S01]  /*23250*/  FADD.FTZ R2, R2, R13 ;  /* 0x0000000d02027221 */ /* 0x001fe20000010000 */
[----:B------:R-:W-:Y:S02]  /*23260*/  WARPGROUP.DEPBAR.LE gsb0, 0x0 ;  /* 0x00008000000079c5 */ /* 0x000fe40000010000 */
[----:B------:R-:W-:-:S15]  /*23270*/  WARPGROUP.ARRIVE ;  /* 0x00000000000079c5 */ /* 0x000fde0000000000 */
[----:B------:R-:W-:-:S04]  /*23280*/  NOP ;  /* 0x0000000000007918 */ /* 0x000fc80000000000 */
[----:B------:R-:W-:Y:S01]  /*23290*/  HGMMA.64x256x16.F32 R24, R196, gdesc[UR4].tnspB, R24, gsb0 ;  /* 0x43e00004c4187df0 */ /* 0x000fe20008000818 */
[----:B------:R-:W-:Y:S02]  /*232a0*/  R2UR UR6, R6 ;  /* 0x00000000060672ca */ /* 0x000fe400000e0000 */
[----:B------:R-:W-:Y:S02]  /*232b0*/  R2UR UR7, R7 ;  /* 0x00000000070772ca */ /* 0x000fe400000e0000 */
[----:B------:R-:W0:Y:S02]  /*232c0*/  SHFL.BFLY PT, R7, R12, 0x2, 0x1f ;  /* 0x0c401f000c077f89 */ /* 0x000e2400000e0000 */
[----:B0-----:R-:W-:Y:S02]  /*232d0*/  FADD.FTZ R6, R7, R12 ;  /* 0x0000000c07067221 */ /* 0x001fe40000010000 */
[----:B------:R-:W0:Y:S04]  /*232e0*/  SHFL.BFLY PT, R7, R2, 0x1, 0x1f ;  /* 0x0c201f0002077f89 */ /* 0x000e2800000e0000 */
[----:B------:R-:W1:Y:S01]  /*232f0*/  SHFL.BFLY PT, R9, R6, 0x1, 0x1f ;  /* 0x0c201f0006097f89 */ /* 0x000e6200000e0000 */
[----:B0-----:R-:W-:Y:S01]  /*23300*/  FADD.FTZ R14, R2, R7 ;  /* 0x00000007020e7221 */ /* 0x001fe20000010000 */
[----:B------:R-:W-:-:S02]  /*23310*/  IMAD.MOV.U32 R2, RZ, RZ, -0x800000 ;  /* 0xff800000ff027424 */ /* 0x000fc400078e00ff */
[----:B-1----:R-:W-:Y:S02]  /*23320*/  FADD.FTZ R15, R6, R9 ;  /* 0x00000009060f7221 */ /* 0x002fe40000010000 */
[----:B------:R-:W-:Y:S02]  /*23330*/  FSETP.NE.FTZ.AND P0, PT, R14, RZ, PT ;  /* 0x000000ff0e00720b */ /* 0x000fe40003f15000 */
[----:B------:R-:W-:Y:S02]  /*23340*/  CS2R R6, SRZ ;  /* 0x0000000000067805 */ /* 0x000fe4000001ff00 */
[----:B------:R-:W-:-:S09]  /*23350*/  FSETP.NE.FTZ.AND P3, PT, R15, RZ, PT ;  /* 0x000000ff0f00720b */ /* 0x000fd20003f75000 */
[----:B------:R-:W0:Y:S01]  /*23360*/  @P0 MUFU.LG2 R9, R14 ;  /* 0x0000000e00090308 */ /* 0x000e220000000c00 */
[----:B------:R-:W-:-:S03]  /*23370*/  @P0 FMUL.FTZ R8, R3, 0.69314718246459960938 ;  /* 0x3f31721803080820 */ /* 0x000fc60000410000 */
[----:B------:R-:W-:-:S04]  /*23380*/  @P3 FMUL.FTZ R12, R3, 0.69314718246459960938 ;  /* 0x3f317218030c3820 */ /* 0x000fc80000410000 */
        /* <DEDUP_REMOVED lines=141> */
.L_x_2977:
        /* <DEDUP_REMOVED lines=19> */
[----:B------:R-:W-:Y:S01]  /*23d90*/  F2FP.F16.F32.PACK_AB R27, R27, R5 ;  /* 0x000000051b1b723e */ /* 0x000fe200000000ff */
[----:B------:R-:W-:Y:S01]  /*23da0*/  IMAD.SHL.U32 R5, R236, 0x4, RZ ;  /* 0x00000004ec057824 */ /* 0x000fe200078e00ff */
[----:B------:R-:W-:Y:S02]  /*23db0*/  F2FP.F16.F32.PACK_AB R31, R63, R62 ;  /* 0x0000003e3f1f723e */ /* 0x000fe400000000ff */
[----:B------:R-:W-:Y:S02]  /*23dc0*/  F2FP.F16.F32.PACK_AB R136, R137, R136 ;  /* 0x000000888988723e */ /* 0x000fe400000000ff */
[----:B------:R-:W-:Y:S02]  /*23dd0*/  F2FP.F16.F32.PACK_AB R137, R139, R138 ;  /* 0x0000008a8b89723e */ /* 0x000fe400000000ff */
[----:B------:R-:W-:Y:S02]  /*23de0*/  F2FP.F16.F32.PACK_AB R138, R141, R140 ;  /* 0x0000008c8d8a723e */ /* 0x000fe400000000ff */
[----:B------:R-:W-:-:S02]  /*23df0*/  F2FP.F16.F32.PACK_AB R139, R143, R142 ;  /* 0x0000008e8f8b723e */ /* 0x000fc400000000ff */
[----:B------:R-:W-:Y:S02]  /*23e00*/  MOV R20, R18 ;  /* 0x0000001200147202 */ /* 0x000fe40000000f00 */
[----:B---3--:R-:W-:Y:S01]  /*23e10*/  MOV R21, R85 ;  /* 0x0000005500157202 */ /* 0x008fe20000000f00 */
[----:B------:R-:W-:Y:S02]  /*23e20*/  BAR.SYNC.DEFER_BLOCKING 0x1, 0x100 ;  /* 0x0044000000007b1d */ /* 0x000fe40000010000 */
[----:B--2---:R-:W-:-:S03]  /*23e30*/  IMAD.WIDE R122, R26, 0x2, R20 ;  /* 0x000000021a7a7825 */ /* 0x004fc600078e0214 */
[C---:B------:R-:W-:Y:S02]  /*23e40*/  IADD3 R102, P3, R122.reuse, 0x4000, RZ ;  /* 0x000040007a667810 */ /* 0x040fe40007f7e0ff */
[----:B------:R-:W-:Y:S02]  /*23e50*/  IADD3 R96, P0, R122, 0x40, RZ ;  /* 0x000000407a607810 */ /* 0x000fe40007f1e0ff */
[----:B------:R-:W-:Y:S02]  /*23e60*/  LOP3.LUT R120, R102, 0x380, RZ, 0xc0, !PT ;  /* 0x0000038066787812 */ /* 0x000fe400078ec0ff */
[----:B------:R-:W-:Y:S01]  /*23e70*/  LOP3.LUT R112, R96, 0x380, RZ, 0xc0, !PT ;  /* 0x0000038060707812 */ /* 0x000fe200078ec0ff */
[----:B------:R-:W-:Y:S01]  /*23e80*/  IMAD.X R97, RZ, RZ, R123, P0 ;  /* 0x000000ffff617224 */ /* 0x000fe200000e067b */
[----:B------:R-:W-:Y:S02]  /*23e90*/  IADD3 R100, P4, R122, 0x60, RZ ;  /* 0x000000607a647810 */ /* 0x000fe40007f9e0ff */
[----:B------:R-:W-:-:S02]  /*23ea0*/  SHF.R.U64 R120, R120, 0x3, RZ ;  /* 0x0000000378787819 */ /* 0x000fc400000012ff */
[C---:B------:R-:W-:Y:S01]  /*23eb0*/  IADD3 R104, P6, R122.reuse, 0x4020, RZ ;  /* 0x000040207a687810 */ /* 0x040fe20007fde0ff */
[--C-:B------:R-:W-:Y:S01]  /*23ec0*/  IMAD.X R101, RZ, RZ, R123.reuse, P4 ;  /* 0x000000ffff657224 */ /* 0x100fe200020e067b */
[----:B------:R-:W-:Y:S02]  /*23ed0*/  IADD3 R92, P1, R122, 0x20, RZ ;  /* 0x000000207a5c7810 */ /* 0x000fe40007f3e0ff */
[----:B------:R-:W-:Y:S01]  /*23ee0*/  SHF.R.U64 R112, R112, 0x3, RZ ;  /* 0x0000000370707819 */ /* 0x000fe200000012ff */
[--C-:B------:R-:W-:Y:S01]  /*23ef0*/  IMAD.X R105, RZ, RZ, R123.reuse, P6 ;  /* 0x000000ffff697224 */ /* 0x100fe200030e067b */
[----:B------:R-:W-:Y:S01]  /*23f00*/  IADD3 R108, P2, R122, 0x4060, RZ ;  /* 0x000040607a6c7810 */ /* 0x000fe20007f5e0ff */
[--C-:B------:R-:W-:Y:S01]  /*23f10*/  IMAD.X R93, RZ, RZ, R123.reuse, P1 ;  /* 0x000000ffff5d7224 */ /* 0x100fe200008e067b */
[----:B------:R-:W-:Y:S02]  /*23f20*/  LOP3.LUT R118, R100, 0x380, RZ, 0xc0, !PT ;  /* 0x0000038064767812 */ /* 0x000fe400078ec0ff */
[----:B------:R-:W-:Y:S01]  /*23f30*/  LOP3.LUT R102, R120, R102, RZ, 0x3c, !PT ;  /* 0x0000006678667212 */ /* 0x000fe200078e3cff */
[----:B------:R-:W-:Y:S01]  /*23f40*/  IMAD.X R109, RZ, RZ, R123, P2 ;  /* 0x000000ffff6d7224 */ /* 0x000fe200010e067b */
[----:B------:R-:W-:-:S02]  /*23f50*/  LOP3.LUT R120, R104, 0x380, RZ, 0xc0, !PT ;  /* 0x0000038068787812 */ /* 0x000fc400078ec0ff */
[----:B------:R-:W-:Y:S02]  /*23f60*/  LOP3.LUT R96, R112, R96, RZ, 0x3c, !PT ;  /* 0x0000006070607212 */ /* 0x000fe400078e3cff */
[----:B------:R-:W-:Y:S02]  /*23f70*/  LOP3.LUT R85, R122, 0x380, RZ, 0xc0, !PT ;  /* 0x000003807a557812 */ /* 0x000fe400078ec0ff */
[----:B------:R-:W-:Y:S02]  /*23f80*/  SHF.R.U64 R118, R118, 0x3, RZ ;  /* 0x0000000376767819 */ /* 0x000fe400000012ff */
[----:B------:R-:W-:Y:S02]  /*23f90*/  LOP3.LUT R112, R108, 0x380, RZ, 0xc0, !PT ;  /* 0x000003806c707812 */ /* 0x000fe400078ec0ff */
[C---:B------:R-:W-:Y:S02]  /*23fa0*/  IADD3 R106, P5, R122.reuse, 0x4040, RZ ;  /* 0x000040407a6a7810 */ /* 0x040fe40007fbe0ff */
[----:B------:R-:W-:-:S02]  /*23fb0*/  IADD3 R110, P1, R122, 0x8000, RZ ;  /* 0x000080007a6e7810 */ /* 0x000fc40007f3e0ff */
[----:B-----5:R-:W-:Y:S01]  /*23fc0*/  LOP3.LUT R144, R92, 0x380, RZ, 0xc0, !PT ;  /* 0x000003805c907812 */ /* 0x020fe200078ec0ff */
[--C-:B------:R-:W-:Y:S01]  /*23fd0*/  IMAD.X R107, RZ, RZ, R123.reuse, P5 ;  /* 0x000000ffff6b7224 */ /* 0x100fe200028e067b */
[----:B------:R-:W-:Y:S01]  /*23fe0*/  SHF.R.U64 R120, R120, 0x3, RZ ;  /* 0x0000000378787819 */ /* 0x000fe200000012ff */
[----:B------:R-:W-:Y:S01]  /*23ff0*/  IMAD.X R111, RZ, RZ, R123, P1 ;  /* 0x000000ffff6f7224 */ /* 0x000fe200008e067b */
[----:B------:R-:W-:Y:S02]  /*24000*/  IADD3 R84, P0, R122, 0x8020, RZ ;  /* 0x000080207a547810 */ /* 0x000fe40007f1e0ff */
[----:B------:R-:W-:Y:S02]  /*24010*/  IADD3.X R103, RZ, R123, RZ, P3, !PT ;  /* 0x0000007bff677210 */ /* 0x000fe40001ffe4ff */
[----:B------:R-:W-:Y:S02]  /*24020*/  SHF.R.U64 R85, R85, 0x3, RZ ;  /* 0x0000000355557819 */ /* 0x000fe400000012ff */
[----:B------:R-:W-:-:S02]  /*24030*/  LOP3.LUT R100, R118, R100, RZ, 0x3c, !PT ;  /* 0x0000006476647212 */ /* 0x000fc400078e3cff */
[----:B------:R-:W-:Y:S02]  /*24040*/  SHF.R.U64 R112, R112, 0x3, RZ ;  /* 0x0000000370707819 */ /* 0x000fe400000012ff */
[----:B------:R-:W-:Y:S02]  /*24050*/  IADD3 R116, P3, R122, 0x8060, RZ ;  /* 0x000080607a747810 */ /* 0x000fe40007f7e0ff */
[----:B------:R-:W-:Y:S02]  /*24060*/  SHF.R.U64 R144, R144, 0x3, RZ ;  /* 0x0000000390907819 */ /* 0x000fe400000012ff */
[----:B------:R-:W-:Y:S01]  /*24070*/  LOP3.LUT R118, R110, 0x380, RZ, 0xc0, !PT ;  /* 0x000003806e767812 */ /* 0x000fe200078ec0ff */
[----:B------:R-:W-:Y:S01]  /*24080*/  IMAD.X R117, RZ, RZ, R123, P3 ;  /* 0x000000ffff757224 */ /* 0x000fe200018e067b */
[----:B------:R-:W-:Y:S02]  /*24090*/  LOP3.LUT R104, R120, R104, RZ, 0x3c, !PT ;  /* 0x0000006878687212 */ /* 0x000fe400078e3cff */
[----:B------:R-:W-:-:S02]  /*240a0*/  LOP3.LUT R120, R84, 0x380, RZ, 0xc0, !PT ;  /* 0x0000038054787812 */ /* 0x000fc400078ec0ff */
[C---:B------:R-:W-:Y:S02]  /*240b0*/  IADD3 R114, P4, R122.reuse, 0x8040, RZ ;  /* 0x000080407a727810 */ /* 0x040fe40007f9e0ff */
[C---:B------:R-:W-:Y:S02]  /*240c0*/  IADD3 R88, P6, R122.reuse, 0xc000, RZ ;  /* 0x0000c0007a587810 */ /* 0x040fe40007fde0ff */
[C---:B------:R-:W-:Y:S01]  /*240d0*/  IADD3 R26, P5, R122.reuse, 0xc020, RZ ;  /* 0x0000c0207a1a7810 */ /* 0x040fe20007fbe0ff */
[--C-:B------:R-:W-:Y:S01]  /*240e0*/  IMAD.X R115, RZ, RZ, R123.reuse, P4 ;  /* 0x000000ffff737224 */ /* 0x100fe200020e067b */
[C---:B------:R-:W-:Y:S01]  /*240f0*/  IADD3 R30, P2, R122.reuse, 0xc040, RZ ;  /* 0x0000c0407a1e7810 */ /* 0x040fe20007f5e0ff */
[--C-:B------:R-:W-:Y:S01]  /*24100*/  IMAD.X R119, RZ, RZ, R123.reuse, P6 ;  /* 0x000000ffff777224 */ /* 0x100fe200030e067b */
[----:B-1----:R-:W-:Y:S01]  /*24110*/  IADD3 R52, P1, R122, 0xc060, RZ ;  /* 0x0000c0607a347810 */ /* 0x002fe20007f3e0ff */
[----:B------:R-:W-:Y:S01]  /*24120*/  IMAD.X R121, RZ, RZ, R123, P5 ;  /* 0x000000ffff797224 */ /* 0x000fe200028e067b */
[----:B------:R-:W-:-:S02]  /*24130*/  LOP3.LUT R122, R85, R122, RZ, 0x3c, !PT ;  /* 0x0000007a557a7212 */ /* 0x000fc400078e3cff */
[----:B------:R-:W-:Y:S01]  /*24140*/  LOP3.LUT R108, R112, R108, RZ, 0x3c, !PT ;  /* 0x0000006c706c7212 */ /* 0x000fe200078e3cff */
[----:B------:R-:W-:Y:S01]  /*24150*/  IMAD.X R89, RZ, RZ, R123, P1 ;  /* 0x000000ffff597224 */ /* 0x000fe200008e067b */
[----:B------:R-:W-:Y:S02]  /*24160*/  LOP3.LUT R92, R144, R92, RZ, 0x3c, !PT ;  /* 0x0000005c905c7212 */ /* 0x000fe400078e3cff */
[----:B------:R-:W-:Y:S02]  /*24170*/  SHF.R.U64 R118, R118, 0x3, RZ ;  /* 0x0000000376767819 */ /* 0x000fe400000012ff */
[----:B------:R-:W-:Y:S02]  /*24180*/  LOP3.LUT R112, R116, 0x380, RZ, 0xc0, !PT ;  /* 0x0000038074707812 */ /* 0x000fe400078ec0ff */
[----:B------:R-:W-:Y:S02]  /*24190*/  LOP3.LUT R144, R106, 0x380, RZ, 0xc0, !PT ;  /* 0x000003806a907812 */ /* 0x000fe400078ec0ff */
[----:B------:R-:W-:-:S02]  /*241a0*/  SHF.R.U64 R120, R120, 0x3, RZ ;  /* 0x0000000378787819 */ /* 0x000fc400000012ff */
[----:B------:R-:W-:Y:S02]  /*241b0*/  MOV R122, R122 ;  /* 0x0000007a007a7202 */ /* 0x000fe40000000f00 */
[----:B------:R-:W-:Y:S02]  /*241c0*/  LOP3.LUT R110, R118, R110, RZ, 0x3c, !PT ;  /* 0x0000006e766e7212 */ /* 0x000fe400078e3cff */
[----:B------:R-:W-:Y:S01]  /*241d0*/  SHF.R.U64 R151, R112, 0x3, RZ ;  /* 0x0000000370977819 */ /* 0x000fe200000012ff */
[----:B------:R1:W-:Y:S01]  /*241e0*/  STSM.16.M88.4 [R122], R8 ;  /* 0x000000087a007844 */ /* 0x0003e20000000200 */
[----:B------:R-:W-:Y:S02]  /*241f0*/  SHF.R.U64 R144, R144, 0x3, RZ ;  /* 0x0000000390907819 */ /* 0x000fe400000012ff */
[----:B------:R-:W-:Y:S02]  /*24200*/  LOP3.LUT R118, R88, 0x380, RZ, 0xc0, !PT ;  /* 0x0000038058767812 */ /* 0x000fe400078ec0ff */
[----:B------:R-:W-:-:S02]  /*24210*/  LOP3.LUT R112, R120, R84, RZ, 0x3c, !PT ;  /* 0x0000005478707212 */ /* 0x000fc400078e3cff */
[----:B------:R-:W-:Y:S02]  /*24220*/  LOP3.LUT R7, R26, 0x380, RZ, 0xc0, !PT ;  /* 0x000003801a077812 */ /* 0x000fe400078ec0ff */
[----:B------:R-:W-:Y:S02]  /*24230*/  LOP3.LUT R25, R30, 0x380, RZ, 0xc0, !PT ;  /* 0x000003801e197812 */ /* 0x000fe400078ec0ff */
[----:B------:R-:W-:Y:S02]  /*24240*/  LOP3.LUT R84, R52, 0x380, RZ, 0xc0, !PT ;  /* 0x0000038034547812 */ /* 0x000fe400078ec0ff */
[----:B------:R-:W-:Y:S02]  /*24250*/  LOP3.LUT R106, R144, R106, RZ, 0x3c, !PT ;  /* 0x0000006a906a7212 */ /* 0x000fe400078e3cff */
[----:B------:R-:W-:Y:S02]  /*24260*/  SHF.R.U64 R118, R118, 0x3, RZ ;  /* 0x0000000376767819 */ /* 0x000fe400000012ff */
[----:B------:R-:W-:-:S02]  /*24270*/  SHF.R.U64 R7, R7, 0x3, RZ ;  /* 0x0000000307077819 */ /* 0x000fc400000012ff */
[----:B------:R-:W-:Y:S02]  /*24280*/  SHF.R.U64 R25, R25, 0x3, RZ ;  /* 0x0000000319197819 */ /* 0x000fe400000012ff */
[----:B-1----:R-:W-:Y:S02]  /*24290*/  F2FP.F16.F32.PACK_AB R10, R37, R12 ;  /* 0x0000000c250a723e */ /* 0x002fe400000000ff */
[----:B------:R-:W-:Y:S02]  /*242a0*/  LOP3.LUT R144, R114, 0x380, RZ, 0xc0, !PT ;  /* 0x0000038072907812 */ /* 0x000fe400078ec0ff */
[----:B------:R-:W-:Y:S02]  /*242b0*/  SHF.R.U64 R29, R84, 0x3, RZ ;  /* 0x00000003541d7819 */ /* 0x000fe400000012ff */
[----:B------:R-:W-:Y:S02]  /*242c0*/  MOV R92, R92 ;  /* 0x0000005c005c7202 */ /* 0x000fe40000000f00 */
[----:B------:R-:W-:-:S02]  /*242d0*/  F2FP.F16.F32.PACK_AB R8, R33, R32 ;  /* 0x000000202108723e */ /* 0x000fc400000000ff */
[----:B------:R-:W-:Y:S02]  /*242e0*/  F2FP.F16.F32.PACK_AB R9, R35, R34 ;  /* 0x000000222309723e */ /* 0x000fe400000000ff */
[----:B------:R-:W-:Y:S02]  /*242f0*/  F2FP.F16.F32.PACK_AB R11, R39, R38 ;  /* 0x00000026270b723e */ /* 0x000fe400000000ff */
[----:B------:R-:W-:Y:S02]  /*24300*/  F2FP.F16.F32.PACK_AB R12, R41, R14 ;  /* 0x0000000e290c723e */ /* 0x000fe400000000ff */
[----:B------:R-:W-:Y:S01]  /*24310*/  MOV R96, R96 ;  /* 0x0000006000607202 */ /* 0x000fe20000000f00 */
[----:B------:R1:W-:Y:S01]  /*24320*/  STSM.16.M88.4 [R92], R8 ;  /* 0x000000085c007844 */ /* 0x0003e20000000200 */
[----:B------:R-:W-:Y:S02]  /*24330*/  F2FP.F16.F32.PACK_AB R14, R45, R24 ;  /* 0x000000182d0e723e */ /* 0x000fe400000000ff */
[----:B------:R-:W-:-:S02]  /*24340*/  LOP3.LUT R118, R118, R88, RZ, 0x3c, !PT ;  /* 0x0000005876767212 */ /* 0x000fc400078e3cff */
[----:B------:R-:W-:Y:S01]  /*24350*/  LOP3.LUT R120, R7, R26, RZ, 0x3c, !PT ;  /* 0x0000001a07787212 */ /* 0x000fe200078e3cff */
[----:B------:R2:W-:Y:S01]  /*24360*/  STSM.16.M88.4 [R96], R12 ;  /* 0x0000000c60007844 */ /* 0x0005e20000000200 */
[----:B------:R-:W-:Y:S02]  /*24370*/  LOP3.LUT R84, R25, R30, RZ, 0x3c, !PT ;  /* 0x0000001e19547212 */ /* 0x000fe400078e3cff */
[----:B------:R-:W-:Y:S02]  /*24380*/  SHF.R.U64 R144, R144, 0x3, RZ ;  /* 0x0000000390907819 */ /* 0x000fe400000012ff */
[----:B------:R-:W-:Y:S02]  /*24390*/  LOP3.LUT R88, R29, R52, RZ, 0x3c, !PT ;  /* 0x000000341d587212 */ /* 0x000fe400078e3cff */
[----:B------:R-:W-:Y:S01]  /*243a0*/  MOV R100, R100 ;  /* 0x0000006400647202 */ /* 0x000fe20000000f00 */
[----:B------:R-:W3:Y:S01]  /*243b0*/  LDC R52, c[0x0][0xbe8] ;  /* 0x0002fa00ff347b82 */ /* 0x000ee20000000800 */
[----:B------:R-:W-:-:S02]  /*243c0*/  F2FP.F16.F32.PACK_AB R24, R49, R28 ;  /* 0x0000001c3118723e */ /* 0x000fc400000000ff */
[----:B------:R-:W-:Y:S02]  /*243d0*/  F2FP.F16.F32.PACK_AB R25, R51, R50 ;  /* 0x000000323319723e */ /* 0x000fe400000000ff */
[----:B------:R-:W-:Y:S02]  /*243e0*/  F2FP.F16.F32.PACK_AB R26, R3, R160 ;  /* 0x000000a0031a723e */ /* 0x000fe400000000ff */
[----:B------:R-:W-:Y:S02]  /*243f0*/  MOV R102, R102 ;  /* 0x0000006600667202 */ /* 0x000fe40000000f00 */
[----:B------:R-:W-:Y:S01]  /*24400*/  F2FP.F16.F32.PACK_AB R28, R57, R161 ;  /* 0x000000a1391c723e */ /* 0x000fe200000000ff */
[----:B------:R-:W-:Y:S01]  /*24410*/  STSM.16.M88.4 [R100], R24 ;  /* 0x0000001864007844 */ /* 0x000fe20000000200 */
[----:B------:R-:W-:Y:S02]  /*24420*/  F2FP.F16.F32.PACK_AB R29, R59, R58 ;  /* 0x0000003a3b1d723e */ /* 0x000fe400000000ff */
[----:B------:R-:W-:-:S02]  /*24430*/  F2FP.F16.F32.PACK_AB R30, R61, R162 ;  /* 0x000000a23d1e723e */ /* 0x000fc400000000ff */
[----:B------:R-:W-:Y:S02]  /*24440*/  MOV R104, R104 ;  /* 0x0000006800687202 */ /* 0x000fe40000000f00 */
[----:B-1----:R-:W-:Y:S01]  /*24450*/  F2FP.F16.F32.PACK_AB R8, R65, R163 ;  /* 0x000000a34108723e */ /* 0x002fe200000000ff */
[----:B------:R-:W-:Y:S01]  /*24460*/  STSM.16.M88.4 [R102], R28 ;  /* 0x0000001c66007844 */ /* 0x000fe20000000200 */
[----:B------:R-:W-:Y:S02]  /*24470*/  F2FP.F16.F32.PACK_AB R9, R67, R66 ;  /* 0x000000424309723e */ /* 0x000fe400000000ff */
[----:B------:R-:W-:Y:S02]  /*24480*/  F2FP.F16.F32.PACK_AB R10, R69, R164 ;  /* 0x000000a4450a723e */ /* 0x000fe400000000ff */
[----:B------:R-:W-:Y:S02]  /*24490*/  F2FP.F16.F32.PACK_AB R11, R71, R70 ;  /* 0x00000046470b723e */ /* 0x000fe400000000ff */
[----:B------:R-:W-:-:S02]  /*244a0*/  IADD3.X R113, RZ, R123, RZ, P0, !PT ;  /* 0x0000007bff717210 */ /* 0x000fc400007fe4ff */
[----:B------:R-:W-:Y:S01]  /*244b0*/  MOV R106, R106 ;  /* 0x0000006a006a7202 */ /* 0x000fe20000000f00 */
[----:B------:R1:W-:Y:S01]  /*244c0*/  STSM.16.M88.4 [R104], R8 ;  /* 0x0000000868007844 */ /* 0x0003e20000000200 */
[----:B--2---:R-:W-:Y:S02]  /*244d0*/  F2FP.F16.F32.PACK_AB R12, R73, R165 ;  /* 0x000000a5490c723e */ /* 0x004fe400000000ff */
[----:B------:R-:W-:Y:S02]  /*244e0*/  F2FP.F16.F32.PACK_AB R13, R75, R74 ;  /* 0x0000004a4b0d723e */ /* 0x000fe400000000ff */
[----:B------:R-:W-:Y:S02]  /*244f0*/  F2FP.F16.F32.PACK_AB R14, R77, R166 ;  /* 0x000000a64d0e723e */ /* 0x000fe400000000ff */
[----:B------:R-:W-:Y:S02]  /*24500*/  F2FP.F16.F32.PACK_AB R15, R79, R78 ;  /* 0x0000004e4f0f723e */ /* 0x000fe400000000ff */
[----:B------:R-:W-:-:S02]  /*24510*/  LOP3.LUT R114, R144, R114, RZ, 0x3c, !PT ;  /* 0x0000007290727212 */ /* 0x000fc400078e3cff */
[----:B------:R-:W-:Y:S01]  /*24520*/  LOP3.LUT R116, R151, R116, RZ, 0x3c, !PT ;  /* 0x0000007497747212 */ /* 0x000fe200078e3cff */
[----:B------:R2:W-:Y:S01]  /*24530*/  STSM.16.M88.4 [R106], R12 ;  /* 0x0000000c6a007844 */ /* 0x0005e20000000200 */
[----:B------:R-:W-:Y:S02]  /*24540*/  MOV R108, R108 ;  /* 0x0000006c006c7202 */ /* 0x000fe40000000f00 */
[----:B------:R-:W-:Y:S02]  /*24550*/  F2FP.F16.F32.PACK_AB R32, R81, R167 ;  /* 0x000000a75120723e */ /* 0x000fe400000000ff */
[----:B------:R-:W-:Y:S02]  /*24560*/  F2FP.F16.F32.PACK_AB R33, R83, R82 ;  /* 0x000000525321723e */ /* 0x000fe400000000ff */
[----:B------:R-:W-:Y:S02]  /*24570*/  F2FP.F16.F32.PACK_AB R34, R48, R168 ;  /* 0x000000a83022723e */ /* 0x000fe400000000ff */
[----:B------:R-:W-:-:S02]  /*24580*/  F2FP.F16.F32.PACK_AB R35, R87, R86 ;  /* 0x000000565723723e */ /* 0x000fc400000000ff */
[----:B------:R-:W-:Y:S02]  /*24590*/  MOV R110, R110 ;  /* 0x0000006e006e7202 */ /* 0x000fe40000000f00 */
[----:B------:R-:W-:Y:S01]  /*245a0*/  F2FP.F16.F32.PACK_AB R48, R64, R169 ;  /* 0x000000a94030723e */ /* 0x000fe200000000ff */
[----:B------:R-:W-:Y:S01]  /*245b0*/  STSM.16.M88.4 [R108], R32 ;  /* 0x000000206c007844 */ /* 0x000fe20000000200 */
[----:B------:R-:W-:Y:S02]  /*245c0*/  F2FP.F16.F32.PACK_AB R49, R91, R90 ;  /* 0x0000005a5b31723e */ /* 0x000fe400000000ff */
        /* <DEDUP_REMOVED lines=8> */
[----:B------:R-:W-:Y:S02]  /*24650*/  MOV R114, R114 ;  /* 0x0000007200727202 */ /* 0x000fe40000000f00 */
[----:B-1----:R-:W-:Y:S01]  /*24660*/  F2FP.F16.F32.PACK_AB R8, R155, R173 ;  /* 0x000000ad9b08723e */ /* 0x002fe200000000ff */
[----:B------:R-:W-:Y:S01]  /*24670*/  STSM.16.M88.4 [R112], R64 ;  /* 0x0000004070007844 */ /* 0x000fe20000000200 */
[----:B------:R-:W-:-:S02]  /*24680*/  F2FP.F16.F32.PACK_AB R9, R44, R42 ;  /* 0x0000002a2c09723e */ /* 0x000fc400000000ff */
[----:B------:R-:W-:Y:S02]  /*24690*/  F2FP.F16.F32.PACK_AB R10, R156, R174 ;  /* 0x000000ae9c0a723e */ /* 0x000fe400000000ff */
[----:B------:R-:W-:Y:S02]  /*246a0*/  F2FP.F16.F32.PACK_AB R11, R56, R46 ;  /* 0x0000002e380b723e */ /* 0x000fe400000000ff */
[----:B------:R-:W-:Y:S02]  /*246b0*/  MOV R116, R116 ;  /* 0x0000007400747202 */ /* 0x000fe40000000f00 */
[----:B--2---:R-:W-:Y:S01]  /*246c0*/  F2FP.F16.F32.PACK_AB R12, R157, R175 ;  /* 0x000000af9d0c723e */ /* 0x004fe200000000ff */
[----:B------:R-:W-:Y:S01]  /*246d0*/  STSM.16.M88.4 [R114], R8 ;  /* 0x0000000872007844 */ /* 0x000fe20000000200 */
[----:B------:R-:W-:Y:S02]  /*246e0*/  F2FP.F16.F32.PACK_AB R13, R68, R60 ;  /* 0x0000003c440d723e */ /* 0x000fe400000000ff */
[----:B------:R-:W-:-:S02]  /*246f0*/  F2FP.F16.F32.PACK_AB R14, R158, R176 ;  /* 0x000000b09e0e723e */ /* 0x000fc400000000ff */
[----:B------:R-:W-:Y:S02]  /*24700*/  F2FP.F16.F32.PACK_AB R15, R76, R72 ;  /* 0x000000484c0f723e */ /* 0x000fe400000000ff */
[----:B------:R-:W-:Y:S02]  /*24710*/  MOV R118, R118 ;  /* 0x0000007600767202 */ /* 0x000fe40000000f00 */
[----:B------:R-:W-:Y:S01]  /*24720*/  F2FP.F16.F32.PACK_AB R24, R159, R177 ;  /* 0x000000b19f18723e */ /* 0x000fe200000000ff */
[----:B------:R1:W-:Y:S01]  /*24730*/  STSM.16.M88.4 [R116], R12 ;  /* 0x0000000c74007844 */ /* 0x0003e20000000200 */
[----:B------:R-:W-:Y:S01]  /*24740*/  F2FP.F16.F32.PACK_AB R25, R124, R80 ;  /* 0x000000507c19723e */ /* 0x000fe200000000ff */
[----:B------:R-:W-:Y:S01]  /*24750*/  IMAD.MOV.U32 R80, RZ, RZ, RZ ;  /* 0x000000ffff507224 */ /* 0x000fe200078e00ff */
[----:B------:R-:W-:Y:S02]  /*24760*/  F2FP.F16.F32.PACK_AB R26, R125, R178 ;  /* 0x000000b27d1a723e */ /* 0x000fe400000000ff */
[----:B------:R-:W-:-:S02]  /*24770*/  F2FP.F16.F32.PACK_AB R27, R127, R126 ;  /* 0x0000007e7f1b723e */ /* 0x000fc400000000ff */
[----:B------:R-:W-:Y:S02]  /*24780*/  IADD3.X R85, RZ, R123, RZ, P2, !PT ;  /* 0x0000007bff557210 */ /* 0x000fe400017fe4ff */
[----:B------:R-:W-:Y:S01]  /*24790*/  ISETP.NE.U32.AND P0, PT, RZ, UR4, PT ;  /* 0x00000004ff007c0c */ /* 0x000fe2000bf05070 */
[----:B------:R2:W-:Y:S01]  /*247a0*/  STSM.16.M88.4 [R118], R24 ;  /* 0x0000001876007844 */ /* 0x0005e20000000200 */
[----:B------:R-:W-:Y:S02]  /*247b0*/  MOV R120, R120 ;  /* 0x0000007800787202 */ /* 0x000fe40000000f00 */
[----:B------:R-:W-:Y:S02]  /*247c0*/  F2FP.F16.F32.PACK_AB R28, R129, R128 ;  /* 0x00000080811c723e */ /* 0x000fe400000000ff */
[----:B------:R-:W-:Y:S02]  /*247d0*/  F2FP.F16.F32.PACK_AB R29, R131, R130 ;  /* 0x00000082831d723e */ /* 0x000fe400000000ff */
[----:B-1----:R-:W-:-:S02]  /*247e0*/  IADD3 R12, P1, R5, UR4, RZ ;  /* 0x00000004050c7c10 */ /* 0x002fc4000ff3e0ff */
[----:B------:R-:W-:Y:S02]  /*247f0*/  F2FP.F16.F32.PACK_AB R30, R133, R132 ;  /* 0x00000084851e723e */ /* 0x000fe400000000ff */
[----:B------:R-:W-:Y:S02]  /*24800*/  F2FP.F16.F32.PACK_AB R31, R135, R134 ;  /* 0x00000086871f723e */ /* 0x000fe400000000ff */
[----:B------:R-:W-:Y:S02]  /*24810*/  MOV R84, R84 ;  /* 0x0000005400547202 */ /* 0x000fe40000000f00 */
[----:B------:R-:W-:Y:S01]  /*24820*/  ISETP.NE.AND.EX P0, PT, RZ, UR5, PT, P0 ;  /* 0x00000005ff007c0c */ /* 0x000fe2000bf05300 */
[----:B------:R1:W-:Y:S01]  /*24830*/  STSM.16.M88.4 [R120], R28 ;  /* 0x0000001c78007844 */ /* 0x0003e20000000200 */
[----:B--2---:R-:W-:Y:S02]  /*24840*/  SHF.R.S32.HI R27, RZ, 0x1f, R236 ;  /* 0x0000001fff1b7819 */ /* 0x004fe400000114ec */
[----:B------:R-:W-:Y:S01]  /*24850*/  MOV R88, R88 ;  /* 0x0000005800587202 */ /* 0x000fe20000000f00 */
[----:B------:R1:W-:Y:S01]  /*24860*/  STSM.16.M88.4 [R84], R136 ;  /* 0x0000008854007844 */ /* 0x0003e20000000200 */
[----:B------:R-:W-:-:S02]  /*24870*/  SHF.L.U64.HI R3, R236, 0x2, R27 ;  /* 0x00000002ec037819 */ /* 0x000fc4000001021b */
[----:B------:R-:W-:Y:S02]  /*24880*/  F2FP.F16.F32.PACK_AB R8, R145, R4 ;  /* 0x000000049108723e */ /* 0x000fe400000000ff */
[----:B------:R-:W-:Y:S01]  /*24890*/  IADD3.X R13, R3, UR5, RZ, P1, !PT ;  /* 0x00000005030d7c10 */ /* 0x000fe20008ffe4ff */
[----:B------:R-:W-:Y:S01]  /*248a0*/  ULDC.64 UR4, c[0x0][0xc08] ;  /* 0x0003020000047ab9 */ /* 0x000fe20000000a00 */
[----:B------:R-:W-:Y:S02]  /*248b0*/  F2FP.F16.F32.PACK_AB R9, R147, R146 ;  /* 0x000000929309723e */ /* 0x000fe400000000ff */
[----:B------:R-:W-:Y:S02]  /*248c0*/  F2FP.F16.F32.PACK_AB R10, R149, R148 ;  /* 0x00000094950a723e */ /* 0x000fe400000000ff */
[----:B------:R-:W-:Y:S02]  /*248d0*/  F2FP.F16.F32.PACK_AB R11, R6, R150 ;  /* 0x00000096060b723e */ /* 0x000fe400000000ff */
[----:B---3--:R-:W-:-:S02]  /*248e0*/  ISETP.NE.AND P1, PT, R52, 0x1, PT ;  /* 0x000000013400780c */ /* 0x008fc40003f25270 */
[----:B------:R-:W-:Y:S01]  /*248f0*/  ISETP.NE.U32.AND P2, PT, RZ, UR4, PT ;  /* 0x00000004ff007c0c */ /* 0x000fe2000bf45070 */
[----:B------:R1:W-:Y:S01]  /*24900*/  STSM.16.M88.4 [R88], R8 ;  /* 0x0000000858007844 */ /* 0x0003e20000000200 */
[----:B------:R-:W-:Y:S02]  /*24910*/  BAR.SYNC.DEFER_BLOCKING 0x1, 0x100 ;  /* 0x0044000000007b1d */ /* 0x000fe40000010000 */
[----:B------:R-:W-:-:S07]  /*24920*/  ISETP.NE.AND.EX P2, PT, RZ, UR5, PT, P2 ;  /* 0x00000005ff007c0c */ /* 0x000fce000bf45320 */
[----:B------:R-:W2:Y:S08]  /*24930*/  @P1 LDC R6, c[0x0][0xbec] ;  /* 0x0002fb00ff061b82 */ /* 0x000eb00000000800 */
[----:B------:R-:W3:Y:S01]  /*24940*/  @P1 LDC R15, c[0x0][0xbf0] ;  /* 0x0002fc00ff0f1b82 */ /* 0x000ee20000000800 */
[----:B------:R-:W-:Y:S01]  /*24950*/  @P2 IADD3 R4, P3, R5, UR4, RZ ;  /* 0x0000000405042c10 */ /* 0x000fe2000ff7e0ff */
[----:B------:R-:W-:-:S03]  /*24960*/  ULDC UR4, c[0x0][0xa88] ;  /* 0x0002a20000047ab9 */ /* 0x000fc60000000800 */
[----:B------:R-:W-:Y:S01]  /*24970*/  @P2 IADD3.X R5, R3, UR5, RZ, P3, !PT ;  /* 0x0000000503052c10 */ /* 0x000fe20009ffe4ff */
[----:B------:R-:W-:Y:S01]  /*24980*/  IMAD.U32 R3, RZ, RZ, UR4 ;  /* 0x00000004ff037e24 */ /* 0x000fe2000f8e00ff */
[----:B------:R1:W5:Y:S05]  /*24990*/  @P0 LDG.E R80, desc[UR6][R12.64] ;  /* 0x000000060c500981 */ /* 0x00036a000c1e1900 */
[----:B------:R1:W5:Y:S01]  /*249a0*/  @P2 LDG.E R3, desc[UR6][R4.64] ;  /* 0x0000000604032981 */ /* 0x000362000c1e1900 */
[----:B------:R-:W-:Y:S05]  /*249b0*/  @P2 BRA `(.L_x_3097) ;  /* 0x0000000000142947 */ /* 0x000fea0003800000 */
[----:B------:R-:W-:Y:S05]  /*249c0*/  @!P0 BRA `(.L_x_3097) ;  /* 0x0000000000108947 */ /* 0x000fea0003800000 */
[----:B------:R-:W-:Y:S02]  /*249d0*/  ULDC.64 UR4, c[0x0][0x208] ;  /* 0x0000820000047ab9 */ /* 0x000fe40000000a00 */
[----:B-1----:R-:W4:Y:S04]  /*249e0*/  LDG.E R4, desc[UR4][R12.64] ;  /* 0x000000040c047981 */ /* 0x002f28000c1e1900 */
[----:B-----5:R-:W4:Y:S02]  /*249f0*/  LDG.E R3, desc[UR4][R12.64+0x4] ;  /* 0x000004040c037981 */ /* 0x020f24000c1e1900 */
[----:B----4-:R-:W-:-:S07]  /*24a00*/  IADD3 R3, -R4, R3, RZ ;  /* 0x0000000304037210 */ /* 0x010fce0007ffe1ff */
.L_x_3097:
[----:B-1----:R-:W4:Y:S01]  /*24a10*/  LDL.LU R84, [R1+0x5c] ;  /* 0x00005c0001547983 */ /* 0x002f220000300800 */
[----:B------:R-:W-:Y:S01]  /*24a20*/  IMAD.IADD R25, R235, 0x1, R230 ;  /* 0x00000001eb197824 */ /* 0x000fe200078e02e6 */
[----:B------:R-:W-:Y:S01]  /*24a30*/  ULDC.64 UR4, c[0x0][0xb90] ;  /* 0x0002e40000047ab9 */ /* 0x000fe20000000a00 */
[----:B-----5:R-:W-:Y:S01]  /*24a40*/  SHF.R.S32.HI R81, RZ, 0x1f, R80 ;  /* 0x0000001fff517819 */ /* 0x020fe20000011450 */
[----:B------:R-:W4:Y:S01]  /*24a50*/  LDL R14, [R1+0x80] ;  /* 0x00008000010e7983 */ /* 0x000f220000100800 */
[----:B--2---:R-:W-:-:S04]  /*24a60*/  @P1 IMAD.HI.U32 R6, R25, R6, RZ ;  /* 0x0000000619061227 */ /* 0x004fc800078e00ff */
[----:B------:R-:W-:Y:S01]  /*24a70*/  IMAD.SHL.U32 R8, R212, 0x40, RZ ;  /* 0x00000040d4087824 */ /* 0x000fe200078e00ff */
[----:B------:R-:W-:Y:S01]  /*24a80*/  SEL R82, R27, RZ, !P0 ;  /* 0x000000ff1b527207 */ /* 0x000fe20004000000 */
[----:B------:R-:W-:Y:S01]  /*24a90*/  IMAD.MOV.U32 R7, RZ, RZ, R25 ;  /* 0x000000ffff077224 */ /* 0x000fe200078e0019 */
[----:B---3--:R-:W-:Y:S01]  /*24aa0*/  @P1 SHF.R.U32.HI R7, RZ, R15, R6 ;  /* 0x0000000fff071219 */ /* 0x008fe20000011606 */
[----:B------:R-:W-:Y:S01]  /*24ab0*/  IMAD R9, R237, 0x8, R8 ;  /* 0x00000008ed097824 */ /* 0x000fe200078e0208 */
[----:B------:R-:W2:Y:S01]  /*24ac0*/  LDL R15, [R1+0x6c] ;  /* 0x00006c00010f7983 */ /* 0x000ea20000100800 */
[----:B------:R-:W-:Y:S01]  /*24ad0*/  SEL R236, R236, RZ, !P0 ;  /* 0x000000ffecec7207 */ /* 0x000fe20004000000 */
[----:B------:R-:W-:Y:S01]  /*24ae0*/  IMAD R3, R3, R52, RZ ;  /* 0x0000003403037224 */ /* 0x000fe200078e02ff */
[----:B------:R-:W-:Y:S01]  /*24af0*/  ULDC.64 UR6, c[0x0][0x208] ;  /* 0x0000820000067ab9 */ /* 0x000fe20000000a00 */
[----:B------:R-:W-:Y:S01]  /*24b00*/  IMAD.MOV R13, RZ, RZ, -R7 ;  /* 0x000000ffff0d7224 */ /* 0x000fe200078e0a07 */
[----:B------:R-:W1:Y:S01]  /*24b10*/  @P1 LDC R85, c[0x0][0xbec] ;  /* 0x0002fb00ff551b82 */ /* 0x000e620000000800 */
[----:B------:R-:W-:-:S04]  /*24b20*/  IMAD.WIDE R20, R9, 0x2, R20 ;  /* 0x0000000209147825 */ /* 0x000fc800078e0214 */
[----:B------:R-:W-:-:S03]  /*24b30*/  IMAD R9, R52, R13, R25 ;  /* 0x0000000d34097224 */ /* 0x000fc600078e0219 */
[----:B------:R-:W3:Y:S02]  /*24b40*/  @P1 LDC R87, c[0x0][0xbf0] ;  /* 0x0002fc00ff571b82 */ /* 0x000ee40000000800 */
[----:B------:R-:W-:Y:S02]  /*24b50*/  SHF.R.S32.HI R6, RZ, 0x1f, R9 ;  /* 0x0000001fff067819 */ /* 0x000fe40000011409 */
[C---:B------:R-:W-:Y:S02]  /*24b60*/  IADD3 R33, P2, R20.reuse, 0x5000, RZ ;  /* 0x0000500014217810 */ /* 0x040fe40007f5e0ff */
[C---:B------:R-:W-:Y:S02]  /*24b70*/  IADD3 R29, P3, R20.reuse, 0x4000, RZ ;  /* 0x00004000141d7810 */ /* 0x040fe40007f7e0ff */
[----:B------:R-:W-:Y:S02]  /*24b80*/  IADD3 R13, P4, R20, 0x2000, RZ ;  /* 0x00002000140d7810 */ /* 0x000fe40007f9e0ff */
[----:B------:R-:W-:-:S02]  /*24b90*/  LOP3.LUT R32, R33, 0x380, RZ, 0xc0, !PT ;  /* 0x0000038021207812 */ /* 0x000fc400078ec0ff */
[----:B------:R-:W-:Y:S02]  /*24ba0*/  LOP3.LUT R28, R29, 0x380, RZ, 0xc0, !PT ;  /* 0x000003801d1c7812 */ /* 0x000fe400078ec0ff */
[----:B------:R-:W-:Y:S02]  /*24bb0*/  LOP3.LUT R12, R13, 0x380, RZ, 0xc0, !PT ;  /* 0x000003800d0c7812 */ /* 0x000fe400078ec0ff */
        /* <DEDUP_REMOVED lines=11> */
[C---:B------:R-:W-:Y:S02]  /*24c70*/  IADD3 R37, P6, R20.reuse, 0x6000, RZ ;  /* 0x0000600014257810 */ /* 0x040fe40007fde0ff */
        /* <DEDUP_REMOVED lines=9> */
[----:B------:R-:W-:-:S02]  /*24d10*/  LOP3.LUT R60, R60, R61, RZ, 0x3c, !PT ;  /* 0x0000003d3c3c7212 */ /* 0x000fc400078e3cff */
[----:B------:R-:W-:Y:S01]  /*24d20*/  LOP3.LUT R56, R56, R57, RZ, 0x3c, !PT ;  /* 0x0000003938387212 */ /* 0x000fe200078e3cff */
[--C-:B------:R-:W-:Y:S01]  /*24d30*/  IMAD.X R57, RZ, RZ, R21.reuse, P3 ;  /* 0x000000ffff397224 */ /* 0x100fe200018e0615 */
[----:B------:R-:W-:Y:S02]  /*24d40*/  IADD3.X R61, RZ, R21, RZ, P2, !PT ;  /* 0x00000015ff3d7210 */ /* 0x000fe400017fe4ff */
[----:B------:R-:W-:Y:S01]  /*24d50*/  LOP3.LUT R36, R36, R37, RZ, 0x3c, !PT ;  /* 0x0000002524247212 */ /* 0x000fe200078e3cff */
[----:B------:R-:W-:Y:S01]  /*24d60*/  IMAD.X R37, RZ, RZ, R21, P6 ;  /* 0x000000ffff257224 */ /* 0x000fe200030e0615 */
[----:B------:R-:W-:Y:S02]  /*24d70*/  LOP3.LUT R44, R44, R45, RZ, 0x3c, !PT ;  /* 0x0000002d2c2c7212 */ /* 0x000fe400078e3cff */
[----:B------:R-:W-:Y:S02]  /*24d80*/  IADD3.X R45, RZ, R21, RZ, P4, !PT ;  /* 0x00000015ff2d7210 */ /* 0x000fe400027fe4ff */
[----:B------:R-:W-:-:S02]  /*24d90*/  IADD3 R65, P6, R20, 0xc000, RZ ;  /* 0x0000c00014417810 */ /* 0x000fc40007fde0ff */
[----:B------:R-:W-:Y:S02]  /*24da0*/  IADD3 R73, P4, R20, 0xe000, RZ ;  /* 0x0000e00014497810 */ /* 0x000fe40007f9e0ff */
[----:B------:R-:W-:Y:S02]  /*24db0*/  LOP3.LUT R64, R65, 0x380, RZ, 0xc0, !PT ;  /* 0x0000038041407812 */ /* 0x000fe400078ec0ff */
[----:B------:R-:W-:Y:S02]  /*24dc0*/  LOP3.LUT R72, R73, 0x380, RZ, 0xc0, !PT ;  /* 0x0000038049487812 */ /* 0x000fe400078ec0ff */
[----:B------:R-:W-:Y:S02]  /*24dd0*/  SHF.R.U64 R64, R64, 0x3, RZ ;  /* 0x0000000340407819 */ /* 0x000fe400000012ff */
[----:B------:R-:W-:Y:S02]  /*24de0*/  SHF.R.U64 R72, R72, 0x3, RZ ;  /* 0x0000000348487819 */ /* 0x000fe400000012ff */
[----:B------:R-:W-:Y:S01]  /*24df0*/  LOP3.LUT R64, R64, R65, RZ, 0x3c, !PT ;  /* 0x0000004140407212 */ /* 0x000fe200078e3cff */
[--C-:B------:R-:W-:Y:S01]  /*24e00*/  IMAD.X R65, RZ, RZ, R21.reuse, P6 ;  /* 0x000000ffff417224 */ /* 0x100fe200030e0615 */
[----:B------:R-:W-:Y:S01]  /*24e10*/  LOP3.LUT R72, R72, R73, RZ, 0x3c, !PT ;  /* 0x0000004948487212 */ /* 0x000fe200078e3cff */
[----:B------:R-:W-:Y:S01]  /*24e20*/  IMAD.X R73, RZ, RZ, R21, P4 ;  /* 0x000000ffff497224 */ /* 0x000fe200020e0615 */
[----:B------:R-:W-:Y:S01]  /*24e30*/  BSSY B1, `(.L_x_3098) ;  /* 0x00000a1000017945 */ /* 0x000fe20003800000 */
[----:B------:R-:W-:-:S02]  /*24e40*/  SHF.R.S32.HI R89, RZ, 0x1f, R16 ;  /* 0x0000001fff597819 */ /* 0x000fc40000011410 */
[----:B------:R-:W-:Y:S02]  /*24e50*/  SHF.R.S32.HI R90, RZ, 0x1f, R220 ;  /* 0x0000001fff5a7819 */ /* 0x000fe400000114dc */
[----:B------:R-:W-:Y:S02]  /*24e60*/  SHF.R.S32.HI R92, RZ, 0x1f, R221 ;  /* 0x0000001fff5c7819 */ /* 0x000fe400000114dd */
[----:B----4-:R-:W-:-:S05]  /*24e70*/  SHF.R.S32.HI R83, RZ, 0x1f, R84 ;  /* 0x0000001fff537819 */ /* 0x010fca0000011454 */
[----:B------:R-:W-:-:S04]  /*24e80*/  IMAD R4, R83, UR4, RZ ;  /* 0x0000000453047c24 */ /* 0x000fc8000f8e02ff */
[C---:B------:R-:W-:Y:S02]  /*24e90*/  IMAD R11, R84.reuse, UR5, R4 ;  /* 0x00000005540b7c24 */ /* 0x040fe4000f8e0204 */
[----:B------:R-:W-:Y:S01]  /*24ea0*/  IMAD.WIDE.U32 R4, R84, UR4, R80 ;  /* 0x0000000454047c25 */ /* 0x000fe2000f8e0050 */
[----:B------:R-:W-:-:S04]  /*24eb0*/  ULDC.64 UR4, c[0x0][0xb98] ;  /* 0x0002e60000047ab9 */ /* 0x000fc80000000a00 */
[----:B------:R-:W-:Y:S01]  /*24ec0*/  IADD3 R5, R5, R11, RZ ;  /* 0x0000000b05057210 */ /* 0x000fe20007ffe0ff */
[----:B------:R-:W-:Y:S02]  /*24ed0*/  IMAD R11, R82, UR4, RZ ;  /* 0x00000004520b7c24 */ /* 0x000fe4000f8e02ff */
[----:B------:R-:W-:-:S04]  /*24ee0*/  IMAD.WIDE.U32 R4, R236, UR4, R4 ;  /* 0x00000004ec047c25 */ /* 0x000fc8000f8e0004 */
[----:B------:R-:W-:Y:S01]  /*24ef0*/  IMAD R8, R236, UR5, R11 ;  /* 0x00000005ec087c24 */ /* 0x000fe2000f8e020b */
[----:B------:R-:W-:Y:S01]  /*24f00*/  SHF.R.S32.HI R11, RZ, 0x1f, R7 ;  /* 0x0000001fff0b7819 */ /* 0x000fe20000011407 */
[----:B------:R-:W-:Y:S01]  /*24f10*/  ULDC.64 UR4, c[0x0][0xb88] ;  /* 0x0002e20000047ab9 */ /* 0x000fe20000000a00 */
[----:B------:R-:W-:Y:S01]  /*24f20*/  IADD3 R4, P0, R7, R4, RZ ;  /* 0x0000000407047210 */ /* 0x000fe20007f1e0ff */
[----:B------:R-:W-:-:S03]  /*24f30*/  IMAD R6, R6, UR4, RZ ;  /* 0x0000000406067c24 */ /* 0x000fc6000f8e02ff */
[----:B------:R-:W-:Y:S01]  /*24f40*/  IADD3.X R5, R11, R5, R8, P0, !PT ;  /* 0x000000050b057210 */ /* 0x000fe200007fe408 */
[C---:B------:R-:W-:Y:S02]  /*24f50*/  IMAD R11, R9.reuse, UR5, R6 ;  /* 0x00000005090b7c24 */ /* 0x040fe4000f8e0206 */
[----:B------:R-:W-:Y:S01]  /*24f60*/  IMAD.WIDE.U32 R4, R9, UR4, R4 ;  /* 0x0000000409047c25 */ /* 0x000fe2000f8e0004 */
[----:B------:R-:W-:-:S03]  /*24f70*/  ULDC.64 UR4, c[0x0][0xb50] ;  /* 0x0002d40000047ab9 */ /* 0x000fc60000000a00 */
[----:B------:R-:W-:Y:S01]  /*24f80*/  IMAD.IADD R5, R5, 0x1, R11 ;  /* 0x0000000105057824 */ /* 0x000fe200078e020b */
[----:B------:R-:W-:-:S04]  /*24f90*/  LEA R6, P0, R4, UR4, 0x2 ;  /* 0x0000000404067c11 */ /* 0x000fc8000f8010ff */
[----:B------:R-:W-:Y:S02]  /*24fa0*/  LEA.HI.X R10, R4, UR5, R5, 0x2, P0 ;  /* 0x00000005040a7c11 */ /* 0x000fe400080f1405 */
[C---:B------:R-:W-:Y:S01]  /*24fb0*/  IADD3 R7, P5, R20.reuse, 0x1000, RZ ;  /* 0x0000100014077810 */ /* 0x040fe20007fbe0ff */
[----:B------:R-:W-:Y:S01]  /*24fc0*/  SHFL.IDX PT, R50, R6, RZ, 0x1c1f ;  /* 0x001c1fff06327589 */ /* 0x000fe200000e0000 */
[----:B------:R-:W-:Y:S01]  /*24fd0*/  IADD3 R25, P0, R20, 0x3000, RZ ;  /* 0x0000300014197810 */ /* 0x000fe20007f1e0ff */
[----:B------:R-:W-:Y:S01]  /*24fe0*/  IMAD.IADD R14, R14, 0x1, R230 ;  /* 0x000000010e0e7824 */ /* 0x000fe200078e02e6 */
[----:B------:R-:W-:Y:S02]  /*24ff0*/  ULDC.64 UR4, c[0x0][0xaa0] ;  /* 0x0002a80000047ab9 */ /* 0x000fe40000000a00 */
[----:B------:R-:W-:-:S04]  /*25000*/  LOP3.LUT R24, R25, 0x380, RZ, 0xc0, !PT ;  /* 0x0000038019187812 */ /* 0x000fc800078ec0ff */
[----:B------:R-:W-:-:S04]  /*25010*/  SHF.R.U64 R24, R24, 0x3, RZ ;  /* 0x0000000318187819 */ /* 0x000fc800000012ff */
[----:B------:R-:W-:Y:S02]  /*25020*/  LOP3.LUT R24, R24, R25, RZ, 0x3c, !PT ;  /* 0x0000001918187212 */ /* 0x000fe400078e3cff */
[----:B------:R-:W-:Y:S02]  /*25030*/  IADD3.X R25, RZ, R21, RZ, P0, !PT ;  /* 0x00000015ff197210 */ /* 0x000fe400007fe4ff */
[C---:B------:R-:W-:Y:S01]  /*25040*/  IADD3 R49, P0, R20.reuse, 0x9000, RZ ;  /* 0x0000900014317810 */ /* 0x040fe20007f1e0ff */
[----:B------:R-:W-:Y:S01]  /*25050*/  IMAD.X R9, RZ, RZ, R21, P5 ;  /* 0x000000ffff097224 */ /* 0x000fe200028e0615 */
[----:B------:R-:W-:Y:S02]  /*25060*/  IADD3 R41, P5, R20, 0x7000, RZ ;  /* 0x0000700014297810 */ /* 0x000fe40007fbe0ff */
[----:B------:R-:W-:Y:S01]  /*25070*/  LOP3.LUT R48, R49, 0x380, RZ, 0xc0, !PT ;  /* 0x0000038031307812 */ /* 0x000fe200078ec0ff */
[----:B------:R-:W4:Y:S01]  /*25080*/  SHFL.IDX PT, R51, R10, RZ, 0x1c1f ;  /* 0x001c1fff0a337589 */ /* 0x000f2200000e0000 */
[----:B------:R-:W-:-:S02]  /*25090*/  LOP3.LUT R40, R41, 0x380, RZ, 0xc0, !PT ;  /* 0x0000038029287812 */ /* 0x000fc400078ec0ff */
[----:B------:R-:W-:Y:S01]  /*250a0*/  SHF.R.U64 R48, R48, 0x3, RZ ;  /* 0x0000000330307819 */ /* 0x000fe200000012ff */
[----:B------:R-:W-:Y:S01]  /*250b0*/  SHFL.IDX PT, R58, R6, 0x1, 0x1c1f ;  /* 0x003c1f00063a7f89 */ /* 0x000fe200000e0000 */
[----:B------:R-:W-:-:S03]  /*250c0*/  LOP3.LUT R8, R7, 0x380, RZ, 0xc0, !PT ;  /* 0x0000038007087812 */ /* 0x000fc600078ec0ff */
[----:B------:R-:W0:Y:S01]  /*250d0*/  SHFL.IDX PT, R59, R10, 0x1, 0x1c1f ;  /* 0x003c1f000a3b7f89 */ /* 0x000e2200000e0000 */
[----:B------:R-:W-:Y:S01]  /*250e0*/  LOP3.LUT R48, R48, R49, RZ, 0x3c, !PT ;  /* 0x0000003130307212 */ /* 0x000fe200078e3cff */
[--C-:B------:R-:W-:Y:S01]  /*250f0*/  IMAD.X R49, RZ, RZ, R21.reuse, P0 ;  /* 0x000000ffff317224 */ /* 0x100fe200000e0615 */
[----:B------:R-:W-:Y:S01]  /*25100*/  SHF.R.U64 R40, R40, 0x3, RZ ;  /* 0x0000000328287819 */ /* 0x000fe200000012ff */
[----:B------:R-:W-:Y:S01]  /*25110*/  VIADD R4, R14, 0x8 ;  /* 0x000000080e047836 */ /* 0x000fe20000000000 */
[----:B--2---:R-:W-:Y:S02]  /*25120*/  LOP3.LUT P0, RZ, R15, 0x3, RZ, 0xc0, !PT ;  /* 0x000000030fff7812 */ /* 0x004fe4000780c0ff */
[----:B------:R-:W-:Y:S02]  /*25130*/  SHF.R.U64 R8, R8, 0x3, RZ ;  /* 0x0000000308087819 */ /* 0x000fe400000012ff */
[----:B------:R-:W-:Y:S01]  /*25140*/  LOP3.LUT R40, R40, R41, RZ, 0x3c, !PT ;  /* 0x0000002928287212 */ /* 0x000fe200078e3cff */
[----:B------:R-:W-:Y:S01]  /*25150*/  IMAD.X R41, RZ, RZ, R21, P5 ;  /* 0x000000ffff297224 */ /* 0x000fe200028e0615 */
[----:B------:R-:W-:-:S02]  /*25160*/  ISETP.GE.OR P2, PT, R14, R3, P0 ;  /* 0x000000030e00720c */ /* 0x000fc40000746670 */
[----:B------:R-:W-:Y:S02]  /*25170*/  LOP3.LUT R8, R8, R7, RZ, 0x3c, !PT ;  /* 0x0000000708087212 */ /* 0x000fe400078e3cff */
[----:B------:R-:W-:Y:S02]  /*25180*/  IADD3 R5, P3, R20, 0xf000, RZ ;  /* 0x0000f00014057810 */ /* 0x000fe40007f7e0ff */
[----:B------:R-:W-:Y:S02]  /*25190*/  ISETP.GE.OR P0, PT, R4, R3, P0 ;  /* 0x000000030400720c */ /* 0x000fe40000706670 */
[C---:B------:R-:W-:Y:S02]  /*251a0*/  IADD3 R69, P5, R20.reuse, 0xd000, RZ ;  /* 0x0000d00014457810 */ /* 0x040fe40007fbe0ff */
[----:B------:R-:W-:Y:S02]  /*251b0*/  LOP3.LUT R7, R20, 0x380, RZ, 0xc0, !PT ;  /* 0x0000038014077812 */ /* 0x000fe400078ec0ff */
[----:B------:R-:W-:-:S02]  /*251c0*/  LOP3.LUT R4, R5, 0x380, RZ, 0xc0, !PT ;  /* 0x0000038005047812 */ /* 0x000fc400078ec0ff */
[----:B------:R-:W-:Y:S02]  /*251d0*/  LOP3.LUT R68, R69, 0x380, RZ, 0xc0, !PT ;  /* 0x0000038045447812 */ /* 0x000fe400078ec0ff */
[----:B------:R-:W-:Y:S02]  /*251e0*/  SHF.R.U64 R7, R7, 0x3, RZ ;  /* 0x0000000307077819 */ /* 0x000fe400000012ff */
[----:B------:R-:W-:Y:S02]  /*251f0*/  SHF.R.U64 R4, R4, 0x3, RZ ;  /* 0x0000000304047819 */ /* 0x000fe400000012ff */
[----:B------:R-:W-:Y:S02]  /*25200*/  SHF.R.U64 R68, R68, 0x3, RZ ;  /* 0x0000000344447819 */ /* 0x000fe400000012ff */
[----:B------:R-:W-:Y:S01]  /*25210*/  LOP3.LUT R20, R7, R20, RZ, 0x3c, !PT ;  /* 0x0000001407147212 */ /* 0x000fe200078e3cff */
[----:B----4-:R-:W-:Y:S01]  /*25220*/  @!P2 ST.E desc[UR6][R50.64], R0 ;  /* 0x000000003200a985 */ /* 0x010fe2000c101906 */
[----:B------:R-:W-:Y:S01]  /*25230*/  LOP3.LUT R68, R68, R69, RZ, 0x3c, !PT ;  /* 0x0000004544447212 */ /* 0x000fe200078e3cff */
[--C-:B------:R-:W-:Y:S01]  /*25240*/  IMAD.X R69, RZ, RZ, R21.reuse, P5 ;  /* 0x000000ffff457224 */ /* 0x100fe200028e0615 */
[----:B------:R-:W-:Y:S01]  /*25250*/  LOP3.LUT R76, R4, R5, RZ, 0x3c, !PT ;  /* 0x00000005044c7212 */ /* 0x000fe200078e3cff */
[----:B0-----:R0:W-:Y:S01]  /*25260*/  @!P0 ST.E desc[UR6][R58.64], R2 ;  /* 0x000000023a008985 */ /* 0x0011e2000c101906 */
[----:B------:R-:W-:-:S03]  /*25270*/  IMAD.X R77, RZ, RZ, R21, P3 ;  /* 0x000000ffff4d7224 */ /* 0x000fc600018e0615 */
[----:B------:R2:W5:Y:S04]  /*25280*/  LD.E.128 R4, desc[UR6][R20.64] ;  /* 0x0000000614047980 */ /* 0x000568000c101d00 */
[----:B------:R-:W5:Y:S04]  /*25290*/  LD.E.128 R8, desc[UR6][R8.64] ;  /* 0x0000000608087980 */ /* 0x000f68000c101d00 */
[----:B------:R-:W5:Y:S01]  /*252a0*/  LD.E.128 R12, desc[UR6][R12.64] ;  /* 0x000000060c0c7980 */ /* 0x000f62000c101d00 */
[----:B--2---:R-:W-:-:S03]  /*252b0*/  IMAD R21, R81, UR4, RZ ;  /* 0x0000000451157c24 */ /* 0x004fc6000f8e02ff */
[----:B------:R-:W5:Y:S01]  /*252c0*/  LD.E.128 R24, desc[UR6][R24.64] ;  /* 0x0000000618187980 */ /* 0x000f62000c101d00 */
[C---:B------:R-:W-:Y:S02]  /*252d0*/  IMAD R81, R80.reuse, UR5, R21 ;  /* 0x0000000550517c24 */ /* 0x040fe4000f8e0215 */
[----:B------:R-:W-:Y:S01]  /*252e0*/  IMAD.WIDE.U32 R20, R80, UR4, RZ ;  /* 0x0000000450147c25 */ /* 0x000fe2000f8e00ff */
[----:B------:R-:W-:Y:S01]  /*252f0*/  ULDC.64 UR4, c[0x0][0xae8] ;  /* 0x0002ba0000047ab9 */ /* 0x000fe20000000a00 */
[----:B------:R-:W5:Y:S03]  /*25300*/  LD.E.128 R28, desc[UR6][R28.64] ;  /* 0x000000061c1c7980 */ /* 0x000f66000c101d00 */
[----:B------:R-:W-:Y:S01]  /*25310*/  IADD3 R21, R21, R81, RZ ;  /* 0x0000005115157210 */ /* 0x000fe20007ffe0ff */
[----:B------:R-:W-:Y:S01]  /*25320*/  IMAD R81, R237, 0x20, R212 ;  /* 0x00000020ed517824 */ /* 0x000fe200078e02d4 */
[----:B------:R-:W5:Y:S01]  /*25330*/  LD.E.128 R32, desc[UR6][R32.64] ;  /* 0x0000000620207980 */ /* 0x000f62000c101d00 */
[----:B------:R-:W-:-:S02]  /*25340*/  IMAD R83, R83, UR4, RZ ;  /* 0x0000000453537c24 */ /* 0x000fc4000f8e02ff */
[----:B0-----:R-:W-:Y:S01]  /*25350*/  IMAD.IADD R2, R230, 0x1, R81 ;  /* 0x00000001e6027824 */ /* 0x001fe200078e0251 */
[----:B------:R-:W5:Y:S01]  /*25360*/  LD.E.128 R36, desc[UR6][R36.64] ;  /* 0x0000000624247980 */ /* 0x000f62000c101d00 */
[C---:B------:R-:W-:Y:S02]  /*25370*/  IMAD R83, R84.reuse, UR5, R83 ;  /* 0x0000000554537c24 */ /* 0x040fe4000f8e0253 */
[----:B------:R-:W-:Y:S01]  /*25380*/  IMAD.WIDE.U32 R20, R84, UR4, R20 ;  /* 0x0000000454147c25 */ /* 0x000fe2000f8e0014 */
[----:B------:R-:W-:Y:S01]  /*25390*/  ULDC.64 UR4, c[0x0][0xaf0] ;  /* 0x0002bc0000047ab9 */ /* 0x000fe20000000a00 */
[----:B------:R-:W5:Y:S02]  /*253a0*/  LD.E.128 R40, desc[UR6][R40.64] ;  /* 0x0000000628287980 */ /* 0x000f64000c101d00 */
[----:B-1----:R-:W-:Y:S02]  /*253b0*/  @P1 IMAD.HI.U32 R0, R2, R85, RZ ;  /* 0x0000005502001227 */ /* 0x002fe400078e00ff */
[----:B------:R-:W5:Y:S02]  /*253c0*/  LD.E.128 R44, desc[UR6][R44.64] ;  /* 0x000000062c2c7980 */ /* 0x000f64000c101d00 */
[----:B------:R-:W-:-:S02]  /*253d0*/  IMAD.IADD R21, R21, 0x1, R83 ;  /* 0x0000000115157824 */ /* 0x000fc400078e0253 */
[----:B------:R-:W-:Y:S01]  /*253e0*/  IMAD.MOV.U32 R81, RZ, RZ, R2 ;  /* 0x000000ffff517224 */ /* 0x000fe200078e0002 */
[----:B---3--:R-:W-:Y:S01]  /*253f0*/  @P1 SHF.R.U32.HI R81, RZ, R87, R0 ;  /* 0x00000057ff511219 */ /* 0x008fe20000011600 */
[----:B------:R-:W-:Y:S01]  /*25400*/  IMAD R83, R82, UR4, RZ ;  /* 0x0000000452537c24 */ /* 0x000fe2000f8e02ff */
[----:B------:R-:W5:Y:S01]  /*25410*/  LD.E.128 R48, desc[UR6][R48.64] ;  /* 0x0000000630307980 */ /* 0x000f62000c101d00 */
[C---:B------:R-:W-:Y:S01]  /*25420*/  IMAD.WIDE.U32 R20, R236.reuse, UR4, R20 ;  /* 0x00000004ec147c25 */ /* 0x040fe2000f8e0014 */
[----:B------:R-:W-:Y:S02]  /*25430*/  SHF.R.S32.HI R0, RZ, 0x1f, R81 ;  /* 0x0000001fff007819 */ /* 0x000fe40000011451 */
[----:B------:R-:W-:Y:S01]  /*25440*/  IADD3 R85, -R81, RZ, RZ ;  /* 0x000000ff51557210 */ /* 0x000fe20007ffe1ff */
[----:B------:R-:W-:Y:S01]  /*25450*/  IMAD R83, R236, UR5, R83 ;  /* 0x00000005ec537c24 */ /* 0x000fe2000f8e0253 */
[----:B------:R-:W-:Y:S01]  /*25460*/  ULDC.64 UR4, c[0x0][0xae0] ;  /* 0x0002b80000047ab9 */ /* 0x000fe20000000a00 */
[----:B------:R-:W5:Y:S01]  /*25470*/  LD.E.128 R56, desc[UR6][R56.64] ;  /* 0x0000000638387980 */ /* 0x000f62000c101d00 */
[----:B------:R-:W-:-:S02]  /*25480*/  IMAD R0, R0, UR4, RZ ;  /* 0x0000000400007c24 */ /* 0x000fc4000f8e02ff */
        /* <DEDUP_REMOVED lines=8> */
[----:B------:R-:W5:Y:S01]  /*25510*/  LD.E.128 R68, desc[UR6][R68.64] ;  /* 0x0000000644447980 */ /* 0x000f62000c101d00 */
[----:B------:R-:W-:-:S02]  /*25520*/  IMAD.IADD R21, R21, 0x1, R85 ;  /* 0x0000000115157824 */ /* 0x000fc400078e0255 */
[----:B------:R-:W-:Y:S01]  /*25530*/  IMAD R2, R0, UR4, RZ ;  /* 0x0000000400027c24 */ /* 0x000fe2000f8e02ff */
[----:B------:R-:W5:Y:S01]  /*25540*/  LD.E.128 R72, desc[UR6][R72.64] ;  /* 0x0000000648487980 */ /* 0x000f62000c101d00 */
[----:B------:R-:W-:-:S03]  /*25550*/  IMAD.IADD R230, R212, 0x1, R230 ;  /* 0x00000001d4e67824 */ /* 0x000fc600078e02e6 */
[----:B------:R-:W5:Y:S01]  /*25560*/  LD.E.128 R76, desc[UR6][R76.64] ;  /* 0x000000064c4c7980 */ /* 0x000f62000c101d00 */
[C---:B------:R-:W-:Y:S01]  /*25570*/  IMAD R81, R83.reuse, UR5, R2 ;  /* 0x0000000553517c24 */ /* 0x040fe2000f8e0202 */
[----:B------:R-:W-:Y:S01]  /*25580*/  @!PT LDS RZ, [RZ] ;  /* 0x00000000fffff984 */ /* 0x000fe20000000800 */
[----:B------:R-:W-:Y:S01]  /*25590*/  @!PT LDS RZ, [RZ] ;  /* 0x00000000fffff984 */ /* 0x000fe20000000800 */
[----:B------:R-:W-:Y:S01]  /*255a0*/  @!PT LDS RZ, [RZ] ;  /* 0x00000000fffff984 */ /* 0x000fe20000000800 */
[----:B------:R-:W-:Y:S01]  /*255b0*/  @!PT LDS RZ, [RZ] ;  /* 0x00000000fffff984 */ /* 0x000fe20000000800 */
[----:B------:R0:W-:Y:S06]  /*255c0*/  MEMBAR.ALL.CTA ;  /* 0x0000000000007992 */ /* 0x0001ec0000008000 */
[----:B0-----:R-:W0:Y:S01]  /*255d0*/  FENCE.VIEW.ASYNC.S ;  /* 0x00000000000073c6 */ /* 0x001e220000000000 */
[----:B------:R-:W-:Y:S01]  /*255e0*/  IMAD.WIDE.U32 R20, R83, UR4, R20 ;  /* 0x0000000453147c25 */ /* 0x000fe2000f8e0014 */
[----:B------:R-:W-:Y:S01]  /*255f0*/  ULDC.64 UR4, c[0x0][0xa80] ;  /* 0x0002a00000047ab9 */ /* 0x000fe20000000a00 */
[----:B------:R-:W-:-:S02]  /*25600*/  IADD3 R2, R230, 0x40, RZ ;  /* 0x00000040e6027810 */ /* 0x000fc40007ffe0ff */
[----:B------:R-:W-:Y:S01]  /*25610*/  IMAD.IADD R21, R21, 0x1, R81 ;  /* 0x0000000115157824 */ /* 0x000fe200078e0251 */
[----:B------:R-:W-:Y:S01]  /*25620*/  LEA R52, P2, R20, UR4, 0x1 ;  /* 0x0000000414347c11 */ /* 0x000fe2000f8408ff */
[----:B------:R-:W-:Y:S01]  /*25630*/  VIADD R0, R230, 0x20 ;  /* 0x00000020e6007836 */ /* 0x000fe20000000000 */
[-C--:B------:R-:W-:Y:S02]  /*25640*/  ISETP.GE.AND P0, PT, R2, R3.reuse, PT ;  /* 0x000000030200720c */ /* 0x080fe40003f06270 */
[----:B------:R-:W-:Y:S02]  /*25650*/  LEA.HI.X R2, R20, UR5, R21, 0x1, P2 ;  /* 0x0000000514027c11 */ /* 0x000fe400090f0c15 */
[-C--:B------:R-:W-:Y:S02]  /*25660*/  ISETP.GE.AND P2, PT, R230, R3.reuse, PT ;  /* 0x00000003e600720c */ /* 0x080fe40003f46270 */
[----:B------:R-:W-:Y:S01]  /*25670*/  ISETP.GE.AND P1, PT, R0, R3, PT ;  /* 0x000000030000720c */ /* 0x000fe20003f26270 */
[----:B------:R-:W-:Y:S01]  /*25680*/  VIADD R0, R18, 0x38820 ;  /* 0x0003882012007836 */ /* 0x000fe20000000000 */
[----:B------:R-:W-:-:S04]  /*25690*/  SHF.R.S32.HI R80, RZ, 0x1f, R213 ;  /* 0x0000001fff507819 */ /* 0x000fc800000114d5 */
[----:B------:R-:W-:Y:S02]  /*256a0*/  LEA.HI R80, R80, R213, RZ, 0x3 ;  /* 0x000000d550507211 */ /* 0x000fe400078f18ff */
[----:B------:R-:W-:Y:S01]  /*256b0*/  PRMT R0, RZ, 0x654, R0 ;  /* 0x00000654ff007816 */ /* 0x000fe20000000000 */
[----:B0-----:R0:W1:Y:S01]  /*256c0*/  SHFL.IDX PT, R87, R52, RZ, 0x181f ;  /* 0x00181fff34577589 */ /* 0x00106200000e0000 */
[----:B------:R-:W-:Y:S02]  /*256d0*/  LOP3.LUT R86, R80, 0xfffffff8, RZ, 0xc0, !PT ;  /* 0xfffffff850567812 */ /* 0x000fe400078ec0ff */
[----:B------:R0:W-:Y:S01]  /*256e0*/  SYNCS.ARRIVE.TRANS64.RED.A1T0 RZ, [R0+URZ], RZ ;  /* 0x000000ff00ff79a7 */ /* 0x0001e2000810043f */
[----:B------:R0:W2:Y:S01]  /*256f0*/  SHFL.IDX PT, R85, R2, RZ, 0x181f ;  /* 0x00181fff02557589 */ /* 0x0000a200000e0000 */
[----:B------:R-:W-:Y:S01]  /*25700*/  SHF.R.S32.HI R88, RZ, 0x1f, R86 ;  /* 0x0000001fff587819 */ /* 0x000fe20000011456 */
[----:B------:R-:W-:Y:S06]  /*25710*/  @P2 BRA `(.L_x_3099) ;  /* 0x0000000000482947 */ /* 0x000fec0003800000 */
        /* <DEDUP_REMOVED lines=18> */
.L_x_3099:
[----:B------:R-:W-:Y:S05]  /*25840*/  BSYNC B1 ;  /* 0x0000000000017941 */ /* 0x000fea0003800000 */
.L_x_3098:
        /* <DEDUP_REMOVED lines=22> */
.L_x_3101:
[----:B------:R-:W-:Y:S05]  /*259b0*/  BSYNC B1 ;  /* 0x0000000000017941 */ /* 0x000fea0003800000 */
.L_x_3100:
        /* <DEDUP_REMOVED lines=22> */
.L_x_3103:
[----:B------:R-:W-:Y:S05]  /*25b20*/  BSYNC B1 ;  /* 0x0000000000017941 */ /* 0x000fea0003800000 */
.L_x_3102:
[----:B------:R-:W-:Y:S01]  /*25b30*/  VIADD R0, R230, 0x60 ;  /* 0x00000060e6007836 */ /* 0x000fe20000000000 */
[----:B0-----:R0:W0:Y:S04]  /*25b40*/  SHFL.IDX PT, R9, R2, 0x3, 0x181f ;  /* 0x00781f0002097f89 */ /* 0x00102800000e0000 */
[----:B------:R-:W-:Y:S01]  /*25b50*/  ISETP.GE.AND P0, PT, R0, R3, PT ;  /* 0x000000030000720c */ /* 0x000fe20003f06270 */
[----:B------:R0:W0:-:S12]  /*25b60*/  SHFL.IDX PT, R11, R52, 0x3, 0x181f ;  /* 0x00781f00340b7f89 */ /* 0x00001800000e0000 */
[----:B------:R-:W-:Y:S05]  /*25b70*/  @P0 BRA `(.L_x_3104) ;  /* 0x0000000c00c80947 */ /* 0x000fea0003800000 */
[----:B------:R-:W-:Y:S01]  /*25b80*/  ULDC UR4, c[0x0][0xac8] ;  /* 0x0002b20000047ab9 */ /* 0x000fe20000000800 */
[----:B------:R-:W-:Y:S01]  /*25b90*/  ULDC.64 UR6, c[0x0][0x208] ;  /* 0x0000820000067ab9 */ /* 0x000fe20000000a00 */
[----:B------:R-:W-:Y:S02]  /*25ba0*/  ISETP.GE.AND P3, PT, R16, UR4, PT ;  /* 0x0000000410007c0c */ /* 0x000fe4000bf66270 */
[----:B------:R-:W-:Y:S02]  /*25bb0*/  ISETP.GE.AND P4, PT, R213, UR4, PT ;  /* 0x00000004d5007c0c */ /* 0x000fe4000bf86270 */
[----:B------:R-:W-:-:S09]  /*25bc0*/  ISETP.GE.AND P5, PT, R220, UR4, PT ;  /* 0x00000004dc007c0c */ /* 0x000fd2000bfa6270 */
[-C--:B0--3--:R-:W-:Y:S02]  /*25bd0*/  @!P3 LEA R2, P0, R16, R11.reuse, 0x1 ;  /* 0x0000000b1002b211 */ /* 0x089fe400078008ff */
[----:B------:R-:W-:Y:S02]  /*25be0*/  @!P4 LEA R4, P1, R86, R11, 0x1 ;  /* 0x0000000b5604c211 */ /* 0x000fe400078208ff */
[----:B------:R-:W-:Y:S02]  /*25bf0*/  @!P3 LEA.HI.X R3, R16, R9, R89, 0x1, P0 ;  /* 0x000000091003b211 */ /* 0x000fe400000f0c59 */
        /* <DEDUP_REMOVED lines=13> */
.L_x_3096:
[----:B------:R-:W-:Y:S01]  /*25cd0*/  IMAD.SHL.U32 R4, R236, 0x4, RZ ;  /* 0x00000004ec047824 */ /* 0x000fe200078e00ff */
[----:B------:R-:W-:Y:S01]  /*25ce0*/  SHF.R.S32.HI R9, RZ, 0x1f, R236 ;  /* 0x0000001fff097819 */ /* 0x000fe200000114ec */
[----:B------:R-:W-:Y:S01]  /*25cf0*/  ULDC.64 UR4, c[0x0][0xc00] ;  /* 0x0003000000047ab9 */ /* 0x000fe20000000a00 */
[----:B------:R-:W2:Y:S01]  /*25d00*/  LDC R25, c[0x0][0xbe8] ;  /* 0x0002fa00ff197b82 */ /* 0x000ea20000000800 */
[----:B------:R-:W-:Y:S01]  /*25d10*/  ISETP.NE.U32.AND P0, PT, RZ, UR4, PT ;  /* 0x00000004ff007c0c */ /* 0x000fe2000bf05070 */
[----:B------:R-:W-:Y:S01]  /*25d20*/  ULDC.64 UR6, c[0x0][0x208] ;  /* 0x0000820000067ab9 */ /* 0x000fe20000000a00 */
[----:B------:R-:W-:Y:S02]  /*25d30*/  IADD3 R2, P1, R4, UR4, RZ ;  /* 0x0000000404027c10 */ /* 0x000fe4000ff3e0ff */
[----:B------:R-:W-:Y:S02]  /*25d40*/  SHF.L.U64.HI R0, R236, 0x2, R9 ;  /* 0x00000002ec007819 */ /* 0x000fe40000010209 */
[----:B------:R-:W-:-:S02]  /*25d50*/  ISETP.NE.AND.EX P0, PT, RZ, UR5, PT, P0 ;  /* 0x00000005ff007c0c */ /* 0x000fc4000bf05300 */
[----:B------:R-:W-:Y:S01]  /*25d60*/  IADD3.X R3, R0, UR5, RZ, P1, !PT ;  /* 0x0000000500037c10 */ /* 0x000fe20008ffe4ff */
[----:B------:R-:W-:Y:S01]  /*25d70*/  ULDC.64 UR4, c[0x0][0xc08] ;  /* 0x0003020000047ab9 */ /* 0x000fe20000000a00 */
[----:B------:R-:W-:Y:S02]  /*25d80*/  MOV R6, RZ ;  /* 0x000000ff00067202 */ /* 0x000fe40000000f00 */
[----:B------:R-:W-:-:S04]  /*25d90*/  ISETP.NE.U32.AND P1, PT, RZ, UR4, PT ;  /* 0x00000004ff007c0c */ /* 0x000fc8000bf25070 */
[----:B------:R-:W-:Y:S01]  /*25da0*/  ISETP.NE.AND.EX P1, PT, RZ, UR5, PT, P1 ;  /* 0x00000005ff007c0c */ /* 0x000fe2000bf25310 */
[----:B------:R-:W3:Y:S02]  /*25db0*/  S2R R7, SR_TID.X ;  /* 0x0000000000077919 */ /* 0x000ee40000002100 */
[----:B------:R4:W5:Y:S10]  /*25dc0*/  @P0 LDG.E R6, desc[UR6][R2.64] ;  /* 0x0000000602060981 */ /* 0x000974000c1e1900 */
[----:B------:R-:W-:Y:S01]  /*25dd0*/  @P1 IADD3 R4, P2, R4, UR4, RZ ;  /* 0x0000000404041c10 */ /* 0x000fe2000ff5e0ff */
[----:B------:R-:W-:-:S03]  /*25de0*/  ULDC UR4, c[0x0][0xa88] ;  /* 0x0002a20000047ab9 */ /* 0x000fc60000000800 */
[----:B------:R-:W-:Y:S01]  /*25df0*/  @P1 IADD3.X R5, R0, UR5, RZ, P2, !PT ;  /* 0x0000000500051c10 */ /* 0x000fe200097fe4ff */
[----:B------:R-:W-:Y:S01]  /*25e00*/  IMAD.U32 R0, RZ, RZ, UR4 ;  /* 0x00000004ff007e24 */ /* 0x000fe2000f8e00ff */
[----:B--2---:R-:W-:-:S05]  /*25e10*/  ISETP.NE.AND P2, PT, R25, 0x1, PT ;  /* 0x000000011900780c */ /* 0x004fca0003f45270 */
[----:B------:R4:W5:Y:S08]  /*25e20*/  @P1 LDG.E R0, desc[UR6][R4.64] ;  /* 0x0000000604001981 */ /* 0x000970000c1e1900 */
[----:B------:R-:W2:Y:S01]  /*25e30*/  @P2 LDC R14, c[0x0][0xbec] ;  /* 0x0002fb00ff0e2b82 */ /* 0x000ea20000000800 */
[----:B---3--:R-:W-:-:S05]  /*25e40*/  VIADD R8, R7, 0xffffff80 ;  /* 0xffffff8007087836 */ /* 0x008fca0000000000 */
[----:B------:R-:W-:Y:S02]  /*25e50*/  ISETP.GE.AND P3, PT, R8, 0x80, PT ;  /* 0x000000800800780c */ /* 0x000fe40003f66270 */
[----:B------:R-:W3:Y:S01]  /*25e60*/  @P2 LDC R27, c[0x0][0xbf0] ;  /* 0x0002fc00ff1b2b82 */ /* 0x000ee20000000800 */
[----:B----4-:R-:W-:Y:S10]  /*25e70*/  @P1 BRA `(.L_x_3105) ;  /* 0x0000000000141947 */ /* 0x010ff40003800000 */
[----:B------:R-:W-:Y:S05]  /*25e80*/  @!P0 BRA `(.L_x_3105) ;  /* 0x0000000000108947 */ /* 0x000fea0003800000 */
[----:B------:R-:W-:Y:S02]  /*25e90*/  ULDC.64 UR4, c[0x0][0x208] ;  /* 0x0000820000047ab9 */ /* 0x000fe40000000a00 */
[----:B------:R-:W4:Y:S04]  /*25ea0*/  LDG.E R5, desc[UR4][R2.64] ;  /* 0x0000000402057981 */ /* 0x000f28000c1e1900 */
[----:B-----5:R-:W4:Y:S02]  /*25eb0*/  LDG.E R0, desc[UR4][R2.64+0x4] ;  /* 0x0000040402007981 */ /* 0x020f24000c1e1900 */
[----:B----4-:R-:W-:-:S07]  /*25ec0*/  IMAD.IADD R0, R0, 0x1, -R5 ;  /* 0x0000000100007824 */ /* 0x010fce00078e0a05 */
.L_x_3105:
[----:B------:R-:W4:Y:S01]  /*25ed0*/  LDL R20, [R1+0x5c] ;  /* 0x00005c0001147983 */ /* 0x000f220000100800 */
[----:B------:R-:W-:Y:S01]  /*25ee0*/  BSSY B1, `(.L_x_3106) ;  /* 0x000002d000017945 */ /* 0x000fe20003800000 */
[----:B------:R-:W-:Y:S02]  /*25ef0*/  SEL R13, R236, RZ, !P0 ;  /* 0x000000ffec0d7207 */ /* 0x000fe40004000000 */
[----:B------:R-:W-:Y:S02]  /*25f00*/  SEL R12, R9, RZ, !P0 ;  /* 0x000000ff090c7207 */ /* 0x000fe40004000000 */
[----:B-----5:R-:W-:Y:S02]  /*25f10*/  SHF.R.S32.HI R11, RZ, 0x1f, R6 ;  /* 0x0000001fff0b7819 */ /* 0x020fe40000011406 */
[----:B----4-:R-:W-:Y:S01]  /*25f20*/  SHF.R.S32.HI R10, RZ, 0x1f, R20 ;  /* 0x0000001fff0a7819 */ /* 0x010fe20000011414 */
[----:B------:R-:W-:Y:S06]  /*25f30*/  @P3 BRA `(.L_x_3107) ;  /* 0x00000000009c3947 */ /* 0x000fec0003800000 */
[----:B------:R-:W4:Y:S01]  /*25f40*/  LDC R9, c[0x0][0xbe8] ;  /* 0x0002fa00ff097b82 */ /* 0x000f220000000800 */
[----:B------:R-:W-:Y:S01]  /*25f50*/  IADD3 R8, R230, -0x80, R7 ;  /* 0xffffff80e6087810 */ /* 0x000fe20007ffe007 */
[----:B----4-:R-:W-:-:S05]  /*25f60*/  IMAD R2, R0, R9, RZ ;  /* 0x0000000900027224 */ /* 0x010fca00078e02ff */
        /* <DEDUP_REMOVED lines=34> */
[----:B------:R-:W-:-:S05]  /*26190*/  MOV R3, 0xff800000 ;  /* 0xff80000000037802 */ /* 0x000fca0000000f00 */
[----:B------:R4:W-:Y:S02]  /*261a0*/  STG.E desc[UR6][R4.64], R3 ;  /* 0x0000000304007986 */ /* 0x0009e4000c101906 */
.L_x_3107:
[----:B------:R-:W-:Y:S05]  /*261b0*/  BSYNC B1 ;  /* 0x0000000000017941 */ /* 0x000fea0003800000 */
.L_x_3106:
[----:B------:R-:W-:Y:S01]  /*261c0*/  ULDC.64 UR4, c[0x0][0xaa0] ;  /* 0x0002a80000047ab9 */ /* 0x000fe20000000a00 */
[----:B------:R-:W-:Y:S01]  /*261d0*/  IMAD R7, R237, 0x20, R212 ;  /* 0x00000020ed077824 */ /* 0x000fe200078e02d4 */
[----:B------:R-:W-:Y:S01]  /*261e0*/  BSSY B1, `(.L_x_3108) ;  /* 0x0000046000017945 */ /* 0x000fe20003800000 */
[----:B----4-:R-:W-:Y:S01]  /*261f0*/  IMAD R3, R11, UR4, RZ ;  /* 0x000000040b037c24 */ /* 0x010fe2000f8e02ff */
[----:B------:R-:W-:Y:S01]  /*26200*/  SHF.R.S32.HI R8, RZ, 0x1f, R221 ;  /* 0x0000001fff087819 */ /* 0x000fe200000114dd */
[----:B------:R-:W-:Y:S01]  /*26210*/  IMAD.IADD R9, R230, 0x1, R7 ;  /* 0x00000001e6097824 */ /* 0x000fe200078e0207 */
[----:B------:R-:W-:Y:S01]  /*26220*/  SHF.R.S32.HI R11, RZ, 0x1f, R16 ;  /* 0x0000001fff0b7819 */ /* 0x000fe20000011410 */
[C---:B------:R-:W-:Y:S02]  /*26230*/  IMAD R5, R6.reuse, UR5, R3 ;  /* 0x0000000506057c24 */ /* 0x040fe4000f8e0203 */
[----:B------:R-:W-:Y:S01]  /*26240*/  IMAD.WIDE.U32 R2, R6, UR4, RZ ;  /* 0x0000000406027c25 */ /* 0x000fe2000f8e00ff */
[----:B------:R-:W-:-:S03]  /*26250*/  ULDC.64 UR4, c[0x0][0xae8] ;  /* 0x0002ba0000047ab9 */ /* 0x000fc60000000a00 */
[----:B------:R-:W-:Y:S02]  /*26260*/  IMAD.IADD R3, R3, 0x1, R5 ;  /* 0x0000000103037824 */ /* 0x000fe400078e0205 */
[----:B------:R-:W-:Y:S02]  /*26270*/  IMAD R6, R10, UR4, RZ ;  /* 0x000000040a067c24 */ /* 0x000fe4000f8e02ff */
[----:B------:R-:W-:-:S04]  /*26280*/  IMAD.WIDE.U32 R2, R20, UR4, R2 ;  /* 0x0000000414027c25 */ /* 0x000fc8000f8e0002 */
[----:B------:R-:W-:Y:S01]  /*26290*/  IMAD R7, R20, UR5, R6 ;  /* 0x0000000514077c24 */ /* 0x000fe2000f8e0206 */
[----:B------:R-:W-:Y:S01]  /*262a0*/  ULDC.64 UR4, c[0x0][0xaf0] ;  /* 0x0002bc0000047ab9 */ /* 0x000fe20000000a00 */
[----:B--2---:R-:W-:-:S03]  /*262b0*/  @P2 IMAD.HI.U32 R4, R9, R14, RZ ;  /* 0x0000000e09042227 */ /* 0x004fc600078e00ff */
[----:B------:R-:W-:Y:S01]  /*262c0*/  IADD3 R3, R3, R7, RZ ;  /* 0x0000000703037210 */ /* 0x000fe20007ffe0ff */
[----:B------:R-:W-:Y:S01]  /*262d0*/  IMAD.MOV.U32 R5, RZ, RZ, R9 ;  /* 0x000000ffff057224 */ /* 0x000fe200078e0009 */
[----:B---3--:R-:W-:Y:S01]  /*262e0*/  @P2 SHF.R.U32.HI R5, RZ, R27, R4 ;  /* 0x0000001bff052219 */ /* 0x008fe20000011604 */
[----:B------:R-:W-:Y:S02]  /*262f0*/  IMAD R6, R12, UR4, RZ ;  /* 0x000000040c067c24 */ /* 0x000fe4000f8e02ff */
[----:B------:R-:W-:Y:S01]  /*26300*/  IMAD.WIDE.U32 R2, R13, UR4, R2 ;  /* 0x000000040d027c25 */ /* 0x000fe2000f8e0002 */
[----:B------:R-:W-:-:S03]  /*26310*/  SHF.R.S32.HI R4, RZ, 0x1f, R5 ;  /* 0x0000001fff047819 */ /* 0x000fc60000011405 */
[----:B------:R-:W-:Y:S01]  /*26320*/  IMAD R7, R13, UR5, R6 ;  /* 0x000000050d077c24 */ /* 0x000fe2000f8e0206 */
[----:B------:R-:W-:Y:S01]  /*26330*/  ULDC.64 UR4, c[0x0][0xae0] ;  /* 0x0002b80000047ab9 */ /* 0x000fe20000000a00 */
[----:B------:R-:W-:Y:S02]  /*26340*/  IMAD.MOV R6, RZ, RZ, -R5 ;  /* 0x000000ffff067224 */ /* 0x000fe400078e0a05 */
[----:B------:R-:W-:Y:S02]  /*26350*/  IMAD.IADD R3, R3, 0x1, R7 ;  /* 0x0000000103037824 */ /* 0x000fe400078e0207 */
[----:B------:R-:W-:Y:S02]  /*26360*/  IMAD R4, R4, UR4, RZ ;  /* 0x0000000404047c24 */ /* 0x000fe4000f8e02ff */
[----:B------:R-:W-:Y:S01]  /*26370*/  IMAD R7, R25, R6, R9 ;  /* 0x0000000619077224 */ /* 0x000fe200078e0209 */
[----:B------:R-:W-:Y:S01]  /*26380*/  SHF.R.S32.HI R6, RZ, 0x1f, R213 ;  /* 0x0000001fff067819 */ /* 0x000fe200000114d5 */
[----:B------:R-:W-:-:S02]  /*26390*/  IMAD R9, R5, UR5, R4 ;  /* 0x0000000505097c24 */ /* 0x000fc4000f8e0204 */
[----:B------:R-:W-:Y:S01]  /*263a0*/  IMAD.WIDE.U32 R2, R5, UR4, R2 ;  /* 0x0000000405027c25 */ /* 0x000fe2000f8e0002 */
[----:B------:R-:W-:Y:S01]  /*263b0*/  SHF.R.S32.HI R4, RZ, 0x1f, R7 ;  /* 0x0000001fff047819 */ /* 0x000fe20000011407 */
[----:B------:R-:W-:Y:S01]  /*263c0*/  ULDC.64 UR4, c[0x0][0xad8] ;  /* 0x0002b60000047ab9 */ /* 0x000fe20000000a00 */
[----:B------:R-:W-:Y:S01]  /*263d0*/  LEA.HI R6, R6, R213, RZ, 0x3 ;  /* 0x000000d506067211 */ /* 0x000fe200078f18ff */
[----:B------:R-:W-:Y:S01]  /*263e0*/  IMAD.IADD R3, R3, 0x1, R9 ;  /* 0x0000000103037824 */ /* 0x000fe200078e0209 */
[----:B------:R-:W-:Y:S01]  /*263f0*/  SHF.R.S32.HI R9, RZ, 0x1f, R220 ;  /* 0x0000001fff097819 */ /* 0x000fe200000114dc */
[----:B------:R-:W-:Y:S01]  /*26400*/  IMAD R4, R4, UR4, RZ ;  /* 0x0000000404047c24 */ /* 0x000fe2000f8e02ff */
[----:B------:R-:W-:Y:S01]  /*26410*/  SHF.R.S32.HI R6, RZ, 0x3, R6 ;  /* 0x00000003ff067819 */ /* 0x000fe20000011406 */
[----:B------:R-:W-:Y:S02]  /*26420*/  IMAD.IADD R230, R212, 0x1, R230 ;  /* 0x00000001d4e67824 */ /* 0x000fe400078e02e6 */
[----:B------:R-:W-:-:S02]  /*26430*/  IMAD R25, R0, R25, RZ ;  /* 0x0000001900197224 */ /* 0x000fc400078e02ff */
[C---:B------:R-:W-:Y:S01]  /*26440*/  IMAD R5, R7.reuse, UR5, R4 ;  /* 0x0000000507057c24 */ /* 0x040fe2000f8e0204 */
[C---:B------:R-:W-:Y:S01]  /*26450*/  IADD3 R0, R230.reuse, 0x20, RZ ;  /* 0x00000020e6007810 */ /* 0x040fe20007ffe0ff */
        /* <DEDUP_REMOVED lines=8> */
[----:B------:R2:W3:Y:S01]  /*264e0*/  SHFL.IDX PT, R2, R4, RZ, 0x181f ;  /* 0x00181fff04027589 */ /* 0x0004e200000e0000 */
[----:B------:R-:W-:-:S03]  /*264f0*/  ISETP.GE.AND P0, PT, R0, R25, PT ;  /* 0x000000190000720c */ /* 0x000fc60003f06270 */
[----:B------:R2:W4:Y:S01]  /*26500*/  SHFL.IDX PT, R3, R5, RZ, 0x181f ;  /* 0x00181fff05037589 */ /* 0x00052200000e0000 */
[----:B------:R-:W-:Y:S09]  /*26510*/  @P2 BRA `(.L_x_3109) ;  /* 0x0000000000482947 */ /* 0x000ff20003800000 */
        /* <DEDUP_REMOVED lines=18> */
.L_x_3109:
[----:B------:R-:W-:Y:S05]  /*26640*/  BSYNC B1 ;  /* 0x0000000000017941 */ /* 0x000fea0003800000 */
.L_x_3108:
        /* <DEDUP_REMOVED lines=12> */
[-C--:B----4-:R-:W-:Y:S02]  /*26710*/  @!P4 LEA.HI.X R13, R16, R3.reuse, R11, 0x1, P6 ;  /* 0x00000003100dc211 */ /* 0x090fe400030f0c0b */
[C---:B------:R-:W-:Y:S01]  /*26720*/  @!P1 LEA R20, P6, R221.reuse, R2, 0x1 ;  /* 0x00000002dd149211 */ /* 0x040fe200078c08ff */
[----:B------:R-:W-:Y:S01]  /*26730*/  @!P3 IMAD.SHL.U32 R7, R6, 0x8, RZ ;  /* 0x000000080607b824 */ /* 0x000fe200078e00ff */
[-C--:B------:R-:W-:Y:S01]  /*26740*/  @!P2 LEA.HI.X R15, R220, R3.reuse, R9, 0x1, P5 ;  /* 0x00000003dc0fa211 */ /* 0x080fe200028f0c09 */
[----:B------:R0:W-:Y:S01]  /*26750*/  @!P4 ST.E.128 desc[UR6][R12.64], RZ ;  /* 0x000000ff0c00c985 */ /* 0x0001e2000c101d06 */
[----:B------:R-:W-:Y:S01]  /*26760*/  @!P1 LEA.HI.X R21, R221, R3, R8, 0x1, P6 ;  /* 0x00000003dd159211 */ /* 0x000fe200030f0c08 */
[----:B------:R-:W-:-:S05]  /*26770*/  @!P3 IMAD.WIDE R2, R7, 0x2, R2 ;  /* 0x000000020702b825 */ /* 0x000fca00078e0202 */
[----:B------:R0:W-:Y:S04]  /*26780*/  @!P3 ST.E.128 desc[UR6][R2.64], RZ ;  /* 0x000000ff0200b985 */ /* 0x0001e8000c101d06 */
[----:B------:R0:W-:Y:S04]  /*26790*/  @!P2 ST.E.128 desc[UR6][R14.64], RZ ;  /* 0x000000ff0e00a985 */ /* 0x0001e8000c101d06 */
[----:B------:R0:W-:Y:S02]  /*267a0*/  @!P1 ST.E.128 desc[UR6][R20.64], RZ ;  /* 0x000000ff14009985 */ /* 0x0001e4000c101d06 */
.L_x_3111:
[----:B------:R-:W-:Y:S05]  /*267b0*/  BSYNC B1 ;  /* 0x0000000000017941 */ /* 0x000fea0003800000 */
.L_x_3110:
        /* <DEDUP_REMOVED lines=12> */
[-C--:B------:R-:W-:Y:S02]  /*26880*/  @!P5 LEA R14, P1, R220, R2.reuse, 0x1 ;  /* 0x00000002dc0ed211 */ /* 0x080fe400078208ff */
[----:B------:R-:W-:Y:S02]  /*26890*/  @!P6 LEA R20, P2, R221, R2, 0x1 ;  /* 0x00000002dd14e211 */ /* 0x000fe400078408ff */
        /* <DEDUP_REMOVED lines=8> */
.L_x_3113:
[----:B------:R-:W-:Y:S05]  /*26920*/  BSYNC B1 ;  /* 0x0000000000017941 */ /* 0x000fea0003800000 */
.L_x_3112:
        /* <DEDUP_REMOVED lines=23> */
.L_x_3104:
[----:B------:R-:W-:Y:S05]  /*26aa0*/  BSYNC B0 ;  /* 0x0000000000007941 */ /* 0x000fea0003800000 */
.L_x_3095:
[----:B------:R-:W-:Y:S02]  /*26ab0*/  ULDC UR4, c[0x0][0xc3c] ;  /* 0x00030f0000047ab9 */ /* 0x000fe40000000800 */
[----:B-1----:R-:W-:-:S13]  /*26ac0*/  ISETP.GE.AND P0, PT, R55, UR4, PT ;  /* 0x0000000437007c0c */ /* 0x002fda000bf06270 */
[----:B------:R-:W-:Y:S05]  /*26ad0*/  @!P0 BRA `(.L_x_3114) ;  /* 0xfffffda400f48947 */ /* 0x000fea000383ffff */
[----:B------:R-:W-:Y:S05]  /*26ae0*/  BRA `(.L_x_2858) ;  /* 0x0000008c00f47947 */ /* 0x000fea0003800000 */
.L_x_2856:
        /* <DEDUP_REMOVED lines=18> */
.L_x_3115:
        /* <DEDUP_REMOVED lines=33> */
[----:B-1----:R-:W-:-:S05]  /*26e20*/  IMAD R7, R3, UR5, RZ ;  /* 0x0000000503077c24 */ /* 0x002fca000f8e02ff */
[----:B0-----:R-:W-:Y:S02]  /*26e30*/  ISETP.GT.AND P6, PT, R7, UR6, PT ;  /* 0x0000000607007c0c */ /* 0x001fe4000bfc4270 */
[----:B------:R-:W-:-:S11]  /*26e40*/  MOV R8, R7 ;  /* 0x0000000700087202 */ /* 0x000fd60000000f00 */
[----:B------:R-:W-:Y:S05]  /*26e50*/  @P6 BRA `(.L_x_3117) ;  /* 0x0000000000a06947 */ /* 0x000fea0003800000 */
[----:B------:R-:W0:Y:S01]  /*26e60*/  LDC R5, c[0x0][0xc3c] ;  /* 0x00030f00ff057b82 */ /* 0x000e220000000800 */
[----:B------:R-:W-:Y:S01]  /*26e70*/  IMAD.MOV.U32 R7, RZ, RZ, R8 ;  /* 0x000000ffff077224 */ /* 0x000fe200078e0008 */
[----:B------:R-:W-:Y:S01]  /*26e80*/  UMOV UR4, URZ ;  /* 0x0000003f00047c82 */ /* 0x000fe20008000000 */
[----:B------:R-:W-:Y:S01]  /*26e90*/  ULDC UR7, c[0x0][0xc3c] ;  /* 0x00030f0000077ab9 */ /* 0x000fe20000000800 */
[----:B------:R-:W-:-:S05]  /*26ea0*/  ULDC UR5, c[0x0][0xc38] ;  /* 0x00030e0000057ab9 */ /* 0x000fca0000000800 */
.L_x_3121:
        /* <DEDUP_REMOVED lines=13> */
.L_x_3120:
[----:B------:R-:W-:Y:S05]  /*26f80*/  BSYNC B0 ;  /* 0x0000000000007941 */ /* 0x000fea0003800000 */
.L_x_3119:
[----:B0----5:R-:W0:Y:S02]  /*26f90*/  SHFL.UP PT, R2, R6, 0x1, RZ ;  /* 0x0420000006027989 */ /* 0x021e2400000e00ff */
        /* <DEDUP_REMOVED lines=20> */
.L_x_3117:
        /* <DEDUP_REMOVED lines=19> */
[----:B------:R-:W-:-:S06]  /*27210*/  IADD3 R16, R7, -0x1, RZ ;  /* 0xffffffff07107810 */ /* 0x000fcc0007ffe0ff */
[----:B------:R2:W3:Y:S02]  /*27220*/  SHFL.IDX PT, R16, R5, R16, 0x1f ;  /* 0x00001f1005107589 */ /* 0x0004e400000e0000 */
.L_x_3122:
        /* <DEDUP_REMOVED lines=44> */
[----:B------:R-:W-:Y:S01]  /*274f0*/  @!P1 IMAD.IADD R10, R10, 0x1, -R7 ;  /* 0x000000010a0a9824 */ /* 0x000fe200078e0a07 */
[----:B------:R-:W-:Y:S02]  /*27500*/  @!P1 IADD3 R2, R2, 0x1, RZ ;  /* 0x0000000102029810 */ /* 0x000fe40007ffe0ff */
[----:B------:R-:W-:Y:S02]  /*27510*/  ISETP.NE.AND P1, PT, R11, RZ, PT ;  /* 0x000000ff0b00720c */ /* 0x000fe40003f25270 */
[----:B------:R-:W-:-:S13]  /*27520*/  ISETP.GE.U32.AND P0, PT, R10, R7, PT ;  /* 0x000000070a00720c */ /* 0x000fda0003f06070 */
[----:B------:R-:W-:-:S04]  /*27530*/  @P0 VIADD R2, R2, 0x1 ;  /* 0x0000000102020836 */ /* 0x000fc80000000000 */
[----:B------:R-:W-:Y:S01]  /*27540*/  @!P2 IMAD.MOV R2, RZ, RZ, -R2 ;  /* 0x000000ffff02a224 */ /* 0x000fe200078e0a02 */
[----:B------:R-:W-:Y:S01]  /*27550*/  @!P1 LOP3.LUT R2, RZ, R11, RZ, 0x33, !PT ;  /* 0x0000000bff029212 */ /* 0x000fe200078e33ff */
[----:B------:R-:W-:-:S03]  /*27560*/  IMAD.MOV R11, RZ, RZ, -R11 ;  /* 0x000000ffff0b7224 */ /* 0x000fc600078e0a0b */
[----:B------:R-:W-:Y:S01]  /*27570*/  LOP3.LUT R17, RZ, R2, RZ, 0x33, !PT ;  /* 0x00000002ff117212 */ /* 0x000fe200078e33ff */
[----:B------:R-:W-:-:S03]  /*27580*/  IMAD R18, R2, R11, R5 ;  /* 0x0000000b02127224 */ /* 0x000fc600078e0205 */
[----:B------:R-:W-:Y:S01]  /*27590*/  IADD3 R17, R6, R17, RZ ;  /* 0x0000001106117210 */ /* 0x000fe20007ffe0ff */
[----:B------:R-:W-:Y:S06]  /*275a0*/  BRA `(.L_x_3123) ;  /* 0x00000000000c7947 */ /* 0x000fec0003800000 */
.L_x_3118:
[----:B------:R-:W-:Y:S02]  /*275b0*/  IMAD.MOV.U32 R17, RZ, RZ, RZ ;  /* 0x000000ffff117224 */ /* 0x000fe400078e00ff */
[----:B------:R-:W-:Y:S02]  /*275c0*/  IMAD.U32 R16, RZ, RZ, UR6 ;  /* 0x00000006ff107e24 */ /* 0x000fe4000f8e00ff */
[----:B------:R-:W-:-:S07]  /*275d0*/  IMAD.MOV.U32 R18, RZ, RZ, RZ ;  /* 0x000000ffff127224 */ /* 0x000fce00078e00ff */
.L_x_3123:
[----:B------:R-:W-:-:S13]  /*275e0*/  ISETP.NE.AND P0, PT, R0, RZ, PT ;  /* 0x000000ff0000720c */ /* 0x000fda0003f05270 */
[----:B------:R-:W1:Y:S01]  /*275f0*/  @!P0 S2R R3, SR_CgaCtaId ;  /* 0x0000000000038919 */ /* 0x000e620000008800 */
[----:B------:R-:W-:-:S04]  /*27600*/  @!P0 MOV R0, 0x400 ;  /* 0x0000040000008802 */ /* 0x000fc80000000f00 */
[----:B-1----:R-:W-:-:S05]  /*27610*/  @!P0 LEA R0, R3, R0, 0x18 ;  /* 0x0000000003008211 */ /* 0x002fca00078ec0ff */
[----:B------:R1:W-:Y:S01]  /*27620*/  @!P0 STS.128 [R0+0x388d0], R16 ;  /* 0x0388d01000008388 */ /* 0x0003e20000000c00 */
[----:B------:R-:W-:Y:S06]  /*27630*/  BAR.ARV 0x5, 0x180 ;  /* 0x0146000000007b1d */ /* 0x000fec0000002000 */
.L_x_3116:
        /* <DEDUP_REMOVED lines=8> */
[C---:B------:R-:W-:Y:S01]  /*276c0*/  SHF.L.U32 R0, R4.reuse, 0x3, RZ ;  /* 0x0000000304007819 */ /* 0x040fe200000006ff */
[----:B------:R-:W-:Y:S01]  /*276d0*/  UMOV UR4, 0x400 ;  /* 0x0000040000047882 */ /* 0x000fe20000000000 */
[----:B------:R-:W-:Y:S01]  /*276e0*/  LOP3.LUT R5, R4, 0x7f, RZ, 0xc0, !PT ;  /* 0x0000007f04057812 */ /* 0x000fe200078ec0ff */
[----:B------:R-:W-:Y:S01]  /*276f0*/  BSSY B8, `(.L_x_3124) ;  /* 0x0000800000087945 */ /* 0x000fe20003800000 */
[C---:B------:R-:W-:Y:S01]  /*27700*/  LOP3.LUT R3, R0.reuse, 0x1f8, RZ, 0xc0, !PT ;  /* 0x000001f800037812 */ /* 0x040fe200078ec0ff */
[----:B------:R-:W-:Y:S01]  /*27710*/  ULDC.64 UR36, c[0x0][0x198] ;  /* 0x0000660000247ab9 */ /* 0x000fe20000000a00 */
[----:B------:R-:W-:Y:S01]  /*27720*/  LOP3.LUT R0, R0, 0x38, RZ, 0xc0, !PT ;  /* 0x0000003800007812 */ /* 0x000fe200078ec0ff */
[----:B0-----:R-:W-:Y:S01]  /*27730*/  IMAD.SHL.U32 R2, R5, 0x8, RZ ;  /* 0x0000000805027824 */ /* 0x001fe200078e00ff */
[----:B------:R-:W-:Y:S01]  /*27740*/  LOP3.LUT R3, R3, 0x38, R4, 0x78, !PT ;  /* 0x0000003803037812 */ /* 0x000fe200078e7804 */
[----:B------:R-:W-:Y:S01]  /*27750*/  IMAD.SHL.U32 R4, R4, 0x10, RZ ;  /* 0x0000001004047824 */ /* 0x000fe200078e00ff */
[----:B------:R-:W-:Y:S01]  /*27760*/  SHF.R.U32.HI R5, RZ, 0x3, R5 ;  /* 0x00000003ff057819 */ /* 0x000fe20000011605 */
[----:B------:R-:W-:Y:S01]  /*27770*/  ULDC UR38, c[0x0][0xc] ;  /* 0x0000030000267ab9 */ /* 0x000fe20000000800 */
[----:B------:R-:W-:-:S02]  /*27780*/  LOP3.LUT R2, R3, 0x200, R2, 0xf8, !PT ;  /* 0x0000020003027812 */ /* 0x000fc400078ef802 */
[----:B------:R-:W-:Y:S01]  /*27790*/  LOP3.LUT R4, R5, 0x70, R4, 0xf8, !PT ;  /* 0x0000007005047812 */ /* 0x000fe200078ef804 */
[----:B------:R-:W-:Y:S01]  /*277a0*/  IMAD.MOV.U32 R4, RZ, RZ, 0x1 ;  /* 0x00000001ff047424 */ /* 0x000fe200078e00ff */
[----:B-1----:R-:W-:-:S06]  /*277b0*/  ULEA UR4, UR5, UR4, 0x18 ;  /* 0x0000000405047291 */ /* 0x002fcc000f8ec03f */
[----:B------:R-:W-:-:S05]  /*277c0*/  IMAD.U32 R3, RZ, RZ, UR4 ;  /* 0x00000004ff037e24 */ /* 0x000fca000f8e00ff */
[----:B------:R0:W-:Y:S02]  /*277d0*/  STL [R1+0x4], R3 ;  /* 0x0000040301007387 */ /* 0x0001e40000100800 */
[----:B0-----:R-:W-:Y:S01]  /*277e0*/  IMAD R3, R2, 0x2, R3 ;  /* 0x0000000202037824 */ /* 0x001fe200078e0203 */
[----:B------:R-:W-:-:S04]  /*277f0*/  MOV R2, 0x1 ;  /* 0x0000000100027802 */ /* 0x000fc80000000f00 */
        /* <DEDUP_REMOVED lines=9> */
.L_x_3281:
[----:B-12---:R-:W1:Y:S01]  /*27890*/  LDC.64 R2, c[0x0][0xc88] ;  /* 0x00032200ff027b82 */ /* 0x006e620000000a00 */
[----:B------:R-:W-:Y:S01]  /*278a0*/  ULDC.64 UR4, c[0x0][0x208] ;  /* 0x0000820000047ab9 */ /* 0x000fe20000000a00 */
[----:B-1----:R-:W-:-:S05]  /*278b0*/  IMAD.WIDE R2, R19, 0x4, R2 ;  /* 0x0000000413027825 */ /* 0x002fca00078e0202 */
[----:B0-----:R-:W2:Y:S01]  /*278c0*/  LDG.E R4, desc[UR4][R2.64] ;  /* 0x0000000402047981 */ /* 0x001ea2000c1e1900 */
[----:B------:R-:W-:Y:S05]  /*278d0*/  YIELD ;  /* 0x0000000000007946 */ /* 0x000fea0003800000 */
[----:B------:R-:W-:Y:S01]  /*278e0*/  ULDC.64 UR4, c[0x0][0xa28] ;  /* 0x00028a0000047ab9 */ /* 0x000fe20000000a00 */
[----:B------:R-:W-:Y:S01]  /*278f0*/  IMAD.MOV.U32 R0, RZ, RZ, RZ ;  /* 0x000000ffff007224 */ /* 0x000fe200078e00ff */
[----:B------:R-:W-:Y:S01]  /*27900*/  ISETP.NE.U32.AND P0, PT, RZ, UR4, PT ;  /* 0x00000004ff007c0c */ /* 0x000fe2000bf05070 */
[----:B------:R-:W-:Y:S01]  /*27910*/  ULDC.64 UR12, c[0x0][0x208] ;  /* 0x00008200000c7ab9 */ /* 0x000fe20000000a00 */
[----:B------:R-:W-:Y:S01]  /*27920*/  IMAD.MOV.U32 R8, RZ, RZ, RZ ;  /* 0x000000ffff087224 */ /* 0x000fe200078e00ff */
[----:B------:R-:W-:Y:S01]  /*27930*/  ULDC.64 UR10, c[0x0][0xa18] ;  /* 0x00028600000a7ab9 */ /* 0x000fe20000000a00 */
[----:B------:R-:W-:Y:S01]  /*27940*/  ISETP.NE.AND.EX P0, PT, RZ, UR5, PT, P0 ;  /* 0x00000005ff007c0c */ /* 0x000fe2000bf05300 */
[----:B------:R-:W-:Y:S01]  /*27950*/  ULDC.64 UR8, c[0x0][0xa10] ;  /* 0x0002840000087ab9 */ /* 0x000fe20000000a00 */
[----:B------:R-:W-:Y:S01]  /*27960*/  ULDC.64 UR6, c[0x0][0xa08] ;  /* 0x0002820000067ab9 */ /* 0x000fe20000000a00 */
[----:B--2---:R-:W-:Y:S01]  /*27970*/  SHF.R.S32.HI R5, RZ, 0x1f, R4 ;  /* 0x0000001fff057819 */ /* 0x004fe20000011404 */
[----:B------:R-:W-:-:S09]  /*27980*/  IMAD.SHL.U32 R15, R4, 0x4, RZ ;  /* 0x00000004040f7824 */ /* 0x000fd200078e00ff */
[C---:B------:R-:W-:Y:S01]  /*27990*/  @P0 LEA R2, P1, R4.reuse, UR4, 0x2 ;  /* 0x0000000404020c11 */ /* 0x040fe2000f8210ff */
[----:B------:R0:W-:Y:S03]  /*279a0*/  STL [R1+0x30], R4 ;  /* 0x0000300401007387 */ /* 0x0001e60000100800 */
        /* <DEDUP_REMOVED lines=20> */
[----:B-1----:R-:W-:Y:S01]  /*27af0*/  IADD3.X R5, R14, UR9, RZ, P4, !PT ;  /* 0x000000090e057c10 */ /* 0x002fe2000a7fe4ff */
[----:B------:R-:W-:Y:S01]  /*27b00*/  ULDC UR4, c[0x0][0x288] ;  /* 0x0000a20000047ab9 */ /* 0x000fe20000000800 */
[----:B---3--:R-:W-:-:S02]  /*27b10*/  IADD3 R6, P5, R15, UR6, RZ ;  /* 0x000000060f067c10 */ /* 0x008fc4000ffbe0ff */
[----:B------:R-:W-:Y:S01]  /*27b20*/  MOV R12, UR4 ;  /* 0x00000004000c7c02 */ /* 0x000fe20008000f00 */
[----:B------:R-:W-:Y:S01]  /*27b30*/  ULDC.64 UR4, c[0x0][0x418] ;  /* 0x0001060000047ab9 */ /* 0x000fe20000000a00 */
[----:B------:R-:W-:Y:S01]  /*27b40*/  IADD3.X R7, R14, UR7, RZ, P5, !PT ;  /* 0x000000070e077c10 */ /* 0x000fe2000affe4ff */
[----:B--2---:R0:W-:Y:S01]  /*27b50*/  STL [R1+0x3c], R8 ;  /* 0x00003c0801007387 */ /* 0x0041e20000100800 */
[----:B------:R-:W-:-:S03]  /*27b60*/  UISETP.NE.U32.AND UP0, UPT, UR4, URZ, UPT ;  /* 0x0000003f0400728c */ /* 0x000fc6000bf05070 */
[----:B------:R-:W-:Y:S01]  /*27b70*/  ULDC UR4, c[0x0][0x424] ;  /* 0x0001090000047ab9 */ /* 0x000fe20000000800 */
[----:B------:R1:W5:Y:S04]  /*27b80*/  @P0 LDG.E R11, desc[UR12][R6.64] ;  /* 0x0000000c060b0981 */ /* 0x000368000c1e1900 */
[----:B------:R1:W5:Y:S01]  /*27b90*/  @P1 LDG.E R10, desc[UR12][R4.64] ;  /* 0x0000000c040a1981 */ /* 0x000362000c1e1900 */
[----:B0-----:R-:W-:-:S04]  /*27ba0*/  @P3 IADD3 R8, P4, R15, UR10, RZ ;  /* 0x0000000a0f083c10 */ /* 0x001fc8000ff9e0ff */
[----:B------:R-:W-:-:S05]  /*27bb0*/  @P3 IADD3.X R9, R14, UR11, RZ, P4, !PT ;  /* 0x0000000b0e093c10 */ /* 0x000fca000a7fe4ff */
[----:B------:R-:W2:Y:S01]  /*27bc0*/  @P3 LDG.E R12, desc[UR12][R8.64] ;  /* 0x0000000c080c3981 */ /* 0x000ea2000c1e1900 */
[----:B------:R-:W-:-:S03]  /*27bd0*/  UISETP.NE.AND.EX UP0, UPT, UR5, URZ, UPT, UP0 ;  /* 0x0000003f0500728c */ /* 0x000fc6000bf05300 */
[----:B------:R-:W-:Y:S01]  /*27be0*/  ULDC UR5, c[0x0][0x2f0] ;  /* 0x0000bc0000057ab9 */ /* 0x000fe20000000800 */
[----:B------:R-:W-:-:S04]  /*27bf0*/  USEL UR4, UR4, 0x1, UP0 ;  /* 0x0000000104047887 */ /* 0x000fc80008000000 */
[----:B------:R-:W-:Y:S01]  /*27c00*/  UIMAD UR4, UR4, UR5, URZ ;  /* 0x00000005040472a4 */ /* 0x000fe2000f8e023f */
[----:B--2---:R1:W-:Y:S04]  /*27c10*/  STL [R1+0x40], R12 ;  /* 0x0000400c01007387 */ /* 0x0043e80000100800 */
[----:B------:R1:W5:Y:S01]  /*27c20*/  LDL R13, [R1+0x40] ;  /* 0x00004000010d7983 */ /* 0x0003620000100800 */
[----:B------:R-:W-:Y:S01]  /*27c30*/  ULDC UR5, c[0x0][0x348] ;  /* 0x0000d20000057ab9 */ /* 0x000fe20000000800 */
[----:B------:R-:W-:Y:S02]  /*27c40*/  IMAD.U32 R9, RZ, RZ, UR4 ;  /* 0x00000004ff097e24 */ /* 0x000fe4000f8e00ff */
[----:B------:R-:W-:Y:S01]  /*27c50*/  IMAD.U32 R8, RZ, RZ, UR5 ;  /* 0x00000005ff087e24 */ /* 0x000fe2000f8e00ff */
[----:B------:R-:W-:Y:S06]  /*27c60*/  @P3 BRA `(.L_x_3125) ;  /* 0x0000000000183947 */ /* 0x000fec0003800000 */
[----:B------:R-:W-:Y:S05]  /*27c70*/  @!P2 BRA `(.L_x_3125) ;  /* 0x000000000014a947 */ /* 0x000fea0003800000 */
[----:B------:R-:W-:Y:S02]  /*27c80*/  ULDC.64 UR4, c[0x0][0x208] ;  /* 0x0000820000047ab9 */ /* 0x000fe40000000a00 */
[----:B-1----:R-:W2:Y:S04]  /*27c90*/  LDG.E R12, desc[UR4][R2.64] ;  /* 0x00000004020c7981 */ /* 0x002ea8000c1e1900 */
[----:B------:R-:W2:Y:S02]  /*27ca0*/  LDG.E R2, desc[UR4][R2.64+0x4] ;  /* 0x0000040402027981 */ /* 0x000ea4000c1e1900 */
[----:B--2--5:R-:W-:-:S05]  /*27cb0*/  IMAD.IADD R13, R2, 0x1, -R12 ;  /* 0x00000001020d7824 */ /* 0x024fca00078e0a0c */
[----:B------:R0:W-:Y:S02]  /*27cc0*/  STL [R1+0x40], R13 ;  /* 0x0000400d01007387 */ /* 0x0001e40000100800 */
.L_x_3125:
[----:B-1----:R-:W2:Y:S01]  /*27cd0*/  LDL R12, [R1+0x30] ;  /* 0x00003000010c7983 */ /* 0x002ea20000100800 */
[----:B-----5:R-:W-:Y:S01]  /*27ce0*/  IMAD.IADD R2, R11, 0x1, R0 ;  /* 0x000000010b027824 */ /* 0x020fe200078e0200 */
[----:B------:R-:W-:Y:S02]  /*27cf0*/  ULDC.64 UR4, c[0x0][0xa20] ;  /* 0x0002880000047ab9 */ /* 0x000fe40000000a00 */
[----:B------:R-:W-:Y:S02]  /*27d00*/  ISETP.NE.U32.AND P2, PT, RZ, UR4, PT ;  /* 0x00000004ff007c0c */ /* 0x000fe4000bf45070 */
[----:B------:R1:W-:Y:S02]  /*27d10*/  STL [R1+0x18], R2 ;  /* 0x0000180201007387 */ /* 0x0003e40000100800 */
[----:B------:R-:W-:Y:S02]  /*27d20*/  ISETP.NE.AND.EX P2, PT, RZ, UR5, PT, P2 ;  /* 0x00000005ff007c0c */ /* 0x000fe4000bf45320 */
[----:B--2---:R1:W-:Y:S11]  /*27d30*/  STL [R1+0x10], R12 ;  /* 0x0000100c01007387 */ /* 0x0043f60000100800 */
[----:B------:R-:W-:Y:S05]  /*27d40*/  @!P2 BRA `(.L_x_3126) ;  /* 0x000000000014a947 */ /* 0x000fea0003800000 */
[----:B-1----:R-:W-:Y:S01]  /*27d50*/  IADD3 R2, P0, R15, UR4, RZ ;  /* 0x000000040f027c10 */ /* 0x002fe2000ff1e0ff */
[----:B------:R-:W-:-:S03]  /*27d60*/  ULDC.64 UR6, c[0x0][0x208] ;  /* 0x0000820000067ab9 */ /* 0x000fc60000000a00 */
[----:B------:R-:W-:-:S05]  /*27d70*/  IADD3.X R3, R14, UR5, RZ, P0, !PT ;  /* 0x000000050e037c10 */ /* 0x000fca00087fe4ff */
[----:B------:R1:W5:Y:S01]  /*27d80*/  LDG.E R9, desc[UR6][R2.64] ;  /* 0x0000000602097981 */ /* 0x000362000c1e1900 */
[----:B------:R-:W-:Y:S05]  /*27d90*/  BRA `(.L_x_3127) ;  /* 0x0000000000147947 */ /* 0x000fea0003800000 */
.L_x_3126:
[----:B------:R-:W-:Y:S05]  /*27da0*/  @!P0 BRA `(.L_x_3127) ;  /* 0x0000000000108947 */ /* 0x000fea0003800000 */
[----:B------:R-:W-:Y:S02]  /*27db0*/  ULDC.64 UR4, c[0x0][0x208] ;  /* 0x0000820000047ab9 */ /* 0x000fe40000000a00 */
[----:B------:R-:W2:Y:S04]  /*27dc0*/  LDG.E R9, desc[UR4][R6.64] ;  /* 0x0000000406097981 */ /* 0x000ea8000c1e1900 */
[----:B------:R-:W2:Y:S02]  /*27dd0*/  LDG.E R6, desc[UR4][R6.64+0x4] ;  /* 0x0000040406067981 */ /* 0x000ea4000c1e1900 */
[----:B--2---:R-:W-:-:S07]  /*27de0*/  IADD3 R9, -R9, R6, RZ ;  /* 0x0000000609097210 */ /* 0x004fce0007ffe1ff */
.L_x_3127:
[----:B------:R-:W-:Y:S01]  /*27df0*/  ULDC.64 UR4, c[0x0][0x208] ;  /* 0x0000820000047ab9 */ /* 0x000fe20000000a00 */
[----:B-1----:R-:W1:Y:S01]  /*27e00*/  LDC R3, c[0x0][0x448] ;  /* 0x00011200ff037b82 */ /* 0x002e620000000800 */
[----:B------:R-:W2:Y:S01]  /*27e10*/  @P1 LDG.E R2, desc[UR4][R4.64] ;  /* 0x0000000404021981 */ /* 0x000ea2000c1e1900 */
[----:B-----5:R-:W-:-:S03]  /*27e20*/  IMAD.IADD R0, R9, 0x1, -R0 ;  /* 0x0000000109007824 */ /* 0x020fc600078e0a00 */
[----:B------:R3:W2:Y:S01]  /*27e30*/  @P1 LDG.E R4, desc[UR4][R4.64+0x4] ;  /* 0x0000040404041981 */ /* 0x0006a2000c1e1900 */
[----:B-1----:R-:W-:-:S13]  /*27e40*/  ISETP.NE.AND P0, PT, R3, 0x1, PT ;  /* 0x000000010300780c */ /* 0x002fda0003f05270 */
[----:B---3--:R-:W1:Y:S01]  /*27e50*/  @P0 LDC R5, c[0x0][0x450] ;  /* 0x00011400ff050b82 */ /* 0x008e620000000800 */
[----:B------:R-:W-:Y:S01]  /*27e60*/  BSSY B0, `(.L_x_3128) ;  /* 0x00001b5000007945 */ /* 0x000fe20003800000 */
[----:B--2---:R-:W-:-:S06]  /*27e70*/  @P1 IMAD.IADD R8, R4, 0x1, -R2 ;  /* 0x0000000104081824 */ /* 0x004fcc00078e0a02 */
[----:B------:R-:W2:Y:S01]  /*27e80*/  @P0 LDC R4, c[0x0][0x44c] ;  /* 0x00011300ff040b82 */ /* 0x000ea20000000800 */
[----:B------:R-:W-:-:S04]  /*27e90*/  IMAD.SHL.U32 R2, R17, 0x80, RZ ;  /* 0x0000008011027824 */ /* 0x000fc800078e00ff */
[----:B------:R-:W-:-:S05]  /*27ea0*/  VIADD R2, R2, 0x7f ;  /* 0x0000007f02027836 */ /* 0x000fca0000000000 */
[----:B------:R-:W-:Y:S01]  /*27eb0*/  MOV R3, R2 ;  /* 0x0000000200037202 */ /* 0x000fe20000000f00 */
[----:B--2---:R-:W-:-:S04]  /*27ec0*/  @P0 IMAD.HI.U32 R4, R2, R4, RZ ;  /* 0x0000000402040227 */ /* 0x004fc800078e00ff */
[----:B------:R-:W-:Y:S01]  /*27ed0*/  IMAD.IADD R2, R0, 0x1, R8 ;  /* 0x0000000100027824 */ /* 0x000fe200078e0208 */
[----:B-1----:R-:W-:-:S03]  /*27ee0*/  @P0 SHF.R.U32.HI R3, RZ, R5, R4 ;  /* 0x00000005ff030219 */ /* 0x002fc60000011604 */
        /* <DEDUP_REMOVED lines=9> */
[----:B------:R-:W-:-:S05]  /*27f80*/  VIMNMX R2, R20, R2, PT ;  /* 0x0000000214027248 */ /* 0x000fca0003fe0100 */
[--C-:B------:R-:W-:Y:S02]  /*27f90*/  IMAD R2, R2, 0x50, -R0.reuse ;  /* 0x0000005002027824 */ /* 0x100fe400078e0a00 */
[----:B------:R-:W-:-:S03]  /*27fa0*/  IMAD.MOV R0, RZ, RZ, -R0 ;  /* 0x000000ffff007224 */ /* 0x000fc600078e0a00 */
[----:B------:R-:W-:Y:S02]  /*27fb0*/  VIMNMX R8, R2, R8, PT ;  /* 0x0000000802087248 */ /* 0x000fe40003fe0100 */
[----:B------:R-:W-:-:S04]  /*27fc0*/  VIMNMX R0, RZ, R0, !PT ;  /* 0x00000000ff007248 */ /* 0x000fc80007fe0100 */
[----:B------:R-:W-:Y:S01]  /*27fd0*/  ISETP.GT.AND P0, PT, R8, R0, PT ;  /* 0x000000000800720c */ /* 0x000fe20003f04270 */
[----:B------:R-:W-:-:S12]  /*27fe0*/  IMAD.WIDE.U32 R2, R0, -0x33333333, RZ ;  /* 0xcccccccd00027825 */ /* 0x000fd800078e00ff */
[----:B------:R-:W-:Y:S02]  /*27ff0*/  @P0 IADD3 R8, R8, 0x4f, RZ ;  /* 0x0000004f08080810 */ /* 0x000fe40007ffe0ff */
[----:B------:R-:W-:-:S03]  /*28000*/  SHF.R.U32.HI R9, RZ, 0x6, R3 ;  /* 0x00000006ff097819 */ /* 0x000fc60000011603 */
[----:B------:R-:W-:-:S05]  /*28010*/  @P0 IMAD.HI R0, R8, 0x66666667, RZ ;  /* 0x6666666708000827 */ /* 0x000fca00078e02ff */
[----:B------:R-:W-:Y:S01]  /*28020*/  @P0 SHF.R.U32.HI R2, RZ, 0x1f, R0 ;  /* 0x0000001fff020819 */ /* 0x000fe20000011600 */
[----:B------:R-:W-:-:S03]  /*28030*/  IMAD.MOV.U32 R7, RZ, RZ, R9 ;  /* 0x000000ffff077224 */ /* 0x000fc600078e0009 */
[----:B------:R-:W-:-:S04]  /*28040*/  @P0 LEA.HI.SX32 R7, R0, R2, 0x1b ;  /* 0x0000000200070211 */ /* 0x000fc800078fdaff */
[----:B------:R-:W-:Y:S02]  /*28050*/  ISETP.GT.AND P2, PT, R7, R9, PT ;  /* 0x000000090700720c */ /* 0x000fe40003f44270 */
[----:B------:R-:W-:-:S11]  /*28060*/  PLOP3.LUT P0, PT, PT, PT, PT, 0x80, 0x0 ;  /* 0x000000000000781c */ /* 0x000fd60003f0f070 */
        /* <DEDUP_REMOVED lines=8> */
.L_x_3348:
[----:B--2---:R-:W-:Y:S02]  /*280f0*/  ISETP.NE.AND P0, PT, R14, RZ, PT ;  /* 0x000000ff0e00720c */ /* 0x004fe40003f05270 */
[----:B------:R-:W-:-:S11]  /*28100*/  PLOP3.LUT P6, PT, PT, PT, PT, 0x8, 0x0 ;  /* 0x000000000000781c */ /* 0x000fd60003fce170 */
[----:B------:R-:W-:Y:S05]  /*28110*/  @P0 BRA `(.L_x_3131) ;  /* 0x00000000000c0947 */ /* 0x000fea0003800000 */
[----:B------:R-:W-:-:S03]  /*28120*/  UMOV UR4, 0xffffffff ;  /* 0xffffffff00047882 */ /* 0x000fc60000000000 */
[----:B------:R-:W-:Y:S05]  /*28130*/  BRA.DIV UR4, `(.L_x_3132) ;  /* 0x0000008e04147947 */ /* 0x000fea000b800000 */
[----:B------:R-:W-:-:S13]  /*28140*/  ELECT P6, URZ, PT ;  /* 0x00000000003f782f */ /* 0x000fda00038c0000 */
.L_x_3131:
[----:B-1----:R-:W2:Y:S04]  /*28150*/  LDL R2, [R1+0x50] ;  /* 0x0000500001027983 */ /* 0x002ea80000100800 */
[----:B------:R-:W3:Y:S01]  /*28160*/  LDL R4, [R1+0x4] ;  /* 0x0000040001047983 */ /* 0x000ee20000100800 */
        /* <DEDUP_REMOVED lines=8> */
.L_x_3351:
[----:B------:R-:W-:Y:S05]  /*281f0*/  BSYNC B1 ;  /* 0x0000000000017941 */ /* 0x000fea0003800000 */
.L_x_3133:
[----:B------:R-:W-:Y:S04]  /*28200*/  BSSY B1, `(.L_x_3135) ;  /* 0x00000b0000017945 */ /* 0x000fe80003800000 */
[----:B------:R-:W-:Y:S05]  /*28210*/  @!P6 BRA `(.L_x_3136) ;  /* 0x0000000800b8e947 */ /* 0x000fea0003800000 */
[----:B------:R-:W2:Y:S04]  /*28220*/  LDL R6, [R1+0x4] ;  /* 0x0000040001067983 */ /* 0x000ea80000100800 */
        /* <DEDUP_REMOVED lines=10> */
.L_x_3352:
[----:B------:R-:W-:Y:S05]  /*282d0*/  BSYNC B2 ;  /* 0x0000000000027941 */ /* 0x000fea0003800000 */
.L_x_3137:
        /* <DEDUP_REMOVED lines=9> */
.L_x_3140:
[----:B------:R-:W-:Y:S05]  /*28370*/  BSYNC B2 ;  /* 0x0000000000027941 */ /* 0x000fea0003800000 */
.L_x_3139:
        /* <DEDUP_REMOVED lines=8> */
[----:B------:R-:W-:Y:S01]  /*28400*/  IMAD R3, R7, 0x50, R10 ;  /* 0x0000005007037824 */ /* 0x000fe200078e020a */
[----:B------:R-:W-:-:S03]  /*28410*/  UIADD3.X UR5, URZ, UR37, URZ, UP0, !UPT ;  /* 0x000000253f057290 */ /* 0x000fc600087fe43f */
[----:B------:R-:W-:Y:S02]  /*28420*/  VIADD R3, R3, 0xffffffb0 ;  /* 0xffffffb003037836 */ /* 0x000fe40000000000 */
[----:B--2---:R-:W-:Y:S02]  /*28430*/  IMAD R4, R2, 0xa000, R4 ;  /* 0x0000a00002047824 */ /* 0x004fe400078e0204 */
[----:B------:R-:W-:Y:S02]  /*28440*/  VIADD R2, R5, 0x38890 ;  /* 0x0003889005027836 */ /* 0x000fe40000000000 */
[----:B------:R-:W-:-:S07]  /*28450*/  VIADD R6, R4, 0x24400 ;  /* 0x0002440004067836 */ /* 0x000fce0000000000 */
.L_x_3141:
        /* <DEDUP_REMOVED lines=16> */
.L_x_3142:
        /* <DEDUP_REMOVED lines=16> */
.L_x_3143:
        /* <DEDUP_REMOVED lines=16> */
.L_x_3144:
        /* <DEDUP_REMOVED lines=13> */
.L_x_3353:
[----:B------:R-:W-:Y:S05]  /*28830*/  BSYNC B2 ;  /* 0x0000000000027941 */ /* 0x000fea0003800000 */
.L_x_3145:
[----:B------:R-:W-:Y:S01]  /*28840*/  BSSY B2, `(.L_x_3147) ;  /* 0x000000b000027945 */ /* 0x000fe20003800000 */
[----:B------:R-:W-:Y:S02]  /*28850*/  IMAD.MOV.U32 R12, RZ, RZ, 0x0 ;  /* 0x00000000ff0c7424 */ /* 0x000fe400078e00ff */
[----:B0-----:R-:W-:Y:S01]  /*28860*/  IMAD.MOV.U32 R13, RZ, RZ, 0x12f00000 ;  /* 0x12f00000ff0d7424 */ /* 0x001fe200078e00ff */
[----:B------:R-:W-:Y:S06]  /*28870*/  @P1 BRA `(.L_x_3148) ;  /* 0x00000000001c1947 */ /* 0x000fec0003800000 */
[----:B------:R-:W0:Y:S01]  /*28880*/  S2R R6, SR_TID.X ;  /* 0x0000000000067919 */ /* 0x000e220000002100 */
[----:B------:R-:W-:-:S04]  /*28890*/  IMAD.MOV.U32 R2, RZ, RZ, 0xa000 ;  /* 0x0000a000ff027424 */ /* 0x000fc800078e00ff */
[----:B------:R3:W-:Y:S01]  /*288a0*/  SYNCS.ARRIVE.TRANS64 RZ, [R5+URZ+0x388b0], R2 ;  /* 0x0388b00205ff79a7 */ /* 0x0007e2000800003f */
[----:B0-----:R-:W-:-:S04]  /*288b0*/  LOP3.LUT R6, R6, 0x1f, RZ, 0xc0, !PT ;  /* 0x0000001f06067812 */ /* 0x001fc800078ec0ff */
[----:B------:R-:W-:-:S13]  /*288c0*/  ISETP.NE.AND P0, PT, R6, RZ, PT ;  /* 0x000000ff0600720c */ /* 0x000fda0003f05270 */
[----:B---3--:R-:W-:Y:S05]  /*288d0*/  @!P0 BRA `(.L_x_3148) ;  /* 0x0000000000048947 */ /* 0x008fea0003800000 */
[----:B------:R-:W-:Y:S01]  /*288e0*/  BPT.TRAP 0x1 ;  /* 0x000000040000795c */ /* 0x000fe20000300000 */
.L_x_3148:
[----:B------:R-:W-:Y:S05]  /*288f0*/  BSYNC B2 ;  /* 0x0000000000027941 */ /* 0x000fea0003800000 */
.L_x_3147:
[----:B------:R-:W-:Y:S01]  /*28900*/  R2UR UR6, R12 ;  /* 0x000000000c0672ca */ /* 0x000fe200000e0000 */
[----:B------:R-:W-:Y:S01]  /*28910*/  IMAD.MOV.U32 R2, RZ, RZ, RZ ;  /* 0x000000ffff027224 */ /* 0x000fe200078e00ff */
[----:B------:R-:W-:Y:S01]  /*28920*/  R2UR UR7, R13 ;  /* 0x000000000d0772ca */ /* 0x000fe200000e0000 */
[----:B------:R-:W-:Y:S01]  /*28930*/  UIADD3 UR4, UP0, UR36, 0x670, URZ ;  /* 0x0000067024047890 */ /* 0x000fe2000ff1e03f */
[----:B------:R-:W-:Y:S02]  /*28940*/  PLOP3.LUT P0, PT, PT, PT, PT, 0x80, 0x0 ;  /* 0x000000000000781c */ /* 0x000fe40003f0f070 */
[----:B------:R-:W-:Y:S01]  /*28950*/  R2UR UR10, R2 ;  /* 0x00000000020a72ca */ /* 0x000fe200000e0000 */
[----:B------:R-:W-:Y:S01]  /*28960*/  VIADD R2, R4, 0x400 ;  /* 0x0000040004027836 */ /* 0x000fe20000000000 */
[----:B-12---:R-:W-:Y:S01]  /*28970*/  IADD3 R5, R5, 0x388b0, RZ ;  /* 0x000388b005057810 */ /* 0x006fe20007ffe0ff */
[----:B------:R-:W-:-:S12]  /*28980*/  UIADD3.X UR5, URZ, UR37, URZ, UP0, !UPT ;  /* 0x000000253f057290 */ /* 0x000fd800087fe43f */
.L_x_3149:
        /* <DEDUP_REMOVED lines=15> */
.L_x_3150:
        /* <DEDUP_REMOVED lines=15> */
.L_x_3151:
        /* <DEDUP_REMOVED lines=15> */
.L_x_3152:
        /* <DEDUP_REMOVED lines=10> */
.L_x_3136:
[----:B------:R-:W-:Y:S05]  /*28d00*/  BSYNC B1 ;  /* 0x0000000000017941 */ /* 0x000fea0003800000 */
.L_x_3135:
[----:B-1----:R-:W2:Y:S04]  /*28d10*/  LDL.LU R2, [R1+0x1c] ;  /* 0x00001c0001027983 */ /* 0x002ea80000300800 */
[----:B------:R-:W3:Y:S01]  /*28d20*/  LDL.LU R6, [R1+0x20] ;  /* 0x0000200001067983 */ /* 0x000ee20000300800 */
[----:B------:R-:W-:Y:S01]  /*28d30*/  VIADD R7, R7, 0xfffffffe ;  /* 0xfffffffe07077836 */ /* 0x000fe20000000000 */
[----:B------:R-:W-:-:S04]  /*28d40*/  PLOP3.LUT P0, PT, PT, PT, PT, 0x8, 0x0 ;  /* 0x000000000000781c */ /* 0x000fc80003f0e170 */
[----:B------:R-:W-:Y:S02]  /*28d50*/  ISETP.GE.AND P2, PT, R7, R9, PT ;  /* 0x000000090700720c */ /* 0x000fe40003f46270 */
[----:B--2---:R-:W-:-:S04]  /*28d60*/  IADD3 R2, R2, 0x1, RZ ;  /* 0x0000000102027810 */ /* 0x004fc80007ffe0ff */
[----:B------:R-:W-:-:S04]  /*28d70*/  ISETP.NE.AND P1, PT, R2, 0x2, PT ;  /* 0x000000020200780c */ /* 0x000fc80003f25270 */
[----:B------:R-:W-:Y:S02]  /*28d80*/  SEL R3, RZ, 0x1, P1 ;  /* 0x00000001ff037807 */ /* 0x000fe40000800000 */
[----:B------:R-:W-:Y:S02]  /*28d90*/  SEL R2, R2, RZ, P1 ;  /* 0x000000ff02027207 */ /* 0x000fe40000800000 */
[----:B---3--:R-:W-:-:S03]  /*28da0*/  LOP3.LUT R6, R6, R3, RZ, 0x3c, !PT ;  /* 0x0000000306067212 */ /* 0x008fc600078e3cff */
[----:B------:R1:W-:Y:S04]  /*28db0*/  STL [R1+0x1c], R2 ;  /* 0x00001c0201007387 */ /* 0x0003e80000100800 */
[----:B------:R1:W-:Y:S01]  /*28dc0*/  STL [R1+0x20], R6 ;  /* 0x0000200601007387 */ /* 0x0003e20000100800 */
[----:B------:R-:W-:Y:S05]  /*28dd0*/  @!P2 BRA `(.L_x_3129) ;  /* 0x0000000800f4a947 */ /* 0x000fea0003800000 */
.L_x_3171:
[----:B------:R-:W-:Y:S05]  /*28de0*/  YIELD ;  /* 0x0000000000007946 */ /* 0x000fea0003800000 */
[----:B------:R-:W-:Y:S04]  /*28df0*/  BSSY B1, `(.L_x_3153) ;  /* 0x00000af000017945 */ /* 0x000fe80003800000 */
[----:B--2---:R-:W-:Y:S05]  /*28e00*/  @!P6 BRA `(.L_x_3154) ;  /* 0x0000000800b4e947 */ /* 0x004fea0003800000 */
        /* <DEDUP_REMOVED lines=11> */
.L_x_3354:
[----:B------:R-:W-:Y:S05]  /*28ec0*/  BSYNC B2 ;  /* 0x0000000000027941 */ /* 0x000fea0003800000 */
.L_x_3155:
        /* <DEDUP_REMOVED lines=9> */
.L_x_3158:
[----:B------:R-:W-:Y:S05]  /*28f60*/  BSYNC B2 ;  /* 0x0000000000027941 */ /* 0x000fea0003800000 */
.L_x_3157:
        /* <DEDUP_REMOVED lines=13> */
.L_x_3159:
        /* <DEDUP_REMOVED lines=13> */
[----:B------:R-:W-:Y:S02]  /*29110*/  UMOV UR7, 0x12f00000 ;  /* 0x12f0000000077882 */ /* 0x000fe40000000000 */
[----:B------:R-:W-:Y:S01]  /*29120*/  R2UR UR10, R8 ;  /* 0x00000000080a72ca */ /* 0x000fe200000e0000 */
[----:B------:R-:W-:-:S14]  /*29130*/  VIADD R8, R4, 0x26c00 ;  /* 0x00026c0004087836 */ /* 0x000fdc0000000000 */
.L_x_3160:
        /* <DEDUP_REMOVED lines=16> */
.L_x_3161:
        /* <DEDUP_REMOVED lines=16> */
.L_x_3162:
        /* <DEDUP_REMOVED lines=13> */
.L_x_3355:
[----:B------:R-:W-:Y:S05]  /*29410*/  BSYNC B2 ;  /* 0x0000000000027941 */ /* 0x000fea0003800000 */
.L_x_3163:
[----:B------:R-:W-:Y:S01]  /*29420*/  BSSY B2, `(.L_x_3165) ;  /* 0x000000b000027945 */ /* 0x000fe20003800000 */
[----:B------:R-:W-:Y:S02]  /*29430*/  IMAD.MOV.U32 R12, RZ, RZ, 0x0 ;  /* 0x00000000ff0c7424 */ /* 0x000fe400078e00ff */
[----:B0-----:R-:W-:Y:S01]  /*29440*/  IMAD.MOV.U32 R13, RZ, RZ, 0x12f00000 ;  /* 0x12f00000ff0d7424 */ /* 0x001fe200078e00ff */
[----:B------:R-:W-:Y:S06]  /*29450*/  @P2 BRA `(.L_x_3166) ;  /* 0x00000000001c2947 */ /* 0x000fec0003800000 */
[----:B------:R-:W0:Y:S01]  /*29460*/  S2R R8, SR_TID.X ;  /* 0x0000000000087919 */ /* 0x000e220000002100 */
[----:B------:R-:W-:-:S04]  /*29470*/  MOV R2, 0xa000 ;  /* 0x0000a00000027802 */ /* 0x000fc80000000f00 */
[----:B------:R3:W-:Y:S01]  /*29480*/  SYNCS.ARRIVE.TRANS64 RZ, [R6+URZ+0x388b0], R2 ;  /* 0x0388b00206ff79a7 */ /* 0x0007e2000800003f */
[----:B0-----:R-:W-:-:S04]  /*29490*/  LOP3.LUT R8, R8, 0x1f, RZ, 0xc0, !PT ;  /* 0x0000001f08087812 */ /* 0x001fc800078ec0ff */
[----:B------:R-:W-:-:S13]  /*294a0*/  ISETP.NE.AND P1, PT, R8, RZ, PT ;  /* 0x000000ff0800720c */ /* 0x000fda0003f25270 */
[----:B---3--:R-:W-:Y:S05]  /*294b0*/  @!P1 BRA `(.L_x_3166) ;  /* 0x0000000000049947 */ /* 0x008fea0003800000 */
[----:B------:R-:W-:Y:S01]  /*294c0*/  BPT.TRAP 0x1 ;  /* 0x000000040000795c */ /* 0x000fe20000300000 */
.L_x_3166:
[----:B------:R-:W-:Y:S05]  /*294d0*/  BSYNC B2 ;  /* 0x0000000000027941 */ /* 0x000fea0003800000 */
.L_x_3165:
[----:B------:R-:W-:Y:S01]  /*294e0*/  R2UR UR10, R11 ;  /* 0x000000000b0a72ca */ /* 0x000fe200000e0000 */
[----:B------:R-:W-:Y:S01]  /*294f0*/  UIADD3 UR4, UP0, UR36, 0x670, URZ ;  /* 0x0000067024047890 */ /* 0x000fe2000ff1e03f */
[----:B------:R-:W-:Y:S01]  /*29500*/  R2UR UR6, R12 ;  /* 0x000000000c0672ca */ /* 0x000fe200000e0000 */
[----:B-12---:R-:W-:Y:S01]  /*29510*/  VIADD R6, R6, 0x388b0 ;  /* 0x000388b006067836 */ /* 0x006fe20000000000 */
[----:B------:R-:W-:Y:S01]  /*29520*/  R2UR UR7, R13 ;  /* 0x000000000d0772ca */ /* 0x000fe200000e0000 */
[----:B------:R-:W-:Y:S01]  /*29530*/  VIADD R2, R4, 0x400 ;  /* 0x0000040004027836 */ /* 0x000fe20000000000 */
[----:B------:R-:W-:Y:S01]  /*29540*/  PLOP3.LUT P1, PT, PT, PT, PT, 0x80, 0x0 ;  /* 0x000000000000781c */ /* 0x000fe20003f2f070 */
[----:B------:R-:W-:-:S12]  /*29550*/  UIADD3.X UR5, URZ, UR37, URZ, UP0, !UPT ;  /* 0x000000253f057290 */ /* 0x000fd800087fe43f */
.L_x_3167:
        /* <DEDUP_REMOVED lines=16> */
.L_x_3168:
        /* <DEDUP_REMOVED lines=15> */
.L_x_3169:
        /* <DEDUP_REMOVED lines=15> */
.L_x_3170:
        /* <DEDUP_REMOVED lines=10> */
.L_x_3154:
[----:B------:R-:W-:Y:S05]  /*298e0*/  BSYNC B1 ;  /* 0x0000000000017941 */ /* 0x000fea0003800000 */
.L_x_3153:
        /* <DEDUP_REMOVED lines=12> */
.L_x_3129:
[----:B------:R-:W-:Y:S05]  /*299b0*/  BSYNC B0 ;  /* 0x0000000000007941 */ /* 0x000fea0003800000 */
.L_x_3128:
[----:B------:R-:W3:Y:S01]  /*299c0*/  LDC R0, c[0x0][0x448] ;  /* 0x00011200ff007b82 */ /* 0x000ee20000000800 */
[----:B------:R-:W-:Y:S05]  /*299d0*/  @!P0 WARPSYNC.ALL ;  /* 0x0000000000008948 */ /* 0x000fea0003800000 */
[----:B------:R-:W-:Y:S02]  /*299e0*/  BSSY B7, `(.L_x_3172) ;  /* 0x0000507000077945 */ /* 0x000fe40003800000 */
[----:B------:R-:W-:Y:S01]  /*299f0*/  @!P0 BAR.SYNC.DEFER_BLOCKING 0xc, 0x180 ;  /* 0x0306000000008b1d */ /* 0x000fe20000010000 */
[----:B---3--:R-:W-:Y:S02]  /*29a00*/  ISETP.NE.AND P1, PT, R0, 0x1, PT ;  /* 0x000000010000780c */ /* 0x008fe40003f25270 */
[----:B------:R-:W-:-:S11]  /*29a10*/  LEA R0, R17, 0x7f, 0x7 ;  /* 0x0000007f11007811 */ /* 0x000fd600078e38ff */
[----:B-12---:R-:W1:Y:S08]  /*29a20*/  @P1 LDC R2, c[0x0][0x44c] ;  /* 0x00011300ff021b82 */ /* 0x006e700000000800 */
[----:B------:R-:W2:Y:S01]  /*29a30*/  @P1 LDC R3, c[0x0][0x450] ;  /* 0x00011400ff031b82 */ /* 0x000ea20000000800 */
[----:B-1----:R-:W-:-:S05]  /*29a40*/  @P1 IMAD.HI.U32 R2, R0, R2, RZ ;  /* 0x0000000200021227 */ /* 0x002fca00078e00ff */
[----:B--2---:R-:W-:-:S05]  /*29a50*/  @P1 SHF.R.U32.HI R0, RZ, R3, R2 ;  /* 0x00000003ff001219 */ /* 0x004fca0000011602 */
[----:B------:R-:W-:-:S04]  /*29a60*/  IMAD.IADD R0, R21, 0x1, R0 ;  /* 0x0000000115007824 */ /* 0x000fc800078e0200 */
[----:B------:R-:W-:-:S05]  /*29a70*/  IMAD.HI R0, R0, 0x66666667, RZ ;  /* 0x6666666700007827 */ /* 0x000fca00078e02ff */
[----:B------:R-:W-:-:S04]  /*29a80*/  SHF.R.U32.HI R2, RZ, 0x1f, R0 ;  /* 0x0000001fff027819 */ /* 0x000fc80000011600 */
[----:B------:R-:W-:-:S04]  /*29a90*/  LEA.HI.SX32 R0, R0, R2, 0x1b ;  /* 0x0000000200007211 */ /* 0x000fc800078fdaff */
[----:B------:R-:W-:-:S04]  /*29aa0*/  VIMNMX R4, R20, R0, PT ;  /* 0x0000000014047248 */ /* 0x000fc80003fe0100 */
[----:B------:R-:W-:Y:S01]  /*29ab0*/  ISETP.GT.AND P0, PT, R4, RZ, PT ;  /* 0x000000ff0400720c */ /* 0x000fe20003f04270 */
        /* <DEDUP_REMOVED lines=20> */
.L_x_3173:
        /* <DEDUP_REMOVED lines=21> */
.L_x_3176:
[----:B------:R-:W-:Y:S05]  /*29d50*/  BSYNC B6 ;  /* 0x0000000000067941 */ /* 0x000fea0003800000 */
.L_x_3175:
        /* <DEDUP_REMOVED lines=15> */
[----:B------:R-:W-:Y:S02]  /*29e50*/  IMAD.U32 R11, RZ, RZ, UR5 ;  /* 0x00000005ff0b7e24 */ /* 0x000fe4000f8e00ff */
[----:B------:R-:W-:Y:S02]  /*29e60*/  IMAD.MOV.U32 R8, RZ, RZ, 0x70 ;  /* 0x00000070ff087424 */ /* 0x000fe400078e00ff */
[----:B------:R-:W-:Y:S02]  /*29e70*/  IMAD.MOV.U32 R12, RZ, RZ, 0x1 ;  /* 0x00000001ff0c7424 */ /* 0x000fe400078e00ff */
[----:B01----:R-:W-:-:S07]  /*29e80*/  IMAD.MOV.U32 R13, RZ, RZ, RZ ;  /* 0x000000ffff0d7224 */ /* 0x003fce00078e00ff */
[----:B------:R-:W-:-:S07]  /*29e90*/  LEPC R20, `(.L_x_3179) ;  /* 0x000000001014794e */ /* 0x000fce0000000000 */
[----:B--2---:R-:W-:Y:S05]  /*29ea0*/  CALL.ABS.NOINC R2 ;  /* 0x0000000002007343 */ /* 0x004fea0003c00000 */
.L_x_3179:
[----:B------:R-:W-:Y:S01]  /*29eb0*/  MOV R2, 0x0 ;  /* 0x0000000000027802 */ /* 0x000fe20000000f00 */
[----:B------:R-:W-:Y:S01]  /*29ec0*/  ULDC.64 UR4, c[0x4][0xa8] ;  /* 0x01002a0000047ab9 */ /* 0x000fe20000000a00 */
[----:B------:R-:W-:Y:S01]  /*29ed0*/  ULDC.64 UR6, c[0x4][0xb0] ;  /* 0x01002c0000067ab9 */ /* 0x000fe20000000a00 */
[----:B------:R-:W-:Y:S01]  /*29ee0*/  ULDC.64 UR8, c[0x4][0x18] ;  /* 0x0100060000087ab9 */ /* 0x000fe20000000a00 */
[----:B------:R-:W-:Y:S01]  /*29ef0*/  MOV R4, UR4 ;  /* 0x0000000400047c02 */ /* 0x000fe20008000f00 */
[----:B------:R-:W-:Y:S01]  /*29f00*/  IMAD.U32 R5, RZ, RZ, UR5 ;  /* 0x00000005ff057e24 */ /* 0x000fe2000f8e00ff */
[----:B------:R-:W0:Y:S01]  /*29f10*/  LDC.64 R2, c[0x4][R2] ;  /* 0x0100000002027b82 */ /* 0x000e220000000a00 */
[----:B------:R-:W-:Y:S01]  /*29f20*/  IMAD.U32 R6, RZ, RZ, UR6 ;  /* 0x00000006ff067e24 */ /* 0x000fe2000f8e00ff */
[----:B------:R-:W-:Y:S01]  /*29f30*/  MOV R11, UR9 ;  /* 0x00000009000b7c02 */ /* 0x000fe20008000f00 */
[----:B------:R-:W-:Y:S02]  /*29f40*/  IMAD.U32 R7, RZ, RZ, UR7 ;  /* 0x00000007ff077e24 */ /* 0x000fe4000f8e00ff */
[----:B------:R-:W-:-:S02]  /*29f50*/  IMAD.U32 R10, RZ, RZ, UR8 ;  /* 0x00000008ff0a7e24 */ /* 0x000fc4000f8e00ff */
[----:B------:R-:W-:Y:S02]  /*29f60*/  IMAD.MOV.U32 R8, RZ, RZ, 0x70 ;  /* 0x00000070ff087424 */ /* 0x000fe400078e00ff */
[----:B------:R-:W-:Y:S02]  /*29f70*/  IMAD.MOV.U32 R12, RZ, RZ, 0x1 ;  /* 0x00000001ff0c7424 */ /* 0x000fe400078e00ff */
[----:B------:R-:W-:-:S07]  /*29f80*/  IMAD.MOV.U32 R13, RZ, RZ, RZ ;  /* 0x000000ffff0d7224 */ /* 0x000fce00078e00ff */
[----:B------:R-:W-:-:S07]  /*29f90*/  LEPC R20, `(.L_x_3178) ;  /* 0x000000001014794e */ /* 0x000fce0000000000 */
[----:B0-----:R-:W-:Y:S05]  /*29fa0*/  CALL.ABS.NOINC R2 ;  /* 0x0000000002007343 */ /* 0x001fea0003c00000 */
.L_x_3178:
[----:B------:R-:W-:Y:S05]  /*29fb0*/  BSYNC B6 ;  /* 0x0000000000067941 */ /* 0x000fea0003800000 */
.L_x_3177:
        /* <DEDUP_REMOVED lines=11> */
[----:B----4-:R1:W2:Y:S02]  /*2a070*/  @P0 LDG.E R7, desc[UR6][R2.64] ;  /* 0x0000000602070981 */ /* 0x0102a4000c1e1900 */
[----:B-1----:R-:W1:Y:S01]  /*2a080*/  LDC.64 R2, c[0x0][0x418] ;  /* 0x00010600ff027b82 */ /* 0x002e620000000a00 */
[----:B-----5:R-:W-:Y:S01]  /*2a090*/  VIADD R4, R0, 0xffffffff ;  /* 0xffffffff00047836 */ /* 0x020fe20000000000 */
[----:B--2---:R-:W-:Y:S01]  /*2a0a0*/  SHF.R.S32.HI R8, RZ, 0x1f, R7 ;  /* 0x0000001fff087819 */ /* 0x004fe20000011407 */
[----:B------:R2:W-:Y:S04]  /*2a0b0*/  @P0 STL [R1+0x10], R7 ;  /* 0x0000100701000387 */ /* 0x0005e80000100800 */
[----:B------:R2:W-:Y:S01]  /*2a0c0*/  STL [R1+0x28], R8 ;  /* 0x0000280801007387 */ /* 0x0005e20000100800 */
[----:B-1----:R-:W-:Y:S01]  /*2a0d0*/  LOP3.LUT P0, RZ, R2, UR4, RZ, 0xfc, !PT ;  /* 0x0000000402ff7c12 */ /* 0x002fe2000f80fcff */
[----:B------:R-:W-:-:S03]  /*2a0e0*/  UMOV UR4, 0xffffffff ;  /* 0xffffffff00047882 */ /* 0x000fc60000000000 */
[----:B------:R-:W-:-:S04]  /*2a0f0*/  LOP3.LUT P0, RZ, R3, UR5, RZ, 0xfc, P0 ;  /* 0x0000000503ff7c12 */ /* 0x000fc8000800fcff */
[----:B------:R-:W-:Y:S01]  /*2a100*/  SEL R0, R7, RZ, !P0 ;  /* 0x000000ff07007207 */ /* 0x000fe20004000000 */
[----:B--2---:R-:W-:Y:S08]  /*2a110*/  BRA.DIV UR4, `(.L_x_3180) ;  /* 0x0000006e04a47947 */ /* 0x004ff0000b800000 */
[----:B------:R-:W1:Y:S02]  /*2a120*/  S2R R5, SR_TID.X ;  /* 0x0000000000057919 */ /* 0x000e640000002100 */
[----:B-1----:R-:W-:-:S04]  /*2a130*/  SHF.R.U32.HI R5, RZ, 0x5, R5 ;  /* 0x00000005ff057819 */ /* 0x002fc80000011605 */
[----:B------:R-:W-:-:S05]  /*2a140*/  LOP3.LUT R5, R5, 0x3, RZ, 0xc0, !PT ;  /* 0x0000000305057812 */ /* 0x000fca00078ec0ff */
[----:B------:R1:W2:Y:S02]  /*2a150*/  SHFL.IDX PT, R14, R5, RZ, 0x1f ;  /* 0x00001fff050e7589 */ /* 0x0002a400000e0000 */
.L_x_3358:
[----:B-1----:R-:W3:Y:S01]  /*2a160*/  LDL.LU R5, [R1+0x24] ;  /* 0x0000240001057983 */ /* 0x002ee20000300800 */
[----:B------:R-:W-:Y:S02]  /*2a170*/  PLOP3.LUT P1, PT, PT, PT, PT, 0x8, 0x0 ;  /* 0x000000000000781c */ /* 0x000fe40003f2e170 */
[----:B--2---:R-:W-:Y:S01]  /*2a180*/  ISETP.NE.AND P0, PT, R14, RZ, PT ;  /* 0x000000ff0e00720c */ /* 0x004fe20003f05270 */
[----:B------:R1:W-:Y:S04]  /*2a190*/  STL [R1], R0 ;  /* 0x0000000001007387 */ /* 0x0003e80000100800 */
[----:B------:R1:W-:Y:S01]  /*2a1a0*/  STL [R1+0xc], R4 ;  /* 0x00000c0401007387 */ /* 0x0003e20000100800 */
[----:B---3--:R-:W-:-:S05]  /*2a1b0*/  LOP3.LUT R5, R5, 0xfffffffe, RZ, 0xc0, !PT ;  /* 0xfffffffe05057812 */ /* 0x008fca00078ec0ff */
[----:B------:R-:W-:-:S05]  /*2a1c0*/  @P1 LOP3.LUT R5, R5, 0x1, RZ, 0xfc, !PT ;  /* 0x0000000105051812 */ /* 0x000fca00078efcff */
[----:B------:R1:W-:Y:S01]  /*2a1d0*/  STL [R1+0x24], R5 ;  /* 0x0000240501007387 */ /* 0x0003e20000100800 */
[----:B------:R-:W-:Y:S05]  /*2a1e0*/  @P0 BRA `(.L_x_3181) ;  /* 0x0000000400640947 */ /* 0x000fea0003800000 */
[----:B------:R-:W-:-:S03]  /*2a1f0*/  UMOV UR4, 0xffffffff ;  /* 0xffffffff00047882 */ /* 0x000fc60000000000 */
[----:B------:R-:W-:Y:S05]  /*2a200*/  BRA.DIV UR4, `(.L_x_3182) ;  /* 0x0000006e049c7947 */ /* 0x000fea000b800000 */
[----:B------:R-:W-:-:S13]  /*2a210*/  ELECT P6, URZ, PT ;  /* 0x00000000003f782f */ /* 0x000fda00038c0000 */
.L_x_3361:
[----:B------:R-:W-:Y:S05]  /*2a220*/  @!P6 BRA `(.L_x_3181) ;  /* 0x000000040054e947 */ /* 0x000fea0003800000 */
[----:B------:R-:W-:-:S04]  /*2a230*/  ISETP.NE.U32.AND P0, PT, R2, RZ, PT ;  /* 0x000000ff0200720c */ /* 0x000fc80003f05070 */
[----:B------:R-:W-:-:S13]  /*2a240*/  ISETP.NE.AND.EX P0, PT, R3, RZ, PT, P0 ;  /* 0x000000ff0300720c */ /* 0x000fda0003f05300 */
[----:B------:R-:W-:Y:S05]  /*2a250*/  @!P0 BRA `(.L_x_3183) ;  /* 0x0000000000588947 */ /* 0x000fea0003800000 */
[----:B------:R-:W2:Y:S01]  /*2a260*/  LDC R6, c[0x0][0x43c] ;  /* 0x00010f00ff067b82 */ /* 0x000ea20000000800 */
[----:B------:R-:W-:Y:S01]  /*2a270*/  MOV R9, R4 ;  /* 0x0000000400097202 */ /* 0x000fe20000000f00 */
[----:B------:R-:W-:Y:S01]  /*2a280*/  ULDC.64 UR4, c[0x0][0x428] ;  /* 0x00010a0000047ab9 */ /* 0x000fe20000000a00 */
[----:B------:R-:W-:-:S03]  /*2a290*/  ULDC.64 UR6, c[0x0][0x208] ;  /* 0x0000820000067ab9 */ /* 0x000fc60000000a00 */
[----:B-1----:R-:W-:Y:S01]  /*2a2a0*/  IMAD.MOV.U32 R0, RZ, RZ, R9 ;  /* 0x000000ffff007224 */ /* 0x002fe200078e0009 */
[----:B--2---:R-:W-:-:S13]  /*2a2b0*/  ISETP.NE.AND P0, PT, R6, 0x1, PT ;  /* 0x000000010600780c */ /* 0x004fda0003f05270 */
        /* <DEDUP_REMOVED lines=14> */
[----:B------:R-:W3:Y:S04]  /*2a3a0*/  LDG.E R0, desc[UR6][R2.64] ;  /* 0x0000000602007981 */ /* 0x000ee8000c1e1900 */
[----:B---3--:R2:W-:Y:S02]  /*2a3b0*/  STL [R1], R0 ;  /* 0x0000000001007387 */ /* 0x0085e40000100800 */
.L_x_3183:
[----:B------:R-:W3:Y:S04]  /*2a3c0*/  LDL R7, [R1+0x4] ;  /* 0x0000040001077983 */ /* 0x000ee80000100800 */
[----:B-12---:R-:W3:Y:S04]  /*2a3d0*/  LDL R0, [R1+0x8] ;  /* 0x0000080001007983 */ /* 0x006ee80000100800 */
[----:B------:R-:W2:Y:S01]  /*2a3e0*/  LDL R2, [R1+0x14] ;  /* 0x0000140001027983 */ /* 0x000ea20000100800 */
[----:B---3--:R-:W-:Y:S02]  /*2a3f0*/  LEA R0, R0, R7, 0x3 ;  /* 0x0000000700007211 */ /* 0x008fe400078e18ff */
[----:B--2---:R-:W-:-:S04]  /*2a400*/  SHF.L.U32 R2, R2, 0x1f, RZ ;  /* 0x0000001f02027819 */ /* 0x004fc800000006ff */
[----:B------:R-:W1:Y:S02]  /*2a410*/  SYNCS.PHASECHK.TRANS64.TRYWAIT P0, [R0+URZ+0x38840], R2 ;  /* 0x03884002000075a7 */ /* 0x000e64000800017f */
[----:B-1----:R-:W-:Y:S05]  /*2a420*/  @!P0 BRA `(.L_x_3184) ;  /* 0x0000006c00348947 */ /* 0x002fea0003800000 */
.L_x_3362:
        /* <DEDUP_REMOVED lines=11> */
.L_x_3185:
[----:B-1----:R-:W2:Y:S04]  /*2a4e0*/  LDL R2, [R1+0x18] ;  /* 0x0000180001027983 */ /* 0x002ea80000100800 */
        /* <DEDUP_REMOVED lines=41> */
.L_x_3181:
[----:B---3--:R-:W2:Y:S04]  /*2a780*/  LDL R2, [R1+0x4] ;  /* 0x0000040001027983 */ /* 0x008ea80000100800 */
[----:B------:R-:W3:Y:S04]  /*2a790*/  LDL.LU R3, [R1+0x3c] ;  /* 0x00003c0001037983 */ /* 0x000ee80000300800 */
[----:B-1----:R-:W4:Y:S04]  /*2a7a0*/  LDL.LU R5, [R1+0x30] ;  /* 0x0000300001057983 */ /* 0x002f280000300800 */
[----:B------:R-:W5:Y:S01]  /*2a7b0*/  LDL.LU R4, [R1+0x44] ;  /* 0x0000440001047983 */ /* 0x000f620000300800 */
[----:B------:R-:W-:Y:S05]  /*2a7c0*/  WARPSYNC.ALL ;  /* 0x0000000000007948 */ /* 0x000fea0003800000 */
[----:B------:R-:W-:Y:S01]  /*2a7d0*/  ULDC.64 UR4, c[0x0][0x298] ;  /* 0x0000a60000047ab9 */ /* 0x000fe20000000a00 */
[----:B------:R-:W-:Y:S01]  /*2a7e0*/  ULDC.64 UR6, c[0x0][0xa00] ;  /* 0x0002800000067ab9 */ /* 0x000fe20000000a00 */
[----:B------:R-:W-:Y:S01]  /*2a7f0*/  BSSY B6, `(.L_x_3186) ;  /* 0x0000024000067945 */ /* 0x000fe20003800000 */
[----:B------:R-:W-:Y:S01]  /*2a800*/  BAR.SYNC.DEFER_BLOCKING 0x8, 0x180 ;  /* 0x0206000000007b1d */ /* 0x000fe20000010000 */
[----:B------:R-:W-:-:S04]  /*2a810*/  ISETP.NE.U32.AND P0, PT, RZ, UR6, PT ;  /* 0x00000006ff007c0c */ /* 0x000fc8000bf05070 */
[----:B------:R-:W-:Y:S01]  /*2a820*/  ISETP.NE.AND.EX P0, PT, RZ, UR7, PT, P0 ;  /* 0x00000007ff007c0c */ /* 0x000fe2000bf05300 */
[----:B--2---:R-:W-:Y:S01]  /*2a830*/  VIADD R2, R2, 0x14400 ;  /* 0x0001440002027836 */ /* 0x004fe20000000000 */
[----:B---3--:R-:W-:-:S04]  /*2a840*/  SHF.R.S32.HI R0, RZ, 0x1f, R3 ;  /* 0x0000001fff007819 */ /* 0x008fc80000011403 */
        /* <DEDUP_REMOVED lines=9> */
[----:B-1----:R-:W-:Y:S01]  /*2a8e0*/  IMAD.IADD R2, R3, 0x1, R0 ;  /* 0x0000000103027824 */ /* 0x002fe200078e0200 */
        /* <DEDUP_REMOVED lines=10> */
[----:B------:R-:W1:Y:S01]  /*2a990*/  LDC.64 R2, c[0x4][R2] ;  /* 0x0100000002027b82 */ /* 0x000e620000000a00 */
        /* <DEDUP_REMOVED lines=9> */
.L_x_3187:
[----:B------:R-:W-:Y:S05]  /*2aa30*/  BSYNC B6 ;  /* 0x0000000000067941 */ /* 0x000fea0003800000 */
.L_x_3186:
[----:B------:R-:W3:Y:S01]  /*2aa40*/  LDL.LU R6, [R1+0x3c] ;  /* 0x00003c0001067983 */ /* 0x000ee20000300800 */
[----:B------:R-:W-:Y:S01]  /*2aa50*/  ULDC.64 UR4, c[0x0][0x2d8] ;  /* 0x0000b60000047ab9 */ /* 0x000fe20000000a00 */
[----:B------:R-:W1:Y:S01]  /*2aa60*/  LDC R7, c[0x0][0x448] ;  /* 0x00011200ff077b82 */ /* 0x000e620000000800 */
[----:B------:R-:W-:Y:S01]  /*2aa70*/  ULDC.64 UR6, c[0x0][0x280] ;  /* 0x0000a00000067ab9 */ /* 0x000fe20000000a00 */
[----:B--2---:R-:W3:Y:S04]  /*2aa80*/  LDL.LU.64 R2, [R1+0x48] ;  /* 0x0000480001027983 */ /* 0x004ee80000300a00 */
[----:B------:R-:W2:Y:S04]  /*2aa90*/  LDL.LU R0, [R1+0x44] ;  /* 0x0000440001007983 */ /* 0x000ea80000300800 */
[----:B------:R-:W4:Y:S04]  /*2aaa0*/  LDL.LU R4, [R1+0x54] ;  /* 0x0000540001047983 */ /* 0x000f280000300800 */
[----:B------:R-:W4:Y:S01]  /*2aab0*/  LDL.LU R5, [R1+0x30] ;  /* 0x0000300001057983 */ /* 0x000f220000300800 */
[----:B------:R-:W0:Y:S01]  /*2aac0*/  S2R R8, SR_TID.X ;  /* 0x0000000000087919 */ /* 0x000e220000002100 */
[----:B------:R-:W0:Y:S01]  /*2aad0*/  S2R R9, SR_TID.X ;  /* 0x0000000000097919 */ /* 0x000e220000002100 */
[----:B-1----:R-:W-:Y:S01]  /*2aae0*/  ISETP.NE.AND P0, PT, R7, 0x1, PT ;  /* 0x000000010700780c */ /* 0x002fe20003f05270 */
[----:B0-----:R-:W-:-:S02]  /*2aaf0*/  IMAD.SHL.U32 R8, R8, 0x8, RZ ;  /* 0x0000000808087824 */ /* 0x001fc400078e00ff */
[----:B------:R-:W-:-:S03]  /*2ab00*/  IMAD.SHL.U32 R9, R9, 0x8, RZ ;  /* 0x0000000809097824 */ /* 0x000fc600078e00ff */
[----:B------:R-:W-:-:S04]  /*2ab10*/  LOP3.LUT R8, R8, 0x38, RZ, 0xc0, !PT ;  /* 0x0000003808087812 */ /* 0x000fc800078ec0ff */
[C---:B------:R-:W-:Y:S02]  /*2ab20*/  LOP3.LUT R11, R8.reuse, 0x40, RZ, 0xfc, !PT ;  /* 0x00000040080b7812 */ /* 0x040fe400078efcff */
[C---:B------:R-:W-:Y:S02]  /*2ab30*/  LOP3.LUT R10, R8.reuse, 0x80, RZ, 0xfc, !PT ;  /* 0x00000080080a7812 */ /* 0x040fe400078efcff */
[----:B------:R-:W-:Y:S02]  /*2ab40*/  LOP3.LUT R8, R8, 0xc0, RZ, 0xfc, !PT ;  /* 0x000000c008087812 */ /* 0x000fe400078efcff */
[----:B------:R-:W-:Y:S01]  /*2ab50*/  LOP3.LUT R9, R9, 0x38, RZ, 0xc0, !PT ;  /* 0x0000003809097812 */ /* 0x000fe200078ec0ff */
[----:B---3--:R-:W-:Y:S02]  /*2ab60*/  IMAD.MOV.U32 R3, RZ, RZ, R6 ;  /* 0x000000ffff037224 */ /* 0x008fe400078e0006 */
[----:B------:R-:W0:Y:S01]  /*2ab70*/  @P0 LDC R6, c[0x0][0x450] ;  /* 0x00011400ff060b82 */ /* 0x000e220000000800 */
[----:B--2---:R-:W-:-:S02]  /*2ab80*/  IMAD R0, R0, UR4, RZ ;  /* 0x0000000400007c24 */ /* 0x004fc4000f8e02ff */
[----:B------:R-:W-:-:S04]  /*2ab90*/  IMAD.WIDE.U32 R2, R18, UR4, R2 ;  /* 0x0000000412027c25 */ /* 0x000fc8000f8e0002 */
[----:B------:R-:W-:Y:S01]  /*2aba0*/  IMAD R0, R18, UR5, R0 ;  /* 0x0000000512007c24 */ /* 0x000fe2000f8e0200 */
[----:B------:R-:W-:-:S03]  /*2abb0*/  ULDC.64 UR4, c[0x0][0x2e0] ;  /* 0x0000b80000047ab9 */ /* 0x000fc60000000a00 */
[----:B------:R-:W-:Y:S02]  /*2abc0*/  IMAD.IADD R3, R3, 0x1, R0 ;  /* 0x0000000103037824 */ /* 0x000fe400078e0200 */
[----:B----4-:R-:W-:Y:S02]  /*2abd0*/  IMAD R0, R4, UR4, RZ ;  /* 0x0000000404007c24 */ /* 0x010fe4000f8e02ff */
[----:B------:R-:W1:Y:S01]  /*2abe0*/  S2R R4, SR_TID.X ;  /* 0x0000000000047919 */ /* 0x000e620000002100 */
[----:B------:R-:W-:-:S04]  /*2abf0*/  IMAD.WIDE.U32 R2, R5, UR4, R2 ;  /* 0x0000000405027c25 */ /* 0x000fc8000f8e0002 */
[----:B------:R-:W-:Y:S01]  /*2ac00*/  IMAD R0, R5, UR5, R0 ;  /* 0x0000000505007c24 */ /* 0x000fe2000f8e0200 */
[----:B------:R-:W-:-:S04]  /*2ac10*/  ULDC.64 UR4, c[0x0][0x2d0] ;  /* 0x0000b40000047ab9 */ /* 0x000fc80000000a00 */
[----:B------:R-:W-:Y:S02]  /*2ac20*/  IADD3 R3, R3, R0, RZ ;  /* 0x0000000003037210 */ /* 0x000fe40007ffe0ff */
[----:B-1----:R-:W-:-:S04]  /*2ac30*/  LOP3.LUT R4, R4, 0x7f, RZ, 0xc0, !PT ;  /* 0x0000007f04047812 */ /* 0x002fc800078ec0ff */
[----:B------:R-:W-:Y:S02]  /*2ac40*/  SHF.R.U32.HI R5, RZ, 0x3, R4 ;  /* 0x00000003ff057819 */ /* 0x000fe40000011604 */
[----:B------:R-:W1:Y:S02]  /*2ac50*/  S2R R4, SR_TID.X ;  /* 0x0000000000047919 */ /* 0x000e640000002100 */
[----:B-1----:R-:W-:-:S05]  /*2ac60*/  IMAD.SHL.U32 R4, R4, 0x10, RZ ;  /* 0x0000001004047824 */ /* 0x002fca00078e00ff */
[----:B------:R-:W-:Y:S02]  /*2ac70*/  LOP3.LUT R4, R5, 0x70, R4, 0xf8, !PT ;  /* 0x0000007005047812 */ /* 0x000fe400078ef804 */
[----:B------:R-:W1:Y:S03]  /*2ac80*/  @P0 LDC R5, c[0x0][0x44c] ;  /* 0x00011300ff050b82 */ /* 0x000e660000000800 */
[----:B------:R-:W-:-:S04]  /*2ac90*/  IMAD R4, R17, 0x80, R4 ;  /* 0x0000008011047824 */ /* 0x000fc800078e0204 */
        /* <DEDUP_REMOVED lines=18> */
[----:B------:R-:W-:Y:S02]  /*2adc0*/  ISETP.GE.AND P2, PT, R10, UR4, PT ;  /* 0x000000040a007c0c */ /* 0x000fe4000bf46270 */
[----:B------:R-:W-:Y:S01]  /*2add0*/  LEA R3, P4, R4, UR6, 0x1 ;  /* 0x0000000604037c11 */ /* 0x000fe2000f8808ff */
[----:B------:R-:W1:Y:S01]  /*2ade0*/  S2R R10, SR_TID.X ;  /* 0x00000000000a7919 */ /* 0x000e620000002100 */
[----:B------:R-:W-:Y:S01]  /*2adf0*/  IMAD.IADD R2, R5, 0x1, R6 ;  /* 0x0000000105027824 */ /* 0x000fe200078e0206 */
[----:B------:R-:W-:-:S02]  /*2ae00*/  ISETP.GE.AND P0, PT, R9, UR4, PT ;  /* 0x0000000409007c0c */ /* 0x000fc4000bf06270 */
[----:B------:R-:W-:Y:S01]  /*2ae10*/  ISETP.GE.AND P1, PT, R11, UR4, PT ;  /* 0x000000040b007c0c */ /* 0x000fe2000bf26270 */
[----:B------:R-:W-:Y:S01]  /*2ae20*/  UMOV UR4, 0xffffffff ;  /* 0xffffffff00047882 */ /* 0x000fe20000000000 */
[----:B------:R-:W-:Y:S02]  /*2ae30*/  LEA.HI.X R2, R4, UR7, R2, 0x1, P4 ;  /* 0x0000000704027c11 */ /* 0x000fe4000a0f0c02 */
[----:B-1----:R-:W-:-:S04]  /*2ae40*/  LOP3.LUT R10, R10, 0x7f, RZ, 0xc0, !PT ;  /* 0x0000007f0a0a7812 */ /* 0x002fc800078ec0ff */
        /* <DEDUP_REMOVED lines=10> */
[----:B0-----:R-:W-:-:S04]  /*2aef0*/  @!P5 LEA R5, P4, R9, R5, 0x1 ;  /* 0x000000050905d211 */ /* 0x001fc800078808ff */
[----:B-1----:R-:W-:-:S04]  /*2af00*/  @!P5 IADD3.X R4, RZ, R4, RZ, P4, !PT ;  /* 0x00000004ff04d210 */ /* 0x002fc800027fe4ff */
[----:B------:R-:W-:-:S04]  /*2af10*/  @!P5 LOP3.LUT R5, R5, R4, RZ, 0x3c, !PT ;  /* 0x000000040505d212 */ /* 0x000fc800078e3cff */
[----:B------:R-:W-:-:S04]  /*2af20*/  @!P5 LOP3.LUT R4, R5, R4, RZ, 0x3c, !PT ;  /* 0x000000040504d212 */ /* 0x000fc800078e3cff */
[----:B------:R-:W-:-:S05]  /*2af30*/  @!P5 LOP3.LUT R5, R5, R4, RZ, 0x3c, !PT ;  /* 0x000000040505d212 */ /* 0x000fca00078e3cff */
[----:B-----5:R-:W-:Y:S04]  /*2af40*/  @!P5 LDGSTS.E.BYPASS.LTC128B.128 [R8+0x14400], desc[UR4][R4.64], !P0 ;  /* 0x144000000408dfae */ /* 0x020fe8000c101d44 */
[----:B------:R-:W-:Y:S04]  /*2af50*/  @!P5 LDGSTS.E.BYPASS.LTC128B.128 [R8+0x18400], desc[UR4][R4.64+0x80], !P1 ;  /* 0x184000800408dfae */ /* 0x000fe8000c901d44 */
[----:B------:R-:W-:Y:S04]  /*2af60*/  @!P5 LDGSTS.E.BYPASS.LTC128B.128 [R8+0x1c400], desc[UR4][R4.64+0x100], !P2 ;  /* 0x1c4001000408dfae */ /* 0x000fe8000d101d44 */
[----:B------:R0:W-:Y:S02]  /*2af70*/  @!P5 LDGSTS.E.BYPASS.LTC128B.128 [R8+0x20400], desc[UR4][R4.64+0x180], !P3 ;  /* 0x204001800408dfae */ /* 0x0001e4000d901d44 */
[----:B0-----:R-:W-:-:S05]  /*2af80*/  VIADD R4, R17, 0x10 ;  /* 0x0000001011047836 */ /* 0x001fca0000000000 */
[----:B------:R-:W-:Y:S02]  /*2af90*/  ISETP.GE.AND P5, PT, R4, R0, PT ;  /* 0x000000000400720c */ /* 0x000fe40003fa6270 */
[----:B------:R-:W0:Y:S11]  /*2afa0*/  SHFL.IDX PT, R4, R3, 0x1, 0x181f ;  /* 0x00381f0003047f89 */ /* 0x000e3600000e0000 */
[----:B0-----:R-:W-:-:S05]  /*2afb0*/  @!P5 LEA R5, P4, R9, R4, 0x1 ;  /* 0x000000040905d211 */ /* 0x001fca00078808ff */
[----:B------:R-:W-:Y:S02]  /*2afc0*/  @!P5 IMAD.X R4, RZ, RZ, R6, P4 ;  /* 0x000000ffff04d224 */ /* 0x000fe400020e0606 */
[----:B------:R-:W-:Y:S03]  /*2afd0*/  SHFL.IDX PT, R6, R2, 0x2, 0x181f ;  /* 0x00581f0002067f89 */ /* 0x000fe600000e0000 */
[----:B------:R-:W-:-:S04]  /*2afe0*/  @!P5 LOP3.LUT R5, R5, R4, RZ, 0x3c, !PT ;  /* 0x000000040505d212 */ /* 0x000fc800078e3cff */
[----:B------:R-:W-:-:S04]  /*2aff0*/  @!P5 LOP3.LUT R4, R5, R4, RZ, 0x3c, !PT ;  /* 0x000000040504d212 */ /* 0x000fc800078e3cff */
[----:B------:R-:W-:-:S05]  /*2b000*/  @!P5 LOP3.LUT R5, R5, R4, RZ, 0x3c, !PT ;  /* 0x000000040505d212 */ /* 0x000fca00078e3cff */
[----:B------:R-:W-:Y:S04]  /*2b010*/  @!P5 LDGSTS.E.BYPASS.LTC128B.128 [R8+0x14c00], desc[UR4][R4.64], !P0 ;  /* 0x14c000000408dfae */ /* 0x000fe8000c101d44 */
        /* <DEDUP_REMOVED lines=16> */
[----:B0-----:R-:W-:-:S04]  /*2b120*/  IADD3 R4, R17, 0x30, RZ ;  /* 0x0000003011047810 */ /* 0x001fc80007ffe0ff */
        /* <DEDUP_REMOVED lines=28> */
[----:B0-----:R-:W-:-:S04]  /*2b2f0*/  @!P5 LEA R5, P4, R9, R4, 0x1 ;  /* 0x000000040905d211 */ /* 0x001fc800078808ff */
[----:B------:R-:W-:Y:S02]  /*2b300*/  @!P5 IADD3.X R4, RZ, R6, RZ, P4, !PT ;  /* 0x00000006ff04d210 */ /* 0x000fe400027fe4ff */
[----:B------:R-:W-:Y:S02]  /*2b310*/  SHFL.IDX PT, R6, R2, 0x6, 0x181f ;  /* 0x00d81f0002067f89 */ /* 0x000fe400000e0000 */
        /* <DEDUP_REMOVED lines=9> */
[----:B------:R-:W0:Y:S04]  /*2b3b0*/  SHFL.IDX PT, R4, R3, 0x6, 0x181f ;  /* 0x00d81f0003047f89 */ /* 0x000e2800000e0000 */
[----:B------:R-:W1:Y:S07]  /*2b3c0*/  SHFL.IDX PT, R3, R3, 0x7, 0x181f ;  /* 0x00f81f0003037f89 */ /* 0x000e6e00000e0000 */
        /* <DEDUP_REMOVED lines=10> */
.L_x_3379:
[----:B------:R-:W-:Y:S01]  /*2b470*/  VIADD R17, R17, 0x70 ;  /* 0x0000007011117836 */ /* 0x000fe20000000000 */
[----:B------:R-:W-:Y:S04]  /*2b480*/  BSSY B0, `(.L_x_3189) ;  /* 0x000000d000007945 */ /* 0x000fe80003800000 */
[----:B------:R-:W-:-:S13]  /*2b490*/  ISETP.GE.AND P4, PT, R17, R0, PT ;  /* 0x000000001100720c */ /* 0x000fda0003f86270 */
[----:B------:R-:W-:Y:S05]  /*2b4a0*/  @P4 BRA `(.L_x_3190) ;  /* 0x0000000000284947 */ /* 0x000fea0003800000 */
[----:B0-----:R-:W-:Y:S01]  /*2b4b0*/  LEA R2, P4, R9, R3, 0x1 ;  /* 0x0000000309027211 */ /* 0x001fe200078808ff */
        /* <DEDUP_REMOVED lines=9> */
.L_x_3190:
[----:B------:R-:W-:Y:S05]  /*2b550*/  BSYNC B0 ;  /* 0x0000000000007941 */ /* 0x000fea0003800000 */
.L_x_3189:
[----:B01----:R-:W2:Y:S01]  /*2b560*/  LDL R8, [R1+0x4] ;  /* 0x0000040001087983 */ /* 0x003ea20000100800 */
[----:B------:R-:W-:Y:S01]  /*2b570*/  PLOP3.LUT P0, PT, PT, PT, PT, 0x80, 0x0 ;  /* 0x000000000000781c */ /* 0x000fe20003f0f070 */
[----:B------:R-:W-:Y:S01]  /*2b580*/  NOP ;  /* 0x0000000000007918 */ /* 0x000fe20000000000 */
[----:B--2---:R-:W-:-:S11]  /*2b590*/  IADD3 R10, R8, 0x38800, RZ ;  /* 0x00038800080a7810 */ /* 0x004fd60007ffe0ff */
.L_x_3191:
        /* <DEDUP_REMOVED lines=19> */
.L_x_3380:
[----:B------:R-:W-:Y:S05]  /*2b6d0*/  BSYNC B0 ;  /* 0x0000000000007941 */ /* 0x000fea0003800000 */
.L_x_3192:
        /* <DEDUP_REMOVED lines=28> */
[----:B------:R-:W0:Y:S03]  /*2b8a0*/  LDC R3, c[0x0][0x43c] ;  /* 0x00010f00ff037b82 */ /* 0x000e260000000800 */
[----:B------:R-:W3:Y:S01]  /*2b8b0*/  LDL R6, [R1+0x10] ;  /* 0x0000100001067983 */ /* 0x000ee20000100800 */
[----:B------:R-:W-:Y:S01]  /*2b8c0*/  IMAD.MOV.U32 R0, RZ, RZ, R2 ;  /* 0x000000ffff007224 */ /* 0x000fe200078e0002 */
[----:B------:R-:W-:Y:S01]  /*2b8d0*/  ULDC.64 UR6, c[0x0][0x428] ;  /* 0x00010a0000067ab9 */ /* 0x000fe20000000a00 */
[----:B------:R-:W-:Y:S01]  /*2b8e0*/  ULDC.64 UR8, c[0x0][0x208] ;  /* 0x0000820000087ab9 */ /* 0x000fe20000000a00 */
[----:B0-----:R-:W-:-:S13]  /*2b8f0*/  ISETP.NE.AND P0, PT, R3, 0x1, PT ;  /* 0x000000010300780c */ /* 0x001fda0003f05270 */
[----:B-----5:R-:W0:Y:S02]  /*2b900*/  @P0 LDC.64 R4, c[0x0][0x440] ;  /* 0x00011000ff040b82 */ /* 0x020e240000000a00 */
[----:B0-----:R-:W-:-:S05]  /*2b910*/  @P0 IMAD.HI.U32 R4, R2, R4, RZ ;  /* 0x0000000402040227 */ /* 0x001fca00078e00ff */
[----:B------:R-:W-:-:S04]  /*2b920*/  @P0 SHF.R.U32.HI R0, RZ, R5, R4 ;  /* 0x00000005ff000219 */ /* 0x000fc80000011604 */
[--C-:B------:R-:W-:Y:S01]  /*2b930*/  SHF.R.S32.HI R5, RZ, 0x1f, R0.reuse ;  /* 0x0000001fff057819 */ /* 0x100fe20000011400 */
[--C-:B------:R-:W-:Y:S02]  /*2b940*/  IMAD.MOV R7, RZ, RZ, -R0.reuse ;  /* 0x000000ffff077224 */ /* 0x100fe400078e0a00 */
[----:B------:R-:W-:Y:S02]  /*2b950*/  IMAD.MOV.U32 R4, RZ, RZ, R0 ;  /* 0x000000ffff047224 */ /* 0x000fe400078e0000 */
[----:B------:R-:W-:Y:S02]  /*2b960*/  IMAD R7, R3, R7, R2 ;  /* 0x0000000703077224 */ /* 0x000fe400078e0202 */
[----:B--2---:R-:W-:-:S04]  /*2b970*/  IMAD R3, R11, UR6, RZ ;  /* 0x000000060b037c24 */ /* 0x004fc8000f8e02ff */
[C---:B---3--:R-:W-:Y:S02]  /*2b980*/  IMAD R3, R6.reuse, UR7, R3 ;  /* 0x0000000706037c24 */ /* 0x048fe4000f8e0203 */
[----:B------:R-:W-:-:S05]  /*2b990*/  IMAD.WIDE.U32 R4, R6, UR6, R4 ;  /* 0x0000000606047c25 */ /* 0x000fca000f8e0004 */
[----:B------:R-:W-:Y:S02]  /*2b9a0*/  IADD3 R0, R3, R5, RZ ;  /* 0x0000000503007210 */ /* 0x000fe40007ffe0ff */
[----:B------:R-:W-:-:S04]  /*2b9b0*/  LEA R12, P0, R4, UR4, 0x2 ;  /* 0x00000004040c7c11 */ /* 0x000fc8000f8010ff */
[----:B------:R-:W-:-:S05]  /*2b9c0*/  LEA.HI.X R13, R4, UR5, R0, 0x2, P0 ;  /* 0x00000005040d7c11 */ /* 0x000fca00080f1400 */
[----:B------:R0:W5:Y:S04]  /*2b9d0*/  LDG.E R4, desc[UR8][R12.64] ;  /* 0x000000080c047981 */ /* 0x000168000c1e1900 */
.L_x_3200:
[----:B------:R-:W2:Y:S01]  /*2b9e0*/  LDL R0, [R1+0x4] ;  /* 0x0000040001007983 */ /* 0x000ea20000100800 */
[----:B------:R-:W-:Y:S01]  /*2b9f0*/  BSSY B3, `(.L_x_3201) ;  /* 0x0000005000037945 */ /* 0x000fe20003800000 */
[----:B--2---:R-:W-:Y:S01]  /*2ba00*/  IMAD R3, R8, 0x8, R0 ;  /* 0x0000000808037824 */ /* 0x004fe200078e0200 */
[----:B------:R-:W-:-:S04]  /*2ba10*/  SHF.L.U32 R0, R9, 0x1f, RZ ;  /* 0x0000001f09007819 */ /* 0x000fc800000006ff */
[----:B------:R-:W1:Y:S02]  /*2ba20*/  SYNCS.PHASECHK.TRANS64.TRYWAIT P0, [R3+URZ+0x38840], R0 ;  /* 0x03884000030075a7 */ /* 0x000e64000800017f */
[----:B-1----:R-:W-:Y:S05]  /*2ba30*/  @!P0 BRA `(.L_x_3202) ;  /* 0x0000006000f48947 */ /* 0x002fea0003800000 */
.L_x_3381:
[----:B------:R-:W-:Y:S05]  /*2ba40*/  BSYNC B3 ;  /* 0x0000000000037941 */ /* 0x000fea0003800000 */
.L_x_3201:
        /* <DEDUP_REMOVED lines=12> */
.L_x_3204:
[----:B------:R-:W-:Y:S05]  /*2bb10*/  BSYNC B3 ;  /* 0x0000000000037941 */ /* 0x000fea0003800000 */
.L_x_3203:
        /* <DEDUP_REMOVED lines=13> */
.L_x_3205:
        /* <DEDUP_REMOVED lines=16> */
.L_x_3206:
        /* <DEDUP_REMOVED lines=16> */
.L_x_3207:
        /* <DEDUP_REMOVED lines=16> */
.L_x_3208:
        /* <DEDUP_REMOVED lines=17> */
.L_x_3382:
[----:B------:R-:W-:Y:S05]  /*2c000*/  BSYNC B3 ;  /* 0x0000000000037941 */ /* 0x000fea0003800000 */
.L_x_3209:
        /* <DEDUP_REMOVED lines=14> */
.L_x_3212:
[----:B------:R-:W-:Y:S05]  /*2c0f0*/  BSYNC B3 ;  /* 0x0000000000037941 */ /* 0x000fea0003800000 */
.L_x_3211:
        /* <DEDUP_REMOVED lines=15> */
.L_x_3213:
        /* <DEDUP_REMOVED lines=16> */
.L_x_3214:
        /* <DEDUP_REMOVED lines=16> */
.L_x_3215:
        /* <DEDUP_REMOVED lines=16> */
.L_x_3216:
        /* <DEDUP_REMOVED lines=13> */
.L_x_3199:
[----:B------:R-:W-:Y:S05]  /*2c5c0*/  BSYNC B1 ;  /* 0x0000000000017941 */ /* 0x000fea0003800000 */
.L_x_3198:
[----:B------:R-:W2:Y:S04]  /*2c5d0*/  LDL.LU R0, [R1+0x34] ;  /* 0x0000340001007983 */ /* 0x000ea80000300800 */
[----:B------:R1:W-:Y:S04]  /*2c5e0*/  STL [R1+0x8], R8 ;  /* 0x0000080801007387 */ /* 0x0003e80000100800 */
[----:B------:R1:W-:Y:S02]  /*2c5f0*/  STL [R1+0x14], R9 ;  /* 0x0000140901007387 */ /* 0x0003e40000100800 */
[----:B-12---:R-:W-:-:S07]  /*2c600*/  VIADD R0, R0, 0xfffffffd ;  /* 0xfffffffd00007836 */ /* 0x006fce0000000000 */
.L_x_3197:
[----:B------:R-:W-:Y:S05]  /*2c610*/  BSYNC B2 ;  /* 0x0000000000027941 */ /* 0x000fea0003800000 */
.L_x_3196:
[----:B------:R-:W-:-:S13]  /*2c620*/  ISETP.NE.AND P0, PT, R2, RZ, PT ;  /* 0x000000ff0200720c */ /* 0x000fda0003f05270 */
[----:B------:R-:W-:Y:S05]  /*2c630*/  @!P0 BRA `(.L_x_3195) ;  /* 0x0000001c00088947 */ /* 0x000fea0003800000 */
[----:B0-----:R0:W5:Y:S02]  /*2c640*/  LDL R7, [R1] ;  /* 0x0000000001077983 */ /* 0x0011640000100800 */
.L_x_3255:
        /* <DEDUP_REMOVED lines=11> */
[----:B-1----:R-:W-:Y:S06]  /*2c700*/  @!P1 BRA `(.L_x_3218) ;  /* 0x0000000c004c9947 */ /* 0x002fec0003800000 */
[----:B------:R-:W-:Y:S01]  /*2c710*/  ULDC.64 UR4, c[0x0][0x418] ;  /* 0x0001060000047ab9 */ /* 0x000fe20000000a00 */
[----:B------:R-:W-:Y:S02]  /*2c720*/  MOV R8, R0 ;  /* 0x0000000000087202 */ /* 0x000fe40000000f00 */
        /* <DEDUP_REMOVED lines=23> */
.L_x_3219:
[----:B------:R-:W2:Y:S01]  /*2c8a0*/  LDL R2, [R1+0x4] ;  /* 0x0000040001027983 */ /* 0x000ea20000100800 */
[----:B------:R-:W-:Y:S01]  /*2c8b0*/  BSSY B2, `(.L_x_3220) ;  /* 0x0000005000027945 */ /* 0x000fe20003800000 */
[----:B--2---:R-:W-:Y:S01]  /*2c8c0*/  IMAD R3, R4, 0x8, R2 ;  /* 0x0000000804037824 */ /* 0x004fe200078e0202 */
[----:B------:R-:W-:-:S04]  /*2c8d0*/  SHF.L.U32 R2, R5, 0x1f, RZ ;  /* 0x0000001f05027819 */ /* 0x000fc800000006ff */
[----:B------:R-:W2:Y:S02]  /*2c8e0*/  SYNCS.PHASECHK.TRANS64.TRYWAIT P0, [R3+URZ+0x38840], R2 ;  /* 0x03884002030075a7 */ /* 0x000ea4000800017f */
[----:B--2---:R-:W-:Y:S05]  /*2c8f0*/  @!P0 BRA `(.L_x_3221) ;  /* 0x00000054006c8947 */ /* 0x004fea0003800000 */
.L_x_3383:
[----:B------:R-:W-:Y:S05]  /*2c900*/  BSYNC B2 ;  /* 0x0000000000027941 */ /* 0x000fea0003800000 */
.L_x_3220:
[----:B-1----:R-:W1:Y:S01]  /*2c910*/  S2R R6, SR_TID.X ;  /* 0x0000000000067919 */ /* 0x002e620000002100 */
[----:B------:R-:W-:Y:S01]  /*2c920*/  BSSY B2, `(.L_x_3222) ;  /* 0x000000b000027945 */ /* 0x000fe20003800000 */
[----:B-1----:R-:W-:-:S04]  /*2c930*/  LOP3.LUT R6, R6, 0x7f, RZ, 0xc0, !PT ;  /* 0x0000007f06067812 */ /* 0x002fc800078ec0ff */
[----:B------:R-:W-:-:S13]  /*2c940*/  ISETP.NE.AND P1, PT, R6, RZ, PT ;  /* 0x000000ff0600720c */ /* 0x000fda0003f25270 */
[----:B------:R-:W-:Y:S05]  /*2c950*/  @P1 BRA `(.L_x_3223) ;  /* 0x00000000001c1947 */ /* 0x000fea0003800000 */
[----:B------:R-:W1:Y:S01]  /*2c960*/  S2R R6, SR_TID.X ;  /* 0x0000000000067919 */ /* 0x000e620000002100 */
[----:B--2---:R-:W-:-:S04]  /*2c970*/  MOV R2, 0xa000 ;  /* 0x0000a00000027802 */ /* 0x004fc80000000f00 */
[----:B------:R3:W-:Y:S01]  /*2c980*/  SYNCS.ARRIVE.TRANS64 RZ, [R3+URZ+0x38830], R2 ;  /* 0x0388300203ff79a7 */ /* 0x0007e2000800003f */
[----:B-1----:R-:W-:-:S04]  /*2c990*/  LOP3.LUT R6, R6, 0x1f, RZ, 0xc0, !PT ;  /* 0x0000001f06067812 */ /* 0x002fc800078ec0ff */
[----:B------:R-:W-:-:S13]  /*2c9a0*/  ISETP.NE.AND P0, PT, R6, RZ, PT ;  /* 0x000000ff0600720c */ /* 0x000fda0003f05270 */
[----:B---3--:R-:W-:Y:S05]  /*2c9b0*/  @!P0 BRA `(.L_x_3223) ;  /* 0x0000000000048947 */ /* 0x008fea0003800000 */
[----:B------:R-:W-:Y:S01]  /*2c9c0*/  BPT.TRAP 0x1 ;  /* 0x000000040000795c */ /* 0x000fe20000300000 */
.L_x_3223:
[----:B------:R-:W-:Y:S05]  /*2c9d0*/  BSYNC B2 ;  /* 0x0000000000027941 */ /* 0x000fea0003800000 */
.L_x_3222:
        /* <DEDUP_REMOVED lines=13> */
.L_x_3224:
        /* <DEDUP_REMOVED lines=16> */
.L_x_3225:
        /* <DEDUP_REMOVED lines=16> */
.L_x_3226:
        /* <DEDUP_REMOVED lines=16> */
.L_x_3227:
        /* <DEDUP_REMOVED lines=13> */
[----:B--2---:R-:W-:Y:S02]  /*2ce80*/  SHF.L.U32 R3, R12, 0x1f, RZ ;  /* 0x0000001f0c037819 */ /* 0x004fe400000006ff */
[----:B---3--:R-:W-:-:S04]  /*2ce90*/  LEA R2, R9, R10, 0x3 ;  /* 0x0000000a09027211 */ /* 0x008fc800078e18ff */
[----:B------:R-:W1:Y:S02]  /*2cea0*/  SYNCS.PHASECHK.TRANS64.TRYWAIT P0, [R2+URZ+0x60], R3 ;  /* 0x00006003020075a7 */ /* 0x000e64000800017f */
[----:B-1----:R-:W-:Y:S05]  /*2ceb0*/  @!P0 BRA `(.L_x_3229) ;  /* 0x0000005000108947 */ /* 0x002fea0003800000 */
.L_x_3384:
[----:B------:R-:W-:Y:S05]  /*2cec0*/  BSYNC B2 ;  /* 0x0000000000027941 */ /* 0x000fea0003800000 */
.L_x_3228:
        /* <DEDUP_REMOVED lines=11> */
.L_x_3231:
[----:B------:R-:W-:Y:S05]  /*2cf80*/  BSYNC B2 ;  /* 0x0000000000027941 */ /* 0x000fea0003800000 */
.L_x_3230:
        /* <DEDUP_REMOVED lines=12> */
[----:B--2---:R-:W-:-:S05]  /*2d050*/  IMAD R3, R3, 0xa000, R11 ;  /* 0x0000a00003037824 */ /* 0x004fca00078e020b */
[----:B------:R-:W-:-:S07]  /*2d060*/  IADD3 R9, R3, 0x400, RZ ;  /* 0x0000040003097810 */ /* 0x000fce0007ffe0ff */
.L_x_3232:
        /* <DEDUP_REMOVED lines=16> */
.L_x_3233:
        /* <DEDUP_REMOVED lines=16> */
.L_x_3234:
        /* <DEDUP_REMOVED lines=16> */
.L_x_3235:
        /* <DEDUP_REMOVED lines=13> */
.L_x_3218:
[----:B------:R-:W-:Y:S05]  /*2d440*/  BSYNC B1 ;  /* 0x0000000000017941 */ /* 0x000fea0003800000 */
.L_x_3217:
        /* <DEDUP_REMOVED lines=36> */
.L_x_3238:
[----:B------:R-:W4:Y:S01]  /*2d690*/  LDL R2, [R1+0x4] ;  /* 0x0000040001027983 */ /* 0x000f220000100800 */
[----:B------:R-:W-:Y:S01]  /*2d6a0*/  SHF.L.U32 R3, R11, 0x1f, RZ ;  /* 0x0000001f0b037819 */ /* 0x000fe200000006ff */
[----:B------:R-:W-:Y:S01]  /*2d6b0*/  BSSY B2, `(.L_x_3239) ;  /* 0x0000004000027945 */ /* 0x000fe20003800000 */
[----:B----4-:R-:W-:-:S04]  /*2d6c0*/  IMAD R2, R12, 0x8, R2 ;  /* 0x000000080c027824 */ /* 0x010fc800078e0202 */
[----:B------:R-:W4:Y:S02]  /*2d6d0*/  SYNCS.PHASECHK.TRANS64.TRYWAIT P0, [R2+URZ+0x38840], R3 ;  /* 0x03884003020075a7 */ /* 0x000f24000800017f */
[----:B----4-:R-:W-:Y:S05]  /*2d6e0*/  @!P0 BRA `(.L_x_3240) ;  /* 0x0000004800188947 */ /* 0x010fea0003800000 */
.L_x_3385:
[----:B------:R-:W-:Y:S05]  /*2d6f0*/  BSYNC B2 ;  /* 0x0000000000027941 */ /* 0x000fea0003800000 */
.L_x_3239:
[----:B-1-3--:R-:W1:Y:S01]  /*2d700*/  S2R R8, SR_TID.X ;  /* 0x0000000000087919 */ /* 0x00ae620000002100 */
[----:B------:R-:W-:Y:S01]  /*2d710*/  BSSY B2, `(.L_x_3241) ;  /* 0x000000b000027945 */ /* 0x000fe20003800000 */
[----:B-1----:R-:W-:-:S04]  /*2d720*/  LOP3.LUT R8, R8, 0x7f, RZ, 0xc0, !PT ;  /* 0x0000007f08087812 */ /* 0x002fc800078ec0ff */
[----:B------:R-:W-:-:S13]  /*2d730*/  ISETP.NE.AND P1, PT, R8, RZ, PT ;  /* 0x000000ff0800720c */ /* 0x000fda0003f25270 */
[----:B------:R-:W-:Y:S05]  /*2d740*/  @P1 BRA `(.L_x_3242) ;  /* 0x00000000001c1947 */ /* 0x000fea0003800000 */
[----:B------:R-:W1:Y:S01]  /*2d750*/  S2R R8, SR_TID.X ;  /* 0x0000000000087919 */ /* 0x000e620000002100 */
[----:B----4-:R-:W-:-:S04]  /*2d760*/  MOV R3, 0xa000 ;  /* 0x0000a00000037802 */ /* 0x010fc80000000f00 */
[----:B------:R3:W-:Y:S01]  /*2d770*/  SYNCS.ARRIVE.TRANS64 RZ, [R2+URZ+0x38830], R3 ;  /* 0x0388300302ff79a7 */ /* 0x0007e2000800003f */
[----:B-1----:R-:W-:-:S04]  /*2d780*/  LOP3.LUT R8, R8, 0x1f, RZ, 0xc0, !PT ;  /* 0x0000001f08087812 */ /* 0x002fc800078ec0ff */
[----:B------:R-:W-:-:S13]  /*2d790*/  ISETP.NE.AND P0, PT, R8, RZ, PT ;  /* 0x000000ff0800720c */ /* 0x000fda0003f05270 */
[----:B---3--:R-:W-:Y:S05]  /*2d7a0*/  @!P0 BRA `(.L_x_3242) ;  /* 0x0000000000048947 */ /* 0x008fea0003800000 */
[----:B------:R-:W-:Y:S01]  /*2d7b0*/  BPT.TRAP 0x1 ;  /* 0x000000040000795c */ /* 0x000fe20000300000 */
.L_x_3242:
[----:B------:R-:W-:Y:S05]  /*2d7c0*/  BSYNC B2 ;  /* 0x0000000000027941 */ /* 0x000fea0003800000 */
.L_x_3241:
[----:B------:R-:W3:Y:S04]  /*2d7d0*/  LDL R8, [R1+0x8] ;  /* 0x0000080001087983 */ /* 0x000ee80000100800 */
[----:B------:R-:W3:Y:S04]  /*2d7e0*/  LDL R9, [R1+0x4] ;  /* 0x0000040001097983 */ /* 0x000ee80000100800 */
[----:B----4-:R-:W4:Y:S01]  /*2d7f0*/  LDL R2, [R1+0x18] ;  /* 0x0000180001027983 */ /* 0x010f220000100800 */
[----:B--2---:R-:W-:-:S05]  /*2d800*/  IMAD.MOV.U32 R11, RZ, RZ, RZ ;  /* 0x000000ffff0b7224 */ /* 0x004fca00078e00ff */
        /* <DEDUP_REMOVED lines=9> */
[----:B----4-:R-:W-:Y:S02]  /*2d8a0*/  IMAD R2, R6, 0x50, R2 ;  /* 0x0000005006027824 */ /* 0x010fe400078e0202 */
[----:B------:R-:W-:-:S07]  /*2d8b0*/  VIADD R9, R8, 0x24400 ;  /* 0x0002440008097836 */ /* 0x000fce0000000000 */
.L_x_3243:
        /* <DEDUP_REMOVED lines=16> */
.L_x_3244:
        /* <DEDUP_REMOVED lines=16> */
.L_x_3245:
        /* <DEDUP_REMOVED lines=16> */
.L_x_3246:
        /* <DEDUP_REMOVED lines=15> */
.L_x_3386:
[----:B------:R-:W-:Y:S05]  /*2dcb0*/  BSYNC B2 ;  /* 0x0000000000027941 */ /* 0x000fea0003800000 */
.L_x_3247:
        /* <DEDUP_REMOVED lines=11> */
.L_x_3250:
[----:B------:R-:W-:Y:S05]  /*2dd70*/  BSYNC B2 ;  /* 0x0000000000027941 */ /* 0x000fea0003800000 */
.L_x_3249:
[----:B------:R-:W2:Y:S04]  /*2dd80*/  LDL R15, [R1+0x4] ;  /* 0x00000400010f7983 */ /* 0x000ea80000100800 */
[----:B-1----:R-:W3:Y:S04]  /*2dd90*/  LDL R5, [R1+0x18] ;  /* 0x0000180001057983 */ /* 0x002ee80000100800 */
[----:B------:R-:W3:Y:S01]  /*2dda0*/  LDL.LU R3, [R1+0xc] ;  /* 0x00000c0001037983 */ /* 0x000ee20000300800 */
[----:B------:R-:W-:Y:S01]  /*2ddb0*/  R2UR UR10, R11 ;  /* 0x000000000b0a72ca */ /* 0x000fe200000e0000 */
[----:B------:R-:W-:Y:S01]  /*2ddc0*/  UIADD3 UR4, UP0, UR36, 0x470, URZ ;  /* 0x0000047024047890 */ /* 0x000fe2000ff1e03f */
[----:B------:R-:W-:-:S02]  /*2ddd0*/  R2UR UR6, R8 ;  /* 0x00000000080672ca */ /* 0x000fc400000e0000 */
[----:B------:R-:W-:Y:S01]  /*2dde0*/  R2UR UR7, R9 ;  /* 0x00000000090772ca */ /* 0x000fe200000e0000 */
[----:B------:R-:W-:Y:S01]  /*2ddf0*/  UIADD3.X UR5, URZ, UR37, URZ, UP0, !UPT ;  /* 0x000000253f057290 */ /* 0x000fe200087fe43f */
[----:B------:R-:W-:Y:S02]  /*2de00*/  PLOP3.LUT P0, PT, PT, PT, PT, 0x80, 0x0 ;  /* 0x000000000000781c */ /* 0x000fe40003f0f070 */
[----:B------:R-:W-:Y:S01]  /*2de10*/  IADD3 R2, R2, 0x50, RZ ;  /* 0x0000005002027810 */ /* 0x000fe20007ffe0ff */
[----:B--2---:R-:W-:Y:S02]  /*2de20*/  IMAD R4, R4, 0xa000, R15 ;  /* 0x0000a00004047824 */ /* 0x004fe400078e020f */
[----:B---3--:R-:W-:Y:S02]  /*2de30*/  IMAD R3, R3, 0x50, R5 ;  /* 0x0000005003037824 */ /* 0x008fe400078e0205 */
[----:B------:R-:W-:-:S07]  /*2de40*/  VIADD R5, R4, 0x400 ;  /* 0x0000040004057836 */ /* 0x000fce0000000000 */
.L_x_3251:
        /* <DEDUP_REMOVED lines=16> */
.L_x_3252:
        /* <DEDUP_REMOVED lines=16> */
.L_x_3253:
        /* <DEDUP_REMOVED lines=16> */
.L_x_3254:
        /* <DEDUP_REMOVED lines=13> */
.L_x_3237:
[----:B------:R-:W-:Y:S05]  /*2e220*/  BSYNC B1 ;  /* 0x0000000000017941 */ /* 0x000fea0003800000 */
.L_x_3236:
[C---:B------:R-:W-:Y:S02]  /*2e230*/  ISETP.GT.AND P0, PT, R0.reuse, 0x1, PT ;  /* 0x000000010000780c */ /* 0x040fe40003f04270 */
[----:B------:R-:W-:-:S11]  /*2e240*/  IADD3 R0, R0, -0x2, RZ ;  /* 0xfffffffe00007810 */ /* 0x000fd60007ffe0ff */
[----:B------:R-:W-:Y:S05]  /*2e250*/  @P0 BRA `(.L_x_3255) ;  /* 0xffffffe000fc0947 */ /* 0x000fea000383ffff */
.L_x_3195:
[----:B------:R-:W-:Y:S05]  /*2e260*/  BSYNC B0 ;  /* 0x0000000000007941 */ /* 0x000fea0003800000 */
.L_x_3194:
        /* <DEDUP_REMOVED lines=18> */
.L_x_3257:
[----:B------:R-:W-:Y:S05]  /*2e390*/  BSYNC B0 ;  /* 0x0000000000007941 */ /* 0x000fea0003800000 */
.L_x_3256:
[----:B------:R-:W4:Y:S01]  /*2e3a0*/  LDL R0, [R1+0x24] ;  /* 0x0000240001007983 */ /* 0x000f220000100800 */
[----:B------:R-:W-:Y:S01]  /*2e3b0*/  BSSY B0, `(.L_x_3258) ;  /* 0x0000060000007945 */ /* 0x000fe20003800000 */
[----:B----4-:R-:W-:-:S13]  /*2e3c0*/  LOP3.LUT P0, RZ, R0, 0x1, RZ, 0xc0, !PT ;  /* 0x0000000100ff7812 */ /* 0x010fda000780c0ff */
[----:B------:R-:W-:Y:S05]  /*2e3d0*/  @!P0 BRA `(.L_x_3259) ;  /* 0x0000000400748947 */ /* 0x000fea0003800000 */
[----:B0-----:R-:W4:Y:S04]  /*2e3e0*/  LDL R4, [R1+0x4] ;  /* 0x0000040001047983 */ /* 0x001f280000100800 */
[----:B------:R-:W4:Y:S04]  /*2e3f0*/  LDL R0, [R1+0x8] ;  /* 0x0000080001007983 */ /* 0x000f280000100800 */
[----:B------:R-:W2:Y:S01]  /*2e400*/  LDL R2, [R1+0x14] ;  /* 0x0000140001027983 */ /* 0x000ea20000100800 */
[----:B------:R-:W-:Y:S01]  /*2e410*/  BSSY B1, `(.L_x_3260) ;  /* 0x0000006000017945 */ /* 0x000fe20003800000 */
[----:B------:R-:W-:Y:S01]  /*2e420*/  ISETP.NE.AND P1, PT, R3, RZ, PT ;  /* 0x000000ff0300720c */ /* 0x000fe20003f25270 */
[----:B----4-:R-:W-:Y:S01]  /*2e430*/  IMAD R0, R0, 0x8, R4 ;  /* 0x0000000800007824 */ /* 0x010fe200078e0204 */
[----:B--2---:R-:W-:-:S04]  /*2e440*/  SHF.L.U32 R2, R2, 0x1f, RZ ;  /* 0x0000001f02027819 */ /* 0x004fc800000006ff */
[----:B------:R-:W0:Y:S02]  /*2e450*/  SYNCS.PHASECHK.TRANS64.TRYWAIT P0, [R0+URZ+0x38860], R2 ;  /* 0x03886002000075a7 */ /* 0x000e24000800017f */
[----:B0-----:R-:W-:Y:S05]  /*2e460*/  @!P0 BRA `(.L_x_3261) ;  /* 0x0000003800e08947 */ /* 0x001fea0003800000 */
.L_x_3387:
[----:B------:R-:W-:Y:S05]  /*2e470*/  BSYNC B1 ;  /* 0x0000000000017941 */ /* 0x000fea0003800000 */
.L_x_3260:
[----:B------:R-:W-:Y:S04]  /*2e480*/  BSSY B1, `(.L_x_3262) ;  /* 0x0000009000017945 */ /* 0x000fe80003800000 */
[----:B------:R-:W-:Y:S05]  /*2e490*/  @P1 BRA `(.L_x_3263) ;  /* 0x00000000001c1947 */ /* 0x000fea0003800000 */
[----:B------:R-:W2:Y:S01]  /*2e4a0*/  S2R R3, SR_TID.X ;  /* 0x0000000000037919 */ /* 0x000ea20000002100 */
[----:B0-----:R-:W-:-:S04]  /*2e4b0*/  IMAD.MOV.U32 R2, RZ, RZ, 0xa000 ;  /* 0x0000a000ff027424 */ /* 0x001fc800078e00ff */
[----:B------:R4:W-:Y:S01]  /*2e4c0*/  SYNCS.ARRIVE.TRANS64 RZ, [R0+URZ+0x38850], R2 ;  /* 0x0388500200ff79a7 */ /* 0x0009e2000800003f */
[----:B--2---:R-:W-:-:S04]  /*2e4d0*/  LOP3.LUT R3, R3, 0x1f, RZ, 0xc0, !PT ;  /* 0x0000001f03037812 */ /* 0x004fc800078ec0ff */
[----:B------:R-:W-:-:S13]  /*2e4e0*/  ISETP.NE.AND P0, PT, R3, RZ, PT ;  /* 0x000000ff0300720c */ /* 0x000fda0003f05270 */
[----:B----4-:R-:W-:Y:S05]  /*2e4f0*/  @!P0 BRA `(.L_x_3263) ;  /* 0x0000000000048947 */ /* 0x010fea0003800000 */
[----:B------:R-:W-:Y:S01]  /*2e500*/  BPT.TRAP 0x1 ;  /* 0x000000040000795c */ /* 0x000fe20000300000 */
.L_x_3263:
[----:B------:R-:W-:Y:S05]  /*2e510*/  BSYNC B1 ;  /* 0x0000000000017941 */ /* 0x000fea0003800000 */
.L_x_3262:
[----:B------:R-:W2:Y:S04]  /*2e520*/  LDL.LU R5, [R1+0x18] ;  /* 0x0000180001057983 */ /* 0x000ea80000300800 */
[----:B------:R-:W2:Y:S04]  /*2e530*/  LDL.LU R3, [R1+0xc] ;  /* 0x00000c0001037983 */ /* 0x000ea80000300800 */
[----:B------:R-:W4:Y:S04]  /*2e540*/  LDL R4, [R1+0x4] ;  /* 0x0000040001047983 */ /* 0x000f280000100800 */
[----:B0-----:R-:W4:Y:S01]  /*2e550*/  LDL R2, [R1+0x8] ;  /* 0x0000080001027983 */ /* 0x001f220000100800 */
[----:B------:R-:W-:Y:S01]  /*2e560*/  UIADD3 UR4, UP0, UR36, 0x470, URZ ;  /* 0x0000047024047890 */ /* 0x000fe2000ff1e03f */
[----:B------:R-:W-:Y:S01]  /*2e570*/  PLOP3.LUT P0, PT, PT, PT, PT, 0x80, 0x0 ;  /* 0x000000000000781c */ /* 0x000fe20003f0f070 */
[----:B------:R-:W-:Y:S01]  /*2e580*/  VIADD R0, R0, 0x38850 ;  /* 0x0003885000007836 */ /* 0x000fe20000000000 */
[----:B------:R-:W-:Y:S01]  /*2e590*/  UMOV UR6, 0x0 ;  /* 0x0000000000067882 */ /* 0x000fe20000000000 */
[----:B------:R-:W-:Y:S01]  /*2e5a0*/  UIADD3.X UR5, URZ, UR37, URZ, UP0, !UPT ;  /* 0x000000253f057290 */ /* 0x000fe200087fe43f */
[----:B------:R-:W-:Y:S01]  /*2e5b0*/  UMOV UR7, 0x14f00000 ;  /* 0x14f0000000077882 */ /* 0x000fe20000000000 */
[----:B------:R-:W-:Y:S01]  /*2e5c0*/  UMOV UR10, URZ ;  /* 0x0000003f000a7c82 */ /* 0x000fe20008000000 */
[----:B--2---:R-:W-:-:S02]  /*2e5d0*/  IMAD R3, R3, 0x50, R5 ;  /* 0x0000005003037824 */ /* 0x004fc400078e0205 */
[----:B----4-:R-:W-:-:S04]  /*2e5e0*/  IMAD R2, R2, 0xa000, R4 ;  /* 0x0000a00002027824 */ /* 0x010fc800078e0204 */
[----:B------:R-:W-:-:S07]  /*2e5f0*/  VIADD R4, R2, 0x400 ;  /* 0x0000040002047836 */ /* 0x000fce0000000000 */
.L_x_3264:
        /* <DEDUP_REMOVED lines=12> */
[----:B------:R-:W-:Y:S01]  /*2e6c0*/  UMOV UR6, 0x0 ;  /* 0x0000000000067882 */ /* 0x000fe20000000000 */
[----:B------:R-:W-:Y:S01]  /*2e6d0*/  IADD3 R4, R2, 0x2c00, RZ ;  /* 0x00002c0002047810 */ /* 0x000fe20007ffe0ff */
[----:B------:R-:W-:Y:S01]  /*2e6e0*/  UMOV UR7, 0x14f00000 ;  /* 0x14f0000000077882 */ /* 0x000fe20000000000 */
[----:B------:R-:W-:-:S09]  /*2e6f0*/  UMOV UR10, 0x40 ;  /* 0x00000040000a7882 */ /* 0x000fd20000000000 */
.L_x_3265:
        /* <DEDUP_REMOVED lines=16> */
.L_x_3266:
        /* <DEDUP_REMOVED lines=16> */
.L_x_3267:
        /* <DEDUP_REMOVED lines=11> */
.L_x_3259:
[----:B------:R-:W-:Y:S05]  /*2e9b0*/  BSYNC B0 ;  /* 0x0000000000007941 */ /* 0x000fea0003800000 */
.L_x_3258:
[----:B------:R-:W4:Y:S04]  /*2e9c0*/  LDL.LU R5, [R1+0x8] ;  /* 0x0000080001057983 */ /* 0x000f280000300800 */
[----:B0-----:R-:W2:Y:S01]  /*2e9d0*/  LDL.LU R4, [R1+0x14] ;  /* 0x0000140001047983 */ /* 0x001ea20000300800 */
[----:B----4-:R-:W-:-:S05]  /*2e9e0*/  VIADD R0, R5, 0x1 ;  /* 0x0000000105007836 */ /* 0x010fca0000000000 */
[----:B------:R-:W-:-:S04]  /*2e9f0*/  ISETP.NE.AND P0, PT, R0, 0x2, PT ;  /* 0x000000020000780c */ /* 0x000fc80003f05270 */
[----:B------:R-:W-:Y:S02]  /*2ea00*/  SEL R2, RZ, 0x1, P0 ;  /* 0x00000001ff027807 */ /* 0x000fe40000000000 */
[----:B------:R-:W-:Y:S02]  /*2ea10*/  SEL R0, R0, RZ, P0 ;  /* 0x000000ff00007207 */ /* 0x000fe40000000000 */
[----:B--2---:R-:W-:-:S03]  /*2ea20*/  LOP3.LUT R4, R4, R2, RZ, 0x3c, !PT ;  /* 0x0000000204047212 */ /* 0x004fc600078e3cff */
[----:B------:R2:W-:Y:S04]  /*2ea30*/  STL [R1+0x8], R0 ;  /* 0x0000080001007387 */ /* 0x0005e80000100800 */
[----:B------:R2:W-:Y:S02]  /*2ea40*/  STL [R1+0x14], R4 ;  /* 0x0000140401007387 */ /* 0x0005e40000100800 */
.L_x_3174:
[----:B------:R-:W-:Y:S05]  /*2ea50*/  BSYNC B7 ;  /* 0x0000000000077941 */ /* 0x000fea0003800000 */
.L_x_3172:
        /* <DEDUP_REMOVED lines=9> */
[----:B------:R2:W4:Y:S04]  /*2eaf0*/  LDS.128 R16, [R0+0x388d0] ;  /* 0x0388d00000107984 */ /* 0x0005280000000c00 */
[----:B------:R2:W-:Y:S01]  /*2eb00*/  STL [R1+0x4], R0 ;  /* 0x0000040001007387 */ /* 0x0005e20000100800 */
[----:B------:R-:W-:Y:S06]  /*2eb10*/  BAR.ARV 0x4, 0x180 ;  /* 0x0106000000007b1d */ /* 0x000fec0000002000 */
[----:B------:R-:W-:Y:S05]  /*2eb20*/  BRA `(.L_x_3269) ;  /* 0x0000000800e47947 */ /* 0x000fea0003800000 */
.L_x_3268:
[----:B---3--:R-:W2:Y:S01]  /*2eb30*/  S2R R6, SR_TID.X ;  /* 0x0000000000067919 */ /* 0x008ea20000002100 */
[----:B------:R-:W-:Y:S01]  /*2eb40*/  UMOV UR4, 0xffffffff ;  /* 0xffffffff00047882 */ /* 0x000fe20000000000 */
[----:B--2---:R-:W-:-:S04]  /*2eb50*/  LOP3.LUT R6, R6, 0x1f, RZ, 0xc0, !PT ;  /* 0x0000001f06067812 */ /* 0x004fc800078ec0ff */
[----:B------:R-:W-:Y:S01]  /*2eb60*/  ISETP.NE.AND P0, PT, R6, 0x1f, PT ;  /* 0x0000001f0600780c */ /* 0x000fe20003f05270 */
[----:B------:R-:W-:-:S12]  /*2eb70*/  BRA.DIV UR4, `(.L_x_3270) ;  /* 0x0000003604307947 */ /* 0x000fd8000b800000 */
[----:B------:R-:W-:Y:S01]  /*2eb80*/  IADD3 R0, R19, R6, RZ ;  /* 0x0000000613007210 */ /* 0x000fe20007ffe0ff */
[----:B------:R-:W-:Y:S01]  /*2eb90*/  ULDC UR4, c[0x0][0xc3c] ;  /* 0x00030f0000047ab9 */ /* 0x000fe20000000800 */
[----:B------:R-:W-:Y:S02]  /*2eba0*/  ULDC.64 UR6, c[0x0][0x208] ;  /* 0x0000820000067ab9 */ /* 0x000fe40000000a00 */
        /* <DEDUP_REMOVED lines=10> */
[----:B--2---:R-:W-:Y:S02]  /*2ec50*/  IMAD.MOV.U32 R3, RZ, RZ, RZ ;  /* 0x000000ffff037224 */ /* 0x004fe400078e00ff */
[----:B---3--:R-:W-:Y:S01]  /*2ec60*/  @!P1 IMAD.MOV.U32 R3, RZ, RZ, R2 ;  /* 0x000000ffff039224 */ /* 0x008fe200078e0002 */
[----:B------:R-:W-:-:S04]  /*2ec70*/  ISETP.NE.AND P1, PT, R6, RZ, PT ;  /* 0x000000ff0600720c */ /* 0x000fc80003f25270 */
        /* <DEDUP_REMOVED lines=15> */
[----:B------:R2:W3:Y:S02]  /*2ed70*/  SHFL.IDX PT, R16, R2, 0x1f, 0x1f ;  /* 0x03e01f0002107f89 */ /* 0x0004e400000e0000 */
.L_x_3397:
[----:B------:R-:W-:Y:S02]  /*2ed80*/  ULDC UR4, c[0x0][0xc38] ;  /* 0x00030e0000047ab9 */ /* 0x000fe40000000800 */
[----:B------:R-:W-:-:S04]  /*2ed90*/  IMAD.U32 R4, RZ, RZ, UR4 ;  /* 0x00000004ff047e24 */ /* 0x000fc8000f8e00ff */
[----:B---3--:R-:W-:-:S04]  /*2eda0*/  IMAD R16, R16, R4, RZ ;  /* 0x0000000410107224 */ /* 0x008fc800078e02ff */
[----:B------:R-:W-:-:S05]  /*2edb0*/  IMAD.IADD R5, R5, 0x1, R16 ;  /* 0x0000000105057824 */ /* 0x000fca00078e0210 */
[----:B------:R-:W-:-:S13]  /*2edc0*/  ISETP.GT.AND P6, PT, R5, R0, PT ;  /* 0x000000000500720c */ /* 0x000fda0003fc4270 */
[----:B------:R-:W-:Y:S05]  /*2edd0*/  @P6 BRA `(.L_x_3271) ;  /* 0x0000000000a06947 */ /* 0x000fea0003800000 */
.L_x_3276:
[----:B--2---:R-:W2:Y:S01]  /*2ede0*/  LDC R2, c[0x0][0xc3c] ;  /* 0x00030f00ff027b82 */ /* 0x004ea20000000800 */
[----:B------:R-:W-:-:S04]  /*2edf0*/  IADD3 R19, R19, 0x1f, RZ ;  /* 0x0000001f13137810 */ /* 0x000fc80007ffe0ff */
[----:B--2---:R-:W-:-:S13]  /*2ee00*/  ISETP.GE.AND P6, PT, R19, R2, PT ;  /* 0x000000021300720c */ /* 0x004fda0003fc6270 */
[----:B------:R-:W-:Y:S05]  /*2ee10*/  @P6 BRA `(.L_x_3272) ;  /* 0x0000000400dc6947 */ /* 0x000fea0003800000 */
[----:B------:R-:W2:Y:S01]  /*2ee20*/  S2R R3, SR_TID.X ;  /* 0x0000000000037919 */ /* 0x000ea20000002100 */
[----:B------:R-:W-:Y:S01]  /*2ee30*/  BSSY B0, `(.L_x_3273) ;  /* 0x000000a000007945 */ /* 0x000fe20003800000 */
[----:B--2---:R-:W-:-:S05]  /*2ee40*/  LOP3.LUT R3, R3, 0x1f, RZ, 0xc0, !PT ;  /* 0x0000001f03037812 */ /* 0x004fca00078ec0ff */
[----:B------:R-:W-:Y:S02]  /*2ee50*/  IMAD.IADD R4, R19, 0x1, R3 ;  /* 0x0000000113047824 */ /* 0x000fe400078e0203 */
[----:B------:R-:W-:-:S03]  /*2ee60*/  IMAD.MOV.U32 R3, RZ, RZ, RZ ;  /* 0x000000ffff037224 */ /* 0x000fc600078e00ff */
[----:B------:R-:W-:-:S13]  /*2ee70*/  ISETP.GE.OR P6, PT, R4, R2, !P0 ;  /* 0x000000020400720c */ /* 0x000fda00047c6670 */
[----:B------:R-:W-:Y:S05]  /*2ee80*/  @P6 BRA `(.L_x_3274) ;  /* 0x0000000000106947 */ /* 0x000fea0003800000 */
[----:B------:R-:W2:Y:S01]  /*2ee90*/  LDC.64 R2, c[0x0][0xc80] ;  /* 0x00032000ff027b82 */ /* 0x000ea20000000a00 */
[----:B------:R-:W-:Y:S01]  /*2eea0*/  ULDC.64 UR4, c[0x0][0x208] ;  /* 0x0000820000047ab9 */ /* 0x000fe20000000a00 */
[----:B--2---:R-:W-:-:S06]  /*2eeb0*/  IMAD.WIDE R2, R4, 0x4, R2 ;  /* 0x0000000404027825 */ /* 0x004fcc00078e0202 */
[----:B------:R2:W5:Y:S02]  /*2eec0*/  LDG.E R3, desc[UR4][R2.64] ;  /* 0x0000000402037981 */ /* 0x000564000c1e1900 */
.L_x_3274:
[----:B------:R-:W-:Y:S05]  /*2eed0*/  BSYNC B0 ;  /* 0x0000000000007941 */ /* 0x000fea0003800000 */
.L_x_3273:
[----:B------:R-:W-:-:S03]  /*2eee0*/  UMOV UR4, 0xffffffff ;  /* 0xffffffff00047882 */ /* 0x000fc60000000000 */
[----:B------:R-:W-:Y:S05]  /*2eef0*/  BRA.DIV UR4, `(.L_x_3275) ;  /* 0x0000003604907947 */ /* 0x000fea000b800000 */
[----:B--2--5:R-:W2:Y:S02]  /*2ef00*/  SHFL.UP PT, R2, R3, 0x1, RZ ;  /* 0x0420000003027989 */ /* 0x024ea400000e00ff */
        /* <DEDUP_REMOVED lines=15> */
.L_x_3405:
[----:B------:R-:W-:Y:S02]  /*2f000*/  ULDC UR4, c[0x0][0xc38] ;  /* 0x00030e0000047ab9 */ /* 0x000fe40000000800 */
[----:B------:R-:W-:-:S04]  /*2f010*/  IMAD.U32 R4, RZ, RZ, UR4 ;  /* 0x00000004ff047e24 */ /* 0x000fc8000f8e00ff */
[----:B---3--:R-:W-:-:S04]  /*2f020*/  IMAD R16, R16, R4, RZ ;  /* 0x0000000410107224 */ /* 0x008fc800078e02ff */
[----:B------:R-:W-:-:S05]  /*2f030*/  IMAD.IADD R5, R16, 0x1, R5 ;  /* 0x0000000110057824 */ /* 0x000fca00078e0205 */
[----:B------:R-:W-:-:S13]  /*2f040*/  ISETP.GT.AND P6, PT, R5, R0, PT ;  /* 0x000000000500720c */ /* 0x000fda0003fc4270 */
[----:B------:R-:W-:Y:S05]  /*2f050*/  @!P6 BRA `(.L_x_3276) ;  /* 0xfffffffc0060e947 */ /* 0x000fea000383ffff */
.L_x_3271:
[----:B------:R-:W-:Y:S01]  /*2f060*/  IADD3 R16, -R16, R5, RZ ;  /* 0x0000000510107210 */ /* 0x000fe20007ffe1ff */
[----:B------:R-:W-:-:S04]  /*2f070*/  UMOV UR4, 0xffffffff ;  /* 0xffffffff00047882 */ /* 0x000fc80000000000 */
[----:B------:R-:W-:-:S05]  /*2f080*/  IMAD R5, R2, R4, R16 ;  /* 0x0000000402057224 */ /* 0x000fca00078e0210 */
[----:B------:R-:W-:Y:S01]  /*2f090*/  ISETP.GT.AND P6, PT, R5, R0, PT ;  /* 0x000000000500720c */ /* 0x000fe20003fc4270 */
[----:B------:R-:W-:-:S12]  /*2f0a0*/  BRA.DIV UR4, `(.L_x_3277) ;  /* 0x0000003604fc7947 */ /* 0x000fd8000b800000 */
[----:B------:R-:W-:-:S04]  /*2f0b0*/  VOTE.ANY R5, PT, !P6 ;  /* 0x0000000000057806 */ /* 0x000fc800070e0100 */
[----:B------:R-:W3:Y:S02]  /*2f0c0*/  POPC R6, R5 ;  /* 0x0000000500067309 */ /* 0x000ee40000000000 */
[----:B---3--:R3:W4:Y:S02]  /*2f0d0*/  SHFL.IDX PT, R17, R3, R6, 0x1f ;  /* 0x00001f0603117589 */ /* 0x00872400000e0000 */
.L_x_3409:
[----:B------:R-:W-:Y:S01]  /*2f0e0*/  ISETP.NE.AND P0, PT, R5, RZ, PT ;  /* 0x000000ff0500720c */ /* 0x000fe20003f05270 */
[----:B------:R-:W-:-:S12]  /*2f0f0*/  IMAD.MOV.U32 R5, RZ, RZ, RZ ;  /* 0x000000ffff057224 */ /* 0x000fd800078e00ff */
[----:B------:R-:W-:Y:S05]  /*2f100*/  @!P0 BRA `(.L_x_3278) ;  /* 0x0000000000148947 */ /* 0x000fea0003800000 */
[----:B------:R-:W-:Y:S01]  /*2f110*/  UMOV UR4, 0xffffffff ;  /* 0xffffffff00047882 */ /* 0x000fe20000000000 */
[----:B------:R-:W-:Y:S02]  /*2f120*/  VIADD R12, R6, 0xffffffff ;  /* 0xffffffff060c7836 */ /* 0x000fe40000000000 */
[----:B------:R-:W-:Y:S05]  /*2f130*/  BRA.DIV UR4, `(.L_x_3279) ;  /* 0x0000003a04207947 */ /* 0x000fea000b800000 */
[----:B--2---:R2:W0:Y:S02]  /*2f140*/  SHFL.IDX PT, R2, R2, R12, 0x1f ;  /* 0x00001f0c02027589 */ /* 0x00442400000e0000 */
.L_x_3412:
[----:B0-----:R-:W-:-:S07]  /*2f150*/  IMAD.MOV.U32 R5, RZ, RZ, R2 ;  /* 0x000000ffff057224 */ /* 0x001fce00078e0002 */
.L_x_3278:
[----:B--23--:R-:W2:Y:S01]  /*2f160*/  LDC.64 R2, c[0x0][0xc90] ;  /* 0x00032400ff027b82 */ /* 0x00cea20000000a00 */
[----:B------:R-:W-:Y:S01]  /*2f170*/  IMAD.IADD R19, R6, 0x1, R19 ;  /* 0x0000000106137824 */ /* 0x000fe200078e0213 */
[----:B------:R-:W-:-:S03]  /*2f180*/  ULDC.64 UR4, c[0x0][0x208] ;  /* 0x0000820000047ab9 */ /* 0x000fc60000000a00 */
[----:B--2---:R-:W-:-:S05]  /*2f190*/  IMAD.WIDE R2, R19, 0x4, R2 ;  /* 0x0000000413027825 */ /* 0x004fca00078e0202 */
[----:B-1---5:R-:W4:Y:S01]  /*2f1a0*/  LDG.E R7, desc[UR4][R2.64] ;  /* 0x0000000402077981 */ /* 0x022f22000c1e1900 */
[----:B------:R-:W-:-:S04]  /*2f1b0*/  IMAD R16, R5, R4, R16 ;  /* 0x0000000405107224 */ /* 0x000fc800078e0210 */
[----:B------:R-:W-:Y:S02]  /*2f1c0*/  IMAD.IADD R0, R0, 0x1, -R16 ;  /* 0x0000000100007824 */ /* 0x000fe400078e0a10 */
[----:B----4-:R-:W-:-:S05]  /*2f1d0*/  IMAD R6, R17, R7, RZ ;  /* 0x0000000711067224 */ /* 0x010fca00078e02ff */
[----:B------:R-:W-:-:S04]  /*2f1e0*/  IABS R8, R6 ;  /* 0x0000000600087213 */ /* 0x000fc80000000000 */
[----:B------:R-:W1:Y:S08]  /*2f1f0*/  I2F.RP R2, R8 ;  /* 0x0000000800027306 */ /* 0x000e700000209400 */
[----:B-1----:R-:W1:Y:S02]  /*2f200*/  MUFU.RCP R2, R2 ;  /* 0x0000000200027308 */ /* 0x002e640000001000 */
[----:B-1----:R-:W-:-:S06]  /*2f210*/  IADD3 R2, R2, 0xffffffe, RZ ;  /* 0x0ffffffe02027810 */ /* 0x002fcc0007ffe0ff */
[----:B------:R-:W1:Y:S02]  /*2f220*/  F2I.FTZ.U32.TRUNC.NTZ R3, R2 ;  /* 0x0000000200037305 */ /* 0x000e64000021f000 */
[----:B-1----:R-:W-:-:S04]  /*2f230*/  IMAD.MOV R2, RZ, RZ, -R3 ;  /* 0x000000ffff027224 */ /* 0x002fc800078e0a03 */
        /* <DEDUP_REMOVED lines=47> */
[----:B------:R-:W-:Y:S02]  /*2f530*/  @!P1 LOP3.LUT R2, RZ, R4, RZ, 0x33, !PT ;  /* 0x00000004ff029212 */ /* 0x000fe400078e33ff */
[----:B------:R-:W-:-:S05]  /*2f540*/  IADD3 R4, -R4, RZ, RZ ;  /* 0x000000ff04047210 */ /* 0x000fca0007ffe1ff */
[----:B------:R-:W-:Y:S01]  /*2f550*/  IMAD R18, R2, R4, R0 ;  /* 0x0000000402127224 */ /* 0x000fe200078e0200 */
[----:B------:R-:W-:-:S05]  /*2f560*/  LOP3.LUT R2, RZ, R2, RZ, 0x33, !PT ;  /* 0x00000002ff027212 */ /* 0x000fca00078e33ff */
[----:B------:R-:W-:Y:S01]  /*2f570*/  IMAD.IADD R17, R17, 0x1, R2 ;  /* 0x0000000111117824 */ /* 0x000fe200078e0202 */
[----:B------:R-:W-:Y:S06]  /*2f580*/  BRA `(.L_x_3280) ;  /* 0x00000000001c7947 */ /* 0x000fec0003800000 */
.L_x_3272:
[----:B------:R-:W-:Y:S01]  /*2f590*/  UMOV UR4, URZ ;  /* 0x0000003f00047c82 */ /* 0x000fe20008000000 */
[----:B------:R-:W-:Y:S01]  /*2f5a0*/  UMOV UR5, URZ ;  /* 0x0000003f00057c82 */ /* 0x000fe20008000000 */
[----:B------:R-:W-:Y:S01]  /*2f5b0*/  ULDC UR6, c[0x0][0xc3c] ;  /* 0x00030f0000067ab9 */ /* 0x000fe20000000800 */
[----:B------:R-:W-:Y:S01]  /*2f5c0*/  IMAD.MOV.U32 R16, RZ, RZ, R0 ;  /* 0x000000ffff107224 */ /* 0x000fe200078e0000 */
[----:B------:R-:W-:Y:S01]  /*2f5d0*/  MOV R19, UR6 ;  /* 0x0000000600137c02 */ /* 0x000fe20008000f00 */
[----:B------:R-:W-:Y:S02]  /*2f5e0*/  IMAD.U32 R17, RZ, RZ, UR4 ;  /* 0x00000004ff117e24 */ /* 0x000fe4000f8e00ff */
[----:B------:R-:W-:-:S07]  /*2f5f0*/  IMAD.U32 R18, RZ, RZ, UR5 ;  /* 0x00000005ff127e24 */ /* 0x000fce000f8e00ff */
.L_x_3280:
[----:B------:R2:W3:Y:S01]  /*2f600*/  LDL R3, [R1+0x4] ;  /* 0x0000040001037983 */ /* 0x0004e20000100800 */
        /* <DEDUP_REMOVED lines=9> */
[----:B------:R2:W-:Y:S01]  /*2f6a0*/  @!P0 STL [R1+0x4], R3 ;  /* 0x0000040301008387 */ /* 0x0005e20000100800 */
[----:B------:R-:W-:Y:S06]  /*2f6b0*/  BAR.ARV 0x5, 0x180 ;  /* 0x0146000000007b1d */ /* 0x000fec0000002000 */
.L_x_3269:
[----:B------:R-:W-:Y:S02]  /*2f6c0*/  ULDC UR4, c[0x0][0xc3c] ;  /* 0x00030f0000047ab9 */ /* 0x000fe40000000800 */
[----:B----4-:R-:W-:-:S13]  /*2f6d0*/  ISETP.GE.AND P0, PT, R19, UR4, PT ;  /* 0x0000000413007c0c */ /* 0x010fda000bf06270 */
[----:B------:R-:W-:Y:S05]  /*2f6e0*/  @!P0 BRA `(.L_x_3281) ;  /* 0xffffff8000688947 */ /* 0x000fea000383ffff */
[----:B------:R-:W-:Y:S05]  /*2f6f0*/  BSYNC B8 ;  /* 0x0000000000087941 */ /* 0x000fea0003800000 */
.L_x_3124:
[----:B--2---:R-:W2:Y:S01]  /*2f700*/  LDL.LU R0, [R1+0x50] ;  /* 0x0000500001007983 */ /* 0x004ea20000300800 */
[----:B------:R-:W-:Y:S01]  /*2f710*/  BSSY B0, `(.L_x_3282) ;  /* 0x000000b000007945 */ /* 0x000fe20003800000 */
[----:B------:R-:W4:Y:S01]  /*2f720*/  S2R R5, SR_CgaCtaId ;  /* 0x0000000000057919 */ /* 0x000f220000008800 */
[----:B--2---:R-:W-:-:S05]  /*2f730*/  VIADD R0, R0, 0x1 ;  /* 0x0000000100007836 */ /* 0x004fca0000000000 */
        /* <DEDUP_REMOVED lines=8> */
.L_x_3413:
[----:B------:R-:W-:Y:S05]  /*2f7c0*/  BSYNC B0 ;  /* 0x0000000000007941 */ /* 0x000fea0003800000 */
.L_x_3282:
[----:B------:R-:W-:-:S03]  /*2f7d0*/  UMOV UR4, 0xffffffff ;  /* 0xffffffff00047882 */ /* 0x000fc60000000000 */
[----:B------:R-:W-:Y:S05]  /*2f7e0*/  BRA.DIV UR4, `(.L_x_3284) ;  /* 0x0000003204b07947 */ /* 0x000fea000b800000 */
[----:B------:R-:W2:Y:S02]  /*2f7f0*/  S2R R2, SR_TID.X ;  /* 0x0000000000027919 */ /* 0x000ea40000002100 */
[----:B--2---:R-:W-:-:S04]  /*2f800*/  SHF.R.U32.HI R2, RZ, 0x5, R2 ;  /* 0x00000005ff027819 */ /* 0x004fc80000011602 */
[----:B------:R-:W-:-:S05]  /*2f810*/  LOP3.LUT R2, R2, 0x3, RZ, 0xc0, !PT ;  /* 0x0000000302027812 */ /* 0x000fca00078ec0ff */
[----:B------:R2:W4:Y:S02]  /*2f820*/  SHFL.IDX PT, R14, R2, RZ, 0x1f ;  /* 0x00001fff020e7589 */ /* 0x00052400000e0000 */
.L_x_3416:
[----:B----4-:R-:W-:-:S13]  /*2f830*/  ISETP.NE.AND P0, PT, R14, RZ, PT ;  /* 0x000000ff0e00720c */ /* 0x010fda0003f05270 */
[----:B------:R-:W-:Y:S05]  /*2f840*/  @P0 BRA `(.L_x_2858) ;  /* 0x00000000009c0947 */ /* 0x000fea0003800000 */
[----:B------:R-:W-:-:S03]  /*2f850*/  UMOV UR4, 0xffffffff ;  /* 0xffffffff00047882 */ /* 0x000fc60000000000 */
[----:B------:R-:W-:Y:S05]  /*2f860*/  BRA.DIV UR4, `(.L_x_3285) ;  /* 0x0000003204c47947 */ /* 0x000fea000b800000 */
[----:B------:R-:W-:-:S13]  /*2f870*/  ELECT P6, URZ, PT ;  /* 0x00000000003f782f */ /* 0x000fda00038c0000 */
.L_x_3419:
[----:B------:R-:W-:Y:S05]  /*2f880*/  @!P6 BRA `(.L_x_2858) ;  /* 0x00000000008ce947 */ /* 0x000fea0003800000 */
[----:B--2---:R-:W2:Y:S02]  /*2f890*/  LDL R2, [R1+0x88] ;  /* 0x0000880001027983 */ /* 0x004ea40000100800 */
[----:B--2---:R-:W-:-:S13]  /*2f8a0*/  R2UR UR4, R2 ;  /* 0x00000000020472ca */ /* 0x004fda00000e0000 */
[----:B------:R-:W-:-:S06]  /*2f8b0*/  ULOP3.LUT UR4, UR4, 0x2, URZ, 0xfc, !UPT ;  /* 0x0000000204047892 */ /* 0x000fcc000f8efc3f */
[----:B------:R-:W-:-:S05]  /*2f8c0*/  IMAD.U32 R2, RZ, RZ, UR4 ;  /* 0x00000004ff027e24 */ /* 0x000fca000f8e00ff */
[----:B------:R-:W-:-:S13]  /*2f8d0*/  ISETP.NE.AND P2, PT, R2, 0x3, PT ;  /* 0x000000030200780c */ /* 0x000fda0003f45270 */
[----:B------:R-:W-:Y:S05]  /*2f8e0*/  @!P2 BRA `(.L_x_3286) ;  /* 0x000000000004a947 */ /* 0x000fea0003800000 */
[----:B------:R-:W-:Y:S01]  /*2f8f0*/  BPT.TRAP 0x1 ;  /* 0x000000040000795c */ /* 0x000fe20000300000 */
.L_x_3286:
[----:B0-----:R-:W2:Y:S04]  /*2f900*/  LDL R3, [R1+0x8] ;  /* 0x0000080001037983 */ /* 0x001ea80000100800 */
[----:B-1-3-5:R-:W3:Y:S01]  /*2f910*/  LDL.LU R7, [R1+0x14] ;  /* 0x0000140001077983 */ /* 0x02aee20000300800 */
[----:B------:R-:W-:-:S05]  /*2f920*/  VIADD R2, R0, 0x38840 ;  /* 0x0003884000027836 */ /* 0x000fca0000000000 */
[C---:B--2---:R-:W-:Y:S01]  /*2f930*/  LEA R6, R3.reuse, R2, 0x3 ;  /* 0x0000000203067211 */ /* 0x044fe200078e18ff */
        /* <DEDUP_REMOVED lines=10> */
.L_x_3420:
[----:B------:R-:W1:Y:S02]  /*2f9e0*/  SYNCS.PHASECHK.TRANS64.TRYWAIT P0, [R7+URZ], R2 ;  /* 0x00000002070075a7 */ /* 0x000e64000800017f */
[----:B-1----:R-:W-:Y:S05]  /*2f9f0*/  @!P0 BRA `(.L_x_3288) ;  /* 0x0000003000948947 */ /* 0x002fea0003800000 */
.L_x_3421:
[----:B------:R-:W-:Y:S05]  /*2fa00*/  @!P2 BRA `(.L_x_3289) ;  /* 0x000000000004a947 */ /* 0x000fea0003800000 */
[----:B------:R-:W-:Y:S01]  /*2fa10*/  BPT.TRAP 0x1 ;  /* 0x000000040000795c */ /* 0x000fe20000300000 */
.L_x_3289:
[----:B------:R-:W2:Y:S01]  /*2fa20*/  LDL.LU R4, [R1+0x8] ;  /* 0x0000080001047983 */ /* 0x000ea20000300800 */
[----:B------:R-:W-:-:S04]  /*2fa30*/  VIADD R0, R0, 0x38860 ;  /* 0x0003886000007836 */ /* 0x000fc80000000000 */
[----:B--2---:R-:W-:-:S04]  /*2fa40*/  IMAD R4, R4, 0x8, R0 ;  /* 0x0000000804047824 */ /* 0x004fc800078e0200 */
[----:B------:R-:W2:Y:S02]  /*2fa50*/  SYNCS.PHASECHK.TRANS64.TRYWAIT P0, [R4+URZ], R5 ;  /* 0x00000005040075a7 */ /* 0x000ea4000800017f */
[----:B--2---:R-:W-:Y:S05]  /*2fa60*/  @!P0 BRA `(.L_x_3290) ;  /* 0x00000030008c8947 */ /* 0x004fea0003800000 */
.L_x_3422:
[----:B------:R-:W-:-:S07]  /*2fa70*/  LEA R3, R3, R0, 0x3 ;  /* 0x0000000003037211 */ /* 0x000fce00078e18ff */
.L_x_3291:
[----:B---3--:R3:W4:Y:S02]  /*2fa80*/  SYNCS.PHASECHK.TRANS64.TRYWAIT P0, [R3+URZ], R2 ;  /* 0x00000002030075a7 */ /* 0x008724000800017f */
[----:B----4-:R-:W-:Y:S05]  /*2fa90*/  @!P0 NANOSLEEP.SYNCS 0x989680 ;  /* 0x009896800000895d */ /* 0x010fea0003900000 */
[----:B------:R-:W4:Y:S02]  /*2faa0*/  @!P0 SYNCS.PHASECHK.TRANS64 P0, [R3+URZ], R2 ;  /* 0x00000002030085a7 */ /* 0x000f24000800007f */
[----:B----4-:R-:W-:Y:S05]  /*2fab0*/  @!P0 BRA `(.L_x_3291) ;  /* 0xfffffffc00f08947 */ /* 0x010fea000383ffff */
.L_x_2858:
[----:B------:R-:W-:Y:S05]  /*2fac0*/  BSYNC B9 ;  /* 0x0000000000097941 */ /* 0x000fea0003800000 */
.L_x_2855:
[----:B------:R-:W-:Y:S05]  /*2fad0*/  EXIT ;  /* 0x000000000000794d */ /* 0x000fea0003800000 */
.L_x_2878:
[----:B0-----:R0:W1:Y:S02]  /*2fae0*/  SYNCS.PHASECHK.TRANS64.TRYWAIT P6, [R0+URZ+0x38890], R115 ;  /* 0x03889073000075a7 */ /* 0x00106400080c017f */
[----:B-1----:R-:W-:Y:S05]  /*2faf0*/  @!P6 NANOSLEEP.SYNCS 0x989680 ;  /* 0x009896800000e95d */ /* 0x002fea0003900000 */
[----:B------:R-:W1:Y:S02]  /*2fb00*/  @!P6 SYNCS.PHASECHK.TRANS64 P6, [R0+URZ+0x38890], R115 ;  /* 0x038890730000e5a7 */ /* 0x000e6400080c007f */
[----:B-1----:R-:W-:Y:S05]  /*2fb10*/  @!P6 BRA `(.L_x_2878) ;  /* 0xfffffffc00f0e947 */ /* 0x002fea000383ffff */
[----:B------:R-:W-:Y:S05]  /*2fb20*/  BRA `(.L_x_3292) ;  /* 0xfffffd3c00347947 */ /* 0x000fea000383ffff */
.L_x_2934:
[----:B-1----:R1:W3:Y:S02]  /*2fb30*/  SYNCS.PHASECHK.TRANS64.TRYWAIT P6, [R0+URZ+0x38890], R115 ;  /* 0x03889073000075a7 */ /* 0x0022e400080c017f */
[----:B---3--:R-:W-:Y:S05]  /*2fb40*/  @!P6 NANOSLEEP.SYNCS 0x989680 ;  /* 0x009896800000e95d */ /* 0x008fea0003900000 */
[----:B------:R-:W3:Y:S02]  /*2fb50*/  @!P6 SYNCS.PHASECHK.TRANS64 P6, [R0+URZ+0x38890], R115 ;  /* 0x038890730000e5a7 */ /* 0x000ee400080c007f */
[----:B---3--:R-:W-:Y:S05]  /*2fb60*/  @!P6 BRA `(.L_x_2934) ;  /* 0xfffffffc00f0e947 */ /* 0x008fea000383ffff */
[----:B------:R-:W-:Y:S05]  /*2fb70*/  BRA `(.L_x_3293) ;  /* 0xfffffd7000307947 */ /* 0x000fea000383ffff */
.L_x_2959:
[----:B0-----:R0:W1:Y:S02]  /*2fb80*/  SYNCS.PHASECHK.TRANS64.TRYWAIT P3, [R0+URZ+0x38890], R115 ;  /* 0x03889073000075a7 */ /* 0x001064000806017f */
[----:B-1----:R-:W-:Y:S05]  /*2fb90*/  @!P3 NANOSLEEP.SYNCS 0x989680 ;  /* 0x009896800000b95d */ /* 0x002fea0003900000 */
[----:B------:R-:W1:Y:S02]  /*2fba0*/  @!P3 SYNCS.PHASECHK.TRANS64 P3, [R0+URZ+0x38890], R115 ;  /* 0x038890730000b5a7 */ /* 0x000e64000806007f */
[----:B-1----:R-:W-:Y:S05]  /*2fbb0*/  @!P3 BRA `(.L_x_2959) ;  /* 0xfffffffc00f0b947 */ /* 0x002fea000383ffff */
[----:B------:R-:W-:Y:S05]  /*2fbc0*/  BRA `(.L_x_3294) ;  /* 0xfffffda000987947 */ /* 0x000fea000383ffff */
.L_x_2967:
[----:B-1----:R1:W2:Y:S02]  /*2fbd0*/  SYNCS.PHASECHK.TRANS64.TRYWAIT P2, [R0+URZ+0x388b0], R115 ;  /* 0x0388b073000075a7 */ /* 0x0022a4000804017f */
[----:B--2---:R-:W-:Y:S05]  /*2fbe0*/  @!P2 NANOSLEEP.SYNCS 0x989680 ;  /* 0x009896800000a95d */ /* 0x004fea0003900000 */
[----:B------:R-:W2:Y:S02]  /*2fbf0*/  @!P2 SYNCS.PHASECHK.TRANS64 P2, [R0+URZ+0x388b0], R115 ;  /* 0x0388b0730000a5a7 */ /* 0x000ea4000804007f */
[----:B--2---:R-:W-:Y:S05]  /*2fc00*/  @!P2 BRA `(.L_x_2967) ;  /* 0xfffffffc00f0a947 */ /* 0x004fea000383ffff */
[----:B------:R-:W-:Y:S05]  /*2fc10*/  BRA `(.L_x_3295) ;  /* 0xfffffda400c87947 */ /* 0x000fea000383ffff */
.L_x_2987:
[----:B------:R-:W-:Y:S01]  /*2fc20*/  BSSY B1, `(.L_x_3296) ;  /* 0x0000008000017945 */ /* 0x000fe20003800000 */
[----:B------:R-:W-:Y:S02]  /*2fc30*/  IMAD.MOV.U32 R13, RZ, RZ, R7 ;  /* 0x000000ffff0d7224 */ /* 0x000fe400078e0007 */
[----:B------:R-:W-:Y:S02]  /*2fc40*/  IMAD.MOV.U32 R12, RZ, RZ, RZ ;  /* 0x000000ffff0c7224 */ /* 0x000fe400078e00ff */
[----:B------:R-:W-:Y:S02]  /*2fc50*/  IMAD.MOV.U32 R11, RZ, RZ, 0x181f ;  /* 0x0000181fff0b7424 */ /* 0x000fe400078e00ff */
[----:B------:R-:W-:-:S07]  /*2fc60*/  IMAD.MOV.U32 R15, RZ, RZ, -0x1 ;  /* 0xffffffffff0f7424 */ /* 0x000fce00078e00ff */
[----:B------:R-:W-:Y:S05]  /*2fc70*/  WARPSYNC.COLLECTIVE R15, `(.L_x_3297) ;  /* 0x000000000f087348 */ /* 0x000fea0003c00000 */
[----:B------:R0:W1:Y:S02]  /*2fc80*/  SHFL.IDX P6, R14, R13, R12, R11 ;  /* 0x0000000c0d0e7389 */ /* 0x00006400000c000b */
[----:B01----:R-:W-:Y:S01]  /*2fc90*/  ENDCOLLECTIVE ;  /* 0x000000000000791b */ /* 0x003fe20003800000 */
.L_x_3297:
[----:B------:R-:W-:Y:S05]  /*2fca0*/  BSYNC B1 ;  /* 0x0000000000017941 */ /* 0x000fea0003800000 */
.L_x_3296:
[----:B------:R-:W-:Y:S01]  /*2fcb0*/  IMAD.MOV.U32 R13, RZ, RZ, R6 ;  /* 0x000000ffff0d7224 */ /* 0x000fe200078e0006 */
[----:B------:R-:W-:Y:S01]  /*2fcc0*/  MOV R4, R14 ;  /* 0x0000000e00047202 */ /* 0x000fe20000000f00 */
[----:B------:R-:W-:Y:S02]  /*2fcd0*/  IMAD.MOV.U32 R12, RZ, RZ, RZ ;  /* 0x000000ffff0c7224 */ /* 0x000fe400078e00ff */
[----:B------:R-:W-:Y:S02]  /*2fce0*/  IMAD.MOV.U32 R11, RZ, RZ, 0x181f ;  /* 0x0000181fff0b7424 */ /* 0x000fe400078e00ff */
[----:B------:R-:W-:-:S07]  /*2fcf0*/  IMAD.MOV.U32 R15, RZ, RZ, -0x1 ;  /* 0xffffffffff0f7424 */ /* 0x000fce00078e00ff */
[----:B------:R-:W-:Y:S05]  /*2fd00*/  WARPSYNC.COLLECTIVE R15, `(.L_x_3298) ;  /* 0x000000000f087348 */ /* 0x000fea0003c00000 */
[----:B------:R0:W1:Y:S02]  /*2fd10*/  SHFL.IDX P6, R14, R13, R12, R11 ;  /* 0x0000000c0d0e7389 */ /* 0x00006400000c000b */
[----:B01----:R-:W-:Y:S01]  /*2fd20*/  ENDCOLLECTIVE ;  /* 0x000000000000791b */ /* 0x003fe20003800000 */
.L_x_3298:
[----:B------:R-:W-:Y:S01]  /*2fd30*/  IMAD.MOV.U32 R13, RZ, RZ, R8 ;  /* 0x000000ffff0d7224 */ /* 0x000fe200078e0008 */
[----:B------:R-:W-:-:S07]  /*2fd40*/  MOV R5, R14 ;  /* 0x0000000e00057202 */ /* 0x000fce0000000f00 */
[----:B------:R-:W-:Y:S05]  /*2fd50*/  WARPSYNC.COLLECTIVE R15, `(.L_x_3299) ;  /* 0x000000000f087348 */ /* 0x000fea0003c00000 */
[----:B------:R0:W1:Y:S02]  /*2fd60*/  SHFL.IDX P6, R14, R13, R12, R11 ;  /* 0x0000000c0d0e7389 */ /* 0x00006400000c000b */
[----:B01----:R-:W-:Y:S01]  /*2fd70*/  ENDCOLLECTIVE ;  /* 0x000000000000791b */ /* 0x003fe20003800000 */
.L_x_3299:
[----:B------:R-:W-:Y:S02]  /*2fd80*/  IMAD.MOV.U32 R13, RZ, RZ, R0 ;  /* 0x000000ffff0d7224 */ /* 0x000fe400078e0000 */
[----:B------:R-:W-:-:S07]  /*2fd90*/  IMAD.MOV.U32 R9, RZ, RZ, R14 ;  /* 0x000000ffff097224 */ /* 0x000fce00078e000e */
[----:B------:R-:W-:Y:S05]  /*2fda0*/  WARPSYNC.COLLECTIVE R15, `(.L_x_3300) ;  /* 0x000000000f087348 */ /* 0x000fea0003c00000 */
[----:B------:R0:W1:Y:S02]  /*2fdb0*/  SHFL.IDX P6, R14, R13, R12, R11 ;  /* 0x0000000c0d0e7389 */ /* 0x00006400000c000b */
[----:B01----:R-:W-:Y:S01]  /*2fdc0*/  ENDCOLLECTIVE ;  /* 0x000000000000791b */ /* 0x003fe20003800000 */
.L_x_3300:
[----:B------:R-:W-:Y:S05]  /*2fdd0*/  BRA `(.L_x_3301) ;  /* 0xfffffdb8007c7947 */ /* 0x000fea000383ffff */
.L_x_2990:
[----:B------:R-:W-:Y:S01]  /*2fde0*/  BSSY B1, `(.L_x_3302) ;  /* 0x0000008000017945 */ /* 0x000fe20003800000 */
[----:B------:R-:W-:Y:S01]  /*2fdf0*/  IMAD.MOV.U32 R13, RZ, RZ, R7 ;  /* 0x000000ffff0d7224 */ /* 0x000fe200078e0007 */
[----:B------:R-:W-:Y:S01]  /*2fe00*/  MOV R12, 0x1 ;  /* 0x00000001000c7802 */ /* 0x000fe20000000f00 */
[----:B------:R-:W-:Y:S02]  /*2fe10*/  IMAD.MOV.U32 R11, RZ, RZ, 0x181f ;  /* 0x0000181fff0b7424 */ /* 0x000fe400078e00ff */
[----:B------:R-:W-:-:S07]  /*2fe20*/  IMAD.MOV.U32 R15, RZ, RZ, -0x1 ;  /* 0xffffffffff0f7424 */ /* 0x000fce00078e00ff */
[----:B0---4-:R-:W-:Y:S05]  /*2fe30*/  WARPSYNC.COLLECTIVE R15, `(.L_x_3303) ;  /* 0x000000000f087348 */ /* 0x011fea0003c00000 */
[----:B----4-:R1:W2:Y:S02]  /*2fe40*/  SHFL.IDX P6, R14, R13, R12, R11 ;  /* 0x0000000c0d0e7389 */ /* 0x0102a400000c000b */
[----:B012---:R-:W-:Y:S01]  /*2fe50*/  ENDCOLLECTIVE ;  /* 0x000000000000791b */ /* 0x007fe20003800000 */
.L_x_3303:
[----:B------:R-:W-:Y:S05]  /*2fe60*/  BSYNC B1 ;  /* 0x0000000000017941 */ /* 0x000fea0003800000 */
.L_x_3302:
        /* <DEDUP_REMOVED lines=8> */
.L_x_3304:
[----:B------:R-:W-:Y:S02]  /*2fef0*/  IMAD.MOV.U32 R13, RZ, RZ, R8 ;  /* 0x000000ffff0d7224 */ /* 0x000fe400078e0008 */
[----:B------:R-:W-:-:S07]  /*2ff00*/  IMAD.MOV.U32 R5, RZ, RZ, R14 ;  /* 0x000000ffff057224 */ /* 0x000fce00078e000e */
[----:B------:R-:W-:Y:S05]  /*2ff10*/  WARPSYNC.COLLECTIVE R15, `(.L_x_3305) ;  /* 0x000000000f087348 */ /* 0x000fea0003c00000 */
[----:B------:R0:W1:Y:S02]  /*2ff20*/  SHFL.IDX P6, R14, R13, R12, R11 ;  /* 0x0000000c0d0e7389 */ /* 0x00006400000c000b */
[----:B01----:R-:W-:Y:S01]  /*2ff30*/  ENDCOLLECTIVE ;  /* 0x000000000000791b */ /* 0x003fe20003800000 */
.L_x_3305:
[----:B------:R-:W-:Y:S01]  /*2ff40*/  IMAD.MOV.U32 R13, RZ, RZ, R0 ;  /* 0x000000ffff0d7224 */ /* 0x000fe200078e0000 */
[----:B------:R-:W-:-:S07]  /*2ff50*/  MOV R9, R14 ;  /* 0x0000000e00097202 */ /* 0x000fce0000000f00 */
[----:B------:R-:W-:Y:S05]  /*2ff60*/  WARPSYNC.COLLECTIVE R15, `(.L_x_3306) ;  /* 0x000000000f087348 */ /* 0x000fea0003c00000 */
[----:B------:R0:W1:Y:S02]  /*2ff70*/  SHFL.IDX P6, R14, R13, R12, R11 ;  /* 0x0000000c0d0e7389 */ /* 0x00006400000c000b */
[----:B01----:R-:W-:Y:S01]  /*2ff80*/  ENDCOLLECTIVE ;  /* 0x000000000000791b */ /* 0x003fe20003800000 */
.L_x_3306:
[----:B------:R-:W-:Y:S05]  /*2ff90*/  BRA `(.L_x_3307) ;  /* 0xfffffdbc00747947 */ /* 0x000fea000383ffff */
.L_x_2993:
[----:B------:R-:W-:Y:S01]  /*2ffa0*/  BSSY B1, `(.L_x_3308) ;  /* 0x0000008000017945 */ /* 0x000fe20003800000 */
[----:B------:R-:W-:Y:S01]  /*2ffb0*/  IMAD.MOV.U32 R13, RZ, RZ, R7 ;  /* 0x000000ffff0d7224 */ /* 0x000fe200078e0007 */
[----:B------:R-:W-:Y:S01]  /*2ffc0*/  MOV R15, 0xffffffff ;  /* 0xffffffff000f7802 */ /* 0x000fe20000000f00 */
[----:B------:R-:W-:Y:S02]  /*2ffd0*/  IMAD.MOV.U32 R12, RZ, RZ, 0x2 ;  /* 0x00000002ff0c7424 */ /* 0x000fe400078e00ff */
[----:B------:R-:W-:-:S07]  /*2ffe0*/  IMAD.MOV.U32 R11, RZ, RZ, 0x181f ;  /* 0x0000181fff0b7424 */ /* 0x000fce00078e00ff */
[----:B-1--4-:R-:W-:Y:S05]  /*2fff0*/  WARPSYNC.COLLECTIVE R15, `(.L_x_3309) ;  /* 0x000000000f087348 */ /* 0x012fea0003c00000 */
[----:B----4-:R0:W2:Y:S02]  /*30000*/  SHFL.IDX P6, R14, R13, R12, R11 ;  /* 0x0000000c0d0e7389 */ /* 0x0100a400000c000b */
[----:B012---:R-:W-:Y:S01]  /*30010*/  ENDCOLLECTIVE ;  /* 0x000000000000791b */ /* 0x007fe20003800000 */
.L_x_3309:
[----:B------:R-:W-:Y:S05]  /*30020*/  BSYNC B1 ;  /* 0x0000000000017941 */ /* 0x000fea0003800000 */
.L_x_3308:
        /* <DEDUP_REMOVED lines=8> */
.L_x_3310:
[----:B------:R-:W-:Y:S02]  /*300b0*/  IMAD.MOV.U32 R13, RZ, RZ, R8 ;  /* 0x000000ffff0d7224 */ /* 0x000fe400078e0008 */
[----:B------:R-:W-:-:S07]  /*300c0*/  IMAD.MOV.U32 R5, RZ, RZ, R14 ;  /* 0x000000ffff057224 */ /* 0x000fce00078e000e */
[----:B------:R-:W-:Y:S05]  /*300d0*/  WARPSYNC.COLLECTIVE R15, `(.L_x_3311) ;  /* 0x000000000f087348 */ /* 0x000fea0003c00000 */
[----:B------:R0:W1:Y:S02]  /*300e0*/  SHFL.IDX P6, R14, R13, R12, R11 ;  /* 0x0000000c0d0e7389 */ /* 0x00006400000c000b */
[----:B01----:R-:W-:Y:S01]  /*300f0*/  ENDCOLLECTIVE ;  /* 0x000000000000791b */ /* 0x003fe20003800000 */
.L_x_3311:
[----:B------:R-:W-:Y:S02]  /*30100*/  IMAD.MOV.U32 R13, RZ, RZ, R0 ;  /* 0x000000ffff0d7224 */ /* 0x000fe400078e0000 */
[----:B------:R-:W-:-:S07]  /*30110*/  IMAD.MOV.U32 R9, RZ, RZ, R14 ;  /* 0x000000ffff097224 */ /* 0x000fce00078e000e */
[----:B------:R-:W-:Y:S05]  /*30120*/  WARPSYNC.COLLECTIVE R15, `(.L_x_3312) ;  /* 0x000000000f087348 */ /* 0x000fea0003c00000 */
[----:B------:R0:W1:Y:S02]  /*30130*/  SHFL.IDX P6, R14, R13, R12, R11 ;  /* 0x0000000c0d0e7389 */ /* 0x00006400000c000b */
[----:B01----:R-:W-:Y:S01]  /*30140*/  ENDCOLLECTIVE ;  /* 0x000000000000791b */ /* 0x003fe20003800000 */
.L_x_3312:
[----:B------:R-:W-:Y:S05]  /*30150*/  BRA `(.L_x_3313) ;  /* 0xfffffdc000647947 */ /* 0x000fea000383ffff */
.L_x_2996:
[----:B------:R-:W-:Y:S01]  /*30160*/  BSSY B1, `(.L_x_3314) ;  /* 0x0000008000017945 */ /* 0x000fe20003800000 */
[----:B------:R-:W-:Y:S01]  /*30170*/  MOV R13, R7 ;  /* 0x00000007000d7202 */ /* 0x000fe20000000f00 */
[----:B------:R-:W-:Y:S02]  /*30180*/  IMAD.MOV.U32 R12, RZ, RZ, 0x3 ;  /* 0x00000003ff0c7424 */ /* 0x000fe400078e00ff */
[----:B------:R-:W-:Y:S02]  /*30190*/  IMAD.MOV.U32 R11, RZ, RZ, 0x181f ;  /* 0x0000181fff0b7424 */ /* 0x000fe400078e00ff */
[----:B------:R-:W-:-:S07]  /*301a0*/  IMAD.MOV.U32 R15, RZ, RZ, -0x1 ;  /* 0xffffffffff0f7424 */ /* 0x000fce00078e00ff */
[----:B-1--4-:R-:W-:Y:S05]  /*301b0*/  WARPSYNC.COLLECTIVE R15, `(.L_x_3315) ;  /* 0x000000000f087348 */ /* 0x012fea0003c00000 */
[----:B------:R0:W2:Y:S02]  /*301c0*/  SHFL.IDX P6, R14, R13, R12, R11 ;  /* 0x0000000c0d0e7389 */ /* 0x0000a400000c000b */
[----:B012-4-:R-:W-:Y:S01]  /*301d0*/  ENDCOLLECTIVE ;  /* 0x000000000000791b */ /* 0x017fe20003800000 */
.L_x_3315:
[----:B------:R-:W-:Y:S05]  /*301e0*/  BSYNC B1 ;  /* 0x0000000000017941 */ /* 0x000fea0003800000 */
.L_x_3314:
        /* <DEDUP_REMOVED lines=8> */
.L_x_3316:
[----:B------:R-:W-:Y:S01]  /*30270*/  MOV R13, R8 ;  /* 0x00000008000d7202 */ /* 0x000fe20000000f00 */
[----:B------:R-:W-:-:S07]  /*30280*/  IMAD.MOV.U32 R10, RZ, RZ, R14 ;  /* 0x000000ffff0a7224 */ /* 0x000fce00078e000e */
[----:B------:R-:W-:Y:S05]  /*30290*/  WARPSYNC.COLLECTIVE R15, `(.L_x_3317) ;  /* 0x000000000f087348 */ /* 0x000fea0003c00000 */
[----:B------:R0:W1:Y:S02]  /*302a0*/  SHFL.IDX P6, R14, R13, R12, R11 ;  /* 0x0000000c0d0e7389 */ /* 0x00006400000c000b */
[----:B01----:R-:W-:Y:S01]  /*302b0*/  ENDCOLLECTIVE ;  /* 0x000000000000791b */ /* 0x003fe20003800000 */
.L_x_3317:
[----:B------:R-:W-:Y:S02]  /*302c0*/  IMAD.MOV.U32 R13, RZ, RZ, R0 ;  /* 0x000000ffff0d7224 */ /* 0x000fe400078e0000 */
[----:B------:R-:W-:-:S07]  /*302d0*/  IMAD.MOV.U32 R8, RZ, RZ, R14 ;  /* 0x000000ffff087224 */ /* 0x000fce00078e000e */
[----:B------:R-:W-:Y:S05]  /*302e0*/  WARPSYNC.COLLECTIVE R15, `(.L_x_3318) ;  /* 0x000000000f087348 */ /* 0x000fea0003c00000 */
[----:B------:R0:W1:Y:S02]  /*302f0*/  SHFL.IDX P6, R14, R13, R12, R11 ;  /* 0x0000000c0d0e7389 */ /* 0x00006400000c000b */
[----:B01----:R-:W-:Y:S01]  /*30300*/  ENDCOLLECTIVE ;  /* 0x000000000000791b */ /* 0x003fe20003800000 */
.L_x_3318:
[----:B------:R-:W-:Y:S01]  /*30310*/  IMAD.MOV.U32 R0, RZ, RZ, R14 ;  /* 0x000000ffff007224 */ /* 0x000fe200078e000e */
[----:B------:R-:W-:Y:S06]  /*30320*/  BRA `(.L_x_3319) ;  /* 0xfffffdc400587947 */ /* 0x000fec000383ffff */
.L_x_3000:
[----:B0-----:R0:W1:Y:S02]  /*30330*/  SYNCS.PHASECHK.TRANS64.TRYWAIT P0, [R18+URZ+0x38800], R119 ;  /* 0x03880077120075a7 */ /* 0x001064000800017f */
[----:B-1----:R-:W-:Y:S05]  /*30340*/  @!P0 NANOSLEEP.SYNCS 0x989680 ;  /* 0x009896800000895d */ /* 0x002fea0003900000 */
[----:B------:R-:W1:Y:S02]  /*30350*/  @!P0 SYNCS.PHASECHK.TRANS64 P0, [R18+URZ+0x38800], R119 ;  /* 0x03880077120085a7 */ /* 0x000e64000800007f */
[----:B-1----:R-:W-:Y:S05]  /*30360*/  @!P0 BRA `(.L_x_3000) ;  /* 0xfffffffc00f08947 */ /* 0x002fea000383ffff */
[----:B------:R-:W-:Y:S05]  /*30370*/  BRA `(.L_x_3320) ;  /* 0xfffffdc800b87947 */ /* 0x000fea000383ffff */
.L_x_3032:
        /* <DEDUP_REMOVED lines=8> */
.L_x_3322:
[----:B------:R-:W-:Y:S05]  /*30400*/  BSYNC B1 ;  /* 0x0000000000017941 */ /* 0x000fea0003800000 */
.L_x_3321:
        /* <DEDUP_REMOVED lines=8> */
.L_x_3323:
[----:B------:R-:W-:Y:S02]  /*30490*/  IMAD.MOV.U32 R13, RZ, RZ, R8 ;  /* 0x000000ffff0d7224 */ /* 0x000fe400078e0008 */
[----:B------:R-:W-:-:S07]  /*304a0*/  IMAD.MOV.U32 R4, RZ, RZ, R14 ;  /* 0x000000ffff047224 */ /* 0x000fce00078e000e */
[----:B------:R-:W-:Y:S05]  /*304b0*/  WARPSYNC.COLLECTIVE R15, `(.L_x_3324) ;  /* 0x000000000f087348 */ /* 0x000fea0003c00000 */
[----:B------:R0:W1:Y:S02]  /*304c0*/  SHFL.IDX P6, R14, R13, R12, R11 ;  /* 0x0000000c0d0e7389 */ /* 0x00006400000c000b */
[----:B01----:R-:W-:Y:S01]  /*304d0*/  ENDCOLLECTIVE ;  /* 0x000000000000791b */ /* 0x003fe20003800000 */
.L_x_3324:
[----:B------:R-:W-:Y:S01]  /*304e0*/  IMAD.MOV.U32 R13, RZ, RZ, R6 ;  /* 0x000000ffff0d7224 */ /* 0x000fe200078e0006 */
[----:B------:R-:W-:-:S07]  /*304f0*/  MOV R21, R14 ;  /* 0x0000000e00157202 */ /* 0x000fce0000000f00 */
[----:B------:R-:W-:Y:S05]  /*30500*/  WARPSYNC.COLLECTIVE R15, `(.L_x_3325) ;  /* 0x000000000f087348 */ /* 0x000fea0003c00000 */
[----:B------:R0:W1:Y:S02]  /*30510*/  SHFL.IDX P6, R14, R13, R12, R11 ;  /* 0x0000000c0d0e7389 */ /* 0x00006400000c000b */
[----:B01----:R-:W-:Y:S01]  /*30520*/  ENDCOLLECTIVE ;  /* 0x000000000000791b */ /* 0x003fe20003800000 */
.L_x_3325:
[----:B------:R-:W-:Y:S05]  /*30530*/  BRA `(.L_x_3326) ;  /* 0xfffffdf800907947 */ /* 0x000fea000383ffff */
.L_x_3035:
[----:B------:R-:W-:Y:S01]  /*30540*/  BSSY B1, `(.L_x_3327) ;  /* 0x0000008000017945 */ /* 0x000fe20003800000 */
[----:B------:R-:W-:Y:S01]  /*30550*/  IMAD.MOV.U32 R13, RZ, RZ, R9 ;  /* 0x000000ffff0d7224 */ /* 0x000fe200078e0009 */
[----:B------:R-:W-:Y:S01]  /*30560*/  MOV R15, 0xffffffff ;  /* 0xffffffff000f7802 */ /* 0x000fe20000000f00 */
[----:B------:R-:W-:Y:S02]  /*30570*/  IMAD.MOV.U32 R12, RZ, RZ, 0x1 ;  /* 0x00000001ff0c7424 */ /* 0x000fe400078e00ff */
[----:B------:R-:W-:-:S07]  /*30580*/  IMAD.MOV.U32 R11, RZ, RZ, 0x181f ;  /* 0x0000181fff0b7424 */ /* 0x000fce00078e00ff */
[----:B0--34-:R-:W-:Y:S05]  /*30590*/  WARPSYNC.COLLECTIVE R15, `(.L_x_3328) ;  /* 0x000000000f087348 */ /* 0x019fea0003c00000 */
[----:B----4-:R1:W2:Y:S02]  /*305a0*/  SHFL.IDX P6, R14, R13, R12, R11 ;  /* 0x0000000c0d0e7389 */ /* 0x0102a400000c000b */
[----:B0123--:R-:W-:Y:S01]  /*305b0*/  ENDCOLLECTIVE ;  /* 0x000000000000791b */ /* 0x00ffe20003800000 */
.L_x_3328:
[----:B------:R-:W-:Y:S05]  /*305c0*/  BSYNC B1 ;  /* 0x0000000000017941 */ /* 0x000fea0003800000 */
.L_x_3327:
        /* <DEDUP_REMOVED lines=8> */
.L_x_3329:
[----:B------:R-:W-:Y:S02]  /*30650*/  IMAD.MOV.U32 R13, RZ, RZ, R8 ;  /* 0x000000ffff0d7224 */ /* 0x000fe400078e0008 */
[----:B------:R-:W-:-:S07]  /*30660*/  IMAD.MOV.U32 R4, RZ, RZ, R14 ;  /* 0x000000ffff047224 */ /* 0x000fce00078e000e */
[----:B------:R-:W-:Y:S05]  /*30670*/  WARPSYNC.COLLECTIVE R15, `(.L_x_3330) ;  /* 0x000000000f087348 */ /* 0x000fea0003c00000 */
[----:B------:R0:W1:Y:S02]  /*30680*/  SHFL.IDX P6, R14, R13, R12, R11 ;  /* 0x0000000c0d0e7389 */ /* 0x00006400000c000b */
[----:B01----:R-:W-:Y:S01]  /*30690*/  ENDCOLLECTIVE ;  /* 0x000000000000791b */ /* 0x003fe20003800000 */
.L_x_3330:
[----:B------:R-:W-:Y:S02]  /*306a0*/  IMAD.MOV.U32 R13, RZ, RZ, R6 ;  /* 0x000000ffff0d7224 */ /* 0x000fe400078e0006 */
[----:B------:R-:W-:-:S07]  /*306b0*/  IMAD.MOV.U32 R21, RZ, RZ, R14 ;  /* 0x000000ffff157224 */ /* 0x000fce00078e000e */
[----:B------:R-:W-:Y:S05]  /*306c0*/  WARPSYNC.COLLECTIVE R15, `(.L_x_3331) ;  /* 0x000000000f087348 */ /* 0x000fea0003c00000 */
[----:B------:R0:W1:Y:S02]  /*306d0*/  SHFL.IDX P6, R14, R13, R12, R11 ;  /* 0x0000000c0d0e7389 */ /* 0x00006400000c000b */
[----:B01----:R-:W-:Y:S01]  /*306e0*/  ENDCOLLECTIVE ;  /* 0x000000000000791b */ /* 0x003fe20003800000 */
.L_x_3331:
[----:B------:R-:W-:Y:S05]  /*306f0*/  BRA `(.L_x_3332) ;  /* 0xfffffdfc00487947 */ /* 0x000fea000383ffff */
.L_x_3038:
[----:B------:R-:W-:Y:S01]  /*30700*/  BSSY B1, `(.L_x_3333) ;  /* 0x0000008000017945 */ /* 0x000fe20003800000 */
[----:B------:R-:W-:Y:S01]  /*30710*/  MOV R13, R9 ;  /* 0x00000009000d7202 */ /* 0x000fe20000000f00 */
[----:B------:R-:W-:Y:S02]  /*30720*/  IMAD.MOV.U32 R12, RZ, RZ, 0x2 ;  /* 0x00000002ff0c7424 */ /* 0x000fe400078e00ff */
[----:B------:R-:W-:Y:S02]  /*30730*/  IMAD.MOV.U32 R11, RZ, RZ, 0x181f ;  /* 0x0000181fff0b7424 */ /* 0x000fe400078e00ff */
[----:B------:R-:W-:-:S07]  /*30740*/  IMAD.MOV.U32 R15, RZ, RZ, -0x1 ;  /* 0xffffffffff0f7424 */ /* 0x000fce00078e00ff */
[----:B-1-34-:R-:W-:Y:S05]  /*30750*/  WARPSYNC.COLLECTIVE R15, `(.L_x_3334) ;  /* 0x000000000f087348 */ /* 0x01afea0003c00000 */
[----:B----4-:R0:W2:Y:S02]  /*30760*/  SHFL.IDX P6, R14, R13, R12, R11 ;  /* 0x0000000c0d0e7389 */ /* 0x0100a400000c000b */
[----:B0123--:R-:W-:Y:S01]  /*30770*/  ENDCOLLECTIVE ;  /* 0x000000000000791b */ /* 0x00ffe20003800000 */
.L_x_3334:
[----:B------:R-:W-:Y:S05]  /*30780*/  BSYNC B1 ;  /* 0x0000000000017941 */ /* 0x000fea0003800000 */
.L_x_3333:
        /* <DEDUP_REMOVED lines=8> */
.L_x_3335:
[----:B------:R-:W-:Y:S01]  /*30810*/  MOV R13, R8 ;  /* 0x00000008000d7202 */ /* 0x000fe20000000f00 */
[----:B------:R-:W-:-:S07]  /*30820*/  IMAD.MOV.U32 R4, RZ, RZ, R14 ;  /* 0x000000ffff047224 */ /* 0x000fce00078e000e */
[----:B------:R-:W-:Y:S05]  /*30830*/  WARPSYNC.COLLECTIVE R15, `(.L_x_3336) ;  /* 0x000000000f087348 */ /* 0x000fea0003c00000 */
[----:B------:R0:W1:Y:S02]  /*30840*/  SHFL.IDX P6, R14, R13, R12, R11 ;  /* 0x0000000c0d0e7389 */ /* 0x00006400000c000b */
[----:B01----:R-:W-:Y:S01]  /*30850*/  ENDCOLLECTIVE ;  /* 0x000000000000791b */ /* 0x003fe20003800000 */
.L_x_3336:
[----:B------:R-:W-:Y:S02]  /*30860*/  IMAD.MOV.U32 R13, RZ, RZ, R6 ;  /* 0x000000ffff0d7224 */ /* 0x000fe400078e0006 */
[----:B------:R-:W-:-:S07]  /*30870*/  IMAD.MOV.U32 R21, RZ, RZ, R14 ;  /* 0x000000ffff157224 */ /* 0x000fce00078e000e */
[----:B------:R-:W-:Y:S05]  /*30880*/  WARPSYNC.COLLECTIVE R15, `(.L_x_3337) ;  /* 0x000000000f087348 */ /* 0x000fea0003c00000 */
[----:B------:R0:W1:Y:S02]  /*30890*/  SHFL.IDX P6, R14, R13, R12, R11 ;  /* 0x0000000c0d0e7389 */ /* 0x00006400000c000b */
[----:B01----:R-:W-:Y:S01]  /*308a0*/  ENDCOLLECTIVE ;  /* 0x000000000000791b */ /* 0x003fe20003800000 */
.L_x_3337:
[----:B------:R-:W-:Y:S05]  /*308b0*/  BRA `(.L_x_3338) ;  /* 0xfffffdfc00f07947 */ /* 0x000fea000383ffff */
.L_x_3041:
[----:B------:R-:W-:Y:S01]  /*308c0*/  BSSY B1, `(.L_x_3339) ;  /* 0x0000008000017945 */ /* 0x000fe20003800000 */
[----:B------:R-:W-:Y:S01]  /*308d0*/  IMAD.MOV.U32 R13, RZ, RZ, R9 ;  /* 0x000000ffff0d7224 */ /* 0x000fe200078e0009 */
[----:B------:R-:W-:Y:S01]  /*308e0*/  MOV R11, 0x181f ;  /* 0x0000181f000b7802 */ /* 0x000fe20000000f00 */
[----:B------:R-:W-:Y:S02]  /*308f0*/  IMAD.MOV.U32 R12, RZ, RZ, 0x3 ;  /* 0x00000003ff0c7424 */ /* 0x000fe400078e00ff */
[----:B------:R-:W-:-:S07]  /*30900*/  IMAD.MOV.U32 R15, RZ, RZ, -0x1 ;  /* 0xffffffffff0f7424 */ /* 0x000fce00078e00ff */
[----:B-1-34-:R-:W-:Y:S05]  /*30910*/  WARPSYNC.COLLECTIVE R15, `(.L_x_3340) ;  /* 0x000000000f087348 */ /* 0x01afea0003c00000 */
[----:B----4-:R0:W2:Y:S02]  /*30920*/  SHFL.IDX P6, R14, R13, R12, R11 ;  /* 0x0000000c0d0e7389 */ /* 0x0100a400000c000b */
[----:B0123--:R-:W-:Y:S01]  /*30930*/  ENDCOLLECTIVE ;  /* 0x000000000000791b */ /* 0x00ffe20003800000 */
.L_x_3340:
[----:B------:R-:W-:Y:S05]  /*30940*/  BSYNC B1 ;  /* 0x0000000000017941 */ /* 0x000fea0003800000 */
.L_x_3339:
        /* <DEDUP_REMOVED lines=8> */
.L_x_3341:
[----:B------:R-:W-:Y:S02]  /*309d0*/  IMAD.MOV.U32 R13, RZ, RZ, R8 ;  /* 0x000000ffff0d7224 */ /* 0x000fe400078e0008 */
[----:B------:R-:W-:-:S07]  /*309e0*/  IMAD.MOV.U32 R20, RZ, RZ, R14 ;  /* 0x000000ffff147224 */ /* 0x000fce00078e000e */
[----:B------:R-:W-:Y:S05]  /*309f0*/  WARPSYNC.COLLECTIVE R15, `(.L_x_3342) ;  /* 0x000000000f087348 */ /* 0x000fea0003c00000 */
[----:B------:R0:W1:Y:S02]  /*30a00*/  SHFL.IDX P6, R14, R13, R12, R11 ;  /* 0x0000000c0d0e7389 */ /* 0x00006400000c000b */
[----:B01----:R-:W-:Y:S01]  /*30a10*/  ENDCOLLECTIVE ;  /* 0x000000000000791b */ /* 0x003fe20003800000 */
.L_x_3342:
[----:B------:R-:W-:Y:S01]  /*30a20*/  MOV R13, R6 ;  /* 0x00000006000d7202 */ /* 0x000fe20000000f00 */
[----:B------:R-:W-:-:S07]  /*30a30*/  IMAD.MOV.U32 R77, RZ, RZ, R14 ;  /* 0x000000ffff4d7224 */ /* 0x000fce00078e000e */
[----:B------:R-:W-:Y:S05]  /*30a40*/  WARPSYNC.COLLECTIVE R15, `(.L_x_3343) ;  /* 0x000000000f087348 */ /* 0x000fea0003c00000 */
[----:B------:R0:W1:Y:S02]  /*30a50*/  SHFL.IDX P6, R14, R13, R12, R11 ;  /* 0x0000000c0d0e7389 */ /* 0x00006400000c000b */
[----:B01----:R-:W-:Y:S01]  /*30a60*/  ENDCOLLECTIVE ;  /* 0x000000000000791b */ /* 0x003fe20003800000 */
.L_x_3343:
[----:B------:R-:W-:Y:S01]  /*30a70*/  IMAD.MOV.U32 R76, RZ, RZ, R14 ;  /* 0x000000ffff4c7224 */ /* 0x000fe200078e000e */
[----:B------:R-:W-:Y:S06]  /*30a80*/  BRA `(.L_x_3344) ;  /* 0xfffffe00009c7947 */ /* 0x000fec000383ffff */
.L_x_3045:
[----:B0-----:R0:W1:Y:S02]  /*30a90*/  SYNCS.PHASECHK.TRANS64.TRYWAIT P0, [R18+URZ+0x38800], R115 ;  /* 0x03880073120075a7 */ /* 0x001064000800017f */
[----:B-1----:R-:W-:Y:S05]  /*30aa0*/  @!P0 NANOSLEEP.SYNCS 0x989680 ;  /* 0x009896800000895d */ /* 0x002fea0003900000 */
[----:B------:R-:W1:Y:S02]  /*30ab0*/  @!P0 SYNCS.PHASECHK.TRANS64 P0, [R18+URZ+0x38800], R115 ;  /* 0x03880073120085a7 */ /* 0x000e64000800007f */
[----:B-1----:R-:W-:Y:S05]  /*30ac0*/  @!P0 BRA `(.L_x_3045) ;  /* 0xfffffffc00f08947 */ /* 0x002fea000383ffff */
[----:B------:R-:W-:Y:S05]  /*30ad0*/  BRA `(.L_x_3345) ;  /* 0xfffffe0400b07947 */ /* 0x000fea000383ffff */
.L_x_3063:
[----:B-1----:R1:W2:Y:S02]  /*30ae0*/  SYNCS.PHASECHK.TRANS64.TRYWAIT P2, [R0+URZ+0x38830], R3 ;  /* 0x03883003000075a7 */ /* 0x0022a4000804017f */
[----:B--2---:R-:W-:Y:S05]  /*30af0*/  @!P2 NANOSLEEP.SYNCS 0x989680 ;  /* 0x009896800000a95d */ /* 0x004fea0003900000 */
[----:B------:R-:W2:Y:S02]  /*30b00*/  @!P2 SYNCS.PHASECHK.TRANS64 P2, [R0+URZ+0x38830], R3 ;  /* 0x038830030000a5a7 */ /* 0x000ea4000804007f */
[----:B--2---:R-:W-:Y:S05]  /*30b10*/  @!P2 BRA `(.L_x_3063) ;  /* 0xfffffffc00f0a947 */ /* 0x004fea000383ffff */
[----:B------:R-:W-:Y:S05]  /*30b20*/  BRA `(.L_x_3062) ;  /* 0xfffffe3c00187947 */ /* 0x000fea000383ffff */
.L_x_3070:
[----:B-1----:R1:W2:Y:S02]  /*30b30*/  SYNCS.PHASECHK.TRANS64.TRYWAIT P3, [R11+URZ+0x38830], R4 ;  /* 0x038830040b0075a7 */ /* 0x0022a4000806017f */
[----:B--2---:R-:W-:Y:S05]  /*30b40*/  @!P3 NANOSLEEP.SYNCS 0x989680 ;  /* 0x009896800000b95d */ /* 0x004fea0003900000 */
[----:B------:R-:W2:Y:S02]  /*30b50*/  @!P3 SYNCS.PHASECHK.TRANS64 P3, [R11+URZ+0x38830], R4 ;  /* 0x038830040b00b5a7 */ /* 0x000ea4000806007f */
[----:B--2---:R-:W-:Y:S05]  /*30b60*/  @!P3 BRA `(.L_x_3070) ;  /* 0xfffffffc00f0b947 */ /* 0x004fea000383ffff */
[----:B------:R-:W-:Y:S05]  /*30b70*/  BRA `(.L_x_3069) ;  /* 0xfffffe84004c7947 */ /* 0x000fea000383ffff */
.L_x_3075:
[----:B-1----:R1:W2:Y:S02]  /*30b80*/  SYNCS.PHASECHK.TRANS64.TRYWAIT P3, [R9+URZ+0x38850], R0 ;  /* 0x03885000090075a7 */ /* 0x0022a4000806017f */
[----:B--2---:R-:W-:Y:S05]  /*30b90*/  @!P3 NANOSLEEP.SYNCS 0x989680 ;  /* 0x009896800000b95d */ /* 0x004fea0003900000 */
[----:B------:R-:W2:Y:S02]  /*30ba0*/  @!P3 SYNCS.PHASECHK.TRANS64 P3, [R9+URZ+0x38850], R0 ;  /* 0x038850000900b5a7 */ /* 0x000ea4000806007f */
[----:B--2---:R-:W-:Y:S05]  /*30bb0*/  @!P3 BRA `(.L_x_3075) ;  /* 0xfffffffc00f0b947 */ /* 0x004fea000383ffff */
[----:B------:R-:W-:Y:S05]  /*30bc0*/  BRA `(.L_x_3074) ;  /* 0xfffffebc00087947 */ /* 0x000fea000383ffff */
.L_x_3083:
[----:B-1----:R1:W2:Y:S02]  /*30bd0*/  SYNCS.PHASECHK.TRANS64.TRYWAIT P2, [R4+URZ+0x38830], R5 ;  /* 0x03883005040075a7 */ /* 0x0022a4000804017f */
[----:B--2---:R-:W-:Y:S05]  /*30be0*/  @!P2 NANOSLEEP.SYNCS 0x989680 ;  /* 0x009896800000a95d */ /* 0x004fea0003900000 */
[----:B------:R-:W2:Y:S02]  /*30bf0*/  @!P2 SYNCS.PHASECHK.TRANS64 P2, [R4+URZ+0x38830], R5 ;  /* 0x038830050400a5a7 */ /* 0x000ea4000804007f */
[----:B--2---:R-:W-:Y:S05]  /*30c00*/  @!P2 BRA `(.L_x_3083) ;  /* 0xfffffffc00f0a947 */ /* 0x004fea000383ffff */
[----:B------:R-:W-:Y:S05]  /*30c10*/  BRA `(.L_x_3082) ;  /* 0xfffffed000e47947 */ /* 0x000fea000383ffff */
.L_x_3088:
[----:B-1----:R1:W2:Y:S02]  /*30c20*/  SYNCS.PHASECHK.TRANS64.TRYWAIT P2, [R9+URZ+0x38850], R0 ;  /* 0x03885000090075a7 */ /* 0x0022a4000804017f */
[----:B--2---:R-:W-:Y:S05]  /*30c30*/  @!P2 NANOSLEEP.SYNCS 0x989680 ;  /* 0x009896800000a95d */ /* 0x004fea0003900000 */
[----:B------:R-:W2:Y:S02]  /*30c40*/  @!P2 SYNCS.PHASECHK.TRANS64 P2, [R9+URZ+0x38850], R0 ;  /* 0x038850000900a5a7 */ /* 0x000ea4000804007f */
[----:B--2---:R-:W-:Y:S05]  /*30c50*/  @!P2 BRA `(.L_x_3088) ;  /* 0xfffffffc00f0a947 */ /* 0x004fea000383ffff */
[----:B------:R-:W-:Y:S05]  /*30c60*/  BRA `(.L_x_3087) ;  /* 0xffffff0800a07947 */ /* 0x000fea000383ffff */
.L_x_3094:
[----:B-1----:R1:W2:Y:S02]  /*30c70*/  SYNCS.PHASECHK.TRANS64.TRYWAIT P0, [R0+URZ+0x38850], R7 ;  /* 0x03885007000075a7 */ /* 0x0022a4000800017f */
[----:B--2---:R-:W-:Y:S05]  /*30c80*/  @!P0 NANOSLEEP.SYNCS 0x989680 ;  /* 0x009896800000895d */ /* 0x004fea0003900000 */
[----:B------:R-:W2:Y:S02]  /*30c90*/  @!P0 SYNCS.PHASECHK.TRANS64 P0, [R0+URZ+0x38850], R7 ;  /* 0x03885007000085a7 */ /* 0x000ea4000800007f */
[----:B--2---:R-:W-:Y:S05]  /*30ca0*/  @!P0 BRA `(.L_x_3094) ;  /* 0xfffffffc00f08947 */ /* 0x004fea000383ffff */
[----:B------:R-:W-:Y:S05]  /*30cb0*/  BRA `(.L_x_3093) ;  /* 0xffffff2000c47947 */ /* 0x000fea000383ffff */
.L_x_3130:
[----:B------:R-:W1:Y:S01]  /*30cc0*/  S2R R6, SR_TID.X ;  /* 0x0000000000067919 */ /* 0x000e620000002100 */
[----:B------:R-:W-:Y:S01]  /*30cd0*/  BSSY B1, `(.L_x_3346) ;  /* 0x000000a000017945 */ /* 0x000fe20003800000 */
[----:B------:R-:W-:Y:S01]  /*30ce0*/  IMAD.MOV.U32 R12, RZ, RZ, RZ ;  /* 0x000000ffff0c7224 */ /* 0x000fe200078e00ff */
[----:B------:R-:W-:Y:S01]  /*30cf0*/  MOV R15, 0xffffffff ;  /* 0xffffffff000f7802 */ /* 0x000fe20000000f00 */
[----:B------:R-:W-:Y:S01]  /*30d00*/  IMAD.MOV.U32 R11, RZ, RZ, 0x1f ;  /* 0x0000001fff0b7424 */ /* 0x000fe200078e00ff */
[----:B-1----:R-:W-:-:S04]  /*30d10*/  SHF.R.U32.HI R6, RZ, 0x5, R6 ;  /* 0x00000005ff067819 */ /* 0x002fc80000011606 */
[----:B------:R-:W-:-:S05]  /*30d20*/  LOP3.LUT R6, R6, 0x3, RZ, 0xc0, !PT ;  /* 0x0000000306067812 */ /* 0x000fca00078ec0ff */
[----:B0-----:R-:W-:-:S07]  /*30d30*/  IMAD.MOV.U32 R13, RZ, RZ, R6 ;  /* 0x000000ffff0d7224 */ /* 0x001fce00078e0006 */
[----:B------:R-:W-:Y:S05]  /*30d40*/  WARPSYNC.COLLECTIVE R15, `(.L_x_3347) ;  /* 0x000000000f087348 */ /* 0x000fea0003c00000 */
[----:B------:R0:W1:Y:S02]  /*30d50*/  SHFL.IDX P6, R14, R13, R12, R11 ;  /* 0x0000000c0d0e7389 */ /* 0x00006400000c000b */
[----:B01----:R-:W-:Y:S01]  /*30d60*/  ENDCOLLECTIVE ;  /* 0x000000000000791b */ /* 0x003fe20003800000 */
.L_x_3347:
[----:B------:R-:W-:Y:S05]  /*30d70*/  BSYNC B1 ;  /* 0x0000000000017941 */ /* 0x000fea0003800000 */
.L_x_3346:
[----:B------:R-:W-:Y:S05]  /*30d80*/  BRA `(.L_x_3348) ;  /* 0xffffff7000d87947 */ /* 0x000fea000383ffff */
.L_x_3132:
[----:B------:R-:W-:Y:S01]  /*30d90*/  BSSY B1, `(.L_x_3349) ;  /* 0x0000006000017945 */ /* 0x000fe20003800000 */
[----:B------:R-:W-:-:S07]  /*30da0*/  IMAD.MOV.U32 R15, RZ, RZ, -0x1 ;  /* 0xffffffffff0f7424 */ /* 0x000fce00078e00ff */
[----:B01----:R-:W-:Y:S05]  /*30db0*/  WARPSYNC.COLLECTIVE R15, `(.L_x_3350) ;  /* 0x000000000f0c7348 */ /* 0x003fea0003c00000 */
[----:B------:R-:W-:Y:S02]  /*30dc0*/  ELECT P6, UR62, PT ;  /* 0x00000000003e782f */ /* 0x000fe400038c0000 */
[----:B------:R-:W-:Y:S01]  /*30dd0*/  MOV R14, UR62 ;  /* 0x0000003e000e7c02 */ /* 0x000fe20008000f00 */
[----:B01----:R-:W-:Y:S10]  /*30de0*/  ENDCOLLECTIVE ;  /* 0x000000000000791b */ /* 0x003ff40003800000 */
.L_x_3350:
[----:B------:R-:W-:Y:S05]  /*30df0*/  BSYNC B1 ;  /* 0x0000000000017941 */ /* 0x000fea0003800000 */
.L_x_3349:
[----:B------:R-:W-:Y:S05]  /*30e00*/  BRA `(.L_x_3131) ;  /* 0xffffff7000d07947 */ /* 0x000fea000383ffff */
.L_x_3134:
[----:B-1----:R-:W2:Y:S02]  /*30e10*/  LDL R3, [R1+0x4] ;  /* 0x0000040001037983 */ /* 0x002ea40000100800 */
[----:B--2---:R1:W2:Y:S02]  /*30e20*/  SYNCS.PHASECHK.TRANS64.TRYWAIT P0, [R3+URZ+0x38820], R2 ;  /* 0x03882002030075a7 */ /* 0x0042a4000800017f */
[----:B--2---:R-:W-:Y:S05]  /*30e30*/  @!P0 NANOSLEEP.SYNCS 0x989680 ;  /* 0x009896800000895d */ /* 0x004fea0003900000 */
[----:B------:R-:W2:Y:S02]  /*30e40*/  @!P0 SYNCS.PHASECHK.TRANS64 P0, [R3+URZ+0x38820], R2 ;  /* 0x03882002030085a7 */ /* 0x000ea4000800007f */
[----:B--2---:R-:W-:Y:S05]  /*30e50*/  @!P0 BRA `(.L_x_3134) ;  /* 0xfffffffc00ec8947 */ /* 0x004fea000383ffff */
[----:B------:R-:W-:Y:S05]  /*30e60*/  BRA `(.L_x_3351) ;  /* 0xffffff7000e07947 */ /* 0x000fea000383ffff */
.L_x_3138:
[----:B-1----:R1:W2:Y:S02]  /*30e70*/  SYNCS.PHASECHK.TRANS64.TRYWAIT P0, [R5+URZ+0x388a0], R8 ;  /* 0x0388a008050075a7 */ /* 0x0022a4000800017f */
[----:B--2---:R-:W-:Y:S05]  /*30e80*/  @!P0 NANOSLEEP.SYNCS 0x989680 ;  /* 0x009896800000895d */ /* 0x004fea0003900000 */
[----:B------:R-:W2:Y:S02]  /*30e90*/  @!P0 SYNCS.PHASECHK.TRANS64 P0, [R5+URZ+0x388a0], R8 ;  /* 0x0388a008050085a7 */ /* 0x000ea4000800007f */
[----:B--2---:R-:W-:Y:S05]  /*30ea0*/  @!P0 BRA `(.L_x_3138) ;  /* 0xfffffffc00f08947 */ /* 0x004fea000383ffff */
[----:B------:R-:W-:Y:S05]  /*30eb0*/  BRA `(.L_x_3352) ;  /* 0xffffff7400047947 */ /* 0x000fea000383ffff */
.L_x_3146:
[----:B--2---:R2:W3:Y:S02]  /*30ec0*/  SYNCS.PHASECHK.TRANS64.TRYWAIT P0, [R5+URZ+0x388c0], R8 ;  /* 0x0388c008050075a7 */ /* 0x0044e4000800017f */
[----:B---3--:R-:W-:Y:S05]  /*30ed0*/  @!P0 NANOSLEEP.SYNCS 0x989680 ;  /* 0x009896800000895d */ /* 0x008fea0003900000 */
[----:B------:R-:W3:Y:S02]  /*30ee0*/  @!P0 SYNCS.PHASECHK.TRANS64 P0, [R5+URZ+0x388c0], R8 ;  /* 0x0388c008050085a7 */ /* 0x000ee4000800007f */
[----:B---3--:R-:W-:Y:S05]  /*30ef0*/  @!P0 BRA `(.L_x_3146) ;  /* 0xfffffffc00f08947 */ /* 0x008fea000383ffff */
[----:B------:R-:W-:Y:S05]  /*30f00*/  BRA `(.L_x_3353) ;  /* 0xffffff7800487947 */ /* 0x000fea000383ffff */
.L_x_3156:
[----:B-1----:R1:W2:Y:S02]  /*30f10*/  SYNCS.PHASECHK.TRANS64.TRYWAIT P1, [R6+URZ+0x388a0], R5 ;  /* 0x0388a005060075a7 */ /* 0x0022a4000802017f */
[----:B--2---:R-:W-:Y:S05]  /*30f20*/  @!P1 NANOSLEEP.SYNCS 0x989680 ;  /* 0x009896800000995d */ /* 0x004fea0003900000 */
[----:B------:R-:W2:Y:S02]  /*30f30*/  @!P1 SYNCS.PHASECHK.TRANS64 P1, [R6+URZ+0x388a0], R5 ;  /* 0x0388a005060095a7 */ /* 0x000ea4000802007f */
[----:B--2---:R-:W-:Y:S05]  /*30f40*/  @!P1 BRA `(.L_x_3156) ;  /* 0xfffffffc00f09947 */ /* 0x004fea000383ffff */
[----:B------:R-:W-:Y:S05]  /*30f50*/  BRA `(.L_x_3354) ;  /* 0xffffff7c00d87947 */ /* 0x000fea000383ffff */
.L_x_3164:
[----:B--2---:R2:W3:Y:S02]  /*30f60*/  SYNCS.PHASECHK.TRANS64.TRYWAIT P1, [R6+URZ+0x388c0], R5 ;  /* 0x0388c005060075a7 */ /* 0x0044e4000802017f */
[----:B---3--:R-:W-:Y:S05]  /*30f70*/  @!P1 NANOSLEEP.SYNCS 0x989680 ;  /* 0x009896800000995d */ /* 0x008fea0003900000 */
[----:B------:R-:W3:Y:S02]  /*30f80*/  @!P1 SYNCS.PHASECHK.TRANS64 P1, [R6+URZ+0x388c0], R5 ;  /* 0x0388c005060095a7 */ /* 0x000ee4000802007f */
[----:B---3--:R-:W-:Y:S05]  /*30f90*/  @!P1 BRA `(.L_x_3164) ;  /* 0xfffffffc00f09947 */ /* 0x008fea000383ffff */
[----:B------:R-:W-:Y:S05]  /*30fa0*/  BRA `(.L_x_3355) ;  /* 0xffffff8400187947 */ /* 0x000fea000383ffff */
.L_x_3180:
        /* <DEDUP_REMOVED lines=11> */
.L_x_3357:
[----:B------:R-:W-:Y:S05]  /*31060*/  BSYNC B0 ;  /* 0x0000000000007941 */ /* 0x000fea0003800000 */
.L_x_3356:
[----:B------:R-:W-:Y:S05]  /*31070*/  BRA `(.L_x_3358) ;  /* 0xffffff9000387947 */ /* 0x000fea000383ffff */
.L_x_3182:
[----:B------:R-:W-:Y:S01]  /*31080*/  BSSY B0, `(.L_x_3359) ;  /* 0x0000006000007945 */ /* 0x000fe20003800000 */
[----:B------:R-:W-:-:S07]  /*31090*/  IMAD.MOV.U32 R15, RZ, RZ, -0x1 ;  /* 0xffffffffff0f7424 */ /* 0x000fce00078e00ff */
[----:B01----:R-:W-:Y:S05]  /*310a0*/  WARPSYNC.COLLECTIVE R15, `(.L_x_3360) ;  /* 0x000000000f0c7348 */ /* 0x003fea0003c00000 */
[----:B------:R-:W-:Y:S02]  /*310b0*/  ELECT P6, UR62, PT ;  /* 0x00000000003e782f */ /* 0x000fe400038c0000 */
[----:B------:R-:W-:Y:S01]  /*310c0*/  MOV R14, UR62 ;  /* 0x0000003e000e7c02 */ /* 0x000fe20008000f00 */
[----:B01----:R-:W-:Y:S10]  /*310d0*/  ENDCOLLECTIVE ;  /* 0x000000000000791b */ /* 0x003ff40003800000 */
.L_x_3360:
[----:B------:R-:W-:Y:S05]  /*310e0*/  BSYNC B0 ;  /* 0x0000000000007941 */ /* 0x000fea0003800000 */
.L_x_3359:
[----:B------:R-:W-:Y:S05]  /*310f0*/  BRA `(.L_x_3361) ;  /* 0xffffff9000487947 */ /* 0x000fea000383ffff */
.L_x_3184:
[----:B-1----:R1:W2:Y:S02]  /*31100*/  SYNCS.PHASECHK.TRANS64.TRYWAIT P0, [R0+URZ+0x38840], R2 ;  /* 0x03884002000075a7 */ /* 0x0022a4000800017f */
[----:B--2---:R-:W-:Y:S05]  /*31110*/  @!P0 NANOSLEEP.SYNCS 0x989680 ;  /* 0x009896800000895d */ /* 0x004fea0003900000 */
[----:B------:R-:W2:Y:S02]  /*31120*/  @!P0 SYNCS.PHASECHK.TRANS64 P0, [R0+URZ+0x38840], R2 ;  /* 0x03884002000085a7 */ /* 0x000ea4000800007f */
[----:B--2---:R-:W-:Y:S05]  /*31130*/  @!P0 BRA `(.L_x_3184) ;  /* 0xfffffffc00f08947 */ /* 0x004fea000383ffff */
[----:B------:R-:W-:Y:S05]  /*31140*/  BRA `(.L_x_3362) ;  /* 0xffffff9000b87947 */ /* 0x000fea000383ffff */
.L_x_3188:
[----:B------:R-:W2:Y:S01]  /*31150*/  LDL.LU R11, [R1+0x40] ;  /* 0x00004000010b7983 */ /* 0x000ea20000300800 */
[----:B------:R-:W-:Y:S01]  /*31160*/  IMAD.MOV.U32 R13, RZ, RZ, R2 ;  /* 0x000000ffff0d7224 */ /* 0x000fe200078e0002 */
[----:B------:R-:W-:Y:S01]  /*31170*/  MOV R15, 0xffffffff ;  /* 0xffffffff000f7802 */ /* 0x000fe20000000f00 */
[----:B------:R-:W-:Y:S02]  /*31180*/  IMAD.MOV.U32 R12, RZ, RZ, RZ ;  /* 0x000000ffff0c7224 */ /* 0x000fe400078e00ff */
[----:B------:R-:W-:Y:S02]  /*31190*/  IMAD R17, R17, 0x80, R10 ;  /* 0x0000008011117824 */ /* 0x000fe400078e020a */
[----:B--2---:R-:W-:Y:S02]  /*311a0*/  IMAD R0, R11, R7, RZ ;  /* 0x000000070b007224 */ /* 0x004fe400078e02ff */
[----:B------:R-:W-:-:S03]  /*311b0*/  IMAD.MOV.U32 R11, RZ, RZ, 0x181f ;  /* 0x0000181fff0b7424 */ /* 0x000fc600078e00ff */
[----:B------:R-:W-:-:S13]  /*311c0*/  ISETP.GE.AND P5, PT, R17, R0, PT ;  /* 0x000000001100720c */ /* 0x000fda0003fa6270 */
[----:B-----5:R-:W-:Y:S05]  /*311d0*/  WARPSYNC.COLLECTIVE R15, `(.L_x_3363) ;  /* 0x000000000f087348 */ /* 0x020fea0003c00000 */
[----:B------:R0:W1:Y:S02]  /*311e0*/  SHFL.IDX P6, R14, R13, R12, R11 ;  /* 0x0000000c0d0e7389 */ /* 0x00006400000c000b */
[----:B01---5:R-:W-:Y:S01]  /*311f0*/  ENDCOLLECTIVE ;  /* 0x000000000000791b */ /* 0x023fe20003800000 */
.L_x_3363:
[----:B------:R-:W-:Y:S02]  /*31200*/  IMAD.MOV.U32 R13, RZ, RZ, R3 ;  /* 0x000000ffff0d7224 */ /* 0x000fe400078e0003 */
[----:B------:R-:W-:-:S07]  /*31210*/  IMAD.MOV.U32 R4, RZ, RZ, R14 ;  /* 0x000000ffff047224 */ /* 0x000fce00078e000e */
[----:B------:R-:W-:Y:S05]  /*31220*/  WARPSYNC.COLLECTIVE R15, `(.L_x_3364) ;  /* 0x000000000f087348 */ /* 0x000fea0003c00000 */
[----:B------:R0:W1:Y:S02]  /*31230*/  SHFL.IDX P6, R14, R13, R12, R11 ;  /* 0x0000000c0d0e7389 */ /* 0x00006400000c000b */
[----:B01----:R-:W-:Y:S01]  /*31240*/  ENDCOLLECTIVE ;  /* 0x000000000000791b */ /* 0x003fe20003800000 */
.L_x_3364:
[----:B------:R-:W-:Y:S01]  /*31250*/  ULDC.64 UR4, c[0x0][0x208] ;  /* 0x0000820000047ab9 */ /* 0x000fe20000000a00 */
[----:B------:R-:W-:Y:S02]  /*31260*/  IMAD.MOV.U32 R13, RZ, RZ, R2 ;  /* 0x000000ffff0d7224 */ /* 0x000fe400078e0002 */
[----:B------:R-:W-:Y:S02]  /*31270*/  IMAD.MOV.U32 R12, RZ, RZ, 0x1 ;  /* 0x00000001ff0c7424 */ /* 0x000fe400078e00ff */
[----:B------:R-:W-:-:S05]  /*31280*/  IMAD.MOV.U32 R5, RZ, RZ, R14 ;  /* 0x000000ffff057224 */ /* 0x000fca00078e000e */
[----:B------:R-:W-:-:S04]  /*31290*/  @!P5 LEA R5, P4, R9, R5, 0x1 ;  /* 0x000000050905d211 */ /* 0x000fc800078808ff */
[----:B------:R-:W-:-:S04]  /*312a0*/  @!P5 IADD3.X R4, RZ, R4, RZ, P4, !PT ;  /* 0x00000004ff04d210 */ /* 0x000fc800027fe4ff */
        /* <DEDUP_REMOVED lines=13> */
.L_x_3365:
[----:B------:R-:W-:-:S05]  /*31380*/  VIADD R4, R17, 0x10 ;  /* 0x0000001011047836 */ /* 0x000fca0000000000 */
[----:B------:R-:W-:Y:S02]  /*31390*/  ISETP.GE.AND P5, PT, R4, R0, PT ;  /* 0x000000000400720c */ /* 0x000fe40003fa6270 */
[----:B------:R-:W-:Y:S01]  /*313a0*/  MOV R13, R3 ;  /* 0x00000003000d7202 */ /* 0x000fe20000000f00 */
[----:B------:R-:W-:-:S10]  /*313b0*/  IMAD.MOV.U32 R6, RZ, RZ, R14 ;  /* 0x000000ffff067224 */ /* 0x000fd400078e000e */
[----:B------:R-:W-:Y:S05]  /*313c0*/  WARPSYNC.COLLECTIVE R15, `(.L_x_3366) ;  /* 0x000000000f087348 */ /* 0x000fea0003c00000 */
[----:B------:R0:W1:Y:S02]  /*313d0*/  SHFL.IDX P6, R14, R13, R12, R11 ;  /* 0x0000000c0d0e7389 */ /* 0x00006400000c000b */
[----:B01----:R-:W-:Y:S01]  /*313e0*/  ENDCOLLECTIVE ;  /* 0x000000000000791b */ /* 0x003fe20003800000 */
.L_x_3366:
[----:B------:R-:W-:Y:S01]  /*313f0*/  ULDC.64 UR4, c[0x0][0x208] ;  /* 0x0000820000047ab9 */ /* 0x000fe20000000a00 */
[----:B------:R-:W-:Y:S01]  /*31400*/  IMAD.MOV.U32 R13, RZ, RZ, R2 ;  /* 0x000000ffff0d7224 */ /* 0x000fe200078e0002 */
[----:B------:R-:W-:Y:S01]  /*31410*/  MOV R12, 0x2 ;  /* 0x00000002000c7802 */ /* 0x000fe20000000f00 */
        /* <DEDUP_REMOVED lines=16> */
.L_x_3367:
[----:B------:R-:W-:-:S05]  /*31520*/  VIADD R4, R17, 0x20 ;  /* 0x0000002011047836 */ /* 0x000fca0000000000 */
[----:B------:R-:W-:Y:S01]  /*31530*/  ISETP.GE.AND P5, PT, R4, R0, PT ;  /* 0x000000000400720c */ /* 0x000fe20003fa6270 */
[----:B------:R-:W-:Y:S02]  /*31540*/  IMAD.MOV.U32 R13, RZ, RZ, R3 ;  /* 0x000000ffff0d7224 */ /* 0x000fe400078e0003 */
[----:B------:R-:W-:-:S10]  /*31550*/  IMAD.MOV.U32 R6, RZ, RZ, R14 ;  /* 0x000000ffff067224 */ /* 0x000fd400078e000e */
[----:B------:R-:W-:Y:S05]  /*31560*/  WARPSYNC.COLLECTIVE R15, `(.L_x_3368) ;  /* 0x000000000f087348 */ /* 0x000fea0003c00000 */
[----:B------:R0:W1:Y:S02]  /*31570*/  SHFL.IDX P6, R14, R13, R12, R11 ;  /* 0x0000000c0d0e7389 */ /* 0x00006400000c000b */
[----:B01----:R-:W-:Y:S01]  /*31580*/  ENDCOLLECTIVE ;  /* 0x000000000000791b */ /* 0x003fe20003800000 */
.L_x_3368:
        /* <DEDUP_REMOVED lines=19> */
.L_x_3369:
[----:B------:R-:W-:-:S05]  /*316c0*/  VIADD R4, R17, 0x30 ;  /* 0x0000003011047836 */ /* 0x000fca0000000000 */
[----:B------:R-:W-:Y:S01]  /*316d0*/  ISETP.GE.AND P5, PT, R4, R0, PT ;  /* 0x000000000400720c */ /* 0x000fe20003fa6270 */
[----:B------:R-:W-:Y:S01]  /*316e0*/  IMAD.MOV.U32 R13, RZ, RZ, R3 ;  /* 0x000000ffff0d7224 */ /* 0x000fe200078e0003 */
[----:B------:R-:W-:-:S11]  /*316f0*/  MOV R6, R14 ;  /* 0x0000000e00067202 */ /* 0x000fd60000000f00 */
[----:B------:R-:W-:Y:S05]  /*31700*/  WARPSYNC.COLLECTIVE R15, `(.L_x_3370) ;  /* 0x000000000f087348 */ /* 0x000fea0003c00000 */
[----:B------:R0:W1:Y:S02]  /*31710*/  SHFL.IDX P6, R14, R13, R12, R11 ;  /* 0x0000000c0d0e7389 */ /* 0x00006400000c000b */
[----:B01----:R-:W-:Y:S01]  /*31720*/  ENDCOLLECTIVE ;  /* 0x000000000000791b */ /* 0x003fe20003800000 */
.L_x_3370:
        /* <DEDUP_REMOVED lines=19> */
.L_x_3371:
[----:B------:R-:W-:-:S04]  /*31860*/  IADD3 R4, R17, 0x40, RZ ;  /* 0x0000004011047810 */ /* 0x000fc80007ffe0ff */
[----:B------:R-:W-:Y:S02]  /*31870*/  ISETP.GE.AND P5, PT, R4, R0, PT ;  /* 0x000000000400720c */ /* 0x000fe40003fa6270 */
[----:B------:R-:W-:Y:S01]  /*31880*/  MOV R13, R3 ;  /* 0x00000003000d7202 */ /* 0x000fe20000000f00 */
[----:B------:R-:W-:-:S10]  /*31890*/  IMAD.MOV.U32 R6, RZ, RZ, R14 ;  /* 0x000000ffff067224 */ /* 0x000fd400078e000e */
[----:B------:R-:W-:Y:S05]  /*318a0*/  WARPSYNC.COLLECTIVE R15, `(.L_x_3372) ;  /* 0x000000000f087348 */ /* 0x000fea0003c00000 */
[----:B------:R0:W1:Y:S02]  /*318b0*/  SHFL.IDX P6, R14, R13, R12, R11 ;  /* 0x0000000c0d0e7389 */ /* 0x00006400000c000b */
[----:B01----:R-:W-:Y:S01]  /*318c0*/  ENDCOLLECTIVE ;  /* 0x000000000000791b */ /* 0x003fe20003800000 */
.L_x_3372:
        /* <DEDUP_REMOVED lines=19> */
.L_x_3373:
[----:B------:R-:W-:-:S05]  /*31a00*/  VIADD R4, R17, 0x50 ;  /* 0x0000005011047836 */ /* 0x000fca0000000000 */
[----:B------:R-:W-:Y:S01]  /*31a10*/  ISETP.GE.AND P5, PT, R4, R0, PT ;  /* 0x000000000400720c */ /* 0x000fe20003fa6270 */
[----:B------:R-:W-:Y:S02]  /*31a20*/  IMAD.MOV.U32 R13, RZ, RZ, R3 ;  /* 0x000000ffff0d7224 */ /* 0x000fe400078e0003 */
[----:B------:R-:W-:-:S10]  /*31a30*/  IMAD.MOV.U32 R6, RZ, RZ, R14 ;  /* 0x000000ffff067224 */ /* 0x000fd400078e000e */
[----:B------:R-:W-:Y:S05]  /*31a40*/  WARPSYNC.COLLECTIVE R15, `(.L_x_3374) ;  /* 0x000000000f087348 */ /* 0x000fea0003c00000 */
[----:B------:R0:W1:Y:S02]  /*31a50*/  SHFL.IDX P6, R14, R13, R12, R11 ;  /* 0x0000000c0d0e7389 */ /* 0x00006400000c000b */
[----:B01----:R-:W-:Y:S01]  /*31a60*/  ENDCOLLECTIVE ;  /* 0x000000000000791b */ /* 0x003fe20003800000 */
.L_x_3374:
[----:B------:R-:W-:Y:S01]  /*31a70*/  ULDC.64 UR4, c[0x0][0x208] ;  /* 0x0000820000047ab9 */ /* 0x000fe20000000a00 */
[----:B------:R-:W-:Y:S02]  /*31a80*/  IMAD.MOV.U32 R13, RZ, RZ, R2 ;  /* 0x000000ffff0d7224 */ /* 0x000fe400078e0002 */
[----:B------:R-:W-:Y:S01]  /*31a90*/  IMAD.MOV.U32 R12, RZ, RZ, 0x6 ;  /* 0x00000006ff0c7424 */ /* 0x000fe200078e00ff */
[----:B------:R-:W-:-:S04]  /*31aa0*/  MOV R4, R14 ;  /* 0x0000000e00047202 */ /* 0x000fc80000000f00 */
        /* <DEDUP_REMOVED lines=15> */
.L_x_3375:
[----:B------:R-:W-:-:S05]  /*31ba0*/  VIADD R5, R17, 0x60 ;  /* 0x0000006011057836 */ /* 0x000fca0000000000 */
[----:B------:R-:W-:Y:S01]  /*31bb0*/  ISETP.GE.AND P5, PT, R5, R0, PT ;  /* 0x000000000500720c */ /* 0x000fe20003fa6270 */
[----:B------:R-:W-:Y:S01]  /*31bc0*/  IMAD.MOV.U32 R13, RZ, RZ, R3 ;  /* 0x000000ffff0d7224 */ /* 0x000fe200078e0003 */
[----:B------:R-:W-:-:S11]  /*31bd0*/  MOV R6, R14 ;  /* 0x0000000e00067202 */ /* 0x000fd60000000f00 */
[----:B------:R-:W-:Y:S05]  /*31be0*/  WARPSYNC.COLLECTIVE R15, `(.L_x_3376) ;  /* 0x000000000f087348 */ /* 0x000fea0003c00000 */
[----:B------:R0:W1:Y:S02]  /*31bf0*/  SHFL.IDX P6, R14, R13, R12, R11 ;  /* 0x0000000c0d0e7389 */ /* 0x00006400000c000b */
[----:B01----:R-:W-:Y:S01]  /*31c00*/  ENDCOLLECTIVE ;  /* 0x000000000000791b */ /* 0x003fe20003800000 */
.L_x_3376:
        /* <DEDUP_REMOVED lines=19> */
.L_x_3377:
[----:B------:R-:W-:Y:S01]  /*31d40*/  MOV R13, R3 ;  /* 0x00000003000d7202 */ /* 0x000fe20000000f00 */
[----:B------:R-:W-:-:S07]  /*31d50*/  IMAD.MOV.U32 R6, RZ, RZ, R14 ;  /* 0x000000ffff067224 */ /* 0x000fce00078e000e */
[----:B------:R-:W-:Y:S05]  /*31d60*/  WARPSYNC.COLLECTIVE R15, `(.L_x_3378) ;  /* 0x000000000f087348 */ /* 0x000fea0003c00000 */
[----:B------:R0:W1:Y:S02]  /*31d70*/  SHFL.IDX P6, R14, R13, R12, R11 ;  /* 0x0000000c0d0e7389 */ /* 0x00006400000c000b */
[----:B01----:R-:W-:Y:S01]  /*31d80*/  ENDCOLLECTIVE ;  /* 0x000000000000791b */ /* 0x003fe20003800000 */
.L_x_3378:
[----:B------:R-:W-:Y:S01]  /*31d90*/  IMAD.MOV.U32 R3, RZ, RZ, R14 ;  /* 0x000000ffff037224 */ /* 0x000fe200078e000e */
[----:B------:R-:W-:Y:S06]  /*31da0*/  BRA `(.L_x_3379) ;  /* 0xffffff9400b07947 */ /* 0x000fec000383ffff */
.L_x_3193:
[----:B0-----:R-:W2:Y:S02]  /*31db0*/  LDL R2, [R1+0x4] ;  /* 0x0000040001027983 */ /* 0x001ea40000100800 */
[----:B--2---:R0:W1:Y:S02]  /*31dc0*/  SYNCS.PHASECHK.TRANS64.TRYWAIT P0, [R2+URZ+0x38820], R0 ;  /* 0x03882000020075a7 */ /* 0x004064000800017f */
[----:B-1----:R-:W-:Y:S05]  /*31dd0*/  @!P0 NANOSLEEP.SYNCS 0x989680 ;  /* 0x009896800000895d */ /* 0x002fea0003900000 */
[----:B------:R-:W1:Y:S02]  /*31de0*/  @!P0 SYNCS.PHASECHK.TRANS64 P0, [R2+URZ+0x38820], R0 ;  /* 0x03882000020085a7 */ /* 0x000e64000800007f */
[----:B-1----:R-:W-:Y:S05]  /*31df0*/  @!P0 BRA `(.L_x_3193) ;  /* 0xfffffffc00ec8947 */ /* 0x002fea000383ffff */
[----:B------:R-:W-:Y:S05]  /*31e00*/  BRA `(.L_x_3380) ;  /* 0xffffff9800307947 */ /* 0x000fea000383ffff */
.L_x_3202:
[----:B-1----:R1:W2:Y:S02]  /*31e10*/  SYNCS.PHASECHK.TRANS64.TRYWAIT P0, [R3+URZ+0x38840], R0 ;  /* 0x03884000030075a7 */ /* 0x0022a4000800017f */
[----:B--2---:R-:W-:Y:S05]  /*31e20*/  @!P0 NANOSLEEP.SYNCS 0x989680 ;  /* 0x009896800000895d */ /* 0x004fea0003900000 */
[----:B------:R-:W2:Y:S02]  /*31e30*/  @!P0 SYNCS.PHASECHK.TRANS64 P0, [R3+URZ+0x38840], R0 ;  /* 0x03884000030085a7 */ /* 0x000ea4000800007f */
[----:B--2---:R-:W-:Y:S05]  /*31e40*/  @!P0 BRA `(.L_x_3202) ;  /* 0xfffffffc00f08947 */ /* 0x004fea000383ffff */
[----:B------:R-:W-:Y:S05]  /*31e50*/  BRA `(.L_x_3381) ;  /* 0xffffff9800f87947 */ /* 0x000fea000383ffff */
.L_x_3210:
[----:B0-----:R0:W1:Y:S02]  /*31e60*/  SYNCS.PHASECHK.TRANS64.TRYWAIT P0, [R3+URZ+0x60], R0 ;  /* 0x00006000030075a7 */ /* 0x001064000800017f */
[----:B-1----:R-:W-:Y:S05]  /*31e70*/  @!P0 NANOSLEEP.SYNCS 0x989680 ;  /* 0x009896800000895d */ /* 0x002fea0003900000 */
[----:B------:R-:W1:Y:S02]  /*31e80*/  @!P0 SYNCS.PHASECHK.TRANS64 P0, [R3+URZ+0x60], R0 ;  /* 0x00006000030085a7 */ /* 0x000e64000800007f */
[----:B-1----:R-:W-:Y:S05]  /*31e90*/  @!P0 BRA `(.L_x_3210) ;  /* 0xfffffffc00f08947 */ /* 0x002fea000383ffff */
[----:B------:R-:W-:Y:S05]  /*31ea0*/  BRA `(.L_x_3382) ;  /* 0xffffffa000547947 */ /* 0x000fea000383ffff */
.L_x_3221:
[----:B--2---:R2:W3:Y:S02]  /*31eb0*/  SYNCS.PHASECHK.TRANS64.TRYWAIT P0, [R3+URZ+0x38840], R2 ;  /* 0x03884002030075a7 */ /* 0x0044e4000800017f */
[----:B---3--:R-:W-:Y:S05]  /*31ec0*/  @!P0 NANOSLEEP.SYNCS 0x989680 ;  /* 0x009896800000895d */ /* 0x008fea0003900000 */
[----:B------:R-:W3:Y:S02]  /*31ed0*/  @!P0 SYNCS.PHASECHK.TRANS64 P0, [R3+URZ+0x38840], R2 ;  /* 0x03884002030085a7 */ /* 0x000ee4000800007f */
[----:B---3--:R-:W-:Y:S05]  /*31ee0*/  @!P0 BRA `(.L_x_3221) ;  /* 0xfffffffc00f08947 */ /* 0x008fea000383ffff */
[----:B------:R-:W-:Y:S05]  /*31ef0*/  BRA `(.L_x_3383) ;  /* 0xffffffa800807947 */ /* 0x000fea000383ffff */
.L_x_3229:
[----:B-1----:R1:W2:Y:S02]  /*31f00*/  SYNCS.PHASECHK.TRANS64.TRYWAIT P0, [R2+URZ+0x60], R3 ;  /* 0x00006003020075a7 */ /* 0x0022a4000800017f */
[----:B--2---:R-:W-:Y:S05]  /*31f10*/  @!P0 NANOSLEEP.SYNCS 0x989680 ;  /* 0x009896800000895d */ /* 0x004fea0003900000 */
[----:B------:R-:W2:Y:S02]  /*31f20*/  @!P0 SYNCS.PHASECHK.TRANS64 P0, [R2+URZ+0x60], R3 ;  /* 0x00006003020085a7 */ /* 0x000ea4000800007f */
[----:B--2---:R-:W-:Y:S05]  /*31f30*/  @!P0 BRA `(.L_x_3229) ;  /* 0xfffffffc00f08947 */ /* 0x004fea000383ffff */
[----:B------:R-:W-:Y:S05]  /*31f40*/  BRA `(.L_x_3384) ;  /* 0xffffffac00dc7947 */ /* 0x000fea000383ffff */
.L_x_3240:
[----:B----4-:R4:W0:Y:S02]  /*31f50*/  SYNCS.PHASECHK.TRANS64.TRYWAIT P0, [R2+URZ+0x38840], R3 ;  /* 0x03884003020075a7 */ /* 0x010824000800017f */
[----:B0-----:R-:W-:Y:S05]  /*31f60*/  @!P0 NANOSLEEP.SYNCS 0x989680 ;  /* 0x009896800000895d */ /* 0x001fea0003900000 */
[----:B------:R-:W0:Y:S02]  /*31f70*/  @!P0 SYNCS.PHASECHK.TRANS64 P0, [R2+URZ+0x38840], R3 ;  /* 0x03884003020085a7 */ /* 0x000e24000800007f */
[----:B0-----:R-:W-:Y:S05]  /*31f80*/  @!P0 BRA `(.L_x_3240) ;  /* 0xfffffffc00f08947 */ /* 0x001fea000383ffff */
[----:B------:R-:W-:Y:S05]  /*31f90*/  BRA `(.L_x_3385) ;  /* 0xffffffb400d47947 */ /* 0x000fea000383ffff */
.L_x_3248:
[----:B-1----:R1:W2:Y:S02]  /*31fa0*/  SYNCS.PHASECHK.TRANS64.TRYWAIT P0, [R2+URZ+0x60], R5 ;  /* 0x00006005020075a7 */ /* 0x0022a4000800017f */
[----:B--2---:R-:W-:Y:S05]  /*31fb0*/  @!P0 NANOSLEEP.SYNCS 0x989680 ;  /* 0x009896800000895d */ /* 0x004fea0003900000 */
[----:B------:R-:W2:Y:S02]  /*31fc0*/  @!P0 SYNCS.PHASECHK.TRANS64 P0, [R2+URZ+0x60], R5 ;  /* 0x00006005020085a7 */ /* 0x000ea4000800007f */
[----:B--2---:R-:W-:Y:S05]  /*31fd0*/  @!P0 BRA `(.L_x_3248) ;  /* 0xfffffffc00f08947 */ /* 0x004fea000383ffff */
[----:B------:R-:W-:Y:S05]  /*31fe0*/  BRA `(.L_x_3386) ;  /* 0xffffffbc00307947 */ /* 0x000fea000383ffff */
.L_x_3261:
[----:B0-----:R0:W2:Y:S02]  /*31ff0*/  SYNCS.PHASECHK.TRANS64.TRYWAIT P0, [R0+URZ+0x38860], R2 ;  /* 0x03886002000075a7 */ /* 0x0010a4000800017f */
[----:B--2---:R-:W-:Y:S05]  /*32000*/  @!P0 NANOSLEEP.SYNCS 0x989680 ;  /* 0x009896800000895d */ /* 0x004fea0003900000 */
[----:B------:R-:W2:Y:S02]  /*32010*/  @!P0 SYNCS.PHASECHK.TRANS64 P0, [R0+URZ+0x38860], R2 ;  /* 0x03886002000085a7 */ /* 0x000ea4000800007f */
[----:B--2---:R-:W-:Y:S05]  /*32020*/  @!P0 BRA `(.L_x_3261) ;  /* 0xfffffffc00f08947 */ /* 0x004fea000383ffff */
[----:B------:R-:W-:Y:S05]  /*32030*/  BRA `(.L_x_3387) ;  /* 0xffffffc4000c7947 */ /* 0x000fea000383ffff */
.L_x_3270:
[----:B------:R-:W-:Y:S01]  /*32040*/  BSSY B0, `(.L_x_3388) ;  /* 0x0000008000007945 */ /* 0x000fe20003800000 */
[----:B0-----:R-:W-:Y:S01]  /*32050*/  IMAD.MOV.U32 R13, RZ, RZ, R16 ;  /* 0x000000ffff0d7224 */ /* 0x001fe200078e0010 */
[----:B------:R-:W-:Y:S01]  /*32060*/  MOV R11, 0x1f ;  /* 0x0000001f000b7802 */ /* 0x000fe20000000f00 */
[----:B------:R-:W-:Y:S02]  /*32070*/  IMAD.MOV.U32 R12, RZ, RZ, RZ ;  /* 0x000000ffff0c7224 */ /* 0x000fe400078e00ff */
[----:B------:R-:W-:-:S07]  /*32080*/  IMAD.MOV.U32 R15, RZ, RZ, -0x1 ;  /* 0xffffffffff0f7424 */ /* 0x000fce00078e00ff */
[----:B-1---5:R-:W-:Y:S05]  /*32090*/  WARPSYNC.COLLECTIVE R15, `(.L_x_3389) ;  /* 0x000000000f087348 */ /* 0x022fea0003c00000 */
[----:B------:R0:W2:Y:S02]  /*320a0*/  SHFL.IDX P6, R14, R13, R12, R11 ;  /* 0x0000000c0d0e7389 */ /* 0x0000a400000c000b */
[----:B012--5:R-:W-:Y:S01]  /*320b0*/  ENDCOLLECTIVE ;  /* 0x000000000000791b */ /* 0x027fe20003800000 */
.L_x_3389:
[----:B------:R-:W-:Y:S05]  /*320c0*/  BSYNC B0 ;  /* 0x0000000000007941 */ /* 0x000fea0003800000 */
.L_x_3388:
[----:B------:R-:W-:Y:S01]  /*320d0*/  IMAD.MOV.U32 R13, RZ, RZ, R16 ;  /* 0x000000ffff0d7224 */ /* 0x000fe200078e0010 */
[----:B------:R-:W-:Y:S01]  /*320e0*/  MOV R12, 0x1 ;  /* 0x00000001000c7802 */ /* 0x000fe20000000f00 */
[----:B------:R-:W-:Y:S01]  /*320f0*/  IMAD.MOV.U32 R11, RZ, RZ, 0x1f ;  /* 0x0000001fff0b7424 */ /* 0x000fe200078e00ff */
[----:B------:R-:W-:Y:S01]  /*32100*/  IADD3 R4, R19, R6, RZ ;  /* 0x0000000613047210 */ /* 0x000fe20007ffe0ff */
[----:B------:R-:W-:Y:S02]  /*32110*/  IMAD.MOV.U32 R15, RZ, RZ, -0x1 ;  /* 0xffffffffff0f7424 */ /* 0x000fe400078e00ff */
[----:B------:R-:W-:-:S07]  /*32120*/  IMAD.MOV.U32 R0, RZ, RZ, R14 ;  /* 0x000000ffff007224 */ /* 0x000fce00078e000e */
[----:B------:R-:W-:Y:S05]  /*32130*/  WARPSYNC.COLLECTIVE R15, `(.L_x_3390) ;  /* 0x000000000f087348 */ /* 0x000fea0003c00000 */
[----:B------:R0:W1:Y:S02]  /*32140*/  SHFL.IDX P6, R14, R13, R12, R11 ;  /* 0x0000000c0d0e7389 */ /* 0x00006400000c000b */
[----:B01----:R-:W-:Y:S01]  /*32150*/  ENDCOLLECTIVE ;  /* 0x000000000000791b */ /* 0x003fe20003800000 */
.L_x_3390:
[----:B------:R-:W-:Y:S01]  /*32160*/  ULDC UR4, c[0x0][0xc3c] ;  /* 0x00030f0000047ab9 */ /* 0x000fe20000000800 */
[----:B------:R-:W-:Y:S01]  /*32170*/  ULDC.64 UR6, c[0x0][0x208] ;  /* 0x0000820000067ab9 */ /* 0x000fe20000000a00 */
[----:B------:R-:W-:-:S13]  /*32180*/  ISETP.GE.OR P1, PT, R4, UR4, !P0 ;  /* 0x0000000404007c0c */ /* 0x000fda000c726670 */
[----:B------:R-:W0:Y:S01]  /*32190*/  @!P1 LDC.64 R2, c[0x0][0xc80] ;  /* 0x00032000ff029b82 */ /* 0x000e220000000a00 */
[----:B------:R-:W-:Y:S01]  /*321a0*/  MOV R11, RZ ;  /* 0x000000ff000b7202 */ /* 0x000fe20000000f00 */
        /* <DEDUP_REMOVED lines=14> */
.L_x_3391:
        /* <DEDUP_REMOVED lines=8> */
.L_x_3392:
        /* <DEDUP_REMOVED lines=8> */
.L_x_3393:
        /* <DEDUP_REMOVED lines=8> */
.L_x_3394:
        /* <DEDUP_REMOVED lines=8> */
.L_x_3395:
        /* <DEDUP_REMOVED lines=9> */
.L_x_3396:
[----:B------:R-:W-:Y:S01]  /*32520*/  IMAD.MOV.U32 R16, RZ, RZ, R14 ;  /* 0x000000ffff107224 */ /* 0x000fe200078e000e */
[----:B------:R-:W-:Y:S06]  /*32530*/  BRA `(.L_x_3397) ;  /* 0xffffffc800107947 */ /* 0x000fec000383ffff */
.L_x_3275:
[----:B------:R-:W-:Y:S01]  /*32540*/  BSSY B0, `(.L_x_3398) ;  /* 0x0000008000007945 */ /* 0x000fe20003800000 */
[----:B0----5:R-:W-:Y:S01]  /*32550*/  IMAD.MOV.U32 R13, RZ, RZ, R3 ;  /* 0x000000ffff0d7224 */ /* 0x021fe200078e0003 */
[----:B------:R-:W-:Y:S01]  /*32560*/  MOV R12, 0x1 ;  /* 0x00000001000c7802 */ /* 0x000fe20000000f00 */
[----:B------:R-:W-:Y:S02]  /*32570*/  IMAD.MOV.U32 R11, RZ, RZ, RZ ;  /* 0x000000ffff0b7224 */ /* 0x000fe400078e00ff */
[----:B------:R-:W-:-:S07]  /*32580*/  IMAD.MOV.U32 R15, RZ, RZ, -0x1 ;  /* 0xffffffffff0f7424 */ /* 0x000fce00078e00ff */
[----:B-12---:R-:W-:Y:S05]  /*32590*/  WARPSYNC.COLLECTIVE R15, `(.L_x_3399) ;  /* 0x000000000f087348 */ /* 0x006fea0003c00000 */
[----:B------:R0:W3:Y:S02]  /*325a0*/  SHFL.UP P6, R14, R13, R12, R11 ;  /* 0x0400000c0d0e7389 */ /* 0x0000e400000c000b */
[----:B0123--:R-:W-:Y:S01]  /*325b0*/  ENDCOLLECTIVE ;  /* 0x000000000000791b */ /* 0x00ffe20003800000 */
.L_x_3399:
[----:B------:R-:W-:Y:S05]  /*325c0*/  BSYNC B0 ;  /* 0x0000000000007941 */ /* 0x000fea0003800000 */
.L_x_3398:
[----:B------:R-:W-:Y:S01]  /*325d0*/  IMAD.MOV.U32 R2, RZ, RZ, R14 ;  /* 0x000000ffff027224 */ /* 0x000fe200078e000e */
[----:B------:R-:W-:Y:S01]  /*325e0*/  MOV R15, 0xffffffff ;  /* 0xffffffff000f7802 */ /* 0x000fe20000000f00 */
[----:B------:R-:W-:Y:S02]  /*325f0*/  IMAD.MOV.U32 R12, RZ, RZ, 0x2 ;  /* 0x00000002ff0c7424 */ /* 0x000fe400078e00ff */
[----:B------:R-:W-:Y:S01]  /*32600*/  IMAD.MOV.U32 R11, RZ, RZ, RZ ;  /* 0x000000ffff0b7224 */ /* 0x000fe200078e00ff */
[----:B------:R-:W-:-:S04]  /*32610*/  SEL R2, R2, RZ, P1 ;  /* 0x000000ff02027207 */ /* 0x000fc80000800000 */
[----:B------:R-:W-:-:S05]  /*32620*/  IADD3 R2, R3, R2, RZ ;  /* 0x0000000203027210 */ /* 0x000fca0007ffe0ff */
[----:B------:R-:W-:-:S07]  /*32630*/  IMAD.MOV.U32 R13, RZ, RZ, R2 ;  /* 0x000000ffff0d7224 */ /* 0x000fce00078e0002 */
[----:B------:R-:W-:Y:S05]  /*32640*/  WARPSYNC.COLLECTIVE R15, `(.L_x_3400) ;  /* 0x000000000f087348 */ /* 0x000fea0003c00000 */
[----:B------:R0:W1:Y:S02]  /*32650*/  SHFL.UP P6, R14, R13, R12, R11 ;  /* 0x0400000c0d0e7389 */ /* 0x00006400000c000b */
[----:B01----:R-:W-:Y:S01]  /*32660*/  ENDCOLLECTIVE ;  /* 0x000000000000791b */ /* 0x003fe20003800000 */
.L_x_3400:
        /* <DEDUP_REMOVED lines=8> */
.L_x_3401:
        /* <DEDUP_REMOVED lines=8> */
.L_x_3402:
        /* <DEDUP_REMOVED lines=8> */
.L_x_3403:
        /* <DEDUP_REMOVED lines=9> */
.L_x_3404:
[----:B------:R-:W-:Y:S01]  /*32880*/  IMAD.MOV.U32 R16, RZ, RZ, R14 ;  /* 0x000000ffff107224 */ /* 0x000fe200078e000e */
[----:B------:R-:W-:Y:S06]  /*32890*/  BRA `(.L_x_3405) ;  /* 0xffffffc400d87947 */ /* 0x000fec000383ffff */
.L_x_3277:
[----:B------:R-:W-:Y:S01]  /*328a0*/  BSSY B0, `(.L_x_3406) ;  /* 0x0000006000007945 */ /* 0x000fe20003800000 */
[----:B------:R-:W-:Y:S01]  /*328b0*/  PLOP3.LUT P6, PT, P6, PT, PT, 0x8, 0x0 ;  /* 0x000000000000781c */ /* 0x000fe200037ce170 */
[----:B------:R-:W-:-:S12]  /*328c0*/  IMAD.MOV.U32 R15, RZ, RZ, -0x1 ;  /* 0xffffffffff0f7424 */ /* 0x000fd800078e00ff */
[----:B012--5:R-:W-:Y:S05]  /*328d0*/  WARPSYNC.COLLECTIVE R15, `(.L_x_3407) ;  /* 0x000000000f087348 */ /* 0x027fea0003c00000 */
[----:B------:R-:W-:Y:S01]  /*328e0*/  VOTE.ANY R14, PT, P6 ;  /* 0x00000000000e7806 */ /* 0x000fe200030e0100 */
[----:B012--5:R-:W-:Y:S06]  /*328f0*/  ENDCOLLECTIVE ;  /* 0x000000000000791b */ /* 0x027fec0003800000 */
.L_x_3407:
[----:B------:R-:W-:Y:S05]  /*32900*/  BSYNC B0 ;  /* 0x0000000000007941 */ /* 0x000fea0003800000 */
.L_x_3406:
[----:B------:R-:W-:Y:S01]  /*32910*/  MOV R5, R14 ;  /* 0x0000000e00057202 */ /* 0x000fe20000000f00 */
[----:B------:R-:W-:Y:S01]  /*32920*/  IMAD.MOV.U32 R13, RZ, RZ, R3 ;  /* 0x000000ffff0d7224 */ /* 0x000fe200078e0003 */
[----:B------:R-:W-:Y:S01]  /*32930*/  MOV R15, 0xffffffff ;  /* 0xffffffff000f7802 */ /* 0x000fe20000000f00 */
[----:B------:R-:W-:Y:S01]  /*32940*/  IMAD.MOV.U32 R11, RZ, RZ, 0x1f ;  /* 0x0000001fff0b7424 */ /* 0x000fe200078e00ff */
[----:B------:R-:W0:Y:S02]  /*32950*/  POPC R6, R5 ;  /* 0x0000000500067309 */ /* 0x000e240000000000 */
[----:B0-----:R-:W-:-:S07]  /*32960*/  IMAD.MOV.U32 R12, RZ, RZ, R6 ;  /* 0x000000ffff0c7224 */ /* 0x001fce00078e0006 */
[----:B------:R-:W-:Y:S05]  /*32970*/  WARPSYNC.COLLECTIVE R15, `(.L_x_3408) ;  /* 0x000000000f087348 */ /* 0x000fea0003c00000 */
[----:B------:R0:W1:Y:S02]  /*32980*/  SHFL.IDX P6, R14, R13, R12, R11 ;  /* 0x0000000c0d0e7389 */ /* 0x00006400000c000b */
[----:B01----:R-:W-:Y:S01]  /*32990*/  ENDCOLLECTIVE ;  /* 0x000000000000791b */ /* 0x003fe20003800000 */
.L_x_3408:
[----:B------:R-:W-:Y:S01]  /*329a0*/  IMAD.MOV.U32 R17, RZ, RZ, R14 ;  /* 0x000000ffff117224 */ /* 0x000fe200078e000e */
[----:B------:R-:W-:Y:S06]  /*329b0*/  BRA `(.L_x_3409) ;  /* 0xffffffc400c87947 */ /* 0x000fec000383ffff */
.L_x_3279:
[----:B------:R-:W-:Y:S01]  /*329c0*/  BSSY B0, `(.L_x_3410) ;  /* 0x0000007000007945 */ /* 0x000fe20003800000 */
[----:B0-----:R-:W-:Y:S01]  /*329d0*/  IMAD.MOV.U32 R13, RZ, RZ, R2 ;  /* 0x000000ffff0d7224 */ /* 0x001fe200078e0002 */
[----:B------:R-:W-:Y:S01]  /*329e0*/  MOV R15, 0xffffffff ;  /* 0xffffffff000f7802 */ /* 0x000fe20000000f00 */
[----:B------:R-:W-:-:S07]  /*329f0*/  IMAD.MOV.U32 R11, RZ, RZ, 0x1f ;  /* 0x0000001fff0b7424 */ /* 0x000fce00078e00ff */
[----:B-12345:R-:W-:Y:S05]  /*32a00*/  WARPSYNC.COLLECTIVE R15, `(.L_x_3411) ;  /* 0x000000000f087348 */ /* 0x03efea0003c00000 */
[----:B------:R0:W0:Y:S02]  /*32a10*/  SHFL.IDX P6, R14, R13, R12, R11 ;  /* 0x0000000c0d0e7389 */ /* 0x00002400000c000b */
[----:B012345:R-:W-:Y:S01]  /*32a20*/  ENDCOLLECTIVE ;  /* 0x000000000000791b */ /* 0x03ffe20003800000 */
.L_x_3411:
[----:B------:R-:W-:Y:S05]  /*32a30*/  BSYNC B0 ;  /* 0x0000000000007941 */ /* 0x000fea0003800000 */
.L_x_3410:
[----:B------:R-:W-:Y:S01]  /*32a40*/  IMAD.MOV.U32 R2, RZ, RZ, R14 ;  /* 0x000000ffff027224 */ /* 0x000fe200078e000e */
[----:B------:R-:W-:Y:S06]  /*32a50*/  BRA `(.L_x_3412) ;  /* 0xffffffc400bc7947 */ /* 0x000fec000383ffff */
.L_x_3283:
[----:B0-----:R0:W2:Y:S02]  /*32a60*/  SYNCS.PHASECHK.TRANS64.TRYWAIT P0, [R0+URZ+0x38820], R3 ;  /* 0x03882003000075a7 */ /* 0x0010a4000800017f */
[----:B--2---:R-:W-:Y:S05]  /*32a70*/  @!P0 NANOSLEEP.SYNCS 0x989680 ;  /* 0x009896800000895d */ /* 0x004fea0003900000 */
[----:B------:R-:W2:Y:S02]  /*32a80*/  @!P0 SYNCS.PHASECHK.TRANS64 P0, [R0+URZ+0x38820], R3 ;  /* 0x03882003000085a7 */ /* 0x000ea4000800007f */
[----:B--2---:R-:W-:Y:S05]  /*32a90*/  @!P0 BRA `(.L_x_3283) ;  /* 0xfffffffc00f08947 */ /* 0x004fea000383ffff */
[----:B------:R-:W-:Y:S05]  /*32aa0*/  BRA `(.L_x_3413) ;  /* 0xffffffcc00447947 */ /* 0x000fea000383ffff */
.L_x_3284:
[----:B------:R-:W2:Y:S01]  /*32ab0*/  S2R R2, SR_TID.X ;  /* 0x0000000000027919 */ /* 0x000ea20000002100 */
[----:B------:R-:W-:Y:S01]  /*32ac0*/  BSSY B0, `(.L_x_3414) ;  /* 0x000000a000007945 */ /* 0x000fe20003800000 */
[----:B------:R-:W-:Y:S01]  /*32ad0*/  IMAD.MOV.U32 R12, RZ, RZ, RZ ;  /* 0x000000ffff0c7224 */ /* 0x000fe200078e00ff */
[----:B------:R-:W-:Y:S01]  /*32ae0*/  MOV R11, 0x1f ;  /* 0x0000001f000b7802 */ /* 0x000fe20000000f00 */
[----:B------:R-:W-:Y:S01]  /*32af0*/  IMAD.MOV.U32 R15, RZ, RZ, -0x1 ;  /* 0xffffffffff0f7424 */ /* 0x000fe200078e00ff */
[----:B--2---:R-:W-:-:S04]  /*32b00*/  SHF.R.U32.HI R2, RZ, 0x5, R2 ;  /* 0x00000005ff027819 */ /* 0x004fc80000011602 */
[----:B------:R-:W-:-:S05]  /*32b10*/  LOP3.LUT R2, R2, 0x3, RZ, 0xc0, !PT ;  /* 0x0000000302027812 */ /* 0x000fca00078ec0ff */
[----:B------:R-:W-:-:S07]  /*32b20*/  IMAD.MOV.U32 R13, RZ, RZ, R2 ;  /* 0x000000ffff0d7224 */ /* 0x000fce00078e0002 */
[----:B01-3-5:R-:W-:Y:S05]  /*32b30*/  WARPSYNC.COLLECTIVE R15, `(.L_x_3415) ;  /* 0x000000000f087348 */ /* 0x02bfea0003c00000 */
[----:B------:R2:W4:Y:S02]  /*32b40*/  SHFL.IDX P6, R14, R13, R12, R11 ;  /* 0x0000000c0d0e7389 */ /* 0x00052400000c000b */
[----:B012345:R-:W-:Y:S01]  /*32b50*/  ENDCOLLECTIVE ;  /* 0x000000000000791b */ /* 0x03ffe20003800000 */
.L_x_3415:
[----:B------:R-:W-:Y:S05]  /*32b60*/  BSYNC B0 ;  /* 0x0000000000007941 */ /* 0x000fea0003800000 */
.L_x_3414:
[----:B------:R-:W-:Y:S05]  /*32b70*/  BRA `(.L_x_3416) ;  /* 0xffffffcc002c7947 */ /* 0x000fea000383ffff */
.L_x_3285:
[----:B------:R-:W-:Y:S01]  /*32b80*/  BSSY B0, `(.L_x_3417) ;  /* 0x0000006000007945 */ /* 0x000fe20003800000 */
[----:B------:R-:W-:-:S07]  /*32b90*/  IMAD.MOV.U32 R15, RZ, RZ, -0x1 ;  /* 0xffffffffff0f7424 */ /* 0x000fce00078e00ff */
[----:B0123-5:R-:W-:Y:S05]  /*32ba0*/  WARPSYNC.COLLECTIVE R15, `(.L_x_3418) ;  /* 0x000000000f0c7348 */ /* 0x02ffea0003c00000 */
[----:B------:R-:W-:Y:S02]  /*32bb0*/  ELECT P6, UR62, PT ;  /* 0x00000000003e782f */ /* 0x000fe400038c0000 */
[----:B------:R-:W-:Y:S01]  /*32bc0*/  MOV R14, UR62 ;  /* 0x0000003e000e7c02 */ /* 0x000fe20008000f00 */
[----:B0123-5:R-:W-:Y:S10]  /*32bd0*/  ENDCOLLECTIVE ;  /* 0x000000000000791b */ /* 0x02fff40003800000 */
.L_x_3418:
[----:B------:R-:W-:Y:S05]  /*32be0*/  BSYNC B0 ;  /* 0x0000000000007941 */ /* 0x000fea0003800000 */
.L_x_3417:
[----:B------:R-:W-:Y:S05]  /*32bf0*/  BRA `(.L_x_3419) ;  /* 0xffffffcc00207947 */ /* 0x000fea000383ffff */
.L_x_3287:
[----:B0-----:R0:W1:Y:S02]  /*32c00*/  SYNCS.PHASECHK.TRANS64.TRYWAIT P0, [R6+URZ], R5 ;  /* 0x00000005060075a7 */ /* 0x001064000800017f */
[----:B-1----:R-:W-:Y:S05]  /*32c10*/  @!P0 NANOSLEEP.SYNCS 0x989680 ;  /* 0x009896800000895d */ /* 0x002fea0003900000 */
[----:B------:R-:W1:Y:S02]  /*32c20*/  @!P0 SYNCS.PHASECHK.TRANS64 P0, [R6+URZ], R5 ;  /* 0x00000005060085a7 */ /* 0x000e64000800007f */
[----:B-1----:R-:W-:Y:S05]  /*32c30*/  @!P0 BRA `(.L_x_3287) ;  /* 0xfffffffc00f08947 */ /* 0x002fea000383ffff */
[----:B------:R-:W-:Y:S05]  /*32c40*/  BRA `(.L_x_3420) ;  /* 0xffffffcc00647947 */ /* 0x000fea000383ffff */
.L_x_3288:
[----:B-1----:R1:W2:Y:S02]  /*32c50*/  SYNCS.PHASECHK.TRANS64.TRYWAIT P0, [R7+URZ], R2 ;  /* 0x00000002070075a7 */ /* 0x0022a4000800017f */
[----:B--2---:R-:W-:Y:S05]  /*32c60*/  @!P0 NANOSLEEP.SYNCS 0x989680 ;  /* 0x009896800000895d */ /* 0x004fea0003900000 */
[----:B------:R-:W2:Y:S02]  /*32c70*/  @!P0 SYNCS.PHASECHK.TRANS64 P0, [R7+URZ], R2 ;  /* 0x00000002070085a7 */ /* 0x000ea4000800007f */
[----:B--2---:R-:W-:Y:S05]  /*32c80*/  @!P0 BRA `(.L_x_3288) ;  /* 0xfffffffc00f08947 */ /* 0x004fea000383ffff */
[----:B------:R-:W-:Y:S05]  /*32c90*/  BRA `(.L_x_3421) ;  /* 0xffffffcc00587947 */ /* 0x000fea000383ffff */
.L_x_3290:
[----:B--2---:R2:W3:Y:S02]  /*32ca0*/  SYNCS.PHASECHK.TRANS64.TRYWAIT P0, [R4+URZ], R5 ;  /* 0x00000005040075a7 */ /* 0x0044e4000800017f */
[----:B---3--:R-:W-:Y:S05]  /*32cb0*/  @!P0 NANOSLEEP.SYNCS 0x989680 ;  /* 0x009896800000895d */ /* 0x008fea0003900000 */
[----:B------:R-:W3:Y:S02]  /*32cc0*/  @!P0 SYNCS.PHASECHK.TRANS64 P0, [R4+URZ], R5 ;  /* 0x00000005040085a7 */ /* 0x000ee4000800007f */
[----:B---3--:R-:W-:Y:S05]  /*32cd0*/  @!P0 BRA `(.L_x_3290) ;  /* 0xfffffffc00f08947 */ /* 0x008fea000383ffff */
[----:B------:R-:W-:Y:S05]  /*32ce0*/  BRA `(.L_x_3422) ;  /* 0xffffffcc00607947 */ /* 0x000fea000383ffff */
.L_x_3423:
        /* <DEDUP_REMOVED lines=9> */
.L_x_3433:


//--------------------- .nv.global.init           --------------------------
	.section	.nv.global.init,"aw",@progbits
.nv.global.init:
	.type		$str$23,@object
	.size		$str$23,($str$24 - $str$23)
$str$23:
        /*0000*/ 	.byte	0x28, 0x61, 0x64, 0x64, 0x72, 0x65, 0x73, 0x73, 0x20, 0x26, 0x20, 0x6d, 0x61, 0x73, 0x6b, 0x29
        /*0010*/ 	.byte	0x20, 0x3d, 0x3d, 0x20, 0x30, 0x00
	.type		$str$24,@object
	.size		$str$24,(__unnamed_9 - $str$24)
$str$24:
        /*0016*/ 	.byte	0x2f, 0x74, 0x6d, 0x70, 0x2f, 0x6f, 0x73, 0x73, 0x5f, 0x6b, 0x65, 0x72, 0x6e, 0x65, 0x6c, 0x73
        /*0026*/ 	.byte	0x5f, 0x73, 0x72, 0x63, 0x2f, 0x66, 0x6c, 0x61, 0x73, 0x68, 0x5f, 0x61, 0x74, 0x74, 0x65, 0x6e
        /*0036*/ 	.byte	0x74, 0x69, 0x6f, 0x6e, 0x2f, 0x63, 0x73, 0x72, 0x63, 0x2f, 0x63, 0x75, 0x74, 0x6c, 0x61, 0x73
        /*0046*/ 	.byte	0x73, 0x2f, 0x69, 0x6e, 0x63, 0x6c, 0x75, 0x64, 0x65, 0x2f, 0x63, 0x75, 0x74, 0x65, 0x2f, 0x70
        /*0056*/ 	.byte	0x6f, 0x69, 0x6e, 0x74, 0x65, 0x72, 0x5f, 0x66, 0x6c, 0x61, 0x67, 0x67, 0x65, 0x64, 0x2e, 0x68
        /*0066*/ 	.byte	0x70, 0x70, 0x00
	.type		__unnamed_9,@object
	.size		__unnamed_9,(__unnamed_5 - __unnamed_9)
__unnamed_9:
        /* <DEDUP_REMOVED lines=23> */
        /*01d9*/ 	.byte	0x3a, 0x43, 0x3c, 0x30, 0x3e, 0x3e, 0x3e, 0x3e, 0x3e, 0x20, 0x26, 0x5d, 0x00
	.type		__unnamed_5,@object
	.size		__unnamed_5,(__unnamed_4 - __unnamed_5)
__unnamed_5:
        /* <DEDUP_REMOVED lines=24> */
	.type		__unnamed_4,@object
	.size		__unnamed_4,(__unnamed_7 - __unnamed_4)
__unnamed_4:
        /* <DEDUP_REMOVED lines=24> */
	.type		__unnamed_7,@object
	.size		__unnamed_7,(__unnamed_8 - __unnamed_7)
__unnamed_7:
        /* <DEDUP_REMOVED lines=28> */
        /*06a6*/ 	.byte	0x36, 0x33, 0x38, 0x34, 0x3e, 0x3e, 0x3e, 0x3e, 0x3e, 0x5d, 0x00
	.type		__unnamed_8,@object
	.size		__unnamed_8,(__unnamed_3 - __unnamed_8)
__unnamed_8:
        /* <DEDUP_REMOVED lines=29> */
	.type		__unnamed_3,@object
	.size		__unnamed_3,(__unnamed_2 - __unnamed_3)
__unnamed_3:
        /* <DEDUP_REMOVED lines=29> */
	.type		__unnamed_2,@object
	.size		__unnamed_2,(__unnamed_6 - __unnamed_2)
__unnamed_2:
        /* <DEDUP_REMOVED lines=29> */
	.type		__unnamed_6,@object
	.size		__unnamed_6,(__unnamed_1 - __unnamed_6)
__unnamed_6:
        /* <DEDUP_REMOVED lines=29> */
	.type		__unnamed_1,@object
	.size		__unnamed_1,(.L_0 - __unnamed_1)
__unnamed_1:
        /* <DEDUP_REMOVED lines=28> */
        /*0fa1*/ 	.byte	0x32, 0x30, 0x34, 0x38, 0x30, 0x3e, 0x3e, 0x3e, 0x3e, 0x3e, 0x20, 0x26, 0x5d, 0x00
.L_0:


//--------------------- .nv.shared._ZN7cutlass13device_kernelIN5flash11enable_sm90INS1_16FlashAttnFwdSm90INS1_25CollectiveMainloopFwdSm90ILi2EN4cute5tupleIJNS5_1CILi1EEES8_S8_EEENS6_IJNS7_ILi128EEENS7_ILi80EEENS7_ILi256EEEEEELi256ENS_6half_tEfNS_4arch4Sm90ELb0ELb0ELb0ELb0ELb0ELb0ELb0ELb1ELb1ELb1ELb0ELb0EEENS1_21CollectiveEpilogueFwdINS6_IJSA_SC_SB_EEES9_SE_SG_Li256ELb0ELb1ELb0ELb0EEENS1_29StaticPersistentTileSchedulerILb0EEEEEEEEEvNT_6ParamsE --------------------------
	.section	.nv.shared._ZN7cutlass13device_kernelIN5flash11enable_sm90INS1_16FlashAttnFwdSm90INS1_25CollectiveMainloopFwdSm90ILi2EN4cute5tupleIJNS5_1CILi1EEES8_S8_EEENS6_IJNS7_ILi128EEENS7_ILi80EEENS7_ILi256EEEEEELi256ENS_6half_tEfNS_4arch4Sm90ELb0ELb0ELb0ELb0ELb0ELb0ELb0ELb1ELb1ELb1ELb0ELb0EEENS1_21CollectiveEpilogueFwdINS6_IJSA_SC_SB_EEES9_SE_SG_Li256ELb0ELb1ELb0ELb0EEENS1_29StaticPersistentTileSchedulerILb0EEEEEEEEEvNT_6ParamsE,"aw",@nobits
	.sectionflags	@""
	.align	16
	.zero		1024


//--------------------- .nv.shared.reserved.0     --------------------------
	.section	.nv.shared.reserved.0,"aw",@nobits
	.weak		__nv_reservedSMEM_offset_0_alias
	.size		__nv_reservedSMEM_offset_0_alias, 0, 0
	.other		__nv_reservedSMEM_offset_0_alias,@"STO_CUDA_RESERVED_SHARED STV_DEFAULT"
__nv_reservedSMEM_offset_0_alias:
	.zero		0


//--------------------- .nv.global                --------------------------
	.section	.nv.global,"aw",@nobits
.nv.global:
	.type		_ZN74_INTERNAL_9eb471eb_38_flash_fwd_hdim256_fp16_packgqa_sm90_cu_8e232a79_37724cute1_E,@object
	.size		_ZN74_INTERNAL_9eb471eb_38_flash_fwd_hdim256_fp16_packgqa_sm90_cu_8e232a79_37724cute1_E,(_ZN74_INTERNAL_9eb471eb_38_flash_fwd_hdim256_fp16_packgqa_sm90_cu_8e232a79_37724cuda3std3__45__cpo6cbeginE - _ZN74_INTERNAL_9eb471eb_38_flash_fwd_hdim256_fp16_packgqa_sm90_cu_8e232a79_37724cute1_E)
_ZN74_INTERNAL_9eb471eb_38_flash_fwd_hdim256_fp16_packgqa_sm90_cu_8e232a79_37724cute1_E:
	.zero		1
	.type		_ZN74_INTERNAL_9eb471eb_38_flash_fwd_hdim256_fp16_packgqa_sm90_cu_8e232a79_37724cuda3std3__45__cpo6cbeginE,@object
	.size		_ZN74_INTERNAL_9eb471eb_38_flash_fwd_hdim256_fp16_packgqa_sm90_cu_8e232a79_37724cuda3std3__45__cpo6cbeginE,(_ZN74_INTERNAL_9eb471eb_38_flash_fwd_hdim256_fp16_packgqa_sm90_cu_8e232a79_37724cuda3std3__48in_placeE - _ZN74_INTERNAL_9eb471eb_38_flash_fwd_hdim256_fp16_packgqa_sm90_cu_8e232a79_37724cuda3std3__45__cpo6cbeginE)
_ZN74_INTERNAL_9eb471eb_38_flash_fwd_hdim256_fp16_packgqa_sm90_cu_8e232a79_37724cuda3std3__45__cpo6cbeginE:
	.zero		1
	.type		_ZN74_INTERNAL_9eb471eb_38_flash_fwd_hdim256_fp16_packgqa_sm90_cu_8e232a79_37724cuda3std3__48in_placeE,@object
	.size		_ZN74_INTERNAL_9eb471eb_38_flash_fwd_hdim256_fp16_packgqa_sm90_cu_8e232a79_37724cuda3std3__48in_placeE,(_ZN74_INTERNAL_9eb471eb_38_flash_fwd_hdim256_fp16_packgqa_sm90_cu_8e232a79_37724cuda3std6ranges3__45__cpo9iter_moveE - _ZN74_INTERNAL_9eb471eb_38_flash_fwd_hdim256_fp16_packgqa_sm90_cu_8e232a79_37724cuda3std3__48in_placeE)
_ZN74_INTERNAL_9eb471eb_38_flash_fwd_hdim256_fp16_packgqa_sm90_cu_8e232a79_37724cuda3std3__48in_placeE:
	.zero		1
	.type		_ZN74_INTERNAL_9eb471eb_38_flash_fwd_hdim256_fp16_packgqa_sm90_cu_8e232a79_37724cuda3std6ranges3__45__cpo9iter_moveE,@object
	.size		_ZN74_INTERNAL_9eb471eb_38_flash_fwd_hdim256_fp16_packgqa_sm90_cu_8e232a79_37724cuda3std6ranges3__45__cpo9iter_moveE,(_ZN74_INTERNAL_9eb471eb_38_flash_fwd_hdim256_fp16_packgqa_sm90_cu_8e232a79_37724cuda3std3__45__cpo5beginE - _ZN74_INTERNAL_9eb471eb_38_flash_fwd_hdim256_fp16_packgqa_sm90_cu_8e232a79_37724cuda3std6ranges3__45__cpo9iter_moveE)
_ZN74_INTERNAL_9eb471eb_38_flash_fwd_hdim256_fp16_packgqa_sm90_cu_8e232a79_37724cuda3std6ranges3__45__cpo9iter_moveE:
	.zero		1
	.type		_ZN74_INTERNAL_9eb471eb_38_flash_fwd_hdim256_fp16_packgqa_sm90_cu_8e232a79_37724cuda3std3__45__cpo5beginE,@object
	.size		_ZN74_INTERNAL_9eb471eb_38_flash_fwd_hdim256_fp16_packgqa_sm90_cu_8e232a79_37724cuda3std3__45__cpo5beginE,(_ZN74_INTERNAL_9eb471eb_38_flash_fwd_hdim256_fp16_packgqa_sm90_cu_8e232a79_37724cuda3std3__476_GLOBAL__N__9eb471eb_38_flash_fwd_hdim256_fp16_packgqa_sm90_cu_8e232a79_37726ignoreE - _ZN74_INTERNAL_9eb471eb_38_flash_fwd_hdim256_fp16_packgqa_sm90_cu_8e232a79_37724cuda3std3__45__cpo5beginE)
_ZN74_INTERNAL_9eb471eb_38_flash_fwd_hdim256_fp16_packgqa_sm90_cu_8e232a79_37724cuda3std3__45__cpo5beginE:
	.zero		1
	.type		_ZN74_INTERNAL_9eb471eb_38_flash_fwd_hdim256_fp16_packgqa_sm90_cu_8e232a79_37724cuda3std3__476_GLOBAL__N__9eb471eb_38_flash_fwd_hdim256_fp16_packgqa_sm90_cu_8e232a79_37726ignoreE,@object
	.size		_ZN74_INTERNAL_9eb471eb_38_flash_fwd_hdim256_fp16_packgqa_sm90_cu_8e232a79_37724cuda3std3__476_GLOBAL__N__9eb471eb_38_flash_fwd_hdim256_fp16_packgqa_sm90_cu_8e232a79_37726ignoreE,(_ZN74_INTERNAL_9eb471eb_38_flash_fwd_hdim256_fp16_packgqa_sm90_cu_8e232a79_37724cute7productE - _ZN74_INTERNAL_9eb471eb_38_flash_fwd_hdim256_fp16_packgqa_sm90_cu_8e232a79_37724cuda3std3__476_GLOBAL__N__9eb471eb_38_flash_fwd_hdim256_fp16_packgqa_sm90_cu_8e232a79_37726ignoreE)
_ZN74_INTERNAL_9eb471eb_38_flash_fwd_hdim256_fp16_packgqa_sm90_cu_8e232a79_37724cuda3std3__476_GLOBAL__N__9eb471eb_38_flash_fwd_hdim256_fp16_packgqa_sm90_cu_8e232a79_37726ignoreE:
	.zero		1
	.type		_ZN74_INTERNAL_9eb471eb_38_flash_fwd_hdim256_fp16_packgqa_sm90_cu_8e232a79_37724cute7productE,@object
	.size		_ZN74_INTERNAL_9eb471eb_38_flash_fwd_hdim256_fp16_packgqa_sm90_cu_8e232a79_37724cute7productE,(_ZN74_INTERNAL_9eb471eb_38_flash_fwd_hdim256_fp16_packgqa_sm90_cu_8e232a79_37724cuda3std3__45__cpo3endE - _ZN74_INTERNAL_9eb471eb_38_flash_fwd_hdim256_fp16_packgqa_sm90_cu_8e232a79_37724cute7productE)
_ZN74_INTERNAL_9eb471eb_38_flash_fwd_hdim256_fp16_packgqa_sm90_cu_8e232a79_37724cute7productE:
	.zero		1
	.type		_ZN74_INTERNAL_9eb471eb_38_flash_fwd_hdim256_fp16_packgqa_sm90_cu_8e232a79_37724cuda3std3__45__cpo3endE,@object
	.size		_ZN74_INTERNAL_9eb471eb_38_flash_fwd_hdim256_fp16_packgqa_sm90_cu_8e232a79_37724cuda3std3__45__cpo3endE,(_ZN74_INTERNAL_9eb471eb_38_flash_fwd_hdim256_fp16_packgqa_sm90_cu_8e232a79_37724cuda3std3__419piecewise_constructE - _ZN74_INTERNAL_9eb471eb_38_flash_fwd_hdim256_fp16_packgqa_sm90_cu_8e232a79_37724cuda3std3__45__cpo3endE)
_ZN74_INTERNAL_9eb471eb_38_flash_fwd_hdim256_fp16_packgqa_sm90_cu_8e232a79_37724cuda3std3__45__cpo3endE:
	.zero		1
	.type		_ZN74_INTERNAL_9eb471eb_38_flash_fwd_hdim256_fp16_packgqa_sm90_cu_8e232a79_37724cuda3std3__419piecewise_constructE,@object
	.size		_ZN74_INTERNAL_9eb471eb_38_flash_fwd_hdim256_fp16_packgqa_sm90_cu_8e232a79_37724cuda3std3__419piecewise_constructE,(_ZN74_INTERNAL_9eb471eb_38_flash_fwd_hdim256_fp16_packgqa_sm90_cu_8e232a79_37724cuda3std3__45__cpo4cendE - _ZN74_INTERNAL_9eb471eb_38_flash_fwd_hdim256_fp16_packgqa_sm90_cu_8e232a79_37724cuda3std3__419piecewise_constructE)
_ZN74_INTERNAL_9eb471eb_38_flash_fwd_hdim256_fp16_packgqa_sm90_cu_8e232a79_37724cuda3std3__419piecewise_constructE:
	.zero		1
	.type		_ZN74_INTERNAL_9eb471eb_38_flash_fwd_hdim256_fp16_packgqa_sm90_cu_8e232a79_37724cuda3std3__45__cpo4cendE,@object
	.size		_ZN74_INTERNAL_9eb471eb_38_flash_fwd_hdim256_fp16_packgqa_sm90_cu_8e232a79_37724cuda3std3__45__cpo4cendE,(_ZN74_INTERNAL_9eb471eb_38_flash_fwd_hdim256_fp16_packgqa_sm90_cu_8e232a79_37724cuda3std6ranges3__45__cpo4swapE - _ZN74_INTERNAL_9eb471eb_38_flash_fwd_hdim256_fp16_packgqa_sm90_cu_8e232a79_37724cuda3std3__45__cpo4cendE)
_ZN74_INTERNAL_9eb471eb_38_flash_fwd_hdim256_fp16_packgqa_sm90_cu_8e232a79_37724cuda3std3__45__cpo4cendE:
	.zero		1
	.type		_ZN74_INTERNAL_9eb471eb_38_flash_fwd_hdim256_fp16_packgqa_sm90_cu_8e232a79_37724cuda3std6ranges3__45__cpo4swapE,@object
	.size		_ZN74_INTERNAL_9eb471eb_38_flash_fwd_hdim256_fp16_packgqa_sm90_cu_8e232a79_37724cuda3std6ranges3__45__cpo4swapE,(.L_16 - _ZN74_INTERNAL_9eb471eb_38_flash_fwd_hdim256_fp16_packgqa_sm90_cu_8e232a79_37724cuda3std6ranges3__45__cpo4swapE)
_ZN74_INTERNAL_9eb471eb_38_flash_fwd_hdim256_fp16_packgqa_sm90_cu_8e232a79_37724cuda3std6ranges3__45__cpo4swapE:
	.zero		1
.L_16:


//--------------------- .nv.shared._ZN7cutlass13device_kernelIN5flash11enable_sm90INS1_16FlashAttnFwdSm90INS1_25CollectiveMainloopFwdSm90ILi2EN4cute5tupleIJNS5_1CILi2EEENS7_ILi1EEES9_EEENS6_IJNS7_ILi128EEENS7_ILi80EEENS7_ILi256EEEEEELi256ENS_6half_tEfNS_4arch4Sm90ELb0ELb0ELb0ELb0ELb0ELb0ELb0ELb1ELb1ELb1ELb0ELb0EEENS1_21CollectiveEpilogueFwdINS6_IJSB_SD_SC_EEESA_SF_SH_Li256ELb0ELb1ELb0ELb0EEENS1_29StaticPersistentTileSchedulerILb0EEEEEEEEEvNT_6ParamsE --------------------------
	.section	.nv.shared._ZN7cutlass13device_kernelIN5flash11enable_sm90INS1_16FlashAttnFwdSm90INS1_25CollectiveMainloopFwdSm90ILi2EN4cute5tupleIJNS5_1CILi2EEENS7_ILi1EEES9_EEENS6_IJNS7_ILi128EEENS7_ILi80EEENS7_ILi256EEEEEELi256ENS_6half_tEfNS_4arch4Sm90ELb0ELb0ELb0ELb0ELb0ELb0ELb0ELb1ELb1ELb1ELb0ELb0EEENS1_21CollectiveEpilogueFwdINS6_IJSB_SD_SC_EEESA_SF_SH_Li256ELb0ELb1ELb0ELb0EEENS1_29StaticPersistentTileSchedulerILb0EEEEEEEEEvNT_6ParamsE,"aw",@nobits
	.sectionflags	@""
	.align	16
	.zero		1024


//--------------------- .nv.shared._ZN7cutlass13device_kernelIN5flash11enable_sm90INS1_16FlashAttnFwdSm90INS1_25CollectiveMainloopFwdSm90ILi2EN4cute5tupleIJNS5_1CILi1EEES8_S8_EEENS6_IJNS7_ILi128EEENS7_ILi80EEENS7_ILi256EEEEEELi256ENS_6half_tEfNS_4arch4Sm90ELb0ELb0ELb0ELb1ELb0ELb0ELb0ELb1ELb1ELb1ELb0ELb0EEENS1_21CollectiveEpilogueFwdINS6_IJSA_SC_SB_EEES9_SE_SG_Li256ELb1ELb1ELb0ELb0EEENS1_36VarlenDynamicPersistentTileSchedulerILi128ELi80ELi256ELi128ELb0ELb1ELb1ELb0ELb1ELb1EEEEEEEEEvNT_6ParamsE --------------------------
	.section	.nv.shared._ZN7cutlass13device_kernelIN5flash11enable_sm90INS1_16FlashAttnFwdSm90INS1_25CollectiveMainloopFwdSm90ILi2EN4cute5tupleIJNS5_1CILi1EEES8_S8_EEENS6_IJNS7_ILi128EEENS7_ILi80EEENS7_ILi256EEEEEELi256ENS_6half_tEfNS_4arch4Sm90ELb0ELb0ELb0ELb1ELb0ELb0ELb0ELb1ELb1ELb1ELb0ELb0EEENS1_21CollectiveEpilogueFwdINS6_IJSA_SC_SB_EEES9_SE_SG_Li256ELb1ELb1ELb0ELb0EEENS1_36VarlenDynamicPersistentTileSchedulerILi128ELi80ELi256ELi128ELb0ELb1ELb1ELb0ELb1ELb1EEEEEEEEEvNT_6ParamsE,"aw",@nobits
	.sectionflags	@""
	.align	16
	.zero		1024


//--------------------- .nv.shared._ZN7cutlass13device_kernelIN5flash11enable_sm90INS1_16FlashAttnFwdSm90INS1_25CollectiveMainloopFwdSm90ILi2EN4cute5tupleIJNS5_1CILi1EEES8_S8_EEENS6_IJNS7_ILi128EEENS7_ILi80EEENS7_ILi256EEEEEELi256ENS_6half_tEfNS_4arch4Sm90ELb0ELb0ELb0ELb1ELb0ELb1ELb0ELb1ELb1ELb1ELb0ELb0EEENS1_21CollectiveEpilogueFwdINS6_IJSA_SC_SB_EEES9_SE_SG_Li256ELb1ELb1ELb0ELb0EEENS1_36VarlenDynamicPersistentTileSchedulerILi128ELi80ELi256ELi128ELb0ELb1ELb1ELb0ELb1ELb1EEEEEEEEEvNT_6ParamsE --------------------------
	.section	.nv.shared._ZN7cutlass13device_kernelIN5flash11enable_sm90INS1_16FlashAttnFwdSm90INS1_25CollectiveMainloopFwdSm90ILi2EN4cute5tupleIJNS5_1CILi1EEES8_S8_EEENS6_IJNS7_ILi128EEENS7_ILi80EEENS7_ILi256EEEEEELi256ENS_6half_tEfNS_4arch4Sm90ELb0ELb0ELb0ELb1ELb0ELb1ELb0ELb1ELb1ELb1ELb0ELb0EEENS1_21CollectiveEpilogueFwdINS6_IJSA_SC_SB_EEES9_SE_SG_Li256ELb1ELb1ELb0ELb0EEENS1_36VarlenDynamicPersistentTileSchedulerILi128ELi80ELi256ELi128ELb0ELb1ELb1ELb0ELb1ELb1EEEEEEEEEvNT_6ParamsE,"aw",@nobits
	.sectionflags	@""
	.align	16
	.zero		1024


//--------------------- .nv.shared._ZN7cutlass13device_kernelIN5flash11enable_sm90INS1_16FlashAttnFwdSm90INS1_25CollectiveMainloopFwdSm90ILi2EN4cute5tupleIJNS5_1CILi1EEES8_S8_EEENS6_IJNS7_ILi128EEENS7_ILi64EEENS7_ILi256EEEEEELi256ENS_6half_tEfNS_4arch4Sm90ELb0ELb1ELb0ELb0ELb0ELb0ELb0ELb1ELb1ELb1ELb0ELb0EEENS1_21CollectiveEpilogueFwdINS6_IJSA_SC_SB_EEES9_SE_SG_Li256ELb0ELb1ELb0ELb0EEENS1_30DynamicPersistentTileSchedulerILi256ELi128ELb0ELb1ELb1EEEEEEEEEvNT_6ParamsE --------------------------
	.section	.nv.shared._ZN7cutlass13device_kernelIN5flash11enable_sm90INS1_16FlashAttnFwdSm90INS1_25CollectiveMainloopFwdSm90ILi2EN4cute5tupleIJNS5_1CILi1EEES8_S8_EEENS6_IJNS7_ILi128EEENS7_ILi64EEENS7_ILi256EEEEEELi256ENS_6half_tEfNS_4arch4Sm90ELb0ELb1ELb0ELb0ELb0ELb0ELb0ELb1ELb1ELb1ELb0ELb0EEENS1_21CollectiveEpilogueFwdINS6_IJSA_SC_SB_EEES9_SE_SG_Li256ELb0ELb1ELb0ELb0EEENS1_30DynamicPersistentTileSchedulerILi256ELi128ELb0ELb1ELb1EEEEEEEEEvNT_6ParamsE,"aw",@nobits
	.sectionflags	@""
	.align	16
	.zero		1024


//--------------------- .nv.shared._ZN7cutlass13device_kernelIN5flash11enable_sm90INS1_16FlashAttnFwdSm90INS1_25CollectiveMainloopFwdSm90ILi2EN4cute5tupleIJNS5_1CILi1EEES8_S8_EEENS6_IJNS7_ILi128EEENS7_ILi64EEENS7_ILi256EEEEEELi256ENS_6half_tEfNS_4arch4Sm90ELb0ELb1ELb0ELb1ELb0ELb0ELb0ELb1ELb1ELb1ELb0ELb0EEENS1_21CollectiveEpilogueFwdINS6_IJSA_SC_SB_EEES9_SE_SG_Li256ELb1ELb1ELb0ELb0EEENS1_36VarlenDynamicPersistentTileSchedulerILi128ELi64ELi256ELi128ELb0ELb1ELb1ELb1ELb0ELb1EEEEEEEEEvNT_6ParamsE --------------------------
	.section	.nv.shared._ZN7cutlass13device_kernelIN5flash11enable_sm90INS1_16FlashAttnFwdSm90INS1_25CollectiveMainloopFwdSm90ILi2EN4cute5tupleIJNS5_1CILi1EEES8_S8_EEENS6_IJNS7_ILi128EEENS7_ILi64EEENS7_ILi256EEEEEELi256ENS_6half_tEfNS_4arch4Sm90ELb0ELb1ELb0ELb1ELb0ELb0ELb0ELb1ELb1ELb1ELb0ELb0EEENS1_21CollectiveEpilogueFwdINS6_IJSA_SC_SB_EEES9_SE_SG_Li256ELb1ELb1ELb0ELb0EEENS1_36VarlenDynamicPersistentTileSchedulerILi128ELi64ELi256ELi128ELb0ELb1ELb1ELb1ELb0ELb1EEEEEEEEEvNT_6ParamsE,"aw",@nobits
	.sectionflags	@""
	.align	16
	.zero		1024


//--------------------- .nv.shared._ZN7cutlass13device_kernelIN5flash11enable_sm90INS1_16FlashAttnFwdSm90INS1_25CollectiveMainloopFwdSm90ILi2EN4cute5tupleIJNS5_1CILi1EEES8_S8_EEENS6_IJNS7_ILi128EEENS7_ILi64EEENS7_ILi256EEEEEELi256ENS_6half_tEfNS_4arch4Sm90ELb0ELb1ELb0ELb1ELb0ELb1ELb0ELb1ELb1ELb1ELb0ELb0EEENS1_21CollectiveEpilogueFwdINS6_IJSA_SC_SB_EEES9_SE_SG_Li256ELb1ELb1ELb0ELb0EEENS1_36VarlenDynamicPersistentTileSchedulerILi128ELi64ELi256ELi128ELb0ELb1ELb1ELb1ELb0ELb1EEEEEEEEEvNT_6ParamsE --------------------------
	.section	.nv.shared._ZN7cutlass13device_kernelIN5flash11enable_sm90INS1_16FlashAttnFwdSm90INS1_25CollectiveMainloopFwdSm90ILi2EN4cute5tupleIJNS5_1CILi1EEES8_S8_EEENS6_IJNS7_ILi128EEENS7_ILi64EEENS7_ILi256EEEEEELi256ENS_6half_tEfNS_4arch4Sm90ELb0ELb1ELb0ELb1ELb0ELb1ELb0ELb1ELb1ELb1ELb0ELb0EEENS1_21CollectiveEpilogueFwdINS6_IJSA_SC_SB_EEES9_SE_SG_Li256ELb1ELb1ELb0ELb0EEENS1_36VarlenDynamicPersistentTileSchedulerILi128ELi64ELi256ELi128ELb0ELb1ELb1ELb1ELb0ELb1EEEEEEEEEvNT_6ParamsE,"aw",@nobits
	.sectionflags	@""
	.align	16
	.zero		1024


//--------------------- .nv.shared._ZN7cutlass13device_kernelIN5flash11enable_sm90INS1_16FlashAttnFwdSm90INS1_25CollectiveMainloopFwdSm90ILi2EN4cute5tupleIJNS5_1CILi1EEES8_S8_EEENS6_IJNS7_ILi128EEENS7_ILi80EEENS7_ILi256EEEEEELi256ENS_6half_tEfNS_4arch4Sm90ELb1ELb0ELb0ELb0ELb0ELb0ELb0ELb1ELb1ELb1ELb0ELb0EEENS1_21CollectiveEpilogueFwdINS6_IJSA_SC_SB_EEES9_SE_SG_Li256ELb0ELb1ELb0ELb0EEENS1_30DynamicPersistentTileSchedulerILi256ELi128ELb0ELb1ELb1EEEEEEEEEvNT_6ParamsE --------------------------
	.section	.nv.shared._ZN7cutlass13device_kernelIN5flash11enable_sm90INS1_16FlashAttnFwdSm90INS1_25CollectiveMainloopFwdSm90ILi2EN4cute5tupleIJNS5_1CILi1EEES8_S8_EEENS6_IJNS7_ILi128EEENS7_ILi80EEENS7_ILi256EEEEEELi256ENS_6half_tEfNS_4arch4Sm90ELb1ELb0ELb0ELb0ELb0ELb0ELb0ELb1ELb1ELb1ELb0ELb0EEENS1_21CollectiveEpilogueFwdINS6_IJSA_SC_SB_EEES9_SE_SG_Li256ELb0ELb1ELb0ELb0EEENS1_30DynamicPersistentTileSchedulerILi256ELi128ELb0ELb1ELb1EEEEEEEEEvNT_6ParamsE,"aw",@nobits
	.sectionflags	@""
	.align	16
	.zero		1024


//--------------------- .nv.shared._ZN7cutlass13device_kernelIN5flash11enable_sm90INS1_16FlashAttnFwdSm90INS1_25CollectiveMainloopFwdSm90ILi2EN4cute5tupleIJNS5_1CILi1EEES8_S8_EEENS6_IJNS7_ILi128EEENS7_ILi80EEENS7_ILi256EEEEEELi256ENS_6half_tEfNS_4arch4Sm90ELb1ELb0ELb0ELb1ELb0ELb0ELb0ELb1ELb1ELb1ELb0ELb0EEENS1_21CollectiveEpilogueFwdINS6_IJSA_SC_SB_EEES9_SE_SG_Li256ELb1ELb1ELb0ELb0EEENS1_36VarlenDynamicPersistentTileSchedulerILi128ELi80ELi256ELi128ELb0ELb1ELb1ELb1ELb1ELb1EEEEEEEEEvNT_6ParamsE --------------------------
	.section	.nv.shared._ZN7cutlass13device_kernelIN5flash11enable_sm90INS1_16FlashAttnFwdSm90INS1_25CollectiveMainloopFwdSm90ILi2EN4cute5tupleIJNS5_1CILi1EEES8_S8_EEENS6_IJNS7_ILi128EEENS7_ILi80EEENS7_ILi256EEEEEELi256ENS_6half_tEfNS_4arch4Sm90ELb1ELb0ELb0ELb1ELb0ELb0ELb0ELb1ELb1ELb1ELb0ELb0EEENS1_21CollectiveEpilogueFwdINS6_IJSA_SC_SB_EEES9_SE_SG_Li256ELb1ELb1ELb0ELb0EEENS1_36VarlenDynamicPersistentTileSchedulerILi128ELi80ELi256ELi128ELb0ELb1ELb1ELb1ELb1ELb1EEEEEEEEEvNT_6ParamsE,"aw",@nobits
	.sectionflags	@""
	.align	16
	.zero		1024


//--------------------- .nv.shared._ZN7cutlass13device_kernelIN5flash11enable_sm90INS1_16FlashAttnFwdSm90INS1_25CollectiveMainloopFwdSm90ILi2EN4cute5tupleIJNS5_1CILi1EEES8_S8_EEENS6_IJNS7_ILi128EEENS7_ILi80EEENS7_ILi256EEEEEELi256ENS_6half_tEfNS_4arch4Sm90ELb1ELb0ELb0ELb1ELb0ELb1ELb0ELb1ELb1ELb1ELb0ELb0EEENS1_21CollectiveEpilogueFwdINS6_IJSA_SC_SB_EEES9_SE_SG_Li256ELb1ELb1ELb0ELb0EEENS1_36VarlenDynamicPersistentTileSchedulerILi128ELi80ELi256ELi128ELb0ELb1ELb1ELb1ELb1ELb1EEEEEEEEEvNT_6ParamsE --------------------------
	.section	.nv.shared._ZN7cutlass13device_kernelIN5flash11enable_sm90INS1_16FlashAttnFwdSm90INS1_25CollectiveMainloopFwdSm90ILi2EN4cute5tupleIJNS5_1CILi1EEES8_S8_EEENS6_IJNS7_ILi128EEENS7_ILi80EEENS7_ILi256EEEEEELi256ENS_6half_tEfNS_4arch4Sm90ELb1ELb0ELb0ELb1ELb0ELb1ELb0ELb1ELb1ELb1ELb0ELb0EEENS1_21CollectiveEpilogueFwdINS6_IJSA_SC_SB_EEES9_SE_SG_Li256ELb1ELb1ELb0ELb0EEENS1_36VarlenDynamicPersistentTileSchedulerILi128ELi80ELi256ELi128ELb0ELb1ELb1ELb1ELb1ELb1EEEEEEEEEvNT_6ParamsE,"aw",@nobits
	.sectionflags	@""
	.align	16
	.zero		1024


//--------------------- .nv.constant0._ZN7cutlass13device_kernelIN5flash11enable_sm90INS1_16FlashAttnFwdSm90INS1_25CollectiveMainloopFwdSm90ILi2EN4cute5tupleIJNS5_1CILi1EEES8_S8_EEENS6_IJNS7_ILi128EEENS7_ILi80EEENS7_ILi256EEEEEELi256ENS_6half_tEfNS_4arch4Sm90ELb0ELb0ELb0ELb0ELb0ELb0ELb0ELb1ELb1ELb1ELb0ELb0EEENS1_21CollectiveEpilogueFwdINS6_IJSA_SC_SB_EEES9_SE_SG_Li256ELb0ELb1ELb0ELb0EEENS1_29StaticPersistentTileSchedulerILb0EEEEEEEEEvNT_6ParamsE --------------------------
	.section	.nv.constant0._ZN7cutlass13device_kernelIN5flash11enable_sm90INS1_16FlashAttnFwdSm90INS1_25CollectiveMainloopFwdSm90ILi2EN4cute5tupleIJNS5_1CILi1EEES8_S8_EEENS6_IJNS7_ILi128EEENS7_ILi80EEENS7_ILi256EEEEEELi256ENS_6half_tEfNS_4arch4Sm90ELb0ELb0ELb0ELb0ELb0ELb0ELb0ELb1ELb1ELb1ELb0ELb0EEENS1_21CollectiveEpilogueFwdINS6_IJSA_SC_SB_EEES9_SE_SG_Li256ELb0ELb1ELb0ELb0EEENS1_29StaticPersistentTileSchedulerILb0EEEEEEEEEvNT_6ParamsE,"a",@progbits
	.sectionflags	@""
	.align	4
.nv.constant0._ZN7cutlass13device_kernelIN5flash11enable_sm90INS1_16FlashAttnFwdSm90INS1_25CollectiveMainloopFwdSm90ILi2EN4cute5tupleIJNS5_1CILi1EEES8_S8_EEENS6_IJNS7_ILi128EEENS7_ILi80EEENS7_ILi256EEEEEELi256ENS_6half_tEfNS_4arch4Sm90ELb0ELb0ELb0ELb0ELb0ELb0ELb0ELb1ELb1ELb1ELb0ELb0EEENS1_21CollectiveEpilogueFwdINS6_IJSA_SC_SB_EEES9_SE_SG_Li256ELb0ELb1ELb0ELb0EEENS1_29StaticPersistentTileSchedulerILb0EEEEEEEEEvNT_6ParamsE:
	.zero		3200


//--------------------- .nv.constant0._ZN7cutlass13device_kernelIN5flash11enable_sm90INS1_16FlashAttnFwdSm90INS1_25CollectiveMainloopFwdSm90ILi2EN4cute5tupleIJNS5_1CILi2EEENS7_ILi1EEES9_EEENS6_IJNS7_ILi128EEENS7_ILi80EEENS7_ILi256EEEEEELi256ENS_6half_tEfNS_4arch4Sm90ELb0ELb0ELb0ELb0ELb0ELb0ELb0ELb1ELb1ELb1ELb0ELb0EEENS1_21CollectiveEpilogueFwdINS6_IJSB_SD_SC_EEESA_SF_SH_Li256ELb0ELb1ELb0ELb0EEENS1_29StaticPersistentTileSchedulerILb0EEEEEEEEEvNT_6ParamsE --------------------------
	.section	.nv.constant0._ZN7cutlass13device_kernelIN5flash11enable_sm90INS1_16FlashAttnFwdSm90INS1_25CollectiveMainloopFwdSm90ILi2EN4cute5tupleIJNS5_1CILi2EEENS7_ILi1EEES9_EEENS6_IJNS7_ILi128EEENS7_ILi80EEENS7_ILi256EEEEEELi256ENS_6half_tEfNS_4arch4Sm90ELb0ELb0ELb0ELb0ELb0ELb0ELb0ELb1ELb1ELb1ELb0ELb0EEENS1_21CollectiveEpilogueFwdINS6_IJSB_SD_SC_EEESA_SF_SH_Li256ELb0ELb1ELb0ELb0EEENS1_29StaticPersistentTileSchedulerILb0EEEEEEEEEvNT_6ParamsE,"a",@progbits
	.sectionflags	@""
	.align	4
.nv.constant0._ZN7cutlass13device_kernelIN5flash11enable_sm90INS1_16FlashAttnFwdSm90INS1_25CollectiveMainloopFwdSm90ILi2EN4cute5tupleIJNS5_1CILi2EEENS7_ILi1EEES9_EEENS6_IJNS7_ILi128EEENS7_ILi80EEENS7_ILi256EEEEEELi256ENS_6half_tEfNS_4arch4Sm90ELb0ELb0ELb0ELb0ELb0ELb0ELb0ELb1ELb1ELb1ELb0ELb0EEENS1_21CollectiveEpilogueFwdINS6_IJSB_SD_SC_EEESA_SF_SH_Li256ELb0ELb1ELb0ELb0EEENS1_29StaticPersistentTileSchedulerILb0EEEEEEEEEvNT_6ParamsE:
	.zero		3200


//--------------------- .nv.constant0._ZN7cutlass13device_kernelIN5flash11enable_sm90INS1_16FlashAttnFwdSm90INS1_25CollectiveMainloopFwdSm90ILi2EN4cute5tupleIJNS5_1CILi1EEES8_S8_EEENS6_IJNS7_ILi128EEENS7_ILi80EEENS7_ILi256EEEEEELi256ENS_6half_tEfNS_4arch4Sm90ELb0ELb0ELb0ELb1ELb0ELb0ELb0ELb1ELb1ELb1ELb0ELb0EEENS1_21CollectiveEpilogueFwdINS6_IJSA_SC_SB_EEES9_SE_SG_Li256ELb1ELb1ELb0ELb0EEENS1_36VarlenDynamicPersistentTileSchedulerILi128ELi80ELi256ELi128ELb0ELb1ELb1ELb0ELb1ELb1EEEEEEEEEvNT_6ParamsE --------------------------
	.section	.nv.constant0._ZN7cutlass13device_kernelIN5flash11enable_sm90INS1_16FlashAttnFwdSm90INS1_25CollectiveMainloopFwdSm90ILi2EN4cute5tupleIJNS5_1CILi1EEES8_S8_EEENS6_IJNS7_ILi128EEENS7_ILi80EEENS7_ILi256EEEEEELi256ENS_6half_tEfNS_4arch4Sm90ELb0ELb0ELb0ELb1ELb0ELb0ELb0ELb1ELb1ELb1ELb0ELb0EEENS1_21CollectiveEpilogueFwdINS6_IJSA_SC_SB_EEES9_SE_SG_Li256ELb1ELb1ELb0ELb0EEENS1_36VarlenDynamicPersistentTileSchedulerILi128ELi80ELi256ELi128ELb0ELb1ELb1ELb0ELb1ELb1EEEEEEEEEvNT_6ParamsE,"a",@progbits
	.sectionflags	@""
	.align	4
.nv.constant0._ZN7cutlass13device_kernelIN5flash11enable_sm90INS1_16FlashAttnFwdSm90INS1_25CollectiveMainloopFwdSm90ILi2EN4cute5tupleIJNS5_1CILi1EEES8_S8_EEENS6_IJNS7_ILi128EEENS7_ILi80EEENS7_ILi256EEEEEELi256ENS_6half_tEfNS_4arch4Sm90ELb0ELb0ELb0ELb1ELb0ELb0ELb0ELb1ELb1ELb1ELb0ELb0EEENS1_21CollectiveEpilogueFwdINS6_IJSA_SC_SB_EEES9_SE_SG_Li256ELb1ELb1ELb0ELb0EEENS1_36VarlenDynamicPersistentTileSchedulerILi128ELi80ELi256ELi128ELb0ELb1ELb1ELb0ELb1ELb1EEEEEEEEEvNT_6ParamsE:
	.zero		3328


//--------------------- .nv.constant0._ZN7cutlass13device_kernelIN5flash11enable_sm90INS1_16FlashAttnFwdSm90INS1_25CollectiveMainloopFwdSm90ILi2EN4cute5tupleIJNS5_1CILi1EEES8_S8_EEENS6_IJNS7_ILi128EEENS7_ILi80EEENS7_ILi256EEEEEELi256ENS_6half_tEfNS_4arch4Sm90ELb0ELb0ELb0ELb1ELb0ELb1ELb0ELb1ELb1ELb1ELb0ELb0EEENS1_21CollectiveEpilogueFwdINS6_IJSA_SC_SB_EEES9_SE_SG_Li256ELb1ELb1ELb0ELb0EEENS1_36VarlenDynamicPersistentTileSchedulerILi128ELi80ELi256ELi128ELb0ELb1ELb1ELb0ELb1ELb1EEEEEEEEEvNT_6ParamsE --------------------------
	.section	.nv.constant0._ZN7cutlass13device_kernelIN5flash11enable_sm90INS1_16FlashAttnFwdSm90INS1_25CollectiveMainloopFwdSm90ILi2EN4cute5tupleIJNS5_1CILi1EEES8_S8_EEENS6_IJNS7_ILi128EEENS7_ILi80EEENS7_ILi256EEEEEELi256ENS_6half_tEfNS_4arch4Sm90ELb0ELb0ELb0ELb1ELb0ELb1ELb0ELb1ELb1ELb1ELb0ELb0EEENS1_21CollectiveEpilogueFwdINS6_IJSA_SC_SB_EEES9_SE_SG_Li256ELb1ELb1ELb0ELb0EEENS1_36VarlenDynamicPersistentTileSchedulerILi128ELi80ELi256ELi128ELb0ELb1ELb1ELb0ELb1ELb1EEEEEEEEEvNT_6ParamsE,"a",@progbits
	.sectionflags	@""
	.align	4
.nv.constant0._ZN7cutlass13device_kernelIN5flash11enable_sm90INS1_16FlashAttnFwdSm90INS1_25CollectiveMainloopFwdSm90ILi2EN4cute5tupleIJNS5_1CILi1EEES8_S8_EEENS6_IJNS7_ILi128EEENS7_ILi80EEENS7_ILi256EEEEEELi256ENS_6half_tEfNS_4arch4Sm90ELb0ELb0ELb0ELb1ELb0ELb1ELb0ELb1ELb1ELb1ELb0ELb0EEENS1_21CollectiveEpilogueFwdINS6_IJSA_SC_SB_EEES9_SE_SG_Li256ELb1ELb1ELb0ELb0EEENS1_36VarlenDynamicPersistentTileSchedulerILi128ELi80ELi256ELi128ELb0ELb1ELb1ELb0ELb1ELb1EEEEEEEEEvNT_6ParamsE:
	.zero		3328


//--------------------- .nv.constant0._ZN7cutlass13device_kernelIN5flash11enable_sm90INS1_16FlashAttnFwdSm90INS1_25CollectiveMainloopFwdSm90ILi2EN4cute5tupleIJNS5_1CILi1EEES8_S8_EEENS6_IJNS7_ILi128EEENS7_ILi64EEENS7_ILi256EEEEEELi256ENS_6half_tEfNS_4arch4Sm90ELb0ELb1ELb0ELb0ELb0ELb0ELb0ELb1ELb1ELb1ELb0ELb0EEENS1_21CollectiveEpilogueFwdINS6_IJSA_SC_SB_EEES9_SE_SG_Li256ELb0ELb1ELb0ELb0EEENS1_30DynamicPersistentTileSchedulerILi256ELi128ELb0ELb1ELb1EEEEEEEEEvNT_6ParamsE --------------------------
	.section	.nv.constant0._ZN7cutlass13device_kernelIN5flash11enable_sm90INS1_16FlashAttnFwdSm90INS1_25CollectiveMainloopFwdSm90ILi2EN4cute5tupleIJNS5_1CILi1EEES8_S8_EEENS6_IJNS7_ILi128EEENS7_ILi64EEENS7_ILi256EEEEEELi256ENS_6half_tEfNS_4arch4Sm90ELb0ELb1ELb0ELb0ELb0ELb0ELb0ELb1ELb1ELb1ELb0ELb0EEENS1_21CollectiveEpilogueFwdINS6_IJSA_SC_SB_EEES9_SE_SG_Li256ELb0ELb1ELb0ELb0EEENS1_30DynamicPersistentTileSchedulerILi256ELi128ELb0ELb1ELb1EEEEEEEEEvNT_6ParamsE,"a",@progbits
	.sectionflags	@""
	.align	4
.nv.constant0._ZN7cutlass13device_kernelIN5flash11enable_sm90INS1_16FlashAttnFwdSm90INS1_25CollectiveMainloopFwdSm90ILi2EN4cute5tupleIJNS5_1CILi1EEES8_S8_EEENS6_IJNS7_ILi128EEENS7_ILi64EEENS7_ILi256EEEEEELi256ENS_6half_tEfNS_4arch4Sm90ELb0ELb1ELb0ELb0ELb0ELb0ELb0ELb1ELb1ELb1ELb0ELb0EEENS1_21CollectiveEpilogueFwdINS6_IJSA_SC_SB_EEES9_SE_SG_Li256ELb0ELb1ELb0ELb0EEENS1_30DynamicPersistentTileSchedulerILi256ELi128ELb0ELb1ELb1EEEEEEEEEvNT_6ParamsE:
	.zero		3328


//--------------------- .nv.constant0._ZN7cutlass13device_kernelIN5flash11enable_sm90INS1_16FlashAttnFwdSm90INS1_25CollectiveMainloopFwdSm90ILi2EN4cute5tupleIJNS5_1CILi1EEES8_S8_EEENS6_IJNS7_ILi128EEENS7_ILi64EEENS7_ILi256EEEEEELi256ENS_6half_tEfNS_4arch4Sm90ELb0ELb1ELb0ELb1ELb0ELb0ELb0ELb1ELb1ELb1ELb0ELb0EEENS1_21CollectiveEpilogueFwdINS6_IJSA_SC_SB_EEES9_SE_SG_Li256ELb1ELb1ELb0ELb0EEENS1_36VarlenDynamicPersistentTileSchedulerILi128ELi64ELi256ELi128ELb0ELb1ELb1ELb1ELb0ELb1EEEEEEEEEvNT_6ParamsE --------------------------
	.section	.nv.constant0._ZN7cutlass13device_kernelIN5flash11enable_sm90INS1_16FlashAttnFwdSm90INS1_25CollectiveMainloopFwdSm90ILi2EN4cute5tupleIJNS5_1CILi1EEES8_S8_EEENS6_IJNS7_ILi128EEENS7_ILi64EEENS7_ILi256EEEEEELi256ENS_6half_tEfNS_4arch4Sm90ELb0ELb1ELb0ELb1ELb0ELb0ELb0ELb1ELb1ELb1ELb0ELb0EEENS1_21CollectiveEpilogueFwdINS6_IJSA_SC_SB_EEES9_SE_SG_Li256ELb1ELb1ELb0ELb0EEENS1_36VarlenDynamicPersistentTileSchedulerILi128ELi64ELi256ELi128ELb0ELb1ELb1ELb1ELb0ELb1EEEEEEEEEvNT_6ParamsE,"a",@progbits
	.sectionflags	@""
	.align	4
.nv.constant0._ZN7cutlass13device_kernelIN5flash11enable_sm90INS1_16FlashAttnFwdSm90INS1_25CollectiveMainloopFwdSm90ILi2EN4cute5tupleIJNS5_1CILi1EEES8_S8_EEENS6_IJNS7_ILi128EEENS7_ILi64EEENS7_ILi256EEEEEELi256ENS_6half_tEfNS_4arch4Sm90ELb0ELb1ELb0ELb1ELb0ELb0ELb0ELb1ELb1ELb1ELb0ELb0EEENS1_21CollectiveEpilogueFwdINS6_IJSA_SC_SB_EEES9_SE_SG_Li256ELb1ELb1ELb0ELb0EEENS1_36VarlenDynamicPersistentTileSchedulerILi128ELi64ELi256ELi128ELb0ELb1ELb1ELb1ELb0ELb1EEEEEEEEEvNT_6ParamsE:
	.zero		3328


//--------------------- .nv.constant0._ZN7cutlass13device_kernelIN5flash11enable_sm90INS1_16FlashAttnFwdSm90INS1_25CollectiveMainloopFwdSm90ILi2EN4cute5tupleIJNS5_1CILi1EEES8_S8_EEENS6_IJNS7_ILi128EEENS7_ILi64EEENS7_ILi256EEEEEELi256ENS_6half_tEfNS_4arch4Sm90ELb0ELb1ELb0ELb1ELb0ELb1ELb0ELb1ELb1ELb1ELb0ELb0EEENS1_21CollectiveEpilogueFwdINS6_IJSA_SC_SB_EEES9_SE_SG_Li256ELb1ELb1ELb0ELb0EEENS1_36VarlenDynamicPersistentTileSchedulerILi128ELi64ELi256ELi128ELb0ELb1ELb1ELb1ELb0ELb1EEEEEEEEEvNT_6ParamsE --------------------------
	.section	.nv.constant0._ZN7cutlass13device_kernelIN5flash11enable_sm90INS1_16FlashAttnFwdSm90INS1_25CollectiveMainloopFwdSm90ILi2EN4cute5tupleIJNS5_1CILi1EEES8_S8_EEENS6_IJNS7_ILi128EEENS7_ILi64EEENS7_ILi256EEEEEELi256ENS_6half_tEfNS_4arch4Sm90ELb0ELb1ELb0ELb1ELb0ELb1ELb0ELb1ELb1ELb1ELb0ELb0EEENS1_21CollectiveEpilogueFwdINS6_IJSA_SC_SB_EEES9_SE_SG_Li256ELb1ELb1ELb0ELb0EEENS1_36VarlenDynamicPersistentTileSchedulerILi128ELi64ELi256ELi128ELb0ELb1ELb1ELb1ELb0ELb1EEEEEEEEEvNT_6ParamsE,"a",@progbits
	.sectionflags	@""
	.align	4
.nv.constant0._ZN7cutlass13device_kernelIN5flash11enable_sm90INS1_16FlashAttnFwdSm90INS1_25CollectiveMainloopFwdSm90ILi2EN4cute5tupleIJNS5_1CILi1EEES8_S8_EEENS6_IJNS7_ILi128EEENS7_ILi64EEENS7_ILi256EEEEEELi256ENS_6half_tEfNS_4arch4Sm90ELb0ELb1ELb0ELb1ELb0ELb1ELb0ELb1ELb1ELb1ELb0ELb0EEENS1_21CollectiveEpilogueFwdINS6_IJSA_SC_SB_EEES9_SE_SG_Li256ELb1ELb1ELb0ELb0EEENS1_36VarlenDynamicPersistentTileSchedulerILi128ELi64ELi256ELi128ELb0ELb1ELb1ELb1ELb0ELb1EEEEEEEEEvNT_6ParamsE:
	.zero		3328


//--------------------- .nv.constant0._ZN7cutlass13device_kernelIN5flash11enable_sm90INS1_16FlashAttnFwdSm90INS1_25CollectiveMainloopFwdSm90ILi2EN4cute5tupleIJNS5_1CILi1EEES8_S8_EEENS6_IJNS7_ILi128EEENS7_ILi80EEENS7_ILi256EEEEEELi256ENS_6half_tEfNS_4arch4Sm90ELb1ELb0ELb0ELb0ELb0ELb0ELb0ELb1ELb1ELb1ELb0ELb0EEENS1_21CollectiveEpilogueFwdINS6_IJSA_SC_SB_EEES9_SE_SG_Li256ELb0ELb1ELb0ELb0EEENS1_30DynamicPersistentTileSchedulerILi256ELi128ELb0ELb1ELb1EEEEEEEEEvNT_6ParamsE --------------------------
	.section	.nv.constant0._ZN7cutlass13device_kernelIN5flash11enable_sm90INS1_16FlashAttnFwdSm90INS1_25CollectiveMainloopFwdSm90ILi2EN4cute5tupleIJNS5_1CILi1EEES8_S8_EEENS6_IJNS7_ILi128EEENS7_ILi80EEENS7_ILi256EEEEEELi256ENS_6half_tEfNS_4arch4Sm90ELb1ELb0ELb0ELb0ELb0ELb0ELb0ELb1ELb1ELb1ELb0ELb0EEENS1_21CollectiveEpilogueFwdINS6_IJSA_SC_SB_EEES9_SE_SG_Li256ELb0ELb1ELb0ELb0EEENS1_30DynamicPersistentTileSchedulerILi256ELi128ELb0ELb1ELb1EEEEEEEEEvNT_6ParamsE,"a",@progbits
	.sectionflags	@""
	.align	4
.nv.constant0._ZN7cutlass13device_kernelIN5flash11enable_sm90INS1_16FlashAttnFwdSm90INS1_25CollectiveMainloopFwdSm90ILi2EN4cute5tupleIJNS5_1CILi1EEES8_S8_EEENS6_IJNS7_ILi128EEENS7_ILi80EEENS7_ILi256EEEEEELi256ENS_6half_tEfNS_4arch4Sm90ELb1ELb0ELb0ELb0ELb0ELb0ELb0ELb1ELb1ELb1ELb0ELb0EEENS1_21CollectiveEpilogueFwdINS6_IJSA_SC_SB_EEES9_SE_SG_Li256ELb0ELb1ELb0ELb0EEENS1_30DynamicPersistentTileSchedulerILi256ELi128ELb0ELb1ELb1EEEEEEEEEvNT_6ParamsE:
	.zero		3328


//--------------------- .nv.constant0._ZN7cutlass13device_kernelIN5flash11enable_sm90INS1_16FlashAttnFwdSm90INS1_25CollectiveMainloopFwdSm90ILi2EN4cute5tupleIJNS5_1CILi1EEES8_S8_EEENS6_IJNS7_ILi128EEENS7_ILi80EEENS7_ILi256EEEEEELi256ENS_6half_tEfNS_4arch4Sm90ELb1ELb0ELb0ELb1ELb0ELb0ELb0ELb1ELb1ELb1ELb0ELb0EEENS1_21CollectiveEpilogueFwdINS6_IJSA_SC_SB_EEES9_SE_SG_Li256ELb1ELb1ELb0ELb0EEENS1_36VarlenDynamicPersistentTileSchedulerILi128ELi80ELi256ELi128ELb0ELb1ELb1ELb1ELb1ELb1EEEEEEEEEvNT_6ParamsE --------------------------
	.section	.nv.constant0._ZN7cutlass13device_kernelIN5flash11enable_sm90INS1_16FlashAttnFwdSm90INS1_25CollectiveMainloopFwdSm90ILi2EN4cute5tupleIJNS5_1CILi1EEES8_S8_EEENS6_IJNS7_ILi128EEENS7_ILi80EEENS7_ILi256EEEEEELi256ENS_6half_tEfNS_4arch4Sm90ELb1ELb0ELb0ELb1ELb0ELb0ELb0ELb1ELb1ELb1ELb0ELb0EEENS1_21CollectiveEpilogueFwdINS6_IJSA_SC_SB_EEES9_SE_SG_Li256ELb1ELb1ELb0ELb0EEENS1_36VarlenDynamicPersistentTileSchedulerILi128ELi80ELi256ELi128ELb0ELb1ELb1ELb1ELb1ELb1EEEEEEEEEvNT_6ParamsE,"a",@progbits
	.sectionflags	@""
	.align	4
.nv.constant0._ZN7cutlass13device_kernelIN5flash11enable_sm90INS1_16FlashAttnFwdSm90INS1_25CollectiveMainloopFwdSm90ILi2EN4cute5tupleIJNS5_1CILi1EEES8_S8_EEENS6_IJNS7_ILi128EEENS7_ILi80EEENS7_ILi256EEEEEELi256ENS_6half_tEfNS_4arch4Sm90ELb1ELb0ELb0ELb1ELb0ELb0ELb0ELb1ELb1ELb1ELb0ELb0EEENS1_21CollectiveEpilogueFwdINS6_IJSA_SC_SB_EEES9_SE_SG_Li256ELb1ELb1ELb0ELb0EEENS1_36VarlenDynamicPersistentTileSchedulerILi128ELi80ELi256ELi128ELb0ELb1ELb1ELb1ELb1ELb1EEEEEEEEEvNT_6ParamsE:
	.zero		3328


//--------------------- .nv.constant0._ZN7cutlass13device_kernelIN5flash11enable_sm90INS1_16FlashAttnFwdSm90INS1_25CollectiveMainloopFwdSm90ILi2EN4cute5tupleIJNS5_1CILi1EEES8_S8_EEENS6_IJNS7_ILi128EEENS7_ILi80EEENS7_ILi256EEEEEELi256ENS_6half_tEfNS_4arch4Sm90ELb1ELb0ELb0ELb1ELb0ELb1ELb0ELb1ELb1ELb1ELb0ELb0EEENS1_21CollectiveEpilogueFwdINS6_IJSA_SC_SB_EEES9_SE_SG_Li256ELb1ELb1ELb0ELb0EEENS1_36VarlenDynamicPersistentTileSchedulerILi128ELi80ELi256ELi128ELb0ELb1ELb1ELb1ELb1ELb1EEEEEEEEEvNT_6ParamsE --------------------------
	.section	.nv.constant0._ZN7cutlass13device_kernelIN5flash11enable_sm90INS1_16FlashAttnFwdSm90INS1_25CollectiveMainloopFwdSm90ILi2EN4cute5tupleIJNS5_1CILi1EEES8_S8_EEENS6_IJNS7_ILi128EEENS7_ILi80EEENS7_ILi256EEEEEELi256ENS_6half_tEfNS_4arch4Sm90ELb1ELb0ELb0ELb1ELb0ELb1ELb0ELb1ELb1ELb1ELb0ELb0EEENS1_21CollectiveEpilogueFwdINS6_IJSA_SC_SB_EEES9_SE_SG_Li256ELb1ELb1ELb0ELb0EEENS1_36VarlenDynamicPersistentTileSchedulerILi128ELi80ELi256ELi128ELb0ELb1ELb1ELb1ELb1ELb1EEEEEEEEEvNT_6ParamsE,"a",@progbits
	.sectionflags	@""
	.align	4
.nv.constant0._ZN7cutlass13device_kernelIN5flash11enable_sm90INS1_16FlashAttnFwdSm90INS1_25CollectiveMainloopFwdSm90ILi2EN4cute5tupleIJNS5_1CILi1EEES8_S8_EEENS6_IJNS7_ILi128EEENS7_ILi80EEENS7_ILi256EEEEEELi256ENS_6half_tEfNS_4arch4Sm90ELb1ELb0ELb0ELb1ELb0ELb1ELb0ELb1ELb1ELb1ELb0ELb0EEENS1_21CollectiveEpilogueFwdINS6_IJSA_SC_SB_EEES9_SE_SG_Li256ELb1ELb1ELb0ELb0EEENS1_36VarlenDynamicPersistentTileSchedulerILi128ELi80ELi256ELi128ELb0ELb1ELb1ELb1ELb1ELb1EEEEEEEEEvNT_6ParamsE:
	.zero		3328


//--------------------- SYMBOLS --------------------------

	.type		.nv.reservedSmem.offset0,@object
	.size		.nv.reservedSmem.offset0,0x4
	.type		__assertfail,@function
